	.target	sm_90a

	.elftype	@"ET_EXEC"


//--------------------- .note.nv.tkinfo           --------------------------
	.section	.note.nv.tkinfo,"",@"SHT_NOTE"
	.sectionflags	@"SHF_NOTE_NV_TKINFO"
	.tkinfo
        /*0018*/ 	.word	0x00000002
        /*0030*/ 	.string	""
        /*0030*/ 	.string	"ptxas"
        /*0030*/ 	.string	"Cuda compilation tools, release 13.0, V13.0.88"
        /*0030*/ 	.string	"Build cuda_13.0.r13.0/compiler.36424714_0"
        /*0030*/ 	.string	"-arch sm_90a -m 64 "



//--------------------- .note.nv.cuinfo           --------------------------
	.section	.note.nv.cuinfo,"",@"SHT_NOTE"
	.sectionflags	@"SHF_NOTE_NV_CUINFO"
        /*0018*/ 	.short	0x0002
        /*001a*/ 	.short	0x005a
        /*001c*/ 	.short	0x0082
	.zero		2


//--------------------- .nv.info                  --------------------------
	.section	.nv.info,"",@"SHT_CUDA_INFO"
	.align	4


	//----- nvinfo : EIATTR_REGCOUNT
	.align		4
        /*0000*/ 	.byte	0x04, 0x2f
        /*0002*/ 	.short	(.L_25 - .L_24)
	.align		4
.L_24:
        /*0004*/ 	.word	index@(_ZN7cutlass13device_kernelIN5flash11enable_sm90INS1_16FlashAttnFwdSm90INS1_25CollectiveMainloopFwdSm90ILi2EN4cute5tupleIJNS5_1CILi1EEES8_S8_EEENS6_IJNS7_ILi128EEESA_NS7_ILi192EEEEEELi128ENS_10bfloat16_tEfNS_4arch4Sm90ELb1ELb0ELb1ELb1ELb0ELb1ELb0ELb1ELb1ELb1ELb0ELb0EEENS1_21CollectiveEpilogueFwdINS6_IJSA_SA_SA_EEES9_SD_SF_Li256ELb1ELb1ELb0ELb0EEENS1_36VarlenDynamicPersistentTileSchedulerILi128ELi128ELi256ELi128ELb0ELb1ELb1ELb1ELb1ELb1EEEEEEEEEvNT_6ParamsE)
        /*0008*/ 	.word	0x000000a8


	//----- nvinfo : EIATTR_FRAME_SIZE
	.align		4
.L_25:
        /*000c*/ 	.byte	0x04, 0x11
        /*000e*/ 	.short	(.L_27 - .L_26)
	.align		4
.L_26:
        /*0010*/ 	.word	index@(_ZN7cutlass13device_kernelIN5flash11enable_sm90INS1_16FlashAttnFwdSm90INS1_25CollectiveMainloopFwdSm90ILi2EN4cute5tupleIJNS5_1CILi1EEES8_S8_EEENS6_IJNS7_ILi128EEESA_NS7_ILi192EEEEEELi128ENS_10bfloat16_tEfNS_4arch4Sm90ELb1ELb0ELb1ELb1ELb0ELb1ELb0ELb1ELb1ELb1ELb0ELb0EEENS1_21CollectiveEpilogueFwdINS6_IJSA_SA_SA_EEES9_SD_SF_Li256ELb1ELb1ELb0ELb0EEENS1_36VarlenDynamicPersistentTileSchedulerILi128ELi128ELi256ELi128ELb0ELb1ELb1ELb1ELb1ELb1EEEEEEEEEvNT_6ParamsE)
        /*0014*/ 	.word	0x00000078


	//----- nvinfo : EIATTR_REGCOUNT
	.align		4
.L_27:
        /*0018*/ 	.byte	0x04, 0x2f
        /*001a*/ 	.short	(.L_29 - .L_28)
	.align		4
.L_28:
        /*001c*/ 	.word	index@(_ZN7cutlass13device_kernelIN5flash11enable_sm90INS1_16FlashAttnFwdSm90INS1_25CollectiveMainloopFwdSm90ILi2EN4cute5tupleIJNS5_1CILi1EEES8_S8_EEENS6_IJNS7_ILi128EEESA_NS7_ILi192EEEEEELi128ENS_10bfloat16_tEfNS_4arch4Sm90ELb1ELb0ELb1ELb1ELb0ELb0ELb0ELb1ELb1ELb1ELb0ELb0EEENS1_21CollectiveEpilogueFwdINS6_IJSA_SA_SA_EEES9_SD_SF_Li256ELb1ELb1ELb0ELb0EEENS1_36VarlenDynamicPersistentTileSchedulerILi128ELi128ELi256ELi128ELb0ELb1ELb1ELb1ELb1ELb1EEEEEEEEEvNT_6ParamsE)
        /*0020*/ 	.word	0x000000a8


	//----- nvinfo : EIATTR_FRAME_SIZE
	.align		4
.L_29:
        /*0024*/ 	.byte	0x04, 0x11
        /*0026*/ 	.short	(.L_31 - .L_30)
	.align		4
.L_30:
        /*0028*/ 	.word	index@(_ZN7cutlass13device_kernelIN5flash11enable_sm90INS1_16FlashAttnFwdSm90INS1_25CollectiveMainloopFwdSm90ILi2EN4cute5tupleIJNS5_1CILi1EEES8_S8_EEENS6_IJNS7_ILi128EEESA_NS7_ILi192EEEEEELi128ENS_10bfloat16_tEfNS_4arch4Sm90ELb1ELb0ELb1ELb1ELb0ELb0ELb0ELb1ELb1ELb1ELb0ELb0EEENS1_21CollectiveEpilogueFwdINS6_IJSA_SA_SA_EEES9_SD_SF_Li256ELb1ELb1ELb0ELb0EEENS1_36VarlenDynamicPersistentTileSchedulerILi128ELi128ELi256ELi128ELb0ELb1ELb1ELb1ELb1ELb1EEEEEEEEEvNT_6ParamsE)
        /*002c*/ 	.word	0x00000058


	//----- nvinfo : EIATTR_REGCOUNT
	.align		4
.L_31:
        /*0030*/ 	.byte	0x04, 0x2f
        /*0032*/ 	.short	(.L_33 - .L_32)
	.align		4
.L_32:
        /*0034*/ 	.word	index@(_ZN7cutlass13device_kernelIN5flash11enable_sm90INS1_16FlashAttnFwdSm90INS1_25CollectiveMainloopFwdSm90ILi2EN4cute5tupleIJNS5_1CILi1EEES8_S8_EEENS6_IJNS7_ILi128EEESA_NS7_ILi192EEEEEELi128ENS_10bfloat16_tEfNS_4arch4Sm90ELb1ELb0ELb1ELb0ELb0ELb0ELb0ELb1ELb1ELb1ELb0ELb0EEENS1_21CollectiveEpilogueFwdINS6_IJSA_SA_SA_EEES9_SD_SF_Li256ELb0ELb1ELb0ELb0EEENS1_30DynamicPersistentTileSchedulerILi256ELi128ELb0ELb1ELb1EEEEEEEEEvNT_6ParamsE)
        /*0038*/ 	.word	0x000000a8


	//----- nvinfo : EIATTR_FRAME_SIZE
	.align		4
.L_33:
        /*003c*/ 	.byte	0x04, 0x11
        /*003e*/ 	.short	(.L_35 - .L_34)
	.align		4
.L_34:
        /*0040*/ 	.word	index@(_ZN7cutlass13device_kernelIN5flash11enable_sm90INS1_16FlashAttnFwdSm90INS1_25CollectiveMainloopFwdSm90ILi2EN4cute5tupleIJNS5_1CILi1EEES8_S8_EEENS6_IJNS7_ILi128EEESA_NS7_ILi192EEEEEELi128ENS_10bfloat16_tEfNS_4arch4Sm90ELb1ELb0ELb1ELb0ELb0ELb0ELb0ELb1ELb1ELb1ELb0ELb0EEENS1_21CollectiveEpilogueFwdINS6_IJSA_SA_SA_EEES9_SD_SF_Li256ELb0ELb1ELb0ELb0EEENS1_30DynamicPersistentTileSchedulerILi256ELi128ELb0ELb1ELb1EEEEEEEEEvNT_6ParamsE)
        /*0044*/ 	.word	0x00000028


	//----- nvinfo : EIATTR_REGCOUNT
	.align		4
.L_35:
        /*0048*/ 	.byte	0x04, 0x2f
        /*004a*/ 	.short	(.L_37 - .L_36)
	.align		4
.L_36:
        /*004c*/ 	.word	index@(_ZN7cutlass13device_kernelIN5flash11enable_sm90INS1_16FlashAttnFwdSm90INS1_25CollectiveMainloopFwdSm90ILi2EN4cute5tupleIJNS5_1CILi1EEES8_S8_EEENS6_IJNS7_ILi128EEENS7_ILi96EEENS7_ILi192EEEEEELi128ENS_10bfloat16_tEfNS_4arch4Sm90ELb0ELb1ELb1ELb1ELb0ELb1ELb0ELb1ELb1ELb1ELb0ELb0EEENS1_21CollectiveEpilogueFwdINS6_IJSA_SA_SB_EEES9_SE_SG_Li256ELb1ELb1ELb0ELb0EEENS1_36VarlenDynamicPersistentTileSchedulerILi128ELi96ELi256ELi128ELb0ELb1ELb1ELb1ELb0ELb1EEEEEEEEEvNT_6ParamsE)
        /*0050*/ 	.word	0x000000a8


	//----- nvinfo : EIATTR_FRAME_SIZE
	.align		4
.L_37:
        /*0054*/ 	.byte	0x04, 0x11
        /*0056*/ 	.short	(.L_39 - .L_38)
	.align		4
.L_38:
        /*0058*/ 	.word	index@(_ZN7cutlass13device_kernelIN5flash11enable_sm90INS1_16FlashAttnFwdSm90INS1_25CollectiveMainloopFwdSm90ILi2EN4cute5tupleIJNS5_1CILi1EEES8_S8_EEENS6_IJNS7_ILi128EEENS7_ILi96EEENS7_ILi192EEEEEELi128ENS_10bfloat16_tEfNS_4arch4Sm90ELb0ELb1ELb1ELb1ELb0ELb1ELb0ELb1ELb1ELb1ELb0ELb0EEENS1_21CollectiveEpilogueFwdINS6_IJSA_SA_SB_EEES9_SE_SG_Li256ELb1ELb1ELb0ELb0EEENS1_36VarlenDynamicPersistentTileSchedulerILi128ELi96ELi256ELi128ELb0ELb1ELb1ELb1ELb0ELb1EEEEEEEEEvNT_6ParamsE)
        /*005c*/ 	.word	0x00000050


	//----- nvinfo : EIATTR_REGCOUNT
	.align		4
.L_39:
        /*0060*/ 	.byte	0x04, 0x2f
        /*0062*/ 	.short	(.L_41 - .L_40)
	.align		4
.L_40:
        /*0064*/ 	.word	index@(_ZN7cutlass13device_kernelIN5flash11enable_sm90INS1_16FlashAttnFwdSm90INS1_25CollectiveMainloopFwdSm90ILi2EN4cute5tupleIJNS5_1CILi1EEES8_S8_EEENS6_IJNS7_ILi128EEENS7_ILi96EEENS7_ILi192EEEEEELi128ENS_10bfloat16_tEfNS_4arch4Sm90ELb0ELb1ELb1ELb1ELb0ELb0ELb0ELb1ELb1ELb1ELb0ELb0EEENS1_21CollectiveEpilogueFwdINS6_IJSA_SA_SB_EEES9_SE_SG_Li256ELb1ELb1ELb0ELb0EEENS1_36VarlenDynamicPersistentTileSchedulerILi128ELi96ELi256ELi128ELb0ELb1ELb1ELb1ELb0ELb1EEEEEEEEEvNT_6ParamsE)
        /*0068*/ 	.word	0x000000a8


	//----- nvinfo : EIATTR_FRAME_SIZE
	.align		4
.L_41:
        /*006c*/ 	.byte	0x04, 0x11
        /*006e*/ 	.short	(.L_43 - .L_42)
	.align		4
.L_42:
        /*0070*/ 	.word	index@(_ZN7cutlass13device_kernelIN5flash11enable_sm90INS1_16FlashAttnFwdSm90INS1_25CollectiveMainloopFwdSm90ILi2EN4cute5tupleIJNS5_1CILi1EEES8_S8_EEENS6_IJNS7_ILi128EEENS7_ILi96EEENS7_ILi192EEEEEELi128ENS_10bfloat16_tEfNS_4arch4Sm90ELb0ELb1ELb1ELb1ELb0ELb0ELb0ELb1ELb1ELb1ELb0ELb0EEENS1_21CollectiveEpilogueFwdINS6_IJSA_SA_SB_EEES9_SE_SG_Li256ELb1ELb1ELb0ELb0EEENS1_36VarlenDynamicPersistentTileSchedulerILi128ELi96ELi256ELi128ELb0ELb1ELb1ELb1ELb0ELb1EEEEEEEEEvNT_6ParamsE)
        /*0074*/ 	.word	0x00000050


	//----- nvinfo : EIATTR_REGCOUNT
	.align		4
.L_43:
        /*0078*/ 	.byte	0x04, 0x2f
        /*007a*/ 	.short	(.L_45 - .L_44)
	.align		4
.L_44:
        /*007c*/ 	.word	index@(_ZN7cutlass13device_kernelIN5flash11enable_sm90INS1_16FlashAttnFwdSm90INS1_25CollectiveMainloopFwdSm90ILi2EN4cute5tupleIJNS5_1CILi1EEES8_S8_EEENS6_IJNS7_ILi128EEENS7_ILi96EEENS7_ILi192EEEEEELi128ENS_10bfloat16_tEfNS_4arch4Sm90ELb0ELb1ELb1ELb0ELb0ELb0ELb0ELb1ELb1ELb1ELb0ELb0EEENS1_21CollectiveEpilogueFwdINS6_IJSA_SA_SB_EEES9_SE_SG_Li256ELb0ELb1ELb0ELb0EEENS1_30DynamicPersistentTileSchedulerILi256ELi128ELb0ELb1ELb1EEEEEEEEEvNT_6ParamsE)
        /*0080*/ 	.word	0x000000a8


	//----- nvinfo : EIATTR_FRAME_SIZE
	.align		4
.L_45:
        /*0084*/ 	.byte	0x04, 0x11
        /*0086*/ 	.short	(.L_47 - .L_46)
	.align		4
.L_46:
        /*0088*/ 	.word	index@(_ZN7cutlass13device_kernelIN5flash11enable_sm90INS1_16FlashAttnFwdSm90INS1_25CollectiveMainloopFwdSm90ILi2EN4cute5tupleIJNS5_1CILi1EEES8_S8_EEENS6_IJNS7_ILi128EEENS7_ILi96EEENS7_ILi192EEEEEELi128ENS_10bfloat16_tEfNS_4arch4Sm90ELb0ELb1ELb1ELb0ELb0ELb0ELb0ELb1ELb1ELb1ELb0ELb0EEENS1_21CollectiveEpilogueFwdINS6_IJSA_SA_SB_EEES9_SE_SG_Li256ELb0ELb1ELb0ELb0EEENS1_30DynamicPersistentTileSchedulerILi256ELi128ELb0ELb1ELb1EEEEEEEEEvNT_6ParamsE)
        /*008c*/ 	.word	0x00000020


	//----- nvinfo : EIATTR_REGCOUNT
	.align		4
.L_47:
        /*0090*/ 	.byte	0x04, 0x2f
        /*0092*/ 	.short	(.L_49 - .L_48)
	.align		4
.L_48:
        /*0094*/ 	.word	index@(_ZN7cutlass13device_kernelIN5flash11enable_sm90INS1_16FlashAttnFwdSm90INS1_25CollectiveMainloopFwdSm90ILi2EN4cute5tupleIJNS5_1CILi1EEES8_S8_EEENS6_IJNS7_ILi128EEESA_NS7_ILi192EEEEEELi128ENS_10bfloat16_tEfNS_4arch4Sm90ELb0ELb0ELb1ELb1ELb0ELb1ELb0ELb1ELb1ELb1ELb0ELb0EEENS1_21CollectiveEpilogueFwdINS6_IJSA_SA_SA_EEES9_SD_SF_Li256ELb1ELb1ELb0ELb0EEENS1_36VarlenDynamicPersistentTileSchedulerILi128ELi128ELi256ELi128ELb0ELb1ELb1ELb0ELb1ELb1EEEEEEEEEvNT_6ParamsE)
        /*0098*/ 	.word	0x000000a8


	//----- nvinfo : EIATTR_FRAME_SIZE
	.align		4
.L_49:
        /*009c*/ 	.byte	0x04, 0x11
        /*009e*/ 	.short	(.L_51 - .L_50)
	.align		4
.L_50:
        /*00a0*/ 	.word	index@(_ZN7cutlass13device_kernelIN5flash11enable_sm90INS1_16FlashAttnFwdSm90INS1_25CollectiveMainloopFwdSm90ILi2EN4cute5tupleIJNS5_1CILi1EEES8_S8_EEENS6_IJNS7_ILi128EEESA_NS7_ILi192EEEEEELi128ENS_10bfloat16_tEfNS_4arch4Sm90ELb0ELb0ELb1ELb1ELb0ELb1ELb0ELb1ELb1ELb1ELb0ELb0EEENS1_21CollectiveEpilogueFwdINS6_IJSA_SA_SA_EEES9_SD_SF_Li256ELb1ELb1ELb0ELb0EEENS1_36VarlenDynamicPersistentTileSchedulerILi128ELi128ELi256ELi128ELb0ELb1ELb1ELb0ELb1ELb1EEEEEEEEEvNT_6ParamsE)
        /*00a4*/ 	.word	0x00000090


	//----- nvinfo : EIATTR_REGCOUNT
	.align		4
.L_51:
        /*00a8*/ 	.byte	0x04, 0x2f
        /*00aa*/ 	.short	(.L_53 - .L_52)
	.align		4
.L_52:
        /*00ac*/ 	.word	index@(_ZN7cutlass13device_kernelIN5flash11enable_sm90INS1_16FlashAttnFwdSm90INS1_25CollectiveMainloopFwdSm90ILi2EN4cute5tupleIJNS5_1CILi1EEES8_S8_EEENS6_IJNS7_ILi128EEESA_NS7_ILi192EEEEEELi128ENS_10bfloat16_tEfNS_4arch4Sm90ELb0ELb0ELb1ELb1ELb0ELb0ELb0ELb1ELb1ELb1ELb0ELb0EEENS1_21CollectiveEpilogueFwdINS6_IJSA_SA_SA_EEES9_SD_SF_Li256ELb1ELb1ELb0ELb0EEENS1_36VarlenDynamicPersistentTileSchedulerILi128ELi128ELi256ELi128ELb0ELb1ELb1ELb0ELb1ELb1EEEEEEEEEvNT_6ParamsE)
        /*00b0*/ 	.word	0x000000a8


	//----- nvinfo : EIATTR_FRAME_SIZE
	.align		4
.L_53:
        /*00b4*/ 	.byte	0x04, 0x11
        /*00b6*/ 	.short	(.L_55 - .L_54)
	.align		4
.L_54:
        /*00b8*/ 	.word	index@(_ZN7cutlass13device_kernelIN5flash11enable_sm90INS1_16FlashAttnFwdSm90INS1_25CollectiveMainloopFwdSm90ILi2EN4cute5tupleIJNS5_1CILi1EEES8_S8_EEENS6_IJNS7_ILi128EEESA_NS7_ILi192EEEEEELi128ENS_10bfloat16_tEfNS_4arch4Sm90ELb0ELb0ELb1ELb1ELb0ELb0ELb0ELb1ELb1ELb1ELb0ELb0EEENS1_21CollectiveEpilogueFwdINS6_IJSA_SA_SA_EEES9_SD_SF_Li256ELb1ELb1ELb0ELb0EEENS1_36VarlenDynamicPersistentTileSchedulerILi128ELi128ELi256ELi128ELb0ELb1ELb1ELb0ELb1ELb1EEEEEEEEEvNT_6ParamsE)
        /*00bc*/ 	.word	0x00000060


	//----- nvinfo : EIATTR_REGCOUNT
	.align		4
.L_55:
        /*00c0*/ 	.byte	0x04, 0x2f
        /*00c2*/ 	.short	(.L_57 - .L_56)
	.align		4
.L_56:
        /*00c4*/ 	.word	index@(_ZN7cutlass13device_kernelIN5flash11enable_sm90INS1_16FlashAttnFwdSm90INS1_25CollectiveMainloopFwdSm90ILi2EN4cute5tupleIJNS5_1CILi2EEENS7_ILi1EEES9_EEENS6_IJNS7_ILi128EEESB_NS7_ILi192EEEEEELi128ENS_10bfloat16_tEfNS_4arch4Sm90ELb0ELb0ELb1ELb0ELb0ELb0ELb0ELb1ELb1ELb1ELb0ELb0EEENS1_21CollectiveEpilogueFwdINS6_IJSB_SB_SB_EEESA_SE_SG_Li256ELb0ELb1ELb0ELb0EEENS1_29StaticPersistentTileSchedulerILb0EEEEEEEEEvNT_6ParamsE)
        /*00c8*/ 	.word	0x000000a8


	//----- nvinfo : EIATTR_FRAME_SIZE
	.align		4
.L_57:
        /*00cc*/ 	.byte	0x04, 0x11
        /*00ce*/ 	.short	(.L_59 - .L_58)
	.align		4
.L_58:
        /*00d0*/ 	.word	index@(_ZN7cutlass13device_kernelIN5flash11enable_sm90INS1_16FlashAttnFwdSm90INS1_25CollectiveMainloopFwdSm90ILi2EN4cute5tupleIJNS5_1CILi2EEENS7_ILi1EEES9_EEENS6_IJNS7_ILi128EEESB_NS7_ILi192EEEEEELi128ENS_10bfloat16_tEfNS_4arch4Sm90ELb0ELb0ELb1ELb0ELb0ELb0ELb0ELb1ELb1ELb1ELb0ELb0EEENS1_21CollectiveEpilogueFwdINS6_IJSB_SB_SB_EEESA_SE_SG_Li256ELb0ELb1ELb0ELb0EEENS1_29StaticPersistentTileSchedulerILb0EEEEEEEEEvNT_6ParamsE)
        /*00d4*/ 	.word	0x00000038


	//----- nvinfo : EIATTR_REGCOUNT
	.align		4
.L_59:
        /*00d8*/ 	.byte	0x04, 0x2f
        /*00da*/ 	.short	(.L_61 - .L_60)
	.align		4
.L_60:
        /*00dc*/ 	.word	index@(_ZN7cutlass13device_kernelIN5flash11enable_sm90INS1_16FlashAttnFwdSm90INS1_25CollectiveMainloopFwdSm90ILi2EN4cute5tupleIJNS5_1CILi1EEES8_S8_EEENS6_IJNS7_ILi128EEESA_NS7_ILi192EEEEEELi128ENS_10bfloat16_tEfNS_4arch4Sm90ELb0ELb0ELb1ELb0ELb0ELb0ELb0ELb1ELb1ELb1ELb0ELb0EEENS1_21CollectiveEpilogueFwdINS6_IJSA_SA_SA_EEES9_SD_SF_Li256ELb0ELb1ELb0ELb0EEENS1_29StaticPersistentTileSchedulerILb0EEEEEEEEEvNT_6ParamsE)
        /*00e0*/ 	.word	0x000000a8


	//----- nvinfo : EIATTR_FRAME_SIZE
	.align		4
.L_61:
        /*00e4*/ 	.byte	0x04, 0x11
        /*00e6*/ 	.short	(.L_63 - .L_62)
	.align		4
.L_62:
        /*00e8*/ 	.word	index@(_ZN7cutlass13device_kernelIN5flash11enable_sm90INS1_16FlashAttnFwdSm90INS1_25CollectiveMainloopFwdSm90ILi2EN4cute5tupleIJNS5_1CILi1EEES8_S8_EEENS6_IJNS7_ILi128EEESA_NS7_ILi192EEEEEELi128ENS_10bfloat16_tEfNS_4arch4Sm90ELb0ELb0ELb1ELb0ELb0ELb0ELb0ELb1ELb1ELb1ELb0ELb0EEENS1_21CollectiveEpilogueFwdINS6_IJSA_SA_SA_EEES9_SD_SF_Li256ELb0ELb1ELb0ELb0EEENS1_29StaticPersistentTileSchedulerILb0EEEEEEEEEvNT_6ParamsE)
        /*00ec*/ 	.word	0x00000038


	//----- nvinfo : EIATTR_MIN_STACK_SIZE
	.align		4
.L_63:
        /*00f0*/ 	.byte	0x04, 0x12
        /*00f2*/ 	.short	(.L_65 - .L_64)
	.align		4
.L_64:
        /*00f4*/ 	.word	index@(_ZN7cutlass13device_kernelIN5flash11enable_sm90INS1_16FlashAttnFwdSm90INS1_25CollectiveMainloopFwdSm90ILi2EN4cute5tupleIJNS5_1CILi1EEES8_S8_EEENS6_IJNS7_ILi128EEESA_NS7_ILi192EEEEEELi128ENS_10bfloat16_tEfNS_4arch4Sm90ELb0ELb0ELb1ELb0ELb0ELb0ELb0ELb1ELb1ELb1ELb0ELb0EEENS1_21CollectiveEpilogueFwdINS6_IJSA_SA_SA_EEES9_SD_SF_Li256ELb0ELb1ELb0ELb0EEENS1_29StaticPersistentTileSchedulerILb0EEEEEEEEEvNT_6ParamsE)
        /*00f8*/ 	.word	0x00000038


	//----- nvinfo : EIATTR_MIN_STACK_SIZE
	.align		4
.L_65:
        /*00fc*/ 	.byte	0x04, 0x12
        /*00fe*/ 	.short	(.L_67 - .L_66)
	.align		4
.L_66:
        /*0100*/ 	.word	index@(_ZN7cutlass13device_kernelIN5flash11enable_sm90INS1_16FlashAttnFwdSm90INS1_25CollectiveMainloopFwdSm90ILi2EN4cute5tupleIJNS5_1CILi2EEENS7_ILi1EEES9_EEENS6_IJNS7_ILi128EEESB_NS7_ILi192EEEEEELi128ENS_10bfloat16_tEfNS_4arch4Sm90ELb0ELb0ELb1ELb0ELb0ELb0ELb0ELb1ELb1ELb1ELb0ELb0EEENS1_21CollectiveEpilogueFwdINS6_IJSB_SB_SB_EEESA_SE_SG_Li256ELb0ELb1ELb0ELb0EEENS1_29StaticPersistentTileSchedulerILb0EEEEEEEEEvNT_6ParamsE)
        /*0104*/ 	.word	0x00000038


	//----- nvinfo : EIATTR_MIN_STACK_SIZE
	.align		4
.L_67:
        /*0108*/ 	.byte	0x04, 0x12
        /*010a*/ 	.short	(.L_69 - .L_68)
	.align		4
.L_68:
        /*010c*/ 	.word	index@(_ZN7cutlass13device_kernelIN5flash11enable_sm90INS1_16FlashAttnFwdSm90INS1_25CollectiveMainloopFwdSm90ILi2EN4cute5tupleIJNS5_1CILi1EEES8_S8_EEENS6_IJNS7_ILi128EEESA_NS7_ILi192EEEEEELi128ENS_10bfloat16_tEfNS_4arch4Sm90ELb0ELb0ELb1ELb1ELb0ELb0ELb0ELb1ELb1ELb1ELb0ELb0EEENS1_21CollectiveEpilogueFwdINS6_IJSA_SA_SA_EEES9_SD_SF_Li256ELb1ELb1ELb0ELb0EEENS1_36VarlenDynamicPersistentTileSchedulerILi128ELi128ELi256ELi128ELb0ELb1ELb1ELb0ELb1ELb1EEEEEEEEEvNT_6ParamsE)
        /*0110*/ 	.word	0x00000060


	//----- nvinfo : EIATTR_MIN_STACK_SIZE
	.align		4
.L_69:
        /*0114*/ 	.byte	0x04, 0x12
        /*0116*/ 	.short	(.L_71 - .L_70)
	.align		4
.L_70:
        /*0118*/ 	.word	index@(_ZN7cutlass13device_kernelIN5flash11enable_sm90INS1_16FlashAttnFwdSm90INS1_25CollectiveMainloopFwdSm90ILi2EN4cute5tupleIJNS5_1CILi1EEES8_S8_EEENS6_IJNS7_ILi128EEESA_NS7_ILi192EEEEEELi128ENS_10bfloat16_tEfNS_4arch4Sm90ELb0ELb0ELb1ELb1ELb0ELb1ELb0ELb1ELb1ELb1ELb0ELb0EEENS1_21CollectiveEpilogueFwdINS6_IJSA_SA_SA_EEES9_SD_SF_Li256ELb1ELb1ELb0ELb0EEENS1_36VarlenDynamicPersistentTileSchedulerILi128ELi128ELi256ELi128ELb0ELb1ELb1ELb0ELb1ELb1EEEEEEEEEvNT_6ParamsE)
        /*011c*/ 	.word	0x00000090


	//----- nvinfo : EIATTR_MIN_STACK_SIZE
	.align		4
.L_71:
        /*0120*/ 	.byte	0x04, 0x12
        /*0122*/ 	.short	(.L_73 - .L_72)
	.align		4
.L_72:
        /*0124*/ 	.word	index@(_ZN7cutlass13device_kernelIN5flash11enable_sm90INS1_16FlashAttnFwdSm90INS1_25CollectiveMainloopFwdSm90ILi2EN4cute5tupleIJNS5_1CILi1EEES8_S8_EEENS6_IJNS7_ILi128EEENS7_ILi96EEENS7_ILi192EEEEEELi128ENS_10bfloat16_tEfNS_4arch4Sm90ELb0ELb1ELb1ELb0ELb0ELb0ELb0ELb1ELb1ELb1ELb0ELb0EEENS1_21CollectiveEpilogueFwdINS6_IJSA_SA_SB_EEES9_SE_SG_Li256ELb0ELb1ELb0ELb0EEENS1_30DynamicPersistentTileSchedulerILi256ELi128ELb0ELb1ELb1EEEEEEEEEvNT_6ParamsE)
        /*0128*/ 	.word	0x00000020


	//----- nvinfo : EIATTR_MIN_STACK_SIZE
	.align		4
.L_73:
        /*012c*/ 	.byte	0x04, 0x12
        /*012e*/ 	.short	(.L_75 - .L_74)
	.align		4
.L_74:
        /*0130*/ 	.word	index@(_ZN7cutlass13device_kernelIN5flash11enable_sm90INS1_16FlashAttnFwdSm90INS1_25CollectiveMainloopFwdSm90ILi2EN4cute5tupleIJNS5_1CILi1EEES8_S8_EEENS6_IJNS7_ILi128EEENS7_ILi96EEENS7_ILi192EEEEEELi128ENS_10bfloat16_tEfNS_4arch4Sm90ELb0ELb1ELb1ELb1ELb0ELb0ELb0ELb1ELb1ELb1ELb0ELb0EEENS1_21CollectiveEpilogueFwdINS6_IJSA_SA_SB_EEES9_SE_SG_Li256ELb1ELb1ELb0ELb0EEENS1_36VarlenDynamicPersistentTileSchedulerILi128ELi96ELi256ELi128ELb0ELb1ELb1ELb1ELb0ELb1EEEEEEEEEvNT_6ParamsE)
        /*0134*/ 	.word	0x00000050


	//----- nvinfo : EIATTR_MIN_STACK_SIZE
	.align		4
.L_75:
        /*0138*/ 	.byte	0x04, 0x12
        /*013a*/ 	.short	(.L_77 - .L_76)
	.align		4
.L_76:
        /*013c*/ 	.word	index@(_ZN7cutlass13device_kernelIN5flash11enable_sm90INS1_16FlashAttnFwdSm90INS1_25CollectiveMainloopFwdSm90ILi2EN4cute5tupleIJNS5_1CILi1EEES8_S8_EEENS6_IJNS7_ILi128EEENS7_ILi96EEENS7_ILi192EEEEEELi128ENS_10bfloat16_tEfNS_4arch4Sm90ELb0ELb1ELb1ELb1ELb0ELb1ELb0ELb1ELb1ELb1ELb0ELb0EEENS1_21CollectiveEpilogueFwdINS6_IJSA_SA_SB_EEES9_SE_SG_Li256ELb1ELb1ELb0ELb0EEENS1_36VarlenDynamicPersistentTileSchedulerILi128ELi96ELi256ELi128ELb0ELb1ELb1ELb1ELb0ELb1EEEEEEEEEvNT_6ParamsE)
        /*0140*/ 	.word	0x00000050


	//----- nvinfo : EIATTR_MIN_STACK_SIZE
	.align		4
.L_77:
        /*0144*/ 	.byte	0x04, 0x12
        /*0146*/ 	.short	(.L_79 - .L_78)
	.align		4
.L_78:
        /*0148*/ 	.word	index@(_ZN7cutlass13device_kernelIN5flash11enable_sm90INS1_16FlashAttnFwdSm90INS1_25CollectiveMainloopFwdSm90ILi2EN4cute5tupleIJNS5_1CILi1EEES8_S8_EEENS6_IJNS7_ILi128EEESA_NS7_ILi192EEEEEELi128ENS_10bfloat16_tEfNS_4arch4Sm90ELb1ELb0ELb1ELb0ELb0ELb0ELb0ELb1ELb1ELb1ELb0ELb0EEENS1_21CollectiveEpilogueFwdINS6_IJSA_SA_SA_EEES9_SD_SF_Li256ELb0ELb1ELb0ELb0EEENS1_30DynamicPersistentTileSchedulerILi256ELi128ELb0ELb1ELb1EEEEEEEEEvNT_6ParamsE)
        /*014c*/ 	.word	0x00000028


	//----- nvinfo : EIATTR_MIN_STACK_SIZE
	.align		4
.L_79:
        /*0150*/ 	.byte	0x04, 0x12
        /*0152*/ 	.short	(.L_81 - .L_80)
	.align		4
.L_80:
        /*0154*/ 	.word	index@(_ZN7cutlass13device_kernelIN5flash11enable_sm90INS1_16FlashAttnFwdSm90INS1_25CollectiveMainloopFwdSm90ILi2EN4cute5tupleIJNS5_1CILi1EEES8_S8_EEENS6_IJNS7_ILi128EEESA_NS7_ILi192EEEEEELi128ENS_10bfloat16_tEfNS_4arch4Sm90ELb1ELb0ELb1ELb1ELb0ELb0ELb0ELb1ELb1ELb1ELb0ELb0EEENS1_21CollectiveEpilogueFwdINS6_IJSA_SA_SA_EEES9_SD_SF_Li256ELb1ELb1ELb0ELb0EEENS1_36VarlenDynamicPersistentTileSchedulerILi128ELi128ELi256ELi128ELb0ELb1ELb1ELb1ELb1ELb1EEEEEEEEEvNT_6ParamsE)
        /*0158*/ 	.word	0x00000058


	//----- nvinfo : EIATTR_MIN_STACK_SIZE
	.align		4
.L_81:
        /*015c*/ 	.byte	0x04, 0x12
        /*015e*/ 	.short	(.L_83 - .L_82)
	.align		4
.L_82:
        /*0160*/ 	.word	index@(_ZN7cutlass13device_kernelIN5flash11enable_sm90INS1_16FlashAttnFwdSm90INS1_25CollectiveMainloopFwdSm90ILi2EN4cute5tupleIJNS5_1CILi1EEES8_S8_EEENS6_IJNS7_ILi128EEESA_NS7_ILi192EEEEEELi128ENS_10bfloat16_tEfNS_4arch4Sm90ELb1ELb0ELb1ELb1ELb0ELb1ELb0ELb1ELb1ELb1ELb0ELb0EEENS1_21CollectiveEpilogueFwdINS6_IJSA_SA_SA_EEES9_SD_SF_Li256ELb1ELb1ELb0ELb0EEENS1_36VarlenDynamicPersistentTileSchedulerILi128ELi128ELi256ELi128ELb0ELb1ELb1ELb1ELb1ELb1EEEEEEEEEvNT_6ParamsE)
        /*0164*/ 	.word	0x00000078
.L_83:


//--------------------- .nv.compat                --------------------------
	.section	.nv.compat,"",@"SHT_CUDA_COMPAT_INFO"
	.align	4
        /*0000*/ 	.byte	0x02, 0x09, 0x01, 0x00, 0x02, 0x02, 0x04, 0x00, 0x02, 0x05, 0x05, 0x00, 0x03, 0x07, 0x01, 0x01
        /*0010*/ 	.byte	0x02, 0x03, 0x01, 0x00, 0x02, 0x06, 0x01, 0x00, 0x04, 0x0b, 0x08, 0x00, 0x00, 0x00, 0x00, 0x00
        /*0020*/ 	.byte	0x00, 0x00, 0x00, 0x00


//--------------------- .nv.info._ZN7cutlass13device_kernelIN5flash11enable_sm90INS1_16FlashAttnFwdSm90INS1_25CollectiveMainloopFwdSm90ILi2EN4cute5tupleIJNS5_1CILi1EEES8_S8_EEENS6_IJNS7_ILi128EEESA_NS7_ILi192EEEEEELi128ENS_10bfloat16_tEfNS_4arch4Sm90ELb0ELb0ELb1ELb0ELb0ELb0ELb0ELb1ELb1ELb1ELb0ELb0EEENS1_21CollectiveEpilogueFwdINS6_IJSA_SA_SA_EEES9_SD_SF_Li256ELb0ELb1ELb0ELb0EEENS1_29StaticPersistentTileSchedulerILb0EEEEEEEEEvNT_6ParamsE --------------------------
	.section	.nv.info._ZN7cutlass13device_kernelIN5flash11enable_sm90INS1_16FlashAttnFwdSm90INS1_25CollectiveMainloopFwdSm90ILi2EN4cute5tupleIJNS5_1CILi1EEES8_S8_EEENS6_IJNS7_ILi128EEESA_NS7_ILi192EEEEEELi128ENS_10bfloat16_tEfNS_4arch4Sm90ELb0ELb0ELb1ELb0ELb0ELb0ELb0ELb1ELb1ELb1ELb0ELb0EEENS1_21CollectiveEpilogueFwdINS6_IJSA_SA_SA_EEES9_SD_SF_Li256ELb0ELb1ELb0ELb0EEENS1_29StaticPersistentTileSchedulerILb0EEEEEEEEEvNT_6ParamsE,"",@"SHT_CUDA_INFO"
	.sectionflags	@""
	.align	4


	//----- nvinfo : EIATTR_CUDA_API_VERSION
	.align		4
        /*0000*/ 	.byte	0x04, 0x37
        /*0002*/ 	.short	(.L_85 - .L_84)
.L_84:
        /*0004*/ 	.word	0x00000082


	//----- nvinfo : EIATTR_KPARAM_INFO
	.align		4
.L_85:
        /*0008*/ 	.byte	0x04, 0x17
        /*000a*/ 	.short	(.L_87 - .L_86)
.L_86:
        /*000c*/ 	.word	0x00000000
        /*0010*/ 	.short	0x0000
        /*0012*/ 	.short	0x0070
        /*0014*/ 	.byte	0x00, 0xf0, 0x01, 0x28


	//----- nvinfo : EIATTR_SPARSE_MMA_MASK
	.align		4
.L_87:
        /*0018*/ 	.byte	0x03, 0x50
        /*001a*/ 	.short	0x0000


	//----- nvinfo : EIATTR_MAXREG_COUNT
	.align		4
        /*001c*/ 	.byte	0x03, 0x1b
        /*001e*/ 	.short	0x00a8


	//----- nvinfo : EIATTR_NUM_BARRIERS
	.align		4
        /*0020*/ 	.byte	0x02, 0x4c
        /*0022*/ 	.byte	0x09
	.zero		1


	//----- nvinfo : EIATTR_EXTERNS
	.align		4
        /*0024*/ 	.byte	0x04, 0x0f
        /*0026*/ 	.short	(.L_89 - .L_88)


	//   ....[0]....
	.align		4
.L_88:
        /*0028*/ 	.word	index@(__assertfail)


	//----- nvinfo : EIATTR_ANNOTATIONS
	.align		4
.L_89:
        /*002c*/ 	.byte	0x04, 0x55
        /*002e*/ 	.short	(.L_91 - .L_90)


	//   ....[0]....
.L_90:
        /*0030*/ 	.word	0x00000001
        /*0034*/ 	.byte	0x30, 0x09, 0x00, 0x00, 0x01, 0x00, 0x00, 0x00, 0xf0, 0x09, 0x00, 0x00, 0x01, 0x00, 0x00, 0x00
        /* <DEDUP_REMOVED lines=30> */
        /*0224*/ 	.byte	0x60, 0xcb, 0x00, 0x00


	//----- nvinfo : EIATTR_MERCURY_ISA_VERSION
	.align		4
.L_91:
        /*0228*/ 	.byte	0x03, 0x5f
        /*022a*/ 	.short	0x0101


	//----- nvinfo : EIATTR_INT_WARP_WIDE_INSTR_OFFSETS
	.align		4
        /*022c*/ 	.byte	0x04, 0x31
        /*022e*/ 	.short	(.L_93 - .L_92)


	//   ....[0]....
.L_92:
        /*0230*/ 	.word	0x00000120


	//   ....[1]....
        /*0234*/ 	.word	0x00000160


	//   ....[2]....
        /*0238*/ 	.word	0x00000220


	//----- nvinfo : EIATTR_COOP_GROUP_MASK_REGIDS
	.align		4
.L_93:
        /*023c*/ 	.byte	0x04, 0x29
        /*023e*/ 	.short	(.L_95 - .L_94)


	//   ....[0]....
.L_94:
        /*0240*/ 	.word	0xffffffff


	//   ....[1]....
        /*0244*/ 	.word	0xffffffff


	//   ....[2]....
        /*0248*/ 	.word	0xffffffff


	//   ....[3]....
        /*024c*/ 	.word	0xffffffff


	//   ....[4]....
        /*0250*/ 	.word	0xffffffff


	//   ....[5]....
        /*0254*/ 	.word	0xffffffff


	//   ....[6]....
        /*0258*/ 	.word	0xffffffff


	//   ....[7]....
        /*025c*/ 	.word	0xffffffff


	//   ....[8]....
        /*0260*/ 	.word	0xffffffff


	//   ....[9]....
        /*0264*/ 	.word	0xffffffff


	//   ....[10]....
        /*0268*/ 	.word	0xffffffff


	//   ....[11]....
        /*026c*/ 	.word	0xffffffff


	//   ....[12]....
        /*0270*/ 	.word	0xffffffff


	//   ....[13]....
        /*0274*/ 	.word	0xffffffff


	//   ....[14]....
        /*0278*/ 	.word	0xffffffff


	//   ....[15]....
        /*027c*/ 	.word	0xffffffff


	//   ....[16]....
        /*0280*/ 	.word	0xffffffff


	//   ....[17]....
        /*0284*/ 	.word	0xffffffff


	//   ....[18]....
        /*0288*/ 	.word	0xffffffff


	//   ....[19]....
        /*028c*/ 	.word	0xffffffff


	//   ....[20]....
        /*0290*/ 	.word	0xffffffff


	//   ....[21]....
        /*0294*/ 	.word	0xffffffff


	//   ....[22]....
        /*0298*/ 	.word	0xffffffff


	//   ....[23]....
        /*029c*/ 	.word	0xffffffff


	//   ....[24]....
        /*02a0*/ 	.word	0xffffffff


	//   ....[25]....
        /*02a4*/ 	.word	0xffffffff


	//   ....[26]....
        /*02a8*/ 	.word	0xffffffff


	//   ....[27]....
        /*02ac*/ 	.word	0xffffffff


	//   ....[28]....
        /*02b0*/ 	.word	0xffffffff


	//   ....[29]....
        /*02b4*/ 	.word	0xffffffff


	//   ....[30]....
        /*02b8*/ 	.word	0xffffffff


	//   ....[31]....
        /*02bc*/ 	.word	0xffffffff


	//   ....[32]....
        /*02c0*/ 	.word	0xffffffff


	//   ....[33]....
        /*02c4*/ 	.word	0xffffffff


	//   ....[34]....
        /*02c8*/ 	.word	0xffffffff


	//   ....[35]....
        /*02cc*/ 	.word	0xffffffff


	//   ....[36]....
        /*02d0*/ 	.word	0xffffffff


	//   ....[37]....
        /*02d4*/ 	.word	0xffffffff


	//   ....[38]....
        /*02d8*/ 	.word	0xffffffff


	//   ....[39]....
        /*02dc*/ 	.word	0xffffffff


	//   ....[40]....
        /*02e0*/ 	.word	0xffffffff


	//   ....[41]....
        /*02e4*/ 	.word	0xffffffff


	//   ....[42]....
        /*02e8*/ 	.word	0xffffffff


	//   ....[43]....
        /*02ec*/ 	.word	0xffffffff


	//   ....[44]....
        /*02f0*/ 	.word	0xffffffff


	//   ....[45]....
        /*02f4*/ 	.word	0xffffffff


	//   ....[46]....
        /*02f8*/ 	.word	0xffffffff


	//   ....[47]....
        /*02fc*/ 	.word	0xffffffff


	//   ....[48]....
        /*0300*/ 	.word	0xffffffff


	//   ....[49]....
        /*0304*/ 	.word	0xffffffff


	//   ....[50]....
        /*0308*/ 	.word	0x0500000f


	//   ....[51]....
        /*030c*/ 	.word	0x0500000f


	//   ....[52]....
        /*0310*/ 	.word	0x0500000f


	//   ....[53]....
        /*0314*/ 	.word	0x0500000f


	//   ....[54]....
        /*0318*/ 	.word	0x0500000f


	//   ....[55]....
        /*031c*/ 	.word	0x0500000f


	//   ....[56]....
        /*0320*/ 	.word	0x0500000f


	//   ....[57]....
        /*0324*/ 	.word	0x0500000f


	//   ....[58]....
        /*0328*/ 	.word	0x0500000f


	//   ....[59]....
        /*032c*/ 	.word	0x0500000f


	//   ....[60]....
        /*0330*/ 	.word	0x0500000f


	//   ....[61]....
        /*0334*/ 	.word	0x0500000f


	//   ....[62]....
        /*0338*/ 	.word	0x0500000f


	//   ....[63]....
        /*033c*/ 	.word	0x0500000f


	//   ....[64]....
        /*0340*/ 	.word	0x0500000f


	//   ....[65]....
        /*0344*/ 	.word	0x0500000f


	//   ....[66]....
        /*0348*/ 	.word	0x0500000f


	//   ....[67]....
        /*034c*/ 	.word	0x0500000f


	//----- nvinfo : EIATTR_COOP_GROUP_INSTR_OFFSETS
	.align		4
.L_95:
        /*0350*/ 	.byte	0x04, 0x28
        /*0352*/ 	.short	(.L_97 - .L_96)


	//   ....[0]....
.L_96:
        /*0354*/ 	.word	0x00000060


	//   ....[1]....
        /*0358*/ 	.word	0x00000130


	//   ....[2]....
        /*035c*/ 	.word	0x00000230


	//   ....[3]....
        /*0360*/ 	.word	0x000003a0


	//   ....[4]....
        /*0364*/ 	.word	0x00000500


	//   ....[5]....
        /*0368*/ 	.word	0x00000620


	//   ....[6]....
        /*036c*/ 	.word	0x00000780


	//   ....[7]....
        /*0370*/ 	.word	0x00000d60


	//   ....[8]....
        /*0374*/ 	.word	0x00002ab0


	//   ....[9]....
        /*0378*/ 	.word	0x00002b20


	//   ....[10]....
        /*037c*/ 	.word	0x00003160


	//   ....[11]....
        /*0380*/ 	.word	0x000031f0


	//   ....[12]....
        /*0384*/ 	.word	0x000057d0


	//   ....[13]....
        /*0388*/ 	.word	0x00005800


	//   ....[14]....
        /*038c*/ 	.word	0x00005aa0


	//   ....[15]....
        /*0390*/ 	.word	0x00005b40


	//   ....[16]....
        /*0394*/ 	.word	0x00006e70


	//   ....[17]....
        /*0398*/ 	.word	0x00006eb0


	//   ....[18]....
        /*039c*/ 	.word	0x00006fb0


	//   ....[19]....
        /*03a0*/ 	.word	0x00006fc0


	//   ....[20]....
        /*03a4*/ 	.word	0x00008130


	//   ....[21]....
        /*03a8*/ 	.word	0x00008190


	//   ....[22]....
        /*03ac*/ 	.word	0x000081d0


	//   ....[23]....
        /*03b0*/ 	.word	0x00008200


	//   ....[24]....
        /*03b4*/ 	.word	0x00008680


	//   ....[25]....
        /*03b8*/ 	.word	0x000086c0


	//   ....[26]....
        /*03bc*/ 	.word	0x00008790


	//   ....[27]....
        /*03c0*/ 	.word	0x000087b0


	//   ....[28]....
        /*03c4*/ 	.word	0x00008860


	//   ....[29]....
        /*03c8*/ 	.word	0x00008880


	//   ....[30]....
        /*03cc*/ 	.word	0x00008940


	//   ....[31]....
        /*03d0*/ 	.word	0x00008980


	//   ....[32]....
        /*03d4*/ 	.word	0x00009370


	//   ....[33]....
        /*03d8*/ 	.word	0x00009de0


	//   ....[34]....
        /*03dc*/ 	.word	0x00009df0


	//   ....[35]....
        /*03e0*/ 	.word	0x00009e50


	//   ....[36]....
        /*03e4*/ 	.word	0x00009e90


	//   ....[37]....
        /*03e8*/ 	.word	0x00009f60


	//   ....[38]....
        /*03ec*/ 	.word	0x00009fc0


	//   ....[39]....
        /*03f0*/ 	.word	0x0000a060


	//   ....[40]....
        /*03f4*/ 	.word	0x0000a070


	//   ....[41]....
        /*03f8*/ 	.word	0x0000a100


	//   ....[42]....
        /*03fc*/ 	.word	0x0000a110


	//   ....[43]....
        /*0400*/ 	.word	0x0000a1a0


	//   ....[44]....
        /*0404*/ 	.word	0x0000a1b0


	//   ....[45]....
        /*0408*/ 	.word	0x0000a240


	//   ....[46]....
        /*040c*/ 	.word	0x0000a250


	//   ....[47]....
        /*0410*/ 	.word	0x0000a260


	//   ....[48]....
        /*0414*/ 	.word	0x0000a2a0


	//   ....[49]....
        /*0418*/ 	.word	0x0000ca90


	//   ....[50]....
        /*041c*/ 	.word	0x0000cf80


	//   ....[51]....
        /*0420*/ 	.word	0x0000d0f0


	//   ....[52]....
        /*0424*/ 	.word	0x0000d140


	//   ....[53]....
        /*0428*/ 	.word	0x0000d220


	//   ....[54]....
        /*042c*/ 	.word	0x0000d2b0


	//   ....[55]....
        /*0430*/ 	.word	0x0000d3b0


	//   ....[56]....
        /*0434*/ 	.word	0x0000d4d0


	//   ....[57]....
        /*0438*/ 	.word	0x0000d550


	//   ....[58]....
        /*043c*/ 	.word	0x0000d680


	//   ....[59]....
        /*0440*/ 	.word	0x0000d700


	//   ....[60]....
        /*0444*/ 	.word	0x0000d800


	//   ....[61]....
        /*0448*/ 	.word	0x0000d860


	//   ....[62]....
        /*044c*/ 	.word	0x0000d960


	//   ....[63]....
        /*0450*/ 	.word	0x0000d9c0


	//   ....[64]....
        /*0454*/ 	.word	0x0000dab0


	//   ....[65]....
        /*0458*/ 	.word	0x0000db10


	//   ....[66]....
        /*045c*/ 	.word	0x0000dbe0


	//   ....[67]....
        /*0460*/ 	.word	0x0000dfc0


	//----- nvinfo : EIATTR_REG_RECONFIG
	.align		4
.L_97:
        /*0464*/ 	.byte	0x01, 0x54
	.zero		2


	//----- nvinfo : EIATTR_SYSCALL_OFFSETS
	.align		4
        /*0468*/ 	.byte	0x04, 0x46
        /*046a*/ 	.short	(.L_99 - .L_98)


	//   ....[0]....
.L_98:
        /*046c*/ 	.word	0x000010d0


	//   ....[1]....
        /*0470*/ 	.word	0x00008fd0


	//   ....[2]....
        /*0474*/ 	.word	0x00009110


	//   ....[3]....
        /*0478*/ 	.word	0x00009200


	//   ....[4]....
        /*047c*/ 	.word	0x000099b0


	//----- nvinfo : EIATTR_MBARRIER_INSTR_OFFSETS
	.align		4
.L_99:
        /*0480*/ 	.byte	0x04, 0x39
        /*0482*/ 	.short	(.L_101 - .L_100)


	//   ....[0]....
.L_100:
        /*0484*/ 	.word	0x00000250
        /*0488*/ 	.word	0x000000ff
        /*048c*/ 	.word	0x00034800
        /*0490*/ 	.short	0x0100
        /*0492*/ 	.byte	0x08
	.zero		1


	//   ....[1]....
        /*0494*/ 	.word	0x00000260
        /*0498*/ 	.word	0x000000ff
        /*049c*/ 	.word	0x00034820
        /*04a0*/ 	.short	0x0100
        /*04a2*/ 	.byte	0x08
	.zero		1


	//   ....[2]....
        /*04a4*/ 	.word	0x00000350
        /*04a8*/ 	.word	0x000000ff
        /*04ac*/ 	.word	0x00034830
        /*04b0*/ 	.short	0x0100
        /*04b2*/ 	.byte	0x08
	.zero		1


	//   ....[3]....
        /*04b4*/ 	.word	0x00000360
        /*04b8*/ 	.word	0x000000ff
        /*04bc*/ 	.word	0x00034840
        /*04c0*/ 	.short	0x0100
        /*04c2*/ 	.byte	0x08
	.zero		1


	//   ....[4]....
        /*04c4*/ 	.word	0x00000370
        /*04c8*/ 	.word	0x000000ff
        /*04cc*/ 	.word	0x00034838
        /*04d0*/ 	.short	0x0100
        /*04d2*/ 	.byte	0x08
	.zero		1


	//   ....[5]....
        /*04d4*/ 	.word	0x00000380
        /*04d8*/ 	.word	0x000000ff
        /*04dc*/ 	.word	0x00034848
        /*04e0*/ 	.short	0x0100
        /*04e2*/ 	.byte	0x08
	.zero		1


	//   ....[6]....
        /*04e4*/ 	.word	0x000004b0
        /*04e8*/ 	.word	0x000000ff
        /*04ec*/ 	.word	0x00034850
        /*04f0*/ 	.short	0x0100
        /*04f2*/ 	.byte	0x08
	.zero		1


	//   ....[7]....
        /*04f4*/ 	.word	0x000004c0
        /*04f8*/ 	.word	0x000000ff
        /*04fc*/ 	.word	0x00034860
        /*0500*/ 	.short	0x0100
        /*0502*/ 	.byte	0x08
	.zero		1


	//   ....[8]....
        /*0504*/ 	.word	0x000004d0
        /*0508*/ 	.word	0x000000ff
        /*050c*/ 	.word	0x00034858
        /*0510*/ 	.short	0x0100
        /*0512*/ 	.byte	0x08
	.zero		1


	//   ....[9]....
        /*0514*/ 	.word	0x000004e0
        /*0518*/ 	.word	0x000000ff
        /*051c*/ 	.word	0x00034868
        /*0520*/ 	.short	0x0100
        /*0522*/ 	.byte	0x08
	.zero		1


	//   ....[10]....
        /*0524*/ 	.word	0x000005d0
        /*0528*/ 	.word	0x000000ff
        /*052c*/ 	.word	0x00034870
        /*0530*/ 	.short	0x0100
        /*0532*/ 	.byte	0x06
	.zero		1


	//   ....[11]....
        /*0534*/ 	.word	0x000005e0
        /*0538*/ 	.word	0x000000ff
        /*053c*/ 	.word	0x00034880
        /*0540*/ 	.short	0x0100
        /*0542*/ 	.byte	0x06
	.zero		1


	//   ....[12]....
        /*0544*/ 	.word	0x000005f0
        /*0548*/ 	.word	0x000000ff
        /*054c*/ 	.word	0x00034878
        /*0550*/ 	.short	0x0100
        /*0552*/ 	.byte	0x06
	.zero		1


	//   ....[13]....
        /*0554*/ 	.word	0x00000600
        /*0558*/ 	.word	0x000000ff
        /*055c*/ 	.word	0x00034888
        /*0560*/ 	.short	0x0100
        /*0562*/ 	.byte	0x06
	.zero		1


	//   ....[14]....
        /*0564*/ 	.word	0x00000730
        /*0568*/ 	.word	0x000000ff
        /*056c*/ 	.word	0x00034890
        /*0570*/ 	.short	0x0100
        /*0572*/ 	.byte	0x08
	.zero		1


	//   ....[15]....
        /*0574*/ 	.word	0x00000740
        /*0578*/ 	.word	0x000000ff
        /*057c*/ 	.word	0x000348a0
        /*0580*/ 	.short	0x0100
        /*0582*/ 	.byte	0x08
	.zero		1


	//   ....[16]....
        /*0584*/ 	.word	0x00000750
        /*0588*/ 	.word	0x000000ff
        /*058c*/ 	.word	0x00034898
        /*0590*/ 	.short	0x0100
        /*0592*/ 	.byte	0x08
	.zero		1


	//   ....[17]....
        /*0594*/ 	.word	0x00000760
        /*0598*/ 	.word	0x000000ff
        /*059c*/ 	.word	0x000348a8
        /*05a0*/ 	.short	0x0100
        /*05a2*/ 	.byte	0x08
	.zero		1


	//   ....[18]....
        /*05a4*/ 	.word	0x00000890
        /*05a8*/ 	.word	0x000000ff
        /*05ac*/ 	.word	0x000348b0
        /*05b0*/ 	.short	0x0100
        /*05b2*/ 	.byte	0x08
	.zero		1


	//   ....[19]....
        /*05b4*/ 	.word	0x000008a0
        /*05b8*/ 	.word	0x000000ff
        /*05bc*/ 	.word	0x000348c0
        /*05c0*/ 	.short	0x0100
        /*05c2*/ 	.byte	0x08
	.zero		1


	//   ....[20]....
        /*05c4*/ 	.word	0x000008b0
        /*05c8*/ 	.word	0x000000ff
        /*05cc*/ 	.word	0x000348b8
        /*05d0*/ 	.short	0x0100
        /*05d2*/ 	.byte	0x08
	.zero		1


	//   ....[21]....
        /*05d4*/ 	.word	0x000008c0
        /*05d8*/ 	.word	0x000000ff
        /*05dc*/ 	.word	0x000348c8
        /*05e0*/ 	.short	0x0100
        /*05e2*/ 	.byte	0x08
	.zero		1


	//   ....[22]....
        /*05e4*/ 	.word	0x00001110
        /*05e8*/ 	.word	0x000000ff
        /*05ec*/ 	.word	0x00034800
        /*05f0*/ 	.short	0x010a
        /*05f2*/ 	.byte	0x28
	.zero		1


	//   ....[23]....
        /*05f4*/ 	.word	0x00001190
        /*05f8*/ 	.word	0x00000000
        /*05fc*/ 	.word	0x00034830
        /*0600*/ 	.short	0x010a
        /*0602*/ 	.byte	0x3f
	.zero		1


	//   ....[24]....
        /*0604*/ 	.word	0x00001210
        /*0608*/ 	.word	0x00000000
        /*060c*/ 	.word	0x00034830
        /*0610*/ 	.short	0x010a
        /*0612*/ 	.byte	0x3f
	.zero		1


	//   ....[25]....
        /*0614*/ 	.word	0x00002110
        /*0618*/ 	.word	0x00000000
        /*061c*/ 	.word	0x00000000
        /*0620*/ 	.short	0x0101
        /*0622*/ 	.byte	0x3f
	.zero		1


	//   ....[26]....
        /*0624*/ 	.word	0x000040f0
        /*0628*/ 	.word	0x000000ff
        /*062c*/ 	.word	0x00034830
        /*0630*/ 	.short	0x010a
        /*0632*/ 	.byte	0x08
	.zero		1


	//   ....[27]....
        /*0634*/ 	.word	0x00004130
        /*0638*/ 	.word	0x000000ff
        /*063c*/ 	.word	0x00034830
        /*0640*/ 	.short	0x010a
        /*0642*/ 	.byte	0x08
	.zero		1


	//   ....[28]....
        /*0644*/ 	.word	0x00004a10
        /*0648*/ 	.word	0x000000ff
        /*064c*/ 	.word	0x00034850
        /*0650*/ 	.short	0x010a
        /*0652*/ 	.byte	0x09
	.zero		1


	//   ....[29]....
        /*0654*/ 	.word	0x00004a50
        /*0658*/ 	.word	0x000000ff
        /*065c*/ 	.word	0x00034850
        /*0660*/ 	.short	0x010a
        /*0662*/ 	.byte	0x09
	.zero		1


	//   ....[30]....
        /*0664*/ 	.word	0x00006310
        /*0668*/ 	.word	0x00000021
        /*066c*/ 	.word	0x00000000
        /*0670*/ 	.short	0x0101
        /*0672*/ 	.byte	0x3f
	.zero		1


	//   ....[31]....
        /*0674*/ 	.word	0x00006370
        /*0678*/ 	.word	0x0000002a
        /*067c*/ 	.word	0x00000000
        /*0680*/ 	.short	0x0101
        /*0682*/ 	.byte	0x3f
	.zero		1


	//   ....[32]....
        /*0684*/ 	.word	0x00006de0
        /*0688*/ 	.word	0x000000ff
        /*068c*/ 	.word	0x00034850
        /*0690*/ 	.short	0x010a
        /*0692*/ 	.byte	0x0c
	.zero		1


	//   ....[33]....
        /*0694*/ 	.word	0x00006e20
        /*0698*/ 	.word	0x000000ff
        /*069c*/ 	.word	0x00034850
        /*06a0*/ 	.short	0x010a
        /*06a2*/ 	.byte	0x0c
	.zero		1


	//   ....[34]....
        /*06a4*/ 	.word	0x00007a90
        /*06a8*/ 	.word	0x00000069
        /*06ac*/ 	.word	0x00000000
        /*06b0*/ 	.short	0x0101
        /*06b2*/ 	.byte	0x3f
	.zero		1


	//   ....[35]....
        /*06b4*/ 	.word	0x000086a0
        /*06b8*/ 	.word	0x000000ff
        /*06bc*/ 	.word	0x00000000
        /*06c0*/ 	.short	0x0101
        /*06c2*/ 	.byte	0x04
	.zero		1


	//   ....[36]....
        /*06c4*/ 	.word	0x000095a0
        /*06c8*/ 	.word	0x00000000
        /*06cc*/ 	.word	0x00034840
        /*06d0*/ 	.short	0x010a
        /*06d2*/ 	.byte	0x3f
	.zero		1


	//   ....[37]....
        /*06d4*/ 	.word	0x0000a3f0
        /*06d8*/ 	.word	0x000000ff
        /*06dc*/ 	.word	0x00034800
        /*06e0*/ 	.short	0x0107
        /*06e2*/ 	.byte	0x24
	.zero		1


	//   ....[38]....
        /*06e4*/ 	.word	0x0000a460
        /*06e8*/ 	.word	0x000000ff
        /*06ec*/ 	.word	0x00034800
        /*06f0*/ 	.short	0x0101
        /*06f2*/ 	.byte	0x24
	.zero		1


	//   ....[39]....
        /*06f4*/ 	.word	0x0000a490
        /*06f8*/ 	.word	0x000000ff
        /*06fc*/ 	.word	0x00034820
        /*0700*/ 	.short	0x010a
        /*0702*/ 	.byte	0x24
	.zero		1


	//   ....[40]....
        /*0704*/ 	.word	0x0000a7c0
        /*0708*/ 	.word	0x00000003
        /*070c*/ 	.word	0x00034840
        /*0710*/ 	.short	0x010a
        /*0712*/ 	.byte	0x3f
	.zero		1


	//   ....[41]....
        /*0714*/ 	.word	0x0000ac40
        /*0718*/ 	.word	0x00000003
        /*071c*/ 	.word	0x00000060
        /*0720*/ 	.short	0x010a
        /*0722*/ 	.byte	0x3f
	.zero		1


	//   ....[42]....
        /*0724*/ 	.word	0x0000b2a0
        /*0728*/ 	.word	0x00000003
        /*072c*/ 	.word	0x00034840
        /*0730*/ 	.short	0x010a
        /*0732*/ 	.byte	0x3f
	.zero		1


	//   ....[43]....
        /*0734*/ 	.word	0x0000b720
        /*0738*/ 	.word	0x00000002
        /*073c*/ 	.word	0x00000060
        /*0740*/ 	.short	0x010a
        /*0742*/ 	.byte	0x3f
	.zero		1


	//   ....[44]....
        /*0744*/ 	.word	0x0000bcc0
        /*0748*/ 	.word	0x00000002
        /*074c*/ 	.word	0x00034840
        /*0750*/ 	.short	0x010a
        /*0752*/ 	.byte	0x3f
	.zero		1


	//   ....[45]....
        /*0754*/ 	.word	0x0000c140
        /*0758*/ 	.word	0x00000002
        /*075c*/ 	.word	0x00000060
        /*0760*/ 	.short	0x010a
        /*0762*/ 	.byte	0x3f
	.zero		1


	//   ....[46]....
        /*0764*/ 	.word	0x0000c590
        /*0768*/ 	.word	0x00000003
        /*076c*/ 	.word	0x00034860
        /*0770*/ 	.short	0x010a
        /*0772*/ 	.byte	0x3f
	.zero		1


	//   ....[47]....
        /*0774*/ 	.word	0x0000ca10
        /*0778*/ 	.word	0x00000000
        /*077c*/ 	.word	0x00034820
        /*0780*/ 	.short	0x010a
        /*0782*/ 	.byte	0x3f
	.zero		1


	//   ....[48]....
        /*0784*/ 	.word	0x0000cbe0
        /*0788*/ 	.word	0x00000006
        /*078c*/ 	.word	0x00000000
        /*0790*/ 	.short	0x010a
        /*0792*/ 	.byte	0x3f
	.zero		1


	//   ....[49]....
        /*0794*/ 	.word	0x0000cc30
        /*0798*/ 	.word	0x00000003
        /*079c*/ 	.word	0x00000000
        /*07a0*/ 	.short	0x010a
        /*07a2*/ 	.byte	0x3f
	.zero		1


	//   ....[50]....
        /*07a4*/ 	.word	0x0000cc90
        /*07a8*/ 	.word	0x00000012
        /*07ac*/ 	.word	0x00000000
        /*07b0*/ 	.short	0x010a
        /*07b2*/ 	.byte	0x3f
	.zero		1


	//   ....[51]....
        /*07b4*/ 	.word	0x0000ccc0
        /*07b8*/ 	.word	0x00000003
        /*07bc*/ 	.word	0x00000000
        /*07c0*/ 	.short	0x010a
        /*07c2*/ 	.byte	0x3f
	.zero		1


	//   ....[52]....
        /*07c4*/ 	.word	0x0000cd30
        /*07c8*/ 	.word	0x00000003
        /*07cc*/ 	.word	0x00034800
        /*07d0*/ 	.short	0x010a
        /*07d2*/ 	.byte	0x3f
	.zero		1


	//   ....[53]....
        /*07d4*/ 	.word	0x0000cd80
        /*07d8*/ 	.word	0x00000000
        /*07dc*/ 	.word	0x00034830
        /*07e0*/ 	.short	0x010a
        /*07e2*/ 	.byte	0x3f
	.zero		1


	//   ....[54]....
        /*07e4*/ 	.word	0x0000cde0
        /*07e8*/ 	.word	0x0000000c
        /*07ec*/ 	.word	0x00034830
        /*07f0*/ 	.short	0x010a
        /*07f2*/ 	.byte	0x3f
	.zero		1


	//   ....[55]....
        /*07f4*/ 	.word	0x0000ce40
        /*07f8*/ 	.word	0x00000009
        /*07fc*/ 	.word	0x00034850
        /*0800*/ 	.short	0x010a
        /*0802*/ 	.byte	0x3f
	.zero		1


	//   ....[56]....
        /*0804*/ 	.word	0x0000cea0
        /*0808*/ 	.word	0x00000005
        /*080c*/ 	.word	0x00034850
        /*0810*/ 	.short	0x010a
        /*0812*/ 	.byte	0x3f
	.zero		1


	//   ....[57]....
        /*0814*/ 	.word	0x0000d040
        /*0818*/ 	.word	0x00000000
        /*081c*/ 	.word	0x00034840
        /*0820*/ 	.short	0x010a
        /*0822*/ 	.byte	0x3f
	.zero		1


	//   ....[58]....
        /*0824*/ 	.word	0x0000dc60
        /*0828*/ 	.word	0x0000000f
        /*082c*/ 	.word	0x00034820
        /*0830*/ 	.short	0x010a
        /*0832*/ 	.byte	0x3f
	.zero		1


	//   ....[59]....
        /*0834*/ 	.word	0x0000dcb0
        /*0838*/ 	.word	0x00000003
        /*083c*/ 	.word	0x00034840
        /*0840*/ 	.short	0x010a
        /*0842*/ 	.byte	0x3f
	.zero		1


	//   ....[60]....
        /*0844*/ 	.word	0x0000dd00
        /*0848*/ 	.word	0x00000003
        /*084c*/ 	.word	0x00000060
        /*0850*/ 	.short	0x010a
        /*0852*/ 	.byte	0x3f
	.zero		1


	//   ....[61]....
        /*0854*/ 	.word	0x0000dd50
        /*0858*/ 	.word	0x00000003
        /*085c*/ 	.word	0x00034840
        /*0860*/ 	.short	0x010a
        /*0862*/ 	.byte	0x3f
	.zero		1


	//   ....[62]....
        /*0864*/ 	.word	0x0000dda0
        /*0868*/ 	.word	0x00000002
        /*086c*/ 	.word	0x00000060
        /*0870*/ 	.short	0x010a
        /*0872*/ 	.byte	0x3f
	.zero		1


	//   ....[63]....
        /*0874*/ 	.word	0x0000ddf0
        /*0878*/ 	.word	0x00000002
        /*087c*/ 	.word	0x00034840
        /*0880*/ 	.short	0x010a
        /*0882*/ 	.byte	0x3f
	.zero		1


	//   ....[64]....
        /*0884*/ 	.word	0x0000de40
        /*0888*/ 	.word	0x00000002
        /*088c*/ 	.word	0x00000060
        /*0890*/ 	.short	0x010a
        /*0892*/ 	.byte	0x3f
	.zero		1


	//   ....[65]....
        /*0894*/ 	.word	0x0000de90
        /*0898*/ 	.word	0x00000003
        /*089c*/ 	.word	0x00034860
        /*08a0*/ 	.short	0x010a
        /*08a2*/ 	.byte	0x3f
	.zero		1


	//   ....[66]....
        /*08a4*/ 	.word	0x0000dee0
        /*08a8*/ 	.word	0x00000000
        /*08ac*/ 	.word	0x00034820
        /*08b0*/ 	.short	0x010a
        /*08b2*/ 	.byte	0x3f
	.zero		1


	//   ....[67]....
        /*08b4*/ 	.word	0x0000e080
        /*08b8*/ 	.word	0x00000006
        /*08bc*/ 	.word	0x00000000
        /*08c0*/ 	.short	0x010a
        /*08c2*/ 	.byte	0x3f
	.zero		1


	//   ....[68]....
        /*08c4*/ 	.word	0x0000e0d0
        /*08c8*/ 	.word	0x00000003
        /*08cc*/ 	.word	0x00000000
        /*08d0*/ 	.short	0x010a
        /*08d2*/ 	.byte	0x3f
	.zero		1


	//   ....[69]....
        /*08d4*/ 	.word	0x0000e120
        /*08d8*/ 	.word	0x00000012
        /*08dc*/ 	.word	0x00000000
        /*08e0*/ 	.short	0x010a
        /*08e2*/ 	.byte	0x3f
	.zero		1


	//----- nvinfo : EIATTR_NUM_MBARRIERS
	.align		4
.L_101:
        /*08e4*/ 	.byte	0x03, 0x38
        /*08e6*/ 	.short	0x0016


	//----- nvinfo : EIATTR_EXIT_INSTR_OFFSETS
	.align		4
        /*08e8*/ 	.byte	0x04, 0x1c
        /*08ea*/ 	.short	(.L_103 - .L_102)


	//   ....[0]....
.L_102:
        /*08ec*/ 	.word	0x000009e0


	//   ....[1]....
        /*08f0*/ 	.word	0x00008a60


	//   ....[2]....
        /*08f4*/ 	.word	0x0000cd10


	//----- nvinfo : EIATTR_MAX_THREADS
	.align		4
.L_103:
        /*08f8*/ 	.byte	0x04, 0x05
        /*08fa*/ 	.short	(.L_105 - .L_104)
.L_104:
        /*08fc*/ 	.word	0x00000180
        /*0900*/ 	.word	0x00000001
        /*0904*/ 	.word	0x00000001


	//----- nvinfo : EIATTR_CRS_STACK_SIZE
	.align		4
.L_105:
        /*0908*/ 	.byte	0x04, 0x1e
        /*090a*/ 	.short	(.L_107 - .L_106)
.L_106:
        /*090c*/ 	.word	0x00000000


	//----- nvinfo : EIATTR_CBANK_PARAM_SIZE
	.align		4
.L_107:
        /*0910*/ 	.byte	0x03, 0x19
        /*0912*/ 	.short	0x0a70


	//----- nvinfo : EIATTR_PARAM_CBANK
	.align		4
        /*0914*/ 	.byte	0x04, 0x0a
        /*0916*/ 	.short	(.L_109 - .L_108)
	.align		4
.L_108:
        /*0918*/ 	.word	index@(.nv.constant0._ZN7cutlass13device_kernelIN5flash11enable_sm90INS1_16FlashAttnFwdSm90INS1_25CollectiveMainloopFwdSm90ILi2EN4cute5tupleIJNS5_1CILi1EEES8_S8_EEENS6_IJNS7_ILi128EEESA_NS7_ILi192EEEEEELi128ENS_10bfloat16_tEfNS_4arch4Sm90ELb0ELb0ELb1ELb0ELb0ELb0ELb0ELb1ELb1ELb1ELb0ELb0EEENS1_21CollectiveEpilogueFwdINS6_IJSA_SA_SA_EEES9_SD_SF_Li256ELb0ELb1ELb0ELb0EEENS1_29StaticPersistentTileSchedulerILb0EEEEEEEEEvNT_6ParamsE)
        /*091c*/ 	.short	0x0210
        /*091e*/ 	.short	0x0a70


	//----- nvinfo : EIATTR_SW_WAR
	.align		4
.L_109:
        /*0920*/ 	.byte	0x04, 0x36
        /*0922*/ 	.short	(.L_111 - .L_110)
.L_110:
        /*0924*/ 	.word	0x00000008
.L_111:


//--------------------- .nv.info._ZN7cutlass13device_kernelIN5flash11enable_sm90INS1_16FlashAttnFwdSm90INS1_25CollectiveMainloopFwdSm90ILi2EN4cute5tupleIJNS5_1CILi2EEENS7_ILi1EEES9_EEENS6_IJNS7_ILi128EEESB_NS7_ILi192EEEEEELi128ENS_10bfloat16_tEfNS_4arch4Sm90ELb0ELb0ELb1ELb0ELb0ELb0ELb0ELb1ELb1ELb1ELb0ELb0EEENS1_21CollectiveEpilogueFwdINS6_IJSB_SB_SB_EEESA_SE_SG_Li256ELb0ELb1ELb0ELb0EEENS1_29StaticPersistentTileSchedulerILb0EEEEEEEEEvNT_6ParamsE --------------------------
	.section	.nv.info._ZN7cutlass13device_kernelIN5flash11enable_sm90INS1_16FlashAttnFwdSm90INS1_25CollectiveMainloopFwdSm90ILi2EN4cute5tupleIJNS5_1CILi2EEENS7_ILi1EEES9_EEENS6_IJNS7_ILi128EEESB_NS7_ILi192EEEEEELi128ENS_10bfloat16_tEfNS_4arch4Sm90ELb0ELb0ELb1ELb0ELb0ELb0ELb0ELb1ELb1ELb1ELb0ELb0EEENS1_21CollectiveEpilogueFwdINS6_IJSB_SB_SB_EEESA_SE_SG_Li256ELb0ELb1ELb0ELb0EEENS1_29StaticPersistentTileSchedulerILb0EEEEEEEEEvNT_6ParamsE,"",@"SHT_CUDA_INFO"
	.sectionflags	@""
	.align	4


	//----- nvinfo : EIATTR_CUDA_API_VERSION
	.align		4
        /*0000*/ 	.byte	0x04, 0x37
        /*0002*/ 	.short	(.L_113 - .L_112)
.L_112:
        /*0004*/ 	.word	0x00000082


	//----- nvinfo : EIATTR_KPARAM_INFO
	.align		4
.L_113:
        /*0008*/ 	.byte	0x04, 0x17
        /*000a*/ 	.short	(.L_115 - .L_114)
.L_114:
        /*000c*/ 	.word	0x00000000
        /*0010*/ 	.short	0x0000
        /*0012*/ 	.short	0x0070
        /*0014*/ 	.byte	0x00, 0xf0, 0x01, 0x28


	//----- nvinfo : EIATTR_SPARSE_MMA_MASK
	.align		4
.L_115:
        /*0018*/ 	.byte	0x03, 0x50
        /*001a*/ 	.short	0x0000


	//----- nvinfo : EIATTR_MAXREG_COUNT
	.align		4
        /*001c*/ 	.byte	0x03, 0x1b
        /*001e*/ 	.short	0x00a8


	//----- nvinfo : EIATTR_NUM_BARRIERS
	.align		4
        /*0020*/ 	.byte	0x02, 0x4c
        /*0022*/ 	.byte	0x09
	.zero		1


	//----- nvinfo : EIATTR_EXTERNS
	.align		4
        /*0024*/ 	.byte	0x04, 0x0f
        /*0026*/ 	.short	(.L_117 - .L_116)


	//   ....[0]....
	.align		4
.L_116:
        /*0028*/ 	.word	index@(__assertfail)


	//----- nvinfo : EIATTR_ANNOTATIONS
	.align		4
.L_117:
        /*002c*/ 	.byte	0x04, 0x55
        /*002e*/ 	.short	(.L_119 - .L_118)


	//   ....[0]....
.L_118:
        /* <DEDUP_REMOVED lines=31> */


	//----- nvinfo : EIATTR_MERCURY_ISA_VERSION
	.align		4
.L_119:
        /*0208*/ 	.byte	0x03, 0x5f
        /*020a*/ 	.short	0x0101


	//----- nvinfo : EIATTR_INT_WARP_WIDE_INSTR_OFFSETS
	.align		4
        /*020c*/ 	.byte	0x04, 0x31
        /*020e*/ 	.short	(.L_121 - .L_120)


	//   ....[0]....
.L_120:
        /*0210*/ 	.word	0x00000130


	//   ....[1]....
        /*0214*/ 	.word	0x00000170


	//   ....[2]....
        /*0218*/ 	.word	0x000001e0


	//----- nvinfo : EIATTR_COOP_GROUP_MASK_REGIDS
	.align		4
.L_121:
        /*021c*/ 	.byte	0x04, 0x29
        /*021e*/ 	.short	(.L_123 - .L_122)


	//   ....[0]....
.L_122:
        /*0220*/ 	.word	0xffffffff


	//   ....[1]....
        /*0224*/ 	.word	0xffffffff


	//   ....[2]....
        /*0228*/ 	.word	0xffffffff


	//   ....[3]....
        /*022c*/ 	.word	0xffffffff


	//   ....[4]....
        /*0230*/ 	.word	0xffffffff


	//   ....[5]....
        /*0234*/ 	.word	0xffffffff


	//   ....[6]....
        /*0238*/ 	.word	0xffffffff


	//   ....[7]....
        /*023c*/ 	.word	0xffffffff


	//   ....[8]....
        /*0240*/ 	.word	0xffffffff


	//   ....[9]....
        /*0244*/ 	.word	0xffffffff


	//   ....[10]....
        /*0248*/ 	.word	0xffffffff


	//   ....[11]....
        /*024c*/ 	.word	0xffffffff


	//   ....[12]....
        /*0250*/ 	.word	0xffffffff


	//   ....[13]....
        /*0254*/ 	.word	0xffffffff


	//   ....[14]....
        /*0258*/ 	.word	0xffffffff


	//   ....[15]....
        /*025c*/ 	.word	0xffffffff


	//   ....[16]....
        /*0260*/ 	.word	0xffffffff


	//   ....[17]....
        /*0264*/ 	.word	0xffffffff


	//   ....[18]....
        /*0268*/ 	.word	0xffffffff


	//   ....[19]....
        /*026c*/ 	.word	0xffffffff


	//   ....[20]....
        /*0270*/ 	.word	0xffffffff


	//   ....[21]....
        /*0274*/ 	.word	0xffffffff


	//   ....[22]....
        /*0278*/ 	.word	0xffffffff


	//   ....[23]....
        /*027c*/ 	.word	0xffffffff


	//   ....[24]....
        /*0280*/ 	.word	0xffffffff


	//   ....[25]....
        /*0284*/ 	.word	0xffffffff


	//   ....[26]....
        /*0288*/ 	.word	0xffffffff


	//   ....[27]....
        /*028c*/ 	.word	0xffffffff


	//   ....[28]....
        /*0290*/ 	.word	0xffffffff


	//   ....[29]....
        /*0294*/ 	.word	0xffffffff


	//   ....[30]....
        /*0298*/ 	.word	0xffffffff


	//   ....[31]....
        /*029c*/ 	.word	0xffffffff


	//   ....[32]....
        /*02a0*/ 	.word	0xffffffff


	//   ....[33]....
        /*02a4*/ 	.word	0xffffffff


	//   ....[34]....
        /*02a8*/ 	.word	0xffffffff


	//   ....[35]....
        /*02ac*/ 	.word	0xffffffff


	//   ....[36]....
        /*02b0*/ 	.word	0xffffffff


	//   ....[37]....
        /*02b4*/ 	.word	0xffffffff


	//   ....[38]....
        /*02b8*/ 	.word	0xffffffff


	//   ....[39]....
        /*02bc*/ 	.word	0xffffffff


	//   ....[40]....
        /*02c0*/ 	.word	0xffffffff


	//   ....[41]....
        /*02c4*/ 	.word	0xffffffff


	//   ....[42]....
        /*02c8*/ 	.word	0xffffffff


	//   ....[43]....
        /*02cc*/ 	.word	0xffffffff


	//   ....[44]....
        /*02d0*/ 	.word	0xffffffff


	//   ....[45]....
        /*02d4*/ 	.word	0xffffffff


	//   ....[46]....
        /*02d8*/ 	.word	0xffffffff


	//   ....[47]....
        /*02dc*/ 	.word	0xffffffff


	//   ....[48]....
        /*02e0*/ 	.word	0xffffffff


	//   ....[49]....
        /*02e4*/ 	.word	0xffffffff


	//   ....[50]....
        /*02e8*/ 	.word	0xffffffff


	//   ....[51]....
        /*02ec*/ 	.word	0x0500000f


	//   ....[52]....
        /*02f0*/ 	.word	0x0500000f


	//   ....[53]....
        /*02f4*/ 	.word	0x0500000f


	//   ....[54]....
        /*02f8*/ 	.word	0x0500000f


	//   ....[55]....
        /*02fc*/ 	.word	0x0500000f


	//   ....[56]....
        /*0300*/ 	.word	0x0500000f


	//   ....[57]....
        /*0304*/ 	.word	0x0500000f


	//   ....[58]....
        /*0308*/ 	.word	0x0500000f


	//   ....[59]....
        /*030c*/ 	.word	0x0500000f


	//   ....[60]....
        /*0310*/ 	.word	0x0500000f


	//   ....[61]....
        /*0314*/ 	.word	0x0500000f


	//   ....[62]....
        /*0318*/ 	.word	0x0500000f


	//   ....[63]....
        /*031c*/ 	.word	0x0500000f


	//   ....[64]....
        /*0320*/ 	.word	0x0500000f


	//   ....[65]....
        /*0324*/ 	.word	0x0500000f


	//   ....[66]....
        /*0328*/ 	.word	0x0500000f


	//   ....[67]....
        /*032c*/ 	.word	0x0500000f


	//   ....[68]....
        /*0330*/ 	.word	0x0500000f


	//----- nvinfo : EIATTR_COOP_GROUP_INSTR_OFFSETS
	.align		4
.L_123:
        /*0334*/ 	.byte	0x04, 0x28
        /*0336*/ 	.short	(.L_125 - .L_124)


	//   ....[0]....
.L_124:
        /*0338*/ 	.word	0x00000060


	//   ....[1]....
        /*033c*/ 	.word	0x00000140


	//   ....[2]....
        /*0340*/ 	.word	0x00000190


	//   ....[3]....
        /*0344*/ 	.word	0x000003d0


	//   ....[4]....
        /*0348*/ 	.word	0x00000600


	//   ....[5]....
        /*034c*/ 	.word	0x00000830


	//   ....[6]....
        /*0350*/ 	.word	0x00000ac0


	//   ....[7]....
        /*0354*/ 	.word	0x00000dd0


	//   ....[8]....
        /*0358*/ 	.word	0x000012c0


	//   ....[9]....
        /*035c*/ 	.word	0x00002de0


	//   ....[10]....
        /*0360*/ 	.word	0x00002e60


	//   ....[11]....
        /*0364*/ 	.word	0x000034a0


	//   ....[12]....
        /*0368*/ 	.word	0x00003540


	//   ....[13]....
        /*036c*/ 	.word	0x00005ae0


	//   ....[14]....
        /*0370*/ 	.word	0x00005b10


	//   ....[15]....
        /*0374*/ 	.word	0x00005b40


	//   ....[16]....
        /*0378*/ 	.word	0x00005b60


	//   ....[17]....
        /*037c*/ 	.word	0x00007070


	//   ....[18]....
        /*0380*/ 	.word	0x000070a0


	//   ....[19]....
        /*0384*/ 	.word	0x00007160


	//   ....[20]....
        /*0388*/ 	.word	0x00007170


	//   ....[21]....
        /*038c*/ 	.word	0x00008210


	//   ....[22]....
        /*0390*/ 	.word	0x00008240


	//   ....[23]....
        /*0394*/ 	.word	0x00008270


	//   ....[24]....
        /*0398*/ 	.word	0x000082d0


	//   ....[25]....
        /*039c*/ 	.word	0x00008910


	//   ....[26]....
        /*03a0*/ 	.word	0x00008940


	//   ....[27]....
        /*03a4*/ 	.word	0x00008a10


	//   ....[28]....
        /*03a8*/ 	.word	0x00008a30


	//   ....[29]....
        /*03ac*/ 	.word	0x00008ae0


	//   ....[30]....
        /*03b0*/ 	.word	0x00008b00


	//   ....[31]....
        /*03b4*/ 	.word	0x00008bc0


	//   ....[32]....
        /*03b8*/ 	.word	0x00008c00


	//   ....[33]....
        /*03bc*/ 	.word	0x000096c0


	//   ....[34]....
        /*03c0*/ 	.word	0x0000a1f0


	//   ....[35]....
        /*03c4*/ 	.word	0x0000a220


	//   ....[36]....
        /*03c8*/ 	.word	0x0000a310


	//   ....[37]....
        /*03cc*/ 	.word	0x0000a320


	//   ....[38]....
        /*03d0*/ 	.word	0x0000a3d0


	//   ....[39]....
        /*03d4*/ 	.word	0x0000a3e0


	//   ....[40]....
        /*03d8*/ 	.word	0x0000a490


	//   ....[41]....
        /*03dc*/ 	.word	0x0000a4a0


	//   ....[42]....
        /*03e0*/ 	.word	0x0000a550


	//   ....[43]....
        /*03e4*/ 	.word	0x0000a560


	//   ....[44]....
        /*03e8*/ 	.word	0x0000a610


	//   ....[45]....
        /*03ec*/ 	.word	0x0000a620


	//   ....[46]....
        /*03f0*/ 	.word	0x0000a6c0


	//   ....[47]....
        /*03f4*/ 	.word	0x0000a6d0


	//   ....[48]....
        /*03f8*/ 	.word	0x0000a6e0


	//   ....[49]....
        /*03fc*/ 	.word	0x0000a6f0


	//   ....[50]....
        /*0400*/ 	.word	0x0000d310


	//   ....[51]....
        /*0404*/ 	.word	0x0000d820


	//   ....[52]....
        /*0408*/ 	.word	0x0000d990


	//   ....[53]....
        /*040c*/ 	.word	0x0000d9f0


	//   ....[54]....
        /*0410*/ 	.word	0x0000dab0


	//   ....[55]....
        /*0414*/ 	.word	0x0000dbd0


	//   ....[56]....
        /*0418*/ 	.word	0x0000dc30


	//   ....[57]....
        /*041c*/ 	.word	0x0000dd50


	//   ....[58]....
        /*0420*/ 	.word	0x0000ddb0


	//   ....[59]....
        /*0424*/ 	.word	0x0000ded0


	//   ....[60]....
        /*0428*/ 	.word	0x0000df30


	//   ....[61]....
        /*042c*/ 	.word	0x0000e050


	//   ....[62]....
        /*0430*/ 	.word	0x0000e0b0


	//   ....[63]....
        /*0434*/ 	.word	0x0000e1d0


	//   ....[64]....
        /*0438*/ 	.word	0x0000e230


	//   ....[65]....
        /*043c*/ 	.word	0x0000e340


	//   ....[66]....
        /*0440*/ 	.word	0x0000e3a0


	//   ....[67]....
        /*0444*/ 	.word	0x0000e440


	//   ....[68]....
        /*0448*/ 	.word	0x0000e850


	//----- nvinfo : EIATTR_REG_RECONFIG
	.align		4
.L_125:
        /*044c*/ 	.byte	0x01, 0x54
	.zero		2


	//----- nvinfo : EIATTR_SYSCALL_OFFSETS
	.align		4
        /*0450*/ 	.byte	0x04, 0x46
        /*0452*/ 	.short	(.L_127 - .L_126)


	//   ....[0]....
.L_126:
        /*0454*/ 	.word	0x00001630


	//   ....[1]....
        /*0458*/ 	.word	0x000092f0


	//   ....[2]....
        /*045c*/ 	.word	0x00009430


	//   ....[3]....
        /*0460*/ 	.word	0x00009520


	//   ....[4]....
        /*0464*/ 	.word	0x00009da0


	//----- nvinfo : EIATTR_MBARRIER_INSTR_OFFSETS
	.align		4
.L_127:
        /*0468*/ 	.byte	0x04, 0x39
        /*046a*/ 	.short	(.L_129 - .L_128)


	//   ....[0]....
.L_128:
        /*046c*/ 	.word	0x00000270
        /*0470*/ 	.word	0x000000ff
        /*0474*/ 	.word	0x00034800
        /*0478*/ 	.short	0x0100
        /*047a*/ 	.byte	0x08
	.zero		1


	//   ....[1]....
        /*047c*/ 	.word	0x00000280
        /*0480*/ 	.word	0x000000ff
        /*0484*/ 	.word	0x00034820
        /*0488*/ 	.short	0x0100
        /*048a*/ 	.byte	0x08
	.zero		1


	//   ....[2]....
        /*048c*/ 	.word	0x00000370
        /*0490*/ 	.word	0x000000ff
        /*0494*/ 	.word	0x00034830
        /*0498*/ 	.short	0x0100
        /*049a*/ 	.byte	0x08
	.zero		1


	//   ....[3]....
        /*049c*/ 	.word	0x00000380
        /*04a0*/ 	.word	0x000000ff
        /*04a4*/ 	.word	0x00034840
        /*04a8*/ 	.short	0x0100
        /*04aa*/ 	.byte	0x08
	.zero		1


	//   ....[4]....
        /*04ac*/ 	.word	0x00000390
        /*04b0*/ 	.word	0x000000ff
        /*04b4*/ 	.word	0x00034838
        /*04b8*/ 	.short	0x0100
        /*04ba*/ 	.byte	0x08
	.zero		1


	//   ....[5]....
        /*04bc*/ 	.word	0x000003a0
        /*04c0*/ 	.word	0x000000ff
        /*04c4*/ 	.word	0x00034848
        /*04c8*/ 	.short	0x0100
        /*04ca*/ 	.byte	0x08
	.zero		1


	//   ....[6]....
        /*04cc*/ 	.word	0x000005b0
        /*04d0*/ 	.word	0x000000ff
        /*04d4*/ 	.word	0x00034850
        /*04d8*/ 	.short	0x0100
        /*04da*/ 	.byte	0x08
	.zero		1


	//   ....[7]....
        /*04dc*/ 	.word	0x000005c0
        /*04e0*/ 	.word	0x000000ff
        /*04e4*/ 	.word	0x00034860
        /*04e8*/ 	.short	0x0100
        /*04ea*/ 	.byte	0x08
	.zero		1


	//   ....[8]....
        /*04ec*/ 	.word	0x000005d0
        /*04f0*/ 	.word	0x000000ff
        /*04f4*/ 	.word	0x00034858
        /*04f8*/ 	.short	0x0100
        /*04fa*/ 	.byte	0x08
	.zero		1


	//   ....[9]....
        /*04fc*/ 	.word	0x000005e0
        /*0500*/ 	.word	0x000000ff
        /*0504*/ 	.word	0x00034868
        /*0508*/ 	.short	0x0100
        /*050a*/ 	.byte	0x08
	.zero		1


	//   ....[10]....
        /*050c*/ 	.word	0x000007e0
        /*0510*/ 	.word	0x000000ff
        /*0514*/ 	.word	0x00034870
        /*0518*/ 	.short	0x0100
        /*051a*/ 	.byte	0x08
	.zero		1


	//   ....[11]....
        /*051c*/ 	.word	0x000007f0
        /*0520*/ 	.word	0x000000ff
        /*0524*/ 	.word	0x00034880
        /*0528*/ 	.short	0x0100
        /*052a*/ 	.byte	0x08
	.zero		1


	//   ....[12]....
        /*052c*/ 	.word	0x00000800
        /*0530*/ 	.word	0x000000ff
        /*0534*/ 	.word	0x00034878
        /*0538*/ 	.short	0x0100
        /*053a*/ 	.byte	0x08
	.zero		1


	//   ....[13]....
        /*053c*/ 	.word	0x00000810
        /*0540*/ 	.word	0x000000ff
        /*0544*/ 	.word	0x00034888
        /*0548*/ 	.short	0x0100
        /*054a*/ 	.byte	0x08
	.zero		1


	//   ....[14]....
        /*054c*/ 	.word	0x00000a70
        /*0550*/ 	.word	0x000000ff
        /*0554*/ 	.word	0x00034890
        /*0558*/ 	.short	0x0100
        /*055a*/ 	.byte	0x08
	.zero		1


	//   ....[15]....
        /*055c*/ 	.word	0x00000a80
        /*0560*/ 	.word	0x000000ff
        /*0564*/ 	.word	0x000348a0
        /*0568*/ 	.short	0x0100
        /*056a*/ 	.byte	0x08
	.zero		1


	//   ....[16]....
        /*056c*/ 	.word	0x00000a90
        /*0570*/ 	.word	0x000000ff
        /*0574*/ 	.word	0x00034898
        /*0578*/ 	.short	0x0100
        /*057a*/ 	.byte	0x08
	.zero		1


	//   ....[17]....
        /*057c*/ 	.word	0x00000aa0
        /*0580*/ 	.word	0x000000ff
        /*0584*/ 	.word	0x000348a8
        /*0588*/ 	.short	0x0100
        /*058a*/ 	.byte	0x08
	.zero		1


	//   ....[18]....
        /*058c*/ 	.word	0x00000d30
        /*0590*/ 	.word	0x000000ff
        /*0594*/ 	.word	0x000348b0
        /*0598*/ 	.short	0x0100
        /*059a*/ 	.byte	0x08
	.zero		1


	//   ....[19]....
        /*059c*/ 	.word	0x00000d40
        /*05a0*/ 	.word	0x000000ff
        /*05a4*/ 	.word	0x000348c0
        /*05a8*/ 	.short	0x0100
        /*05aa*/ 	.byte	0x08
	.zero		1


	//   ....[20]....
        /*05ac*/ 	.word	0x00000d50
        /*05b0*/ 	.word	0x000000ff
        /*05b4*/ 	.word	0x000348b8
        /*05b8*/ 	.short	0x0100
        /*05ba*/ 	.byte	0x08
	.zero		1


	//   ....[21]....
        /*05bc*/ 	.word	0x00000d60
        /*05c0*/ 	.word	0x000000ff
        /*05c4*/ 	.word	0x000348c8
        /*05c8*/ 	.short	0x0100
        /*05ca*/ 	.byte	0x08
	.zero		1


	//   ....[22]....
        /*05cc*/ 	.word	0x00001670
        /*05d0*/ 	.word	0x000000ff
        /*05d4*/ 	.word	0x00034800
        /*05d8*/ 	.short	0x010a
        /*05da*/ 	.byte	0x28
	.zero		1


	//   ....[23]....
        /*05dc*/ 	.word	0x00001710
        /*05e0*/ 	.word	0x00000000
        /*05e4*/ 	.word	0x00034830
        /*05e8*/ 	.short	0x010a
        /*05ea*/ 	.byte	0x3f
	.zero		1


	//   ....[24]....
        /*05ec*/ 	.word	0x00001750
        /*05f0*/ 	.word	0x00000000
        /*05f4*/ 	.word	0x00034830
        /*05f8*/ 	.short	0x010a
        /*05fa*/ 	.byte	0x3f
	.zero		1


	//   ....[25]....
        /*05fc*/ 	.word	0x00003b10
        /*0600*/ 	.word	0x00000003
        /*0604*/ 	.word	0x00000000
        /*0608*/ 	.short	0x0101
        /*060a*/ 	.byte	0x3f
	.zero		1


	//   ....[26]....
        /*060c*/ 	.word	0x00004280
        /*0610*/ 	.word	0x000000ff
        /*0614*/ 	.word	0x00034830
        /*0618*/ 	.short	0x010a
        /*061a*/ 	.byte	0x08
	.zero		1


	//   ....[27]....
        /*061c*/ 	.word	0x000042c0
        /*0620*/ 	.word	0x000000ff
        /*0624*/ 	.word	0x00034830
        /*0628*/ 	.short	0x010a
        /*062a*/ 	.byte	0x08
	.zero		1


	//   ....[28]....
        /*062c*/ 	.word	0x00004ba0
        /*0630*/ 	.word	0x000000ff
        /*0634*/ 	.word	0x00034850
        /*0638*/ 	.short	0x010a
        /*063a*/ 	.byte	0x09
	.zero		1


	//   ....[29]....
        /*063c*/ 	.word	0x00004be0
        /*0640*/ 	.word	0x000000ff
        /*0644*/ 	.word	0x00034850
        /*0648*/ 	.short	0x010a
        /*064a*/ 	.byte	0x09
	.zero		1


	//   ....[30]....
        /*064c*/ 	.word	0x00006660
        /*0650*/ 	.word	0x00000003
        /*0654*/ 	.word	0x00000000
        /*0658*/ 	.short	0x0101
        /*065a*/ 	.byte	0x3f
	.zero		1


	//   ....[31]....
        /*065c*/ 	.word	0x00006970
        /*0660*/ 	.word	0x0000002e
        /*0664*/ 	.word	0x00000000
        /*0668*/ 	.short	0x0101
        /*066a*/ 	.byte	0x3f
	.zero		1


	//   ....[32]....
        /*066c*/ 	.word	0x00006fc0
        /*0670*/ 	.word	0x000000ff
        /*0674*/ 	.word	0x00034850
        /*0678*/ 	.short	0x010a
        /*067a*/ 	.byte	0x09
	.zero		1


	//   ....[33]....
        /*067c*/ 	.word	0x00007000
        /*0680*/ 	.word	0x000000ff
        /*0684*/ 	.word	0x00034850
        /*0688*/ 	.short	0x010a
        /*068a*/ 	.byte	0x09
	.zero		1


	//   ....[34]....
        /*068c*/ 	.word	0x000077d0
        /*0690*/ 	.word	0x00000006
        /*0694*/ 	.word	0x00000000
        /*0698*/ 	.short	0x0101
        /*069a*/ 	.byte	0x3f
	.zero		1


	//   ....[35]....
        /*069c*/ 	.word	0x000088f0
        /*06a0*/ 	.word	0x000000ff
        /*06a4*/ 	.word	0x00000000
        /*06a8*/ 	.short	0x0101
        /*06aa*/ 	.byte	0x05
	.zero		1


	//   ....[36]....
        /*06ac*/ 	.word	0x00008950
        /*06b0*/ 	.word	0x000000ff
        /*06b4*/ 	.word	0x00000000
        /*06b8*/ 	.short	0x0101
        /*06ba*/ 	.byte	0x04
	.zero		1


	//   ....[37]....
        /*06bc*/ 	.word	0x000098d0
        /*06c0*/ 	.word	0x00000002
        /*06c4*/ 	.word	0x00034840
        /*06c8*/ 	.short	0x010a
        /*06ca*/ 	.byte	0x3f
	.zero		1


	//   ....[38]....
        /*06cc*/ 	.word	0x0000a860
        /*06d0*/ 	.word	0x000000ff
        /*06d4*/ 	.word	0x00034800
        /*06d8*/ 	.short	0x0107
        /*06da*/ 	.byte	0x24
	.zero		1


	//   ....[39]....
        /*06dc*/ 	.word	0x0000a8d0
        /*06e0*/ 	.word	0x000000ff
        /*06e4*/ 	.word	0x00034800
        /*06e8*/ 	.short	0x0101
        /*06ea*/ 	.byte	0x24
	.zero		1


	//   ....[40]....
        /*06ec*/ 	.word	0x0000a8f0
        /*06f0*/ 	.word	0x000000ff
        /*06f4*/ 	.word	0x00034820
        /*06f8*/ 	.short	0x010a
        /*06fa*/ 	.byte	0x24
	.zero		1


	//   ....[41]....
        /*06fc*/ 	.word	0x0000ac00
        /*0700*/ 	.word	0x00000003
        /*0704*/ 	.word	0x00034840
        /*0708*/ 	.short	0x010a
        /*070a*/ 	.byte	0x3f
	.zero		1


	//   ....[42]....
        /*070c*/ 	.word	0x0000b140
        /*0710*/ 	.word	0x00000002
        /*0714*/ 	.word	0x00034860
        /*0718*/ 	.short	0x010a
        /*071a*/ 	.byte	0x3f
	.zero		1


	//   ....[43]....
        /*071c*/ 	.word	0x0000b800
        /*0720*/ 	.word	0x00000003
        /*0724*/ 	.word	0x00034840
        /*0728*/ 	.short	0x010a
        /*072a*/ 	.byte	0x3f
	.zero		1


	//   ....[44]....
        /*072c*/ 	.word	0x0000bd40
        /*0730*/ 	.word	0x00000002
        /*0734*/ 	.word	0x00034860
        /*0738*/ 	.short	0x010a
        /*073a*/ 	.byte	0x3f
	.zero		1


	//   ....[45]....
        /*073c*/ 	.word	0x0000c360
        /*0740*/ 	.word	0x00000003
        /*0744*/ 	.word	0x00034840
        /*0748*/ 	.short	0x010a
        /*074a*/ 	.byte	0x3f
	.zero		1


	//   ....[46]....
        /*074c*/ 	.word	0x0000c890
        /*0750*/ 	.word	0x00000002
        /*0754*/ 	.word	0x00034860
        /*0758*/ 	.short	0x010a
        /*075a*/ 	.byte	0x3f
	.zero		1


	//   ....[47]....
        /*075c*/ 	.word	0x0000cd30
        /*0760*/ 	.word	0x00000000
        /*0764*/ 	.word	0x00034860
        /*0768*/ 	.short	0x010a
        /*076a*/ 	.byte	0x3f
	.zero		1


	//   ....[48]....
        /*076c*/ 	.word	0x0000d290
        /*0770*/ 	.word	0x00000000
        /*0774*/ 	.word	0x00034820
        /*0778*/ 	.short	0x010a
        /*077a*/ 	.byte	0x3f
	.zero		1


	//   ....[49]....
        /*077c*/ 	.word	0x0000d4a0
        /*0780*/ 	.word	0x00000006
        /*0784*/ 	.word	0x00000000
        /*0788*/ 	.short	0x010a
        /*078a*/ 	.byte	0x3f
	.zero		1


	//   ....[50]....
        /*078c*/ 	.word	0x0000d4d0
        /*0790*/ 	.word	0x00000007
        /*0794*/ 	.word	0x00000000
        /*0798*/ 	.short	0x010a
        /*079a*/ 	.byte	0x3f
	.zero		1


	//   ....[51]....
        /*079c*/ 	.word	0x0000d530
        /*07a0*/ 	.word	0x00000004
        /*07a4*/ 	.word	0x00000000
        /*07a8*/ 	.short	0x010a
        /*07aa*/ 	.byte	0x3f
	.zero		1


	//   ....[52]....
        /*07ac*/ 	.word	0x0000d560
        /*07b0*/ 	.word	0x00000003
        /*07b4*/ 	.word	0x00000000
        /*07b8*/ 	.short	0x010a
        /*07ba*/ 	.byte	0x3f
	.zero		1


	//   ....[53]....
        /*07bc*/ 	.word	0x0000d5d0
        /*07c0*/ 	.word	0x00000003
        /*07c4*/ 	.word	0x00034800
        /*07c8*/ 	.short	0x010a
        /*07ca*/ 	.byte	0x3f
	.zero		1


	//   ....[54]....
        /*07cc*/ 	.word	0x0000d620
        /*07d0*/ 	.word	0x00000000
        /*07d4*/ 	.word	0x00034830
        /*07d8*/ 	.short	0x010a
        /*07da*/ 	.byte	0x3f
	.zero		1


	//   ....[55]....
        /*07dc*/ 	.word	0x0000d680
        /*07e0*/ 	.word	0x0000000c
        /*07e4*/ 	.word	0x00034830
        /*07e8*/ 	.short	0x010a
        /*07ea*/ 	.byte	0x3f
	.zero		1


	//   ....[56]....
        /*07ec*/ 	.word	0x0000d6e0
        /*07f0*/ 	.word	0x00000009
        /*07f4*/ 	.word	0x00034850
        /*07f8*/ 	.short	0x010a
        /*07fa*/ 	.byte	0x3f
	.zero		1


	//   ....[57]....
        /*07fc*/ 	.word	0x0000d740
        /*0800*/ 	.word	0x00000005
        /*0804*/ 	.word	0x00034850
        /*0808*/ 	.short	0x010a
        /*080a*/ 	.byte	0x3f
	.zero		1


	//   ....[58]....
        /*080c*/ 	.word	0x0000d8e0
        /*0810*/ 	.word	0x00000002
        /*0814*/ 	.word	0x00034840
        /*0818*/ 	.short	0x010a
        /*081a*/ 	.byte	0x3f
	.zero		1


	//   ....[59]....
        /*081c*/ 	.word	0x0000e4f0
        /*0820*/ 	.word	0x00000003
        /*0824*/ 	.word	0x00034820
        /*0828*/ 	.short	0x010a
        /*082a*/ 	.byte	0x3f
	.zero		1


	//   ....[60]....
        /*082c*/ 	.word	0x0000e540
        /*0830*/ 	.word	0x00000003
        /*0834*/ 	.word	0x00034840
        /*0838*/ 	.short	0x010a
        /*083a*/ 	.byte	0x3f
	.zero		1


	//   ....[61]....
        /*083c*/ 	.word	0x0000e590
        /*0840*/ 	.word	0x00000002
        /*0844*/ 	.word	0x00034860
        /*0848*/ 	.short	0x010a
        /*084a*/ 	.byte	0x3f
	.zero		1


	//   ....[62]....
        /*084c*/ 	.word	0x0000e5e0
        /*0850*/ 	.word	0x00000003
        /*0854*/ 	.word	0x00034840
        /*0858*/ 	.short	0x010a
        /*085a*/ 	.byte	0x3f
	.zero		1


	//   ....[63]....
        /*085c*/ 	.word	0x0000e630
        /*0860*/ 	.word	0x00000002
        /*0864*/ 	.word	0x00034860
        /*0868*/ 	.short	0x010a
        /*086a*/ 	.byte	0x3f
	.zero		1


	//   ....[64]....
        /*086c*/ 	.word	0x0000e680
        /*0870*/ 	.word	0x00000003
        /*0874*/ 	.word	0x00034840
        /*0878*/ 	.short	0x010a
        /*087a*/ 	.byte	0x3f
	.zero		1


	//   ....[65]....
        /*087c*/ 	.word	0x0000e6d0
        /*0880*/ 	.word	0x00000002
        /*0884*/ 	.word	0x00034860
        /*0888*/ 	.short	0x010a
        /*088a*/ 	.byte	0x3f
	.zero		1


	//   ....[66]....
        /*088c*/ 	.word	0x0000e720
        /*0890*/ 	.word	0x00000000
        /*0894*/ 	.word	0x00034860
        /*0898*/ 	.short	0x010a
        /*089a*/ 	.byte	0x3f
	.zero		1


	//   ....[67]....
        /*089c*/ 	.word	0x0000e770
        /*08a0*/ 	.word	0x00000000
        /*08a4*/ 	.word	0x00034820
        /*08a8*/ 	.short	0x010a
        /*08aa*/ 	.byte	0x3f
	.zero		1


	//   ....[68]....
        /*08ac*/ 	.word	0x0000e910
        /*08b0*/ 	.word	0x00000006
        /*08b4*/ 	.word	0x00000000
        /*08b8*/ 	.short	0x010a
        /*08ba*/ 	.byte	0x3f
	.zero		1


	//   ....[69]....
        /*08bc*/ 	.word	0x0000e960
        /*08c0*/ 	.word	0x00000007
        /*08c4*/ 	.word	0x00000000
        /*08c8*/ 	.short	0x010a
        /*08ca*/ 	.byte	0x3f
	.zero		1


	//   ....[70]....
        /*08cc*/ 	.word	0x0000e9b0
        /*08d0*/ 	.word	0x00000004
        /*08d4*/ 	.word	0x00000000
        /*08d8*/ 	.short	0x010a
        /*08da*/ 	.byte	0x3f
	.zero		1


	//----- nvinfo : EIATTR_NUM_MBARRIERS
	.align		4
.L_129:
        /*08dc*/ 	.byte	0x03, 0x38
        /*08de*/ 	.short	0x0016


	//----- nvinfo : EIATTR_EXIT_INSTR_OFFSETS
	.align		4
        /*08e0*/ 	.byte	0x04, 0x1c
        /*08e2*/ 	.short	(.L_131 - .L_130)


	//   ....[0]....
.L_130:
        /*08e4*/ 	.word	0x00000f20


	//   ....[1]....
        /*08e8*/ 	.word	0x00008ce0


	//   ....[2]....
        /*08ec*/ 	.word	0x0000d5b0


	//----- nvinfo : EIATTR_MAX_THREADS
	.align		4
.L_131:
        /*08f0*/ 	.byte	0x04, 0x05
        /*08f2*/ 	.short	(.L_133 - .L_132)
.L_132:
        /*08f4*/ 	.word	0x00000180
        /*08f8*/ 	.word	0x00000001
        /*08fc*/ 	.word	0x00000001


	//----- nvinfo : EIATTR_CRS_STACK_SIZE
	.align		4
.L_133:
        /*0900*/ 	.byte	0x04, 0x1e
        /*0902*/ 	.short	(.L_135 - .L_134)
.L_134:
        /*0904*/ 	.word	0x00000000


	//----- nvinfo : EIATTR_CBANK_PARAM_SIZE
	.align		4
.L_135:
        /*0908*/ 	.byte	0x03, 0x19
        /*090a*/ 	.short	0x0a70


	//----- nvinfo : EIATTR_PARAM_CBANK
	.align		4
        /*090c*/ 	.byte	0x04, 0x0a
        /*090e*/ 	.short	(.L_137 - .L_136)
	.align		4
.L_136:
        /*0910*/ 	.word	index@(.nv.constant0._ZN7cutlass13device_kernelIN5flash11enable_sm90INS1_16FlashAttnFwdSm90INS1_25CollectiveMainloopFwdSm90ILi2EN4cute5tupleIJNS5_1CILi2EEENS7_ILi1EEES9_EEENS6_IJNS7_ILi128EEESB_NS7_ILi192EEEEEELi128ENS_10bfloat16_tEfNS_4arch4Sm90ELb0ELb0ELb1ELb0ELb0ELb0ELb0ELb1ELb1ELb1ELb0ELb0EEENS1_21CollectiveEpilogueFwdINS6_IJSB_SB_SB_EEESA_SE_SG_Li256ELb0ELb1ELb0ELb0EEENS1_29StaticPersistentTileSchedulerILb0EEEEEEEEEvNT_6ParamsE)
        /*0914*/ 	.short	0x0210
        /*0916*/ 	.short	0x0a70


	//----- nvinfo : EIATTR_SW_WAR
	.align		4
.L_137:
        /*0918*/ 	.byte	0x04, 0x36
        /*091a*/ 	.short	(.L_139 - .L_138)
.L_138:
        /*091c*/ 	.word	0x00000008
.L_139:


//--------------------- .nv.info._ZN7cutlass13device_kernelIN5flash11enable_sm90INS1_16FlashAttnFwdSm90INS1_25CollectiveMainloopFwdSm90ILi2EN4cute5tupleIJNS5_1CILi1EEES8_S8_EEENS6_IJNS7_ILi128EEESA_NS7_ILi192EEEEEELi128ENS_10bfloat16_tEfNS_4arch4Sm90ELb0ELb0ELb1ELb1ELb0ELb0ELb0ELb1ELb1ELb1ELb0ELb0EEENS1_21CollectiveEpilogueFwdINS6_IJSA_SA_SA_EEES9_SD_SF_Li256ELb1ELb1ELb0ELb0EEENS1_36VarlenDynamicPersistentTileSchedulerILi128ELi128ELi256ELi128ELb0ELb1ELb1ELb0ELb1ELb1EEEEEEEEEvNT_6ParamsE --------------------------
	.section	.nv.info._ZN7cutlass13device_kernelIN5flash11enable_sm90INS1_16FlashAttnFwdSm90INS1_25CollectiveMainloopFwdSm90ILi2EN4cute5tupleIJNS5_1CILi1EEES8_S8_EEENS6_IJNS7_ILi128EEESA_NS7_ILi192EEEEEELi128ENS_10bfloat16_tEfNS_4arch4Sm90ELb0ELb0ELb1ELb1ELb0ELb0ELb0ELb1ELb1ELb1ELb0ELb0EEENS1_21CollectiveEpilogueFwdINS6_IJSA_SA_SA_EEES9_SD_SF_Li256ELb1ELb1ELb0ELb0EEENS1_36VarlenDynamicPersistentTileSchedulerILi128ELi128ELi256ELi128ELb0ELb1ELb1ELb0ELb1ELb1EEEEEEEEEvNT_6ParamsE,"",@"SHT_CUDA_INFO"
	.sectionflags	@""
	.align	4


	//----- nvinfo : EIATTR_CUDA_API_VERSION
	.align		4
        /*0000*/ 	.byte	0x04, 0x37
        /*0002*/ 	.short	(.L_141 - .L_140)
.L_140:
        /*0004*/ 	.word	0x00000082


	//----- nvinfo : EIATTR_KPARAM_INFO
	.align		4
.L_141:
        /*0008*/ 	.byte	0x04, 0x17
        /*000a*/ 	.short	(.L_143 - .L_142)
.L_142:
        /*000c*/ 	.word	0x00000000
        /*0010*/ 	.short	0x0000
        /*0012*/ 	.short	0x0070
        /*0014*/ 	.byte	0x00, 0xf0, 0x01, 0x2a


	//----- nvinfo : EIATTR_SPARSE_MMA_MASK
	.align		4
.L_143:
        /*0018*/ 	.byte	0x03, 0x50
        /*001a*/ 	.short	0x0000


	//----- nvinfo : EIATTR_MAXREG_COUNT
	.align		4
        /*001c*/ 	.byte	0x03, 0x1b
        /*001e*/ 	.short	0x00a8


	//----- nvinfo : EIATTR_NUM_BARRIERS
	.align		4
        /*0020*/ 	.byte	0x02, 0x4c
        /*0022*/ 	.byte	0x09
	.zero		1


	//----- nvinfo : EIATTR_EXTERNS
	.align		4
        /*0024*/ 	.byte	0x04, 0x0f
        /*0026*/ 	.short	(.L_145 - .L_144)


	//   ....[0]....
	.align		4
.L_144:
        /*0028*/ 	.word	index@(__assertfail)


	//----- nvinfo : EIATTR_ANNOTATIONS
	.align		4
.L_145:
        /*002c*/ 	.byte	0x04, 0x55
        /*002e*/ 	.short	(.L_147 - .L_146)


	//   ....[0]....
.L_146:
        /* <DEDUP_REMOVED lines=75> */
        /*04d4*/ 	.byte	0x10, 0x06, 0x01, 0x00, 0x01, 0x00, 0x00, 0x00, 0x00, 0x12, 0x01, 0x00


	//----- nvinfo : EIATTR_MERCURY_ISA_VERSION
	.align		4
.L_147:
        /*04e0*/ 	.byte	0x03, 0x5f
        /*04e2*/ 	.short	0x0101


	//----- nvinfo : EIATTR_UNUSED_LOAD_BYTE_OFFSET
	.align		4
        /*04e4*/ 	.byte	0x04, 0x44
        /*04e6*/ 	.short	(.L_149 - .L_148)


	//   ....[0]....
.L_148:
        /*04e8*/ 	.word	0x00000a10
        /*04ec*/ 	.word	0x0000fff0


	//   ....[1]....
        /*04f0*/ 	.word	0x00007de0
        /*04f4*/ 	.word	0x0000fff0


	//----- nvinfo : EIATTR_INT_WARP_WIDE_INSTR_OFFSETS
	.align		4
.L_149:
        /*04f8*/ 	.byte	0x04, 0x31
        /*04fa*/ 	.short	(.L_151 - .L_150)


	//   ....[0]....
.L_150:
        /*04fc*/ 	.word	0x00000130


	//   ....[1]....
        /*0500*/ 	.word	0x00000170


	//   ....[2]....
        /*0504*/ 	.word	0x000001e0


	//   ....[3]....
        /*0508*/ 	.word	0x0000b1c0


	//   ....[4]....
        /*050c*/ 	.word	0x0000b260


	//   ....[5]....
        /*0510*/ 	.word	0x0000ef00


	//   ....[6]....
        /*0514*/ 	.word	0x0000ef70


	//----- nvinfo : EIATTR_COOP_GROUP_MASK_REGIDS
	.align		4
.L_151:
        /*0518*/ 	.byte	0x04, 0x29
        /*051a*/ 	.short	(.L_153 - .L_152)


	//   ....[0]....
.L_152:
        /*051c*/ 	.word	0xffffffff


	//   ....[1]....
        /*0520*/ 	.word	0xffffffff


	//   ....[2]....
        /*0524*/ 	.word	0xffffffff


	//   ....[3]....
        /*0528*/ 	.word	0xffffffff


	//   ....[4]....
        /*052c*/ 	.word	0xffffffff


	//   ....[5]....
        /*0530*/ 	.word	0xffffffff


	//   ....[6]....
        /*0534*/ 	.word	0xffffffff


	//   ....[7]....
        /*0538*/ 	.word	0xffffffff


	//   ....[8]....
        /*053c*/ 	.word	0xffffffff


	//   ....[9]....
        /*0540*/ 	.word	0xffffffff


	//   ....[10]....
        /*0544*/ 	.word	0xffffffff


	//   ....[11]....
        /*0548*/ 	.word	0xffffffff


	//   ....[12]....
        /*054c*/ 	.word	0xffffffff


	//   ....[13]....
        /*0550*/ 	.word	0xffffffff


	//   ....[14]....
        /*0554*/ 	.word	0xffffffff


	//   ....[15]....
        /*0558*/ 	.word	0xffffffff


	//   ....[16]....
        /*055c*/ 	.word	0xffffffff


	//   ....[17]....
        /*0560*/ 	.word	0xffffffff


	//   ....[18]....
        /*0564*/ 	.word	0xffffffff


	//   ....[19]....
        /*0568*/ 	.word	0xffffffff


	//   ....[20]....
        /*056c*/ 	.word	0xffffffff


	//   ....[21]....
        /*0570*/ 	.word	0xffffffff


	//   ....[22]....
        /*0574*/ 	.word	0xffffffff


	//   ....[23]....
        /*0578*/ 	.word	0xffffffff


	//   ....[24]....
        /*057c*/ 	.word	0xffffffff


	//   ....[25]....
        /*0580*/ 	.word	0xffffffff


	//   ....[26]....
        /*0584*/ 	.word	0xffffffff


	//   ....[27]....
        /*0588*/ 	.word	0xffffffff


	//   ....[28]....
        /*058c*/ 	.word	0xffffffff


	//   ....[29]....
        /*0590*/ 	.word	0xffffffff


	//   ....[30]....
        /*0594*/ 	.word	0xffffffff


	//   ....[31]....
        /*0598*/ 	.word	0xffffffff


	//   ....[32]....
        /*059c*/ 	.word	0xffffffff


	//   ....[33]....
        /*05a0*/ 	.word	0xffffffff


	//   ....[34]....
        /*05a4*/ 	.word	0xffffffff


	//   ....[35]....
        /*05a8*/ 	.word	0xffffffff


	//   ....[36]....
        /*05ac*/ 	.word	0xffffffff


	//   ....[37]....
        /*05b0*/ 	.word	0xffffffff


	//   ....[38]....
        /*05b4*/ 	.word	0xffffffff


	//   ....[39]....
        /*05b8*/ 	.word	0xffffffff


	//   ....[40]....
        /*05bc*/ 	.word	0xffffffff


	//   ....[41]....
        /*05c0*/ 	.word	0xffffffff


	//   ....[42]....
        /*05c4*/ 	.word	0xffffffff


	//   ....[43]....
        /*05c8*/ 	.word	0xffffffff


	//   ....[44]....
        /*05cc*/ 	.word	0xffffffff


	//   ....[45]....
        /*05d0*/ 	.word	0xffffffff


	//   ....[46]....
        /*05d4*/ 	.word	0xffffffff


	//   ....[47]....
        /*05d8*/ 	.word	0xffffffff


	//   ....[48]....
        /*05dc*/ 	.word	0xffffffff


	//   ....[49]....
        /*05e0*/ 	.word	0xffffffff


	//   ....[50]....
        /*05e4*/ 	.word	0xffffffff


	//   ....[51]....
        /*05e8*/ 	.word	0xffffffff


	//   ....[52]....
        /*05ec*/ 	.word	0xffffffff


	//   ....[53]....
        /*05f0*/ 	.word	0xffffffff


	//   ....[54]....
        /*05f4*/ 	.word	0xffffffff


	//   ....[55]....
        /*05f8*/ 	.word	0xffffffff


	//   ....[56]....
        /*05fc*/ 	.word	0xffffffff


	//   ....[57]....
        /*0600*/ 	.word	0xffffffff


	//   ....[58]....
        /*0604*/ 	.word	0xffffffff


	//   ....[59]....
        /*0608*/ 	.word	0xffffffff


	//   ....[60]....
        /*060c*/ 	.word	0xffffffff


	//   ....[61]....
        /*0610*/ 	.word	0xffffffff


	//   ....[62]....
        /*0614*/ 	.word	0xffffffff


	//   ....[63]....
        /*0618*/ 	.word	0xffffffff


	//   ....[64]....
        /*061c*/ 	.word	0xffffffff


	//   ....[65]....
        /*0620*/ 	.word	0xffffffff


	//   ....[66]....
        /*0624*/ 	.word	0xffffffff


	//   ....[67]....
        /*0628*/ 	.word	0xffffffff


	//   ....[68]....
        /*062c*/ 	.word	0xffffffff


	//   ....[69]....
        /*0630*/ 	.word	0xffffffff


	//   ....[70]....
        /*0634*/ 	.word	0xffffffff


	//   ....[71]....
        /*0638*/ 	.word	0xffffffff


	//   ....[72]....
        /*063c*/ 	.word	0xffffffff


	//   ....[73]....
        /*0640*/ 	.word	0xffffffff


	//   ....[74]....
        /*0644*/ 	.word	0xffffffff


	//   ....[75]....
        /*0648*/ 	.word	0xffffffff


	//   ....[76]....
        /*064c*/ 	.word	0xffffffff


	//   ....[77]....
        /*0650*/ 	.word	0xffffffff


	//   ....[78]....
        /*0654*/ 	.word	0xffffffff


	//   ....[79]....
        /*0658*/ 	.word	0xffffffff


	//   ....[80]....
        /*065c*/ 	.word	0xffffffff


	//   ....[81]....
        /*0660*/ 	.word	0xffffffff


	//   ....[82]....
        /*0664*/ 	.word	0xffffffff


	//   ....[83]....
        /*0668*/ 	.word	0xffffffff


	//   ....[84]....
        /*066c*/ 	.word	0xffffffff


	//   ....[85]....
        /*0670*/ 	.word	0xffffffff


	//   ....[86]....
        /*0674*/ 	.word	0xffffffff


	//   ....[87]....
        /*0678*/ 	.word	0xffffffff


	//   ....[88]....
        /*067c*/ 	.word	0xffffffff


	//   ....[89]....
        /*0680*/ 	.word	0xffffffff


	//   ....[90]....
        /*0684*/ 	.word	0xffffffff


	//   ....[91]....
        /*0688*/ 	.word	0x0500000f


	//   ....[92]....
        /*068c*/ 	.word	0x0500000f


	//   ....[93]....
        /*0690*/ 	.word	0x0500000f


	//   ....[94]....
        /*0694*/ 	.word	0x0500000f


	//   ....[95]....
        /*0698*/ 	.word	0x0500000f


	//   ....[96]....
        /*069c*/ 	.word	0x0500000f


	//   ....[97]....
        /*06a0*/ 	.word	0x0500000f


	//   ....[98]....
        /*06a4*/ 	.word	0x0500000f


	//   ....[99]....
        /*06a8*/ 	.word	0x0500000f


	//   ....[100]....
        /*06ac*/ 	.word	0x0500000f


	//   ....[101]....
        /*06b0*/ 	.word	0x0500000f


	//   ....[102]....
        /*06b4*/ 	.word	0x0500000f


	//   ....[103]....
        /*06b8*/ 	.word	0x0500000f


	//   ....[104]....
        /*06bc*/ 	.word	0x0500000f


	//   ....[105]....
        /*06c0*/ 	.word	0x0500000f


	//   ....[106]....
        /*06c4*/ 	.word	0x0500000f


	//   ....[107]....
        /*06c8*/ 	.word	0x0500000f


	//   ....[108]....
        /*06cc*/ 	.word	0x0500000f


	//   ....[109]....
        /*06d0*/ 	.word	0x0500000f


	//   ....[110]....
        /*06d4*/ 	.word	0x0500000f


	//   ....[111]....
        /*06d8*/ 	.word	0x0500000f


	//   ....[112]....
        /*06dc*/ 	.word	0x0500000f


	//   ....[113]....
        /*06e0*/ 	.word	0x0500000f


	//   ....[114]....
        /*06e4*/ 	.word	0x0500000f


	//   ....[115]....
        /*06e8*/ 	.word	0x0500000f


	//   ....[116]....
        /*06ec*/ 	.word	0x0500000f


	//   ....[117]....
        /*06f0*/ 	.word	0x0500000f


	//   ....[118]....
        /*06f4*/ 	.word	0x0500000f


	//   ....[119]....
        /*06f8*/ 	.word	0x0500000f


	//   ....[120]....
        /*06fc*/ 	.word	0x0500000f


	//   ....[121]....
        /*0700*/ 	.word	0x0500000f


	//   ....[122]....
        /*0704*/ 	.word	0x0500000f


	//   ....[123]....
        /*0708*/ 	.word	0x0500000f


	//   ....[124]....
        /*070c*/ 	.word	0x0500000f


	//   ....[125]....
        /*0710*/ 	.word	0x0500000f


	//----- nvinfo : EIATTR_COOP_GROUP_INSTR_OFFSETS
	.align		4
.L_153:
        /*0714*/ 	.byte	0x04, 0x28
        /*0716*/ 	.short	(.L_155 - .L_154)


	//   ....[0]....
.L_154:
        /*0718*/ 	.word	0x00000060


	//   ....[1]....
        /*071c*/ 	.word	0x00000140


	//   ....[2]....
        /*0720*/ 	.word	0x00000190


	//   ....[3]....
        /*0724*/ 	.word	0x000003c0


	//   ....[4]....
        /*0728*/ 	.word	0x00000520


	//   ....[5]....
        /*072c*/ 	.word	0x00000640


	//   ....[6]....
        /*0730*/ 	.word	0x000007a0


	//   ....[7]....
        /*0734*/ 	.word	0x00001440


	//   ....[8]....
        /*0738*/ 	.word	0x00002ff0


	//   ....[9]....
        /*073c*/ 	.word	0x00003020


	//   ....[10]....
        /*0740*/ 	.word	0x000036d0


	//   ....[11]....
        /*0744*/ 	.word	0x00003730


	//   ....[12]....
        /*0748*/ 	.word	0x00005bc0


	//   ....[13]....
        /*074c*/ 	.word	0x00005bf0


	//   ....[14]....
        /*0750*/ 	.word	0x000060d0


	//   ....[15]....
        /*0754*/ 	.word	0x00006140


	//   ....[16]....
        /*0758*/ 	.word	0x000073e0


	//   ....[17]....
        /*075c*/ 	.word	0x00007430


	//   ....[18]....
        /*0760*/ 	.word	0x00007510


	//   ....[19]....
        /*0764*/ 	.word	0x00007520


	//   ....[20]....
        /*0768*/ 	.word	0x00008a00


	//   ....[21]....
        /*076c*/ 	.word	0x00008a40


	//   ....[22]....
        /*0770*/ 	.word	0x00008a80


	//   ....[23]....
        /*0774*/ 	.word	0x00008ab0


	//   ....[24]....
        /*0778*/ 	.word	0x00009000


	//   ....[25]....
        /*077c*/ 	.word	0x00009040


	//   ....[26]....
        /*0780*/ 	.word	0x00009110


	//   ....[27]....
        /*0784*/ 	.word	0x00009130


	//   ....[28]....
        /*0788*/ 	.word	0x00009200


	//   ....[29]....
        /*078c*/ 	.word	0x00009220


	//   ....[30]....
        /*0790*/ 	.word	0x00009300


	//   ....[31]....
        /*0794*/ 	.word	0x00009320


	//   ....[32]....
        /*0798*/ 	.word	0x00009cc0


	//   ....[33]....
        /*079c*/ 	.word	0x00009ce0


	//   ....[34]....
        /*07a0*/ 	.word	0x00009db0


	//   ....[35]....
        /*07a4*/ 	.word	0x00009dd0


	//   ....[36]....
        /*07a8*/ 	.word	0x00009ea0


	//   ....[37]....
        /*07ac*/ 	.word	0x00009ec0


	//   ....[38]....
        /*07b0*/ 	.word	0x00009fa0


	//   ....[39]....
        /*07b4*/ 	.word	0x00009fc0


	//   ....[40]....
        /*07b8*/ 	.word	0x0000a100


	//   ....[41]....
        /*07bc*/ 	.word	0x0000a2f0


	//   ....[42]....
        /*07c0*/ 	.word	0x0000a320


	//   ....[43]....
        /*07c4*/ 	.word	0x0000a350


	//   ....[44]....
        /*07c8*/ 	.word	0x0000a380


	//   ....[45]....
        /*07cc*/ 	.word	0x0000a3b0


	//   ....[46]....
        /*07d0*/ 	.word	0x0000a3e0


	//   ....[47]....
        /*07d4*/ 	.word	0x0000a560


	//   ....[48]....
        /*07d8*/ 	.word	0x0000a590


	//   ....[49]....
        /*07dc*/ 	.word	0x0000a5c0


	//   ....[50]....
        /*07e0*/ 	.word	0x0000a5f0


	//   ....[51]....
        /*07e4*/ 	.word	0x0000a620


	//   ....[52]....
        /*07e8*/ 	.word	0x0000a650


	//   ....[53]....
        /*07ec*/ 	.word	0x0000a6f0


	//   ....[54]....
        /*07f0*/ 	.word	0x0000a720


	//   ....[55]....
        /*07f4*/ 	.word	0x0000a7b0


	//   ....[56]....
        /*07f8*/ 	.word	0x0000b7f0


	//   ....[57]....
        /*07fc*/ 	.word	0x0000c460


	//   ....[58]....
        /*0800*/ 	.word	0x0000c490


	//   ....[59]....
        /*0804*/ 	.word	0x0000c4d0


	//   ....[60]....
        /*0808*/ 	.word	0x0000c500


	//   ....[61]....
        /*080c*/ 	.word	0x0000c5d0


	//   ....[62]....
        /*0810*/ 	.word	0x0000c630


	//   ....[63]....
        /*0814*/ 	.word	0x0000c6d0


	//   ....[64]....
        /*0818*/ 	.word	0x0000c6e0


	//   ....[65]....
        /*081c*/ 	.word	0x0000c780


	//   ....[66]....
        /*0820*/ 	.word	0x0000c790


	//   ....[67]....
        /*0824*/ 	.word	0x0000c830


	//   ....[68]....
        /*0828*/ 	.word	0x0000c840


	//   ....[69]....
        /*082c*/ 	.word	0x0000c8c0


	//   ....[70]....
        /*0830*/ 	.word	0x0000c8f0


	//   ....[71]....
        /*0834*/ 	.word	0x0000c900


	//   ....[72]....
        /*0838*/ 	.word	0x0000c920


	//   ....[73]....
        /*083c*/ 	.word	0x0000f640


	//   ....[74]....
        /*0840*/ 	.word	0x0000f6a0


	//   ....[75]....
        /*0844*/ 	.word	0x0000f6d0


	//   ....[76]....
        /*0848*/ 	.word	0x0000f700


	//   ....[77]....
        /*084c*/ 	.word	0x0000f730


	//   ....[78]....
        /*0850*/ 	.word	0x0000f760


	//   ....[79]....
        /*0854*/ 	.word	0x0000f790


	//   ....[80]....
        /*0858*/ 	.word	0x0000f7a0


	//   ....[81]....
        /*085c*/ 	.word	0x0000f930


	//   ....[82]....
        /*0860*/ 	.word	0x0000f960


	//   ....[83]....
        /*0864*/ 	.word	0x0000f990


	//   ....[84]....
        /*0868*/ 	.word	0x0000f9c0


	//   ....[85]....
        /*086c*/ 	.word	0x0000f9f0


	//   ....[86]....
        /*0870*/ 	.word	0x0000fa20


	//   ....[87]....
        /*0874*/ 	.word	0x0000fae0


	//   ....[88]....
        /*0878*/ 	.word	0x0000fb00


	//   ....[89]....
        /*087c*/ 	.word	0x0000fb70


	//   ....[90]....
        /*0880*/ 	.word	0x00010000


	//   ....[91]....
        /*0884*/ 	.word	0x00010500


	//   ....[92]....
        /*0888*/ 	.word	0x00010680


	//   ....[93]....
        /*088c*/ 	.word	0x000106d0


	//   ....[94]....
        /*0890*/ 	.word	0x00010890


	//   ....[95]....
        /*0894*/ 	.word	0x000108e0


	//   ....[96]....
        /*0898*/ 	.word	0x00010a10


	//   ....[97]....
        /*089c*/ 	.word	0x00010a60


	//   ....[98]....
        /*08a0*/ 	.word	0x00010ba0


	//   ....[99]....
        /*08a4*/ 	.word	0x00010bf0


	//   ....[100]....
        /*08a8*/ 	.word	0x00010d20


	//   ....[101]....
        /*08ac*/ 	.word	0x00010d70


	//   ....[102]....
        /*08b0*/ 	.word	0x00010ea0


	//   ....[103]....
        /*08b4*/ 	.word	0x00010ef0


	//   ....[104]....
        /*08b8*/ 	.word	0x00011010


	//   ....[105]....
        /*08bc*/ 	.word	0x00011060


	//   ....[106]....
        /*08c0*/ 	.word	0x00011170


	//   ....[107]....
        /*08c4*/ 	.word	0x000111c0


	//   ....[108]....
        /*08c8*/ 	.word	0x000114f0


	//   ....[109]....
        /*08cc*/ 	.word	0x00011590


	//   ....[110]....
        /*08d0*/ 	.word	0x000116c0


	//   ....[111]....
        /*08d4*/ 	.word	0x00011740


	//   ....[112]....
        /*08d8*/ 	.word	0x000117c0


	//   ....[113]....
        /*08dc*/ 	.word	0x00011840


	//   ....[114]....
        /*08e0*/ 	.word	0x000118c0


	//   ....[115]....
        /*08e4*/ 	.word	0x00011950


	//   ....[116]....
        /*08e8*/ 	.word	0x000119f0


	//   ....[117]....
        /*08ec*/ 	.word	0x00011a90


	//   ....[118]....
        /*08f0*/ 	.word	0x00011b10


	//   ....[119]....
        /*08f4*/ 	.word	0x00011b90


	//   ....[120]....
        /*08f8*/ 	.word	0x00011c10


	//   ....[121]....
        /*08fc*/ 	.word	0x00011ca0


	//   ....[122]....
        /*0900*/ 	.word	0x00011d20


	//   ....[123]....
        /*0904*/ 	.word	0x00011dc0


	//   ....[124]....
        /*0908*/ 	.word	0x00011e50


	//   ....[125]....
        /*090c*/ 	.word	0x00011f80


	//----- nvinfo : EIATTR_REG_RECONFIG
	.align		4
.L_155:
        /*0910*/ 	.byte	0x01, 0x54
	.zero		2


	//----- nvinfo : EIATTR_SYSCALL_OFFSETS
	.align		4
        /*0914*/ 	.byte	0x04, 0x46
        /*0916*/ 	.short	(.L_157 - .L_156)


	//   ....[0]....
.L_156:
        /*0918*/ 	.word	0x00001630


	//   ....[1]....
        /*091c*/ 	.word	0x0000b3d0


	//   ....[2]....
        /*0920*/ 	.word	0x0000b530


	//   ....[3]....
        /*0924*/ 	.word	0x0000b630


	//   ....[4]....
        /*0928*/ 	.word	0x0000c030


	//----- nvinfo : EIATTR_MBARRIER_INSTR_OFFSETS
	.align		4
.L_157:
        /*092c*/ 	.byte	0x04, 0x39
        /*092e*/ 	.short	(.L_159 - .L_158)


	//   ....[0]....
.L_158:
        /*0930*/ 	.word	0x00000270
        /*0934*/ 	.word	0x000000ff
        /*0938*/ 	.word	0x00034800
        /*093c*/ 	.short	0x0100
        /*093e*/ 	.byte	0x08
	.zero		1


	//   ....[1]....
        /*0940*/ 	.word	0x00000280
        /*0944*/ 	.word	0x000000ff
        /*0948*/ 	.word	0x00034820
        /*094c*/ 	.short	0x0100
        /*094e*/ 	.byte	0x08
	.zero		1


	//   ....[2]....
        /*0950*/ 	.word	0x00000370
        /*0954*/ 	.word	0x000000ff
        /*0958*/ 	.word	0x00034830
        /*095c*/ 	.short	0x0100
        /*095e*/ 	.byte	0x08
	.zero		1


	//   ....[3]....
        /*0960*/ 	.word	0x00000380
        /*0964*/ 	.word	0x000000ff
        /*0968*/ 	.word	0x00034840
        /*096c*/ 	.short	0x0100
        /*096e*/ 	.byte	0x08
	.zero		1


	//   ....[4]....
        /*0970*/ 	.word	0x00000390
        /*0974*/ 	.word	0x000000ff
        /*0978*/ 	.word	0x00034838
        /*097c*/ 	.short	0x0100
        /*097e*/ 	.byte	0x08
	.zero		1


	//   ....[5]....
        /*0980*/ 	.word	0x000003a0
        /*0984*/ 	.word	0x000000ff
        /*0988*/ 	.word	0x00034848
        /*098c*/ 	.short	0x0100
        /*098e*/ 	.byte	0x08
	.zero		1


	//   ....[6]....
        /*0990*/ 	.word	0x000004d0
        /*0994*/ 	.word	0x000000ff
        /*0998*/ 	.word	0x00034850
        /*099c*/ 	.short	0x0100
        /*099e*/ 	.byte	0x08
	.zero		1


	//   ....[7]....
        /*09a0*/ 	.word	0x000004e0
        /*09a4*/ 	.word	0x000000ff
        /*09a8*/ 	.word	0x00034860
        /*09ac*/ 	.short	0x0100
        /*09ae*/ 	.byte	0x08
	.zero		1


	//   ....[8]....
        /*09b0*/ 	.word	0x000004f0
        /*09b4*/ 	.word	0x000000ff
        /*09b8*/ 	.word	0x00034858
        /*09bc*/ 	.short	0x0100
        /*09be*/ 	.byte	0x08
	.zero		1


	//   ....[9]....
        /*09c0*/ 	.word	0x00000500
        /*09c4*/ 	.word	0x000000ff
        /*09c8*/ 	.word	0x00034868
        /*09cc*/ 	.short	0x0100
        /*09ce*/ 	.byte	0x08
	.zero		1


	//   ....[10]....
        /*09d0*/ 	.word	0x000005f0
        /*09d4*/ 	.word	0x000000ff
        /*09d8*/ 	.word	0x00034870
        /*09dc*/ 	.short	0x0100
        /*09de*/ 	.byte	0x06
	.zero		1


	//   ....[11]....
        /*09e0*/ 	.word	0x00000600
        /*09e4*/ 	.word	0x000000ff
        /*09e8*/ 	.word	0x00034880
        /*09ec*/ 	.short	0x0100
        /*09ee*/ 	.byte	0x06
	.zero		1


	//   ....[12]....
        /*09f0*/ 	.word	0x00000610
        /*09f4*/ 	.word	0x000000ff
        /*09f8*/ 	.word	0x00034878
        /*09fc*/ 	.short	0x0100
        /*09fe*/ 	.byte	0x06
	.zero		1


	//   ....[13]....
        /*0a00*/ 	.word	0x00000620
        /*0a04*/ 	.word	0x000000ff
        /*0a08*/ 	.word	0x00034888
        /*0a0c*/ 	.short	0x0100
        /*0a0e*/ 	.byte	0x06
	.zero		1


	//   ....[14]....
        /*0a10*/ 	.word	0x00000750
        /*0a14*/ 	.word	0x000000ff
        /*0a18*/ 	.word	0x00034890
        /*0a1c*/ 	.short	0x0100
        /*0a1e*/ 	.byte	0x08
	.zero		1


	//   ....[15]....
        /*0a20*/ 	.word	0x00000760
        /*0a24*/ 	.word	0x000000ff
        /*0a28*/ 	.word	0x000348a0
        /*0a2c*/ 	.short	0x0100
        /*0a2e*/ 	.byte	0x08
	.zero		1


	//   ....[16]....
        /*0a30*/ 	.word	0x00000770
        /*0a34*/ 	.word	0x000000ff
        /*0a38*/ 	.word	0x00034898
        /*0a3c*/ 	.short	0x0100
        /*0a3e*/ 	.byte	0x08
	.zero		1


	//   ....[17]....
        /*0a40*/ 	.word	0x00000780
        /*0a44*/ 	.word	0x000000ff
        /*0a48*/ 	.word	0x000348a8
        /*0a4c*/ 	.short	0x0100
        /*0a4e*/ 	.byte	0x08
	.zero		1


	//   ....[18]....
        /*0a50*/ 	.word	0x000008b0
        /*0a54*/ 	.word	0x000000ff
        /*0a58*/ 	.word	0x000348b0
        /*0a5c*/ 	.short	0x0100
        /*0a5e*/ 	.byte	0x08
	.zero		1


	//   ....[19]....
        /*0a60*/ 	.word	0x000008c0
        /*0a64*/ 	.word	0x000000ff
        /*0a68*/ 	.word	0x000348c0
        /*0a6c*/ 	.short	0x0100
        /*0a6e*/ 	.byte	0x08
	.zero		1


	//   ....[20]....
        /*0a70*/ 	.word	0x000008d0
        /*0a74*/ 	.word	0x000000ff
        /*0a78*/ 	.word	0x000348b8
        /*0a7c*/ 	.short	0x0100
        /*0a7e*/ 	.byte	0x08
	.zero		1


	//   ....[21]....
        /*0a80*/ 	.word	0x000008e0
        /*0a84*/ 	.word	0x000000ff
        /*0a88*/ 	.word	0x000348c8
        /*0a8c*/ 	.short	0x0100
        /*0a8e*/ 	.byte	0x08
	.zero		1


	//   ....[22]....
        /*0a90*/ 	.word	0x00001700
        /*0a94*/ 	.word	0x00000000
        /*0a98*/ 	.word	0x00034800
        /*0a9c*/ 	.short	0x010a
        /*0a9e*/ 	.byte	0x3f
	.zero		1


	//   ....[23]....
        /*0aa0*/ 	.word	0x00001770
        /*0aa4*/ 	.word	0x00000003
        /*0aa8*/ 	.word	0x00034830
        /*0aac*/ 	.short	0x010a
        /*0aae*/ 	.byte	0x3f
	.zero		1


	//   ....[24]....
        /*0ab0*/ 	.word	0x000017e0
        /*0ab4*/ 	.word	0x00000003
        /*0ab8*/ 	.word	0x00034830
        /*0abc*/ 	.short	0x010a
        /*0abe*/ 	.byte	0x3f
	.zero		1


	//   ....[25]....
        /*0ac0*/ 	.word	0x00002660
        /*0ac4*/ 	.word	0x00000003
        /*0ac8*/ 	.word	0x00000000
        /*0acc*/ 	.short	0x0101
        /*0ace*/ 	.byte	0x3f
	.zero		1


	//   ....[26]....
        /*0ad0*/ 	.word	0x000046a0
        /*0ad4*/ 	.word	0x000000ff
        /*0ad8*/ 	.word	0x00034830
        /*0adc*/ 	.short	0x010a
        /*0ade*/ 	.byte	0x07
	.zero		1


	//   ....[27]....
        /*0ae0*/ 	.word	0x000046e0
        /*0ae4*/ 	.word	0x000000ff
        /*0ae8*/ 	.word	0x00034830
        /*0aec*/ 	.short	0x010a
        /*0aee*/ 	.byte	0x07
	.zero		1


	//   ....[28]....
        /*0af0*/ 	.word	0x00004fb0
        /*0af4*/ 	.word	0x0000000a
        /*0af8*/ 	.word	0x00034850
        /*0afc*/ 	.short	0x010a
        /*0afe*/ 	.byte	0x3f
	.zero		1


	//   ....[29]....
        /*0b00*/ 	.word	0x00004ff0
        /*0b04*/ 	.word	0x0000000a
        /*0b08*/ 	.word	0x00034850
        /*0b0c*/ 	.short	0x010a
        /*0b0e*/ 	.byte	0x3f
	.zero		1


	//   ....[30]....
        /*0b10*/ 	.word	0x00006880
        /*0b14*/ 	.word	0x0000001f
        /*0b18*/ 	.word	0x00000000
        /*0b1c*/ 	.short	0x0101
        /*0b1e*/ 	.byte	0x3f
	.zero		1


	//   ....[31]....
        /*0b20*/ 	.word	0x000068c0
        /*0b24*/ 	.word	0x00000023
        /*0b28*/ 	.word	0x00000000
        /*0b2c*/ 	.short	0x0101
        /*0b2e*/ 	.byte	0x3f
	.zero		1


	//   ....[32]....
        /*0b30*/ 	.word	0x00007340
        /*0b34*/ 	.word	0x00000014
        /*0b38*/ 	.word	0x00034850
        /*0b3c*/ 	.short	0x010a
        /*0b3e*/ 	.byte	0x3f
	.zero		1


	//   ....[33]....
        /*0b40*/ 	.word	0x00007380
        /*0b44*/ 	.word	0x00000014
        /*0b48*/ 	.word	0x00034850
        /*0b4c*/ 	.short	0x010a
        /*0b4e*/ 	.byte	0x3f
	.zero		1


	//   ....[34]....
        /*0b50*/ 	.word	0x00007990
        /*0b54*/ 	.word	0x00000007
        /*0b58*/ 	.word	0x00000000
        /*0b5c*/ 	.short	0x0101
        /*0b5e*/ 	.byte	0x3f
	.zero		1


	//   ....[35]....
        /*0b60*/ 	.word	0x00009030
        /*0b64*/ 	.word	0x0000001c
        /*0b68*/ 	.word	0x00000000
        /*0b6c*/ 	.short	0x0101
        /*0b6e*/ 	.byte	0x3f
	.zero		1


	//   ....[36]....
        /*0b70*/ 	.word	0x0000ba80
        /*0b74*/ 	.word	0x00000000
        /*0b78*/ 	.word	0x00034840
        /*0b7c*/ 	.short	0x010a
        /*0b7e*/ 	.byte	0x3f
	.zero		1


	//   ....[37]....
        /*0b80*/ 	.word	0x0000cac0
        /*0b84*/ 	.word	0x0000000a
        /*0b88*/ 	.word	0x00034800
        /*0b8c*/ 	.short	0x0107
        /*0b8e*/ 	.byte	0x3f
	.zero		1


	//   ....[38]....
        /*0b90*/ 	.word	0x0000cbd0
        /*0b94*/ 	.word	0x00000002
        /*0b98*/ 	.word	0x00034800
        /*0b9c*/ 	.short	0x0101
        /*0b9e*/ 	.byte	0x3f
	.zero		1


	//   ....[39]....
        /*0ba0*/ 	.word	0x0000cbf0
        /*0ba4*/ 	.word	0x00000002
        /*0ba8*/ 	.word	0x00034820
        /*0bac*/ 	.short	0x010a
        /*0bae*/ 	.byte	0x3f
	.zero		1


	//   ....[40]....
        /*0bb0*/ 	.word	0x0000cf80
        /*0bb4*/ 	.word	0x00000003
        /*0bb8*/ 	.word	0x00034840
        /*0bbc*/ 	.short	0x010a
        /*0bbe*/ 	.byte	0x3f
	.zero		1


	//   ....[41]....
        /*0bc0*/ 	.word	0x0000d430
        /*0bc4*/ 	.word	0x00000003
        /*0bc8*/ 	.word	0x00000060
        /*0bcc*/ 	.short	0x010a
        /*0bce*/ 	.byte	0x3f
	.zero		1


	//   ....[42]....
        /*0bd0*/ 	.word	0x0000db30
        /*0bd4*/ 	.word	0x00000003
        /*0bd8*/ 	.word	0x00034840
        /*0bdc*/ 	.short	0x010a
        /*0bde*/ 	.byte	0x3f
	.zero		1


	//   ....[43]....
        /*0be0*/ 	.word	0x0000dfe0
        /*0be4*/ 	.word	0x00000002
        /*0be8*/ 	.word	0x00000060
        /*0bec*/ 	.short	0x010a
        /*0bee*/ 	.byte	0x3f
	.zero		1


	//   ....[44]....
        /*0bf0*/ 	.word	0x0000e610
        /*0bf4*/ 	.word	0x00000002
        /*0bf8*/ 	.word	0x00034840
        /*0bfc*/ 	.short	0x010a
        /*0bfe*/ 	.byte	0x3f
	.zero		1


	//   ....[45]....
        /*0c00*/ 	.word	0x0000eac0
        /*0c04*/ 	.word	0x00000002
        /*0c08*/ 	.word	0x00000060
        /*0c0c*/ 	.short	0x010a
        /*0c0e*/ 	.byte	0x3f
	.zero		1


	//   ....[46]....
        /*0c10*/ 	.word	0x0000f080
        /*0c14*/ 	.word	0x00000000
        /*0c18*/ 	.word	0x00034860
        /*0c1c*/ 	.short	0x010a
        /*0c1e*/ 	.byte	0x3f
	.zero		1


	//   ....[47]....
        /*0c20*/ 	.word	0x0000ff80
        /*0c24*/ 	.word	0x00000000
        /*0c28*/ 	.word	0x00034820
        /*0c2c*/ 	.short	0x010a
        /*0c2e*/ 	.byte	0x3f
	.zero		1


	//   ....[48]....
        /*0c30*/ 	.word	0x00010160
        /*0c34*/ 	.word	0x00000006
        /*0c38*/ 	.word	0x00000000
        /*0c3c*/ 	.short	0x010a
        /*0c3e*/ 	.byte	0x3f
	.zero		1


	//   ....[49]....
        /*0c40*/ 	.word	0x000101d0
        /*0c44*/ 	.word	0x00000007
        /*0c48*/ 	.word	0x00000000
        /*0c4c*/ 	.short	0x010a
        /*0c4e*/ 	.byte	0x3f
	.zero		1


	//   ....[50]....
        /*0c50*/ 	.word	0x00010240
        /*0c54*/ 	.word	0x00000004
        /*0c58*/ 	.word	0x00000000
        /*0c5c*/ 	.short	0x010a
        /*0c5e*/ 	.byte	0x3f
	.zero		1


	//   ....[51]....
        /*0c60*/ 	.word	0x00010270
        /*0c64*/ 	.word	0x00000003
        /*0c68*/ 	.word	0x00000000
        /*0c6c*/ 	.short	0x010a
        /*0c6e*/ 	.byte	0x3f
	.zero		1


	//   ....[52]....
        /*0c70*/ 	.word	0x000102d0
        /*0c74*/ 	.word	0x00000000
        /*0c78*/ 	.word	0x00034800
        /*0c7c*/ 	.short	0x010a
        /*0c7e*/ 	.byte	0x3f
	.zero		1


	//   ....[53]....
        /*0c80*/ 	.word	0x00010320
        /*0c84*/ 	.word	0x00000003
        /*0c88*/ 	.word	0x00034830
        /*0c8c*/ 	.short	0x010a
        /*0c8e*/ 	.byte	0x3f
	.zero		1


	//   ....[54]....
        /*0c90*/ 	.word	0x00010380
        /*0c94*/ 	.word	0x00000009
        /*0c98*/ 	.word	0x00034830
        /*0c9c*/ 	.short	0x010a
        /*0c9e*/ 	.byte	0x3f
	.zero		1


	//   ....[55]....
        /*0ca0*/ 	.word	0x000103d0
        /*0ca4*/ 	.word	0x0000000a
        /*0ca8*/ 	.word	0x00034850
        /*0cac*/ 	.short	0x010a
        /*0cae*/ 	.byte	0x3f
	.zero		1


	//   ....[56]....
        /*0cb0*/ 	.word	0x00010420
        /*0cb4*/ 	.word	0x00000014
        /*0cb8*/ 	.word	0x00034850
        /*0cbc*/ 	.short	0x010a
        /*0cbe*/ 	.byte	0x3f
	.zero		1


	//   ....[57]....
        /*0cc0*/ 	.word	0x000105c0
        /*0cc4*/ 	.word	0x00000000
        /*0cc8*/ 	.word	0x00034840
        /*0ccc*/ 	.short	0x010a
        /*0cce*/ 	.byte	0x3f
	.zero		1


	//   ....[58]....
        /*0cd0*/ 	.word	0x00011210
        /*0cd4*/ 	.word	0x00000002
        /*0cd8*/ 	.word	0x00034820
        /*0cdc*/ 	.short	0x010a
        /*0cde*/ 	.byte	0x3f
	.zero		1


	//   ....[59]....
        /*0ce0*/ 	.word	0x00011260
        /*0ce4*/ 	.word	0x00000003
        /*0ce8*/ 	.word	0x00034840
        /*0cec*/ 	.short	0x010a
        /*0cee*/ 	.byte	0x3f
	.zero		1


	//   ....[60]....
        /*0cf0*/ 	.word	0x000112b0
        /*0cf4*/ 	.word	0x00000003
        /*0cf8*/ 	.word	0x00000060
        /*0cfc*/ 	.short	0x010a
        /*0cfe*/ 	.byte	0x3f
	.zero		1


	//   ....[61]....
        /*0d00*/ 	.word	0x00011300
        /*0d04*/ 	.word	0x00000003
        /*0d08*/ 	.word	0x00034840
        /*0d0c*/ 	.short	0x010a
        /*0d0e*/ 	.byte	0x3f
	.zero		1


	//   ....[62]....
        /*0d10*/ 	.word	0x00011350
        /*0d14*/ 	.word	0x00000002
        /*0d18*/ 	.word	0x00000060
        /*0d1c*/ 	.short	0x010a
        /*0d1e*/ 	.byte	0x3f
	.zero		1


	//   ....[63]....
        /*0d20*/ 	.word	0x000113a0
        /*0d24*/ 	.word	0x00000002
        /*0d28*/ 	.word	0x00034840
        /*0d2c*/ 	.short	0x010a
        /*0d2e*/ 	.byte	0x3f
	.zero		1


	//   ....[64]....
        /*0d30*/ 	.word	0x000113f0
        /*0d34*/ 	.word	0x00000002
        /*0d38*/ 	.word	0x00000060
        /*0d3c*/ 	.short	0x010a
        /*0d3e*/ 	.byte	0x3f
	.zero		1


	//   ....[65]....
        /*0d40*/ 	.word	0x00011440
        /*0d44*/ 	.word	0x00000000
        /*0d48*/ 	.word	0x00034860
        /*0d4c*/ 	.short	0x010a
        /*0d4e*/ 	.byte	0x3f
	.zero		1


	//   ....[66]....
        /*0d50*/ 	.word	0x00011ea0
        /*0d54*/ 	.word	0x00000000
        /*0d58*/ 	.word	0x00034820
        /*0d5c*/ 	.short	0x010a
        /*0d5e*/ 	.byte	0x3f
	.zero		1


	//   ....[67]....
        /*0d60*/ 	.word	0x00012040
        /*0d64*/ 	.word	0x00000006
        /*0d68*/ 	.word	0x00000000
        /*0d6c*/ 	.short	0x010a
        /*0d6e*/ 	.byte	0x3f
	.zero		1


	//   ....[68]....
        /*0d70*/ 	.word	0x00012090
        /*0d74*/ 	.word	0x00000007
        /*0d78*/ 	.word	0x00000000
        /*0d7c*/ 	.short	0x010a
        /*0d7e*/ 	.byte	0x3f
	.zero		1


	//   ....[69]....
        /*0d80*/ 	.word	0x000120e0
        /*0d84*/ 	.word	0x00000004
        /*0d88*/ 	.word	0x00000000
        /*0d8c*/ 	.short	0x010a
        /*0d8e*/ 	.byte	0x3f
	.zero		1


	//----- nvinfo : EIATTR_NUM_MBARRIERS
	.align		4
.L_159:
        /*0d90*/ 	.byte	0x03, 0x38
        /*0d92*/ 	.short	0x0016


	//----- nvinfo : EIATTR_EXIT_INSTR_OFFSETS
	.align		4
        /*0d94*/ 	.byte	0x04, 0x1c
        /*0d96*/ 	.short	(.L_161 - .L_160)


	//   ....[0]....
.L_160:
        /*0d98*/ 	.word	0x00000a50


	//   ....[1]....
        /*0d9c*/ 	.word	0x0000a0c0


	//   ....[2]....
        /*0da0*/ 	.word	0x000102c0


	//----- nvinfo : EIATTR_MAX_THREADS
	.align		4
.L_161:
        /*0da4*/ 	.byte	0x04, 0x05
        /*0da6*/ 	.short	(.L_163 - .L_162)
.L_162:
        /*0da8*/ 	.word	0x00000180
        /*0dac*/ 	.word	0x00000001
        /*0db0*/ 	.word	0x00000001


	//----- nvinfo : EIATTR_CRS_STACK_SIZE
	.align		4
.L_163:
        /*0db4*/ 	.byte	0x04, 0x1e
        /*0db6*/ 	.short	(.L_165 - .L_164)
.L_164:
        /*0db8*/ 	.word	0x00000000


	//----- nvinfo : EIATTR_CBANK_PARAM_SIZE
	.align		4
.L_165:
        /*0dbc*/ 	.byte	0x03, 0x19
        /*0dbe*/ 	.short	0x0af0


	//----- nvinfo : EIATTR_PARAM_CBANK
	.align		4
        /*0dc0*/ 	.byte	0x04, 0x0a
        /*0dc2*/ 	.short	(.L_167 - .L_166)
	.align		4
.L_166:
        /*0dc4*/ 	.word	index@(.nv.constant0._ZN7cutlass13device_kernelIN5flash11enable_sm90INS1_16FlashAttnFwdSm90INS1_25CollectiveMainloopFwdSm90ILi2EN4cute5tupleIJNS5_1CILi1EEES8_S8_EEENS6_IJNS7_ILi128EEESA_NS7_ILi192EEEEEELi128ENS_10bfloat16_tEfNS_4arch4Sm90ELb0ELb0ELb1ELb1ELb0ELb0ELb0ELb1ELb1ELb1ELb0ELb0EEENS1_21CollectiveEpilogueFwdINS6_IJSA_SA_SA_EEES9_SD_SF_Li256ELb1ELb1ELb0ELb0EEENS1_36VarlenDynamicPersistentTileSchedulerILi128ELi128ELi256ELi128ELb0ELb1ELb1ELb0ELb1ELb1EEEEEEEEEvNT_6ParamsE)
        /*0dc8*/ 	.short	0x0210
        /*0dca*/ 	.short	0x0af0


	//----- nvinfo : EIATTR_SW_WAR
	.align		4
.L_167:
        /*0dcc*/ 	.byte	0x04, 0x36
        /*0dce*/ 	.short	(.L_169 - .L_168)
.L_168:
        /*0dd0*/ 	.word	0x00000008
.L_169:


//--------------------- .nv.info._ZN7cutlass13device_kernelIN5flash11enable_sm90INS1_16FlashAttnFwdSm90INS1_25CollectiveMainloopFwdSm90ILi2EN4cute5tupleIJNS5_1CILi1EEES8_S8_EEENS6_IJNS7_ILi128EEESA_NS7_ILi192EEEEEELi128ENS_10bfloat16_tEfNS_4arch4Sm90ELb0ELb0ELb1ELb1ELb0ELb1ELb0ELb1ELb1ELb1ELb0ELb0EEENS1_21CollectiveEpilogueFwdINS6_IJSA_SA_SA_EEES9_SD_SF_Li256ELb1ELb1ELb0ELb0EEENS1_36VarlenDynamicPersistentTileSchedulerILi128ELi128ELi256ELi128ELb0ELb1ELb1ELb0ELb1ELb1EEEEEEEEEvNT_6ParamsE --------------------------
	.section	.nv.info._ZN7cutlass13device_kernelIN5flash11enable_sm90INS1_16FlashAttnFwdSm90INS1_25CollectiveMainloopFwdSm90ILi2EN4cute5tupleIJNS5_1CILi1EEES8_S8_EEENS6_IJNS7_ILi128EEESA_NS7_ILi192EEEEEELi128ENS_10bfloat16_tEfNS_4arch4Sm90ELb0ELb0ELb1ELb1ELb0ELb1ELb0ELb1ELb1ELb1ELb0ELb0EEENS1_21CollectiveEpilogueFwdINS6_IJSA_SA_SA_EEES9_SD_SF_Li256ELb1ELb1ELb0ELb0EEENS1_36VarlenDynamicPersistentTileSchedulerILi128ELi128ELi256ELi128ELb0ELb1ELb1ELb0ELb1ELb1EEEEEEEEEvNT_6ParamsE,"",@"SHT_CUDA_INFO"
	.sectionflags	@""
	.align	4


	//----- nvinfo : EIATTR_CUDA_API_VERSION
	.align		4
        /*0000*/ 	.byte	0x04, 0x37
        /*0002*/ 	.short	(.L_171 - .L_170)
.L_170:
        /*0004*/ 	.word	0x00000082


	//----- nvinfo : EIATTR_KPARAM_INFO
	.align		4
.L_171:
        /*0008*/ 	.byte	0x04, 0x17
        /*000a*/ 	.short	(.L_173 - .L_172)
.L_172:
        /*000c*/ 	.word	0x00000000
        /*0010*/ 	.short	0x0000
        /*0012*/ 	.short	0x0070
        /*0014*/ 	.byte	0x00, 0xf0, 0x01, 0x2a


	//----- nvinfo : EIATTR_SPARSE_MMA_MASK
	.align		4
.L_173:
        /*0018*/ 	.byte	0x03, 0x50
        /*001a*/ 	.short	0x0000


	//----- nvinfo : EIATTR_MAXREG_COUNT
	.align		4
        /*001c*/ 	.byte	0x03, 0x1b
        /*001e*/ 	.short	0x00a8


	//----- nvinfo : EIATTR_NUM_BARRIERS
	.align		4
        /*0020*/ 	.byte	0x02, 0x4c
        /*0022*/ 	.byte	0x10
	.zero		1


	//----- nvinfo : EIATTR_EXTERNS
	.align		4
        /*0024*/ 	.byte	0x04, 0x0f
        /*0026*/ 	.short	(.L_175 - .L_174)


	//   ....[0]....
	.align		4
.L_174:
        /*0028*/ 	.word	index@(__assertfail)


	//----- nvinfo : EIATTR_ANNOTATIONS
	.align		4
.L_175:
        /*002c*/ 	.byte	0x04, 0x55
        /*002e*/ 	.short	(.L_177 - .L_176)


	//   ....[0]....
.L_176:
        /* <DEDUP_REMOVED lines=109> */


	//----- nvinfo : EIATTR_MERCURY_ISA_VERSION
	.align		4
.L_177:
        /*06e8*/ 	.byte	0x03, 0x5f
        /*06ea*/ 	.short	0x0101


	//----- nvinfo : EIATTR_UNUSED_LOAD_BYTE_OFFSET
	.align		4
        /*06ec*/ 	.byte	0x04, 0x44
        /*06ee*/ 	.short	(.L_179 - .L_178)


	//   ....[0]....
.L_178:
        /*06f0*/ 	.word	0x00000ab0
        /*06f4*/ 	.word	0x0000fff0


	//   ....[1]....
        /*06f8*/ 	.word	0x00017610
        /*06fc*/ 	.word	0x0000fff0


	//----- nvinfo : EIATTR_INT_WARP_WIDE_INSTR_OFFSETS
	.align		4
.L_179:
        /*0700*/ 	.byte	0x04, 0x31
        /*0702*/ 	.short	(.L_181 - .L_180)


	//   ....[0]....
.L_180:
        /*0704*/ 	.word	0x00000190


	//   ....[1]....
        /*0708*/ 	.word	0x000001d0


	//   ....[2]....
        /*070c*/ 	.word	0x00000240


	//   ....[3]....
        /*0710*/ 	.word	0x0001bbb0


	//   ....[4]....
        /*0714*/ 	.word	0x0001bc40


	//   ....[5]....
        /*0718*/ 	.word	0x0001f8c0


	//   ....[6]....
        /*071c*/ 	.word	0x0001f920


	//----- nvinfo : EIATTR_COOP_GROUP_MASK_REGIDS
	.align		4
.L_181:
        /*0720*/ 	.byte	0x04, 0x29
        /*0722*/ 	.short	(.L_183 - .L_182)


	//   ....[0]....
.L_182:
        /*0724*/ 	.word	0xffffffff


	//   ....[1]....
        /*0728*/ 	.word	0xffffffff


	//   ....[2]....
        /*072c*/ 	.word	0xffffffff


	//   ....[3]....
        /*0730*/ 	.word	0xffffffff


	//   ....[4]....
        /*0734*/ 	.word	0xffffffff


	//   ....[5]....
        /*0738*/ 	.word	0xffffffff


	//   ....[6]....
        /*073c*/ 	.word	0xffffffff


	//   ....[7]....
        /*0740*/ 	.word	0xffffffff


	//   ....[8]....
        /*0744*/ 	.word	0xffffffff


	//   ....[9]....
        /*0748*/ 	.word	0xffffffff


	//   ....[10]....
        /*074c*/ 	.word	0xffffffff


	//   ....[11]....
        /*0750*/ 	.word	0xffffffff


	//   ....[12]....
        /*0754*/ 	.word	0xffffffff


	//   ....[13]....
        /*0758*/ 	.word	0xffffffff


	//   ....[14]....
        /*075c*/ 	.word	0xffffffff


	//   ....[15]....
        /*0760*/ 	.word	0xffffffff


	//   ....[16]....
        /*0764*/ 	.word	0xffffffff


	//   ....[17]....
        /*0768*/ 	.word	0xffffffff


	//   ....[18]....
        /*076c*/ 	.word	0xffffffff


	//   ....[19]....
        /*0770*/ 	.word	0xffffffff


	//   ....[20]....
        /*0774*/ 	.word	0xffffffff


	//   ....[21]....
        /*0778*/ 	.word	0xffffffff


	//   ....[22]....
        /*077c*/ 	.word	0xffffffff


	//   ....[23]....
        /*0780*/ 	.word	0xffffffff


	//   ....[24]....
        /*0784*/ 	.word	0xffffffff


	//   ....[25]....
        /*0788*/ 	.word	0xffffffff


	//   ....[26]....
        /*078c*/ 	.word	0xffffffff


	//   ....[27]....
        /*0790*/ 	.word	0xffffffff


	//   ....[28]....
        /*0794*/ 	.word	0xffffffff


	//   ....[29]....
        /*0798*/ 	.word	0xffffffff


	//   ....[30]....
        /*079c*/ 	.word	0xffffffff


	//   ....[31]....
        /*07a0*/ 	.word	0xffffffff


	//   ....[32]....
        /*07a4*/ 	.word	0xffffffff


	//   ....[33]....
        /*07a8*/ 	.word	0xffffffff


	//   ....[34]....
        /*07ac*/ 	.word	0xffffffff


	//   ....[35]....
        /*07b0*/ 	.word	0xffffffff


	//   ....[36]....
        /*07b4*/ 	.word	0xffffffff


	//   ....[37]....
        /*07b8*/ 	.word	0xffffffff


	//   ....[38]....
        /*07bc*/ 	.word	0xffffffff


	//   ....[39]....
        /*07c0*/ 	.word	0xffffffff


	//   ....[40]....
        /*07c4*/ 	.word	0xffffffff


	//   ....[41]....
        /*07c8*/ 	.word	0xffffffff


	//   ....[42]....
        /*07cc*/ 	.word	0xffffffff


	//   ....[43]....
        /*07d0*/ 	.word	0xffffffff


	//   ....[44]....
        /*07d4*/ 	.word	0xffffffff


	//   ....[45]....
        /*07d8*/ 	.word	0xffffffff


	//   ....[46]....
        /*07dc*/ 	.word	0xffffffff


	//   ....[47]....
        /*07e0*/ 	.word	0xffffffff


	//   ....[48]....
        /*07e4*/ 	.word	0xffffffff


	//   ....[49]....
        /*07e8*/ 	.word	0xffffffff


	//   ....[50]....
        /*07ec*/ 	.word	0xffffffff


	//   ....[51]....
        /*07f0*/ 	.word	0xffffffff


	//   ....[52]....
        /*07f4*/ 	.word	0xffffffff


	//   ....[53]....
        /*07f8*/ 	.word	0xffffffff


	//   ....[54]....
        /*07fc*/ 	.word	0xffffffff


	//   ....[55]....
        /*0800*/ 	.word	0xffffffff


	//   ....[56]....
        /*0804*/ 	.word	0xffffffff


	//   ....[57]....
        /*0808*/ 	.word	0xffffffff


	//   ....[58]....
        /*080c*/ 	.word	0xffffffff


	//   ....[59]....
        /*0810*/ 	.word	0xffffffff


	//   ....[60]....
        /*0814*/ 	.word	0xffffffff


	//   ....[61]....
        /*0818*/ 	.word	0xffffffff


	//   ....[62]....
        /*081c*/ 	.word	0xffffffff


	//   ....[63]....
        /*0820*/ 	.word	0xffffffff


	//   ....[64]....
        /*0824*/ 	.word	0xffffffff


	//   ....[65]....
        /*0828*/ 	.word	0xffffffff


	//   ....[66]....
        /*082c*/ 	.word	0xffffffff


	//   ....[67]....
        /*0830*/ 	.word	0xffffffff


	//   ....[68]....
        /*0834*/ 	.word	0xffffffff


	//   ....[69]....
        /*0838*/ 	.word	0xffffffff


	//   ....[70]....
        /*083c*/ 	.word	0xffffffff


	//   ....[71]....
        /*0840*/ 	.word	0xffffffff


	//   ....[72]....
        /*0844*/ 	.word	0xffffffff


	//   ....[73]....
        /*0848*/ 	.word	0xffffffff


	//   ....[74]....
        /*084c*/ 	.word	0xffffffff


	//   ....[75]....
        /*0850*/ 	.word	0xffffffff


	//   ....[76]....
        /*0854*/ 	.word	0xffffffff


	//   ....[77]....
        /*0858*/ 	.word	0xffffffff


	//   ....[78]....
        /*085c*/ 	.word	0xffffffff


	//   ....[79]....
        /*0860*/ 	.word	0xffffffff


	//   ....[80]....
        /*0864*/ 	.word	0xffffffff


	//   ....[81]....
        /*0868*/ 	.word	0xffffffff


	//   ....[82]....
        /*086c*/ 	.word	0xffffffff


	//   ....[83]....
        /*0870*/ 	.word	0xffffffff


	//   ....[84]....
        /*0874*/ 	.word	0xffffffff


	//   ....[85]....
        /*0878*/ 	.word	0xffffffff


	//   ....[86]....
        /*087c*/ 	.word	0xffffffff


	//   ....[87]....
        /*0880*/ 	.word	0xffffffff


	//   ....[88]....
        /*0884*/ 	.word	0xffffffff


	//   ....[89]....
        /*0888*/ 	.word	0xffffffff


	//   ....[90]....
        /*088c*/ 	.word	0xffffffff


	//   ....[91]....
        /*0890*/ 	.word	0xffffffff


	//   ....[92]....
        /*0894*/ 	.word	0xffffffff


	//   ....[93]....
        /*0898*/ 	.word	0xffffffff


	//   ....[94]....
        /*089c*/ 	.word	0xffffffff


	//   ....[95]....
        /*08a0*/ 	.word	0xffffffff


	//   ....[96]....
        /*08a4*/ 	.word	0xffffffff


	//   ....[97]....
        /*08a8*/ 	.word	0xffffffff


	//   ....[98]....
        /*08ac*/ 	.word	0xffffffff


	//   ....[99]....
        /*08b0*/ 	.word	0xffffffff


	//   ....[100]....
        /*08b4*/ 	.word	0x0500000f


	//   ....[101]....
        /*08b8*/ 	.word	0x0500000f


	//   ....[102]....
        /*08bc*/ 	.word	0x0500000f


	//   ....[103]....
        /*08c0*/ 	.word	0x0500000f


	//   ....[104]....
        /*08c4*/ 	.word	0x0500000f


	//   ....[105]....
        /*08c8*/ 	.word	0x0500000f


	//   ....[106]....
        /*08cc*/ 	.word	0x0500000f


	//   ....[107]....
        /*08d0*/ 	.word	0x0500000f


	//   ....[108]....
        /*08d4*/ 	.word	0x0500000f


	//   ....[109]....
        /*08d8*/ 	.word	0x0500000f


	//   ....[110]....
        /*08dc*/ 	.word	0x0500000f


	//   ....[111]....
        /*08e0*/ 	.word	0x0500000f


	//   ....[112]....
        /*08e4*/ 	.word	0x0500000f


	//   ....[113]....
        /*08e8*/ 	.word	0x0500000f


	//   ....[114]....
        /*08ec*/ 	.word	0x0500000f


	//   ....[115]....
        /*08f0*/ 	.word	0x0500000f


	//   ....[116]....
        /*08f4*/ 	.word	0x0500000f


	//   ....[117]....
        /*08f8*/ 	.word	0x0500000f


	//   ....[118]....
        /*08fc*/ 	.word	0x0500000f


	//   ....[119]....
        /*0900*/ 	.word	0x0500000f


	//   ....[120]....
        /*0904*/ 	.word	0x0500000f


	//   ....[121]....
        /*0908*/ 	.word	0x0500000f


	//   ....[122]....
        /*090c*/ 	.word	0x0500000f


	//   ....[123]....
        /*0910*/ 	.word	0x0500000f


	//   ....[124]....
        /*0914*/ 	.word	0x0500000f


	//   ....[125]....
        /*0918*/ 	.word	0x0500000f


	//   ....[126]....
        /*091c*/ 	.word	0x0500000f


	//   ....[127]....
        /*0920*/ 	.word	0x0500000f


	//   ....[128]....
        /*0924*/ 	.word	0x0500000f


	//   ....[129]....
        /*0928*/ 	.word	0x0500000f


	//   ....[130]....
        /*092c*/ 	.word	0x0500000f


	//   ....[131]....
        /*0930*/ 	.word	0x0500000f


	//   ....[132]....
        /*0934*/ 	.word	0x0500000f


	//   ....[133]....
        /*0938*/ 	.word	0x0500000f


	//   ....[134]....
        /*093c*/ 	.word	0x0500000f


	//   ....[135]....
        /*0940*/ 	.word	0x0500000f


	//   ....[136]....
        /*0944*/ 	.word	0x0500000f


	//   ....[137]....
        /*0948*/ 	.word	0x0500000f


	//   ....[138]....
        /*094c*/ 	.word	0x0500000f


	//   ....[139]....
        /*0950*/ 	.word	0x0500000f


	//   ....[140]....
        /*0954*/ 	.word	0x0500000f


	//   ....[141]....
        /*0958*/ 	.word	0x0500000f


	//   ....[142]....
        /*095c*/ 	.word	0x0500000f


	//   ....[143]....
        /*0960*/ 	.word	0x0500000f


	//----- nvinfo : EIATTR_COOP_GROUP_INSTR_OFFSETS
	.align		4
.L_183:
        /*0964*/ 	.byte	0x04, 0x28
        /*0966*/ 	.short	(.L_185 - .L_184)


	//   ....[0]....
.L_184:
        /*0968*/ 	.word	0x00000070


	//   ....[1]....
        /*096c*/ 	.word	0x000001a0


	//   ....[2]....
        /*0970*/ 	.word	0x000001f0


	//   ....[3]....
        /*0974*/ 	.word	0x00000420


	//   ....[4]....
        /*0978*/ 	.word	0x00000580


	//   ....[5]....
        /*097c*/ 	.word	0x000006a0


	//   ....[6]....
        /*0980*/ 	.word	0x00000800


	//   ....[7]....
        /*0984*/ 	.word	0x0000ac50


	//   ....[8]....
        /*0988*/ 	.word	0x0000b1c0


	//   ....[9]....
        /*098c*/ 	.word	0x0000b1d0


	//   ....[10]....
        /*0990*/ 	.word	0x0000b1e0


	//   ....[11]....
        /*0994*/ 	.word	0x0000b1f0


	//   ....[12]....
        /*0998*/ 	.word	0x0000dc40


	//   ....[13]....
        /*099c*/ 	.word	0x0000dc50


	//   ....[14]....
        /*09a0*/ 	.word	0x0000dc60


	//   ....[15]....
        /*09a4*/ 	.word	0x0000dc70


	//   ....[16]....
        /*09a8*/ 	.word	0x000124f0


	//   ....[17]....
        /*09ac*/ 	.word	0x00012530


	//   ....[18]....
        /*09b0*/ 	.word	0x00012b90


	//   ....[19]....
        /*09b4*/ 	.word	0x00012c40


	//   ....[20]....
        /*09b8*/ 	.word	0x00015300


	//   ....[21]....
        /*09bc*/ 	.word	0x000153b0


	//   ....[22]....
        /*09c0*/ 	.word	0x000159a0


	//   ....[23]....
        /*09c4*/ 	.word	0x00015a10


	//   ....[24]....
        /*09c8*/ 	.word	0x00016c40


	//   ....[25]....
        /*09cc*/ 	.word	0x00016f70


	//   ....[26]....
        /*09d0*/ 	.word	0x00016fa0


	//   ....[27]....
        /*09d4*/ 	.word	0x00017080


	//   ....[28]....
        /*09d8*/ 	.word	0x00018060


	//   ....[29]....
        /*09dc*/ 	.word	0x000180a0


	//   ....[30]....
        /*09e0*/ 	.word	0x000180e0


	//   ....[31]....
        /*09e4*/ 	.word	0x00018120


	//   ....[32]....
        /*09e8*/ 	.word	0x00018690


	//   ....[33]....
        /*09ec*/ 	.word	0x000186b0


	//   ....[34]....
        /*09f0*/ 	.word	0x00018770


	//   ....[35]....
        /*09f4*/ 	.word	0x00018790


	//   ....[36]....
        /*09f8*/ 	.word	0x00018850


	//   ....[37]....
        /*09fc*/ 	.word	0x00018870


	//   ....[38]....
        /*0a00*/ 	.word	0x00018940


	//   ....[39]....
        /*0a04*/ 	.word	0x00018960


	//   ....[40]....
        /*0a08*/ 	.word	0x00019190


	//   ....[41]....
        /*0a0c*/ 	.word	0x000191b0


	//   ....[42]....
        /*0a10*/ 	.word	0x00019270


	//   ....[43]....
        /*0a14*/ 	.word	0x00019290


	//   ....[44]....
        /*0a18*/ 	.word	0x00019350


	//   ....[45]....
        /*0a1c*/ 	.word	0x00019370


	//   ....[46]....
        /*0a20*/ 	.word	0x00019440


	//   ....[47]....
        /*0a24*/ 	.word	0x00019460


	//   ....[48]....
        /*0a28*/ 	.word	0x000195b0


	//   ....[49]....
        /*0a2c*/ 	.word	0x00019780


	//   ....[50]....
        /*0a30*/ 	.word	0x000197b0


	//   ....[51]....
        /*0a34*/ 	.word	0x000197e0


	//   ....[52]....
        /*0a38*/ 	.word	0x00019810


	//   ....[53]....
        /*0a3c*/ 	.word	0x00019840


	//   ....[54]....
        /*0a40*/ 	.word	0x00019870


	//   ....[55]....
        /*0a44*/ 	.word	0x000199e0


	//   ....[56]....
        /*0a48*/ 	.word	0x00019a10


	//   ....[57]....
        /*0a4c*/ 	.word	0x00019a40


	//   ....[58]....
        /*0a50*/ 	.word	0x00019a70


	//   ....[59]....
        /*0a54*/ 	.word	0x00019aa0


	//   ....[60]....
        /*0a58*/ 	.word	0x00019ad0


	//   ....[61]....
        /*0a5c*/ 	.word	0x00019b60


	//   ....[62]....
        /*0a60*/ 	.word	0x00019b90


	//   ....[63]....
        /*0a64*/ 	.word	0x00019c20


	//   ....[64]....
        /*0a68*/ 	.word	0x0001a780


	//   ....[65]....
        /*0a6c*/ 	.word	0x0001c1c0


	//   ....[66]....
        /*0a70*/ 	.word	0x0001ce80


	//   ....[67]....
        /*0a74*/ 	.word	0x0001cec0


	//   ....[68]....
        /*0a78*/ 	.word	0x0001cee0


	//   ....[69]....
        /*0a7c*/ 	.word	0x0001cf00


	//   ....[70]....
        /*0a80*/ 	.word	0x0001cfd0


	//   ....[71]....
        /*0a84*/ 	.word	0x0001d030


	//   ....[72]....
        /*0a88*/ 	.word	0x0001d0d0


	//   ....[73]....
        /*0a8c*/ 	.word	0x0001d0e0


	//   ....[74]....
        /*0a90*/ 	.word	0x0001d180


	//   ....[75]....
        /*0a94*/ 	.word	0x0001d190


	//   ....[76]....
        /*0a98*/ 	.word	0x0001d230


	//   ....[77]....
        /*0a9c*/ 	.word	0x0001d240


	//   ....[78]....
        /*0aa0*/ 	.word	0x0001d2c0


	//   ....[79]....
        /*0aa4*/ 	.word	0x0001d2f0


	//   ....[80]....
        /*0aa8*/ 	.word	0x0001d340


	//   ....[81]....
        /*0aac*/ 	.word	0x0001d380


	//   ....[82]....
        /*0ab0*/ 	.word	0x0001ffe0


	//   ....[83]....
        /*0ab4*/ 	.word	0x00020010


	//   ....[84]....
        /*0ab8*/ 	.word	0x00020050


	//   ....[85]....
        /*0abc*/ 	.word	0x00020080


	//   ....[86]....
        /*0ac0*/ 	.word	0x000200b0


	//   ....[87]....
        /*0ac4*/ 	.word	0x000200e0


	//   ....[88]....
        /*0ac8*/ 	.word	0x00020110


	//   ....[89]....
        /*0acc*/ 	.word	0x00020140


	//   ....[90]....
        /*0ad0*/ 	.word	0x000202c0


	//   ....[91]....
        /*0ad4*/ 	.word	0x000202f0


	//   ....[92]....
        /*0ad8*/ 	.word	0x00020320


	//   ....[93]....
        /*0adc*/ 	.word	0x00020350


	//   ....[94]....
        /*0ae0*/ 	.word	0x00020380


	//   ....[95]....
        /*0ae4*/ 	.word	0x000203b0


	//   ....[96]....
        /*0ae8*/ 	.word	0x00020470


	//   ....[97]....
        /*0aec*/ 	.word	0x00020490


	//   ....[98]....
        /*0af0*/ 	.word	0x00020500


	//   ....[99]....
        /*0af4*/ 	.word	0x00020990


	//   ....[100]....
        /*0af8*/ 	.word	0x00020df0


	//   ....[101]....
        /*0afc*/ 	.word	0x00020e80


	//   ....[102]....
        /*0b00*/ 	.word	0x00020ed0


	//   ....[103]....
        /*0b04*/ 	.word	0x00020f20


	//   ....[104]....
        /*0b08*/ 	.word	0x00021010


	//   ....[105]....
        /*0b0c*/ 	.word	0x000210a0


	//   ....[106]....
        /*0b10*/ 	.word	0x00021100


	//   ....[107]....
        /*0b14*/ 	.word	0x00021160


	//   ....[108]....
        /*0b18*/ 	.word	0x000213b0


	//   ....[109]....
        /*0b1c*/ 	.word	0x000216a0


	//   ....[110]....
        /*0b20*/ 	.word	0x00021810


	//   ....[111]....
        /*0b24*/ 	.word	0x00021860


	//   ....[112]....
        /*0b28*/ 	.word	0x000218e0


	//   ....[113]....
        /*0b2c*/ 	.word	0x00021930


	//   ....[114]....
        /*0b30*/ 	.word	0x00021ad0


	//   ....[115]....
        /*0b34*/ 	.word	0x00021b70


	//   ....[116]....
        /*0b38*/ 	.word	0x00021c40


	//   ....[117]....
        /*0b3c*/ 	.word	0x00021d50


	//   ....[118]....
        /*0b40*/ 	.word	0x00021db0


	//   ....[119]....
        /*0b44*/ 	.word	0x00021ec0


	//   ....[120]....
        /*0b48*/ 	.word	0x00021f20


	//   ....[121]....
        /*0b4c*/ 	.word	0x00022030


	//   ....[122]....
        /*0b50*/ 	.word	0x00022090


	//   ....[123]....
        /*0b54*/ 	.word	0x00022180


	//   ....[124]....
        /*0b58*/ 	.word	0x00022200


	//   ....[125]....
        /*0b5c*/ 	.word	0x000222e0


	//   ....[126]....
        /*0b60*/ 	.word	0x00022650


	//   ....[127]....
        /*0b64*/ 	.word	0x000226f0


	//   ....[128]....
        /*0b68*/ 	.word	0x00022810


	//   ....[129]....
        /*0b6c*/ 	.word	0x00022890


	//   ....[130]....
        /*0b70*/ 	.word	0x00022910


	//   ....[131]....
        /*0b74*/ 	.word	0x00022990


	//   ....[132]....
        /*0b78*/ 	.word	0x00022a10


	//   ....[133]....
        /*0b7c*/ 	.word	0x00022aa0


	//   ....[134]....
        /*0b80*/ 	.word	0x00022b40


	//   ....[135]....
        /*0b84*/ 	.word	0x00022bf0


	//   ....[136]....
        /*0b88*/ 	.word	0x00022c70


	//   ....[137]....
        /*0b8c*/ 	.word	0x00022cf0


	//   ....[138]....
        /*0b90*/ 	.word	0x00022d70


	//   ....[139]....
        /*0b94*/ 	.word	0x00022e00


	//   ....[140]....
        /*0b98*/ 	.word	0x00022e80


	//   ....[141]....
        /*0b9c*/ 	.word	0x00022f20


	//   ....[142]....
        /*0ba0*/ 	.word	0x00022fb0


	//   ....[143]....
        /*0ba4*/ 	.word	0x000230e0


	//----- nvinfo : EIATTR_REG_RECONFIG
	.align		4
.L_185:
        /*0ba8*/ 	.byte	0x01, 0x54
	.zero		2


	//----- nvinfo : EIATTR_SYSCALL_OFFSETS
	.align		4
        /*0bac*/ 	.byte	0x04, 0x46
        /*0bae*/ 	.short	(.L_187 - .L_186)


	//   ....[0]....
.L_186:
        /*0bb0*/ 	.word	0x00001aa0


	//   ....[1]....
        /*0bb4*/ 	.word	0x00001bf0


	//   ....[2]....
        /*0bb8*/ 	.word	0x0000adf0


	//   ....[3]....
        /*0bbc*/ 	.word	0x0000b140


	//   ....[4]....
        /*0bc0*/ 	.word	0x0001bdb0


	//   ....[5]....
        /*0bc4*/ 	.word	0x0001bf10


	//   ....[6]....
        /*0bc8*/ 	.word	0x0001c010


	//   ....[7]....
        /*0bcc*/ 	.word	0x0001ca30


	//----- nvinfo : EIATTR_MBARRIER_INSTR_OFFSETS
	.align		4
.L_187:
        /*0bd0*/ 	.byte	0x04, 0x39
        /*0bd2*/ 	.short	(.L_189 - .L_188)


	//   ....[0]....
.L_188:
        /*0bd4*/ 	.word	0x000002d0
        /*0bd8*/ 	.word	0x000000ff
        /*0bdc*/ 	.word	0x00034800
        /*0be0*/ 	.short	0x0100
        /*0be2*/ 	.byte	0x08
	.zero		1


	//   ....[1]....
        /*0be4*/ 	.word	0x000002e0
        /*0be8*/ 	.word	0x000000ff
        /*0bec*/ 	.word	0x00034820
        /*0bf0*/ 	.short	0x0100
        /*0bf2*/ 	.byte	0x08
	.zero		1


	//   ....[2]....
        /*0bf4*/ 	.word	0x000003d0
        /*0bf8*/ 	.word	0x000000ff
        /*0bfc*/ 	.word	0x00034830
        /*0c00*/ 	.short	0x0100
        /*0c02*/ 	.byte	0x08
	.zero		1


	//   ....[3]....
        /*0c04*/ 	.word	0x000003e0
        /*0c08*/ 	.word	0x000000ff
        /*0c0c*/ 	.word	0x00034840
        /*0c10*/ 	.short	0x0100
        /*0c12*/ 	.byte	0x08
	.zero		1


	//   ....[4]....
        /*0c14*/ 	.word	0x000003f0
        /*0c18*/ 	.word	0x000000ff
        /*0c1c*/ 	.word	0x00034838
        /*0c20*/ 	.short	0x0100
        /*0c22*/ 	.byte	0x08
	.zero		1


	//   ....[5]....
        /*0c24*/ 	.word	0x00000400
        /*0c28*/ 	.word	0x000000ff
        /*0c2c*/ 	.word	0x00034848
        /*0c30*/ 	.short	0x0100
        /*0c32*/ 	.byte	0x08
	.zero		1


	//   ....[6]....
        /*0c34*/ 	.word	0x00000530
        /*0c38*/ 	.word	0x000000ff
        /*0c3c*/ 	.word	0x00034850
        /*0c40*/ 	.short	0x0100
        /*0c42*/ 	.byte	0x08
	.zero		1


	//   ....[7]....
        /*0c44*/ 	.word	0x00000540
        /*0c48*/ 	.word	0x000000ff
        /*0c4c*/ 	.word	0x00034860
        /*0c50*/ 	.short	0x0100
        /*0c52*/ 	.byte	0x08
	.zero		1


	//   ....[8]....
        /*0c54*/ 	.word	0x00000550
        /*0c58*/ 	.word	0x000000ff
        /*0c5c*/ 	.word	0x00034858
        /*0c60*/ 	.short	0x0100
        /*0c62*/ 	.byte	0x08
	.zero		1


	//   ....[9]....
        /*0c64*/ 	.word	0x00000560
        /*0c68*/ 	.word	0x000000ff
        /*0c6c*/ 	.word	0x00034868
        /*0c70*/ 	.short	0x0100
        /*0c72*/ 	.byte	0x08
	.zero		1


	//   ....[10]....
        /*0c74*/ 	.word	0x00000650
        /*0c78*/ 	.word	0x000000ff
        /*0c7c*/ 	.word	0x00034870
        /*0c80*/ 	.short	0x0100
        /*0c82*/ 	.byte	0x06
	.zero		1


	//   ....[11]....
        /*0c84*/ 	.word	0x00000660
        /*0c88*/ 	.word	0x000000ff
        /*0c8c*/ 	.word	0x00034880
        /*0c90*/ 	.short	0x0100
        /*0c92*/ 	.byte	0x06
	.zero		1


	//   ....[12]....
        /*0c94*/ 	.word	0x00000670
        /*0c98*/ 	.word	0x000000ff
        /*0c9c*/ 	.word	0x00034878
        /*0ca0*/ 	.short	0x0100
        /*0ca2*/ 	.byte	0x06
	.zero		1


	//   ....[13]....
        /*0ca4*/ 	.word	0x00000680
        /*0ca8*/ 	.word	0x000000ff
        /*0cac*/ 	.word	0x00034888
        /*0cb0*/ 	.short	0x0100
        /*0cb2*/ 	.byte	0x06
	.zero		1


	//   ....[14]....
        /*0cb4*/ 	.word	0x000007b0
        /*0cb8*/ 	.word	0x000000ff
        /*0cbc*/ 	.word	0x00034890
        /*0cc0*/ 	.short	0x0100
        /*0cc2*/ 	.byte	0x08
	.zero		1


	//   ....[15]....
        /*0cc4*/ 	.word	0x000007c0
        /*0cc8*/ 	.word	0x000000ff
        /*0ccc*/ 	.word	0x000348a0
        /*0cd0*/ 	.short	0x0100
        /*0cd2*/ 	.byte	0x08
	.zero		1


	//   ....[16]....
        /*0cd4*/ 	.word	0x000007d0
        /*0cd8*/ 	.word	0x000000ff
        /*0cdc*/ 	.word	0x00034898
        /*0ce0*/ 	.short	0x0100
        /*0ce2*/ 	.byte	0x08
	.zero		1


	//   ....[17]....
        /*0ce4*/ 	.word	0x000007e0
        /*0ce8*/ 	.word	0x000000ff
        /*0cec*/ 	.word	0x000348a8
        /*0cf0*/ 	.short	0x0100
        /*0cf2*/ 	.byte	0x08
	.zero		1


	//   ....[18]....
        /*0cf4*/ 	.word	0x00000910
        /*0cf8*/ 	.word	0x000000ff
        /*0cfc*/ 	.word	0x000348b0
        /*0d00*/ 	.short	0x0100
        /*0d02*/ 	.byte	0x08
	.zero		1


	//   ....[19]....
        /*0d04*/ 	.word	0x00000920
        /*0d08*/ 	.word	0x000000ff
        /*0d0c*/ 	.word	0x000348c0
        /*0d10*/ 	.short	0x0100
        /*0d12*/ 	.byte	0x08
	.zero		1


	//   ....[20]....
        /*0d14*/ 	.word	0x00000930
        /*0d18*/ 	.word	0x000000ff
        /*0d1c*/ 	.word	0x000348b8
        /*0d20*/ 	.short	0x0100
        /*0d22*/ 	.byte	0x08
	.zero		1


	//   ....[21]....
        /*0d24*/ 	.word	0x00000940
        /*0d28*/ 	.word	0x000000ff
        /*0d2c*/ 	.word	0x000348c8
        /*0d30*/ 	.short	0x0100
        /*0d32*/ 	.byte	0x08
	.zero		1


	//   ....[22]....
        /*0d34*/ 	.word	0x00003800
        /*0d38*/ 	.word	0x00000003
        /*0d3c*/ 	.word	0x00034890
        /*0d40*/ 	.short	0x010a
        /*0d42*/ 	.byte	0x3f
	.zero		1


	//   ....[23]....
        /*0d44*/ 	.word	0x00006da0
        /*0d48*/ 	.word	0x00000003
        /*0d4c*/ 	.word	0x00034890
        /*0d50*/ 	.short	0x010a
        /*0d52*/ 	.byte	0x3f
	.zero		1


	//   ....[24]....
        /*0d54*/ 	.word	0x0000a060
        /*0d58*/ 	.word	0x00000003
        /*0d5c*/ 	.word	0x00034890
        /*0d60*/ 	.short	0x010a
        /*0d62*/ 	.byte	0x3f
	.zero		1


	//   ....[25]....
        /*0d64*/ 	.word	0x0000a430
        /*0d68*/ 	.word	0x00000028
        /*0d6c*/ 	.word	0x00000000
        /*0d70*/ 	.short	0x0101
        /*0d72*/ 	.byte	0x3f
	.zero		1


	//   ....[26]....
        /*0d74*/ 	.word	0x0000a470
        /*0d78*/ 	.word	0x00000003
        /*0d7c*/ 	.word	0x000348b0
        /*0d80*/ 	.short	0x010a
        /*0d82*/ 	.byte	0x3f
	.zero		1


	//   ....[27]....
        /*0d84*/ 	.word	0x0000a900
        /*0d88*/ 	.word	0x00000003
        /*0d8c*/ 	.word	0x00000000
        /*0d90*/ 	.short	0x0101
        /*0d92*/ 	.byte	0x3f
	.zero		1


	//   ....[28]....
        /*0d94*/ 	.word	0x0000ae70
        /*0d98*/ 	.word	0x00000002
        /*0d9c*/ 	.word	0x00034800
        /*0da0*/ 	.short	0x010a
        /*0da2*/ 	.byte	0x3f
	.zero		1


	//   ....[29]....
        /*0da4*/ 	.word	0x0000aec0
        /*0da8*/ 	.word	0x00000002
        /*0dac*/ 	.word	0x00034800
        /*0db0*/ 	.short	0x010a
        /*0db2*/ 	.byte	0x3f
	.zero		1


	//   ....[30]....
        /*0db4*/ 	.word	0x0000b850
        /*0db8*/ 	.word	0x00000002
        /*0dbc*/ 	.word	0x00034800
        /*0dc0*/ 	.short	0x010a
        /*0dc2*/ 	.byte	0x3f
	.zero		1


	//   ....[31]....
        /*0dc4*/ 	.word	0x0000e110
        /*0dc8*/ 	.word	0x00000002
        /*0dcc*/ 	.word	0x00034800
        /*0dd0*/ 	.short	0x010a
        /*0dd2*/ 	.byte	0x3f
	.zero		1


	//   ....[32]....
        /*0dd4*/ 	.word	0x000108a0
        /*0dd8*/ 	.word	0x00000000
        /*0ddc*/ 	.word	0x00034830
        /*0de0*/ 	.short	0x010a
        /*0de2*/ 	.byte	0x3f
	.zero		1


	//   ....[33]....
        /*0de4*/ 	.word	0x00010920
        /*0de8*/ 	.word	0x00000000
        /*0dec*/ 	.word	0x00034830
        /*0df0*/ 	.short	0x010a
        /*0df2*/ 	.byte	0x3f
	.zero		1


	//   ....[34]....
        /*0df4*/ 	.word	0x000131d0
        /*0df8*/ 	.word	0x00000003
        /*0dfc*/ 	.word	0x00000000
        /*0e00*/ 	.short	0x0101
        /*0e02*/ 	.byte	0x3f
	.zero		1


	//   ....[35]....
        /*0e04*/ 	.word	0x00013af0
        /*0e08*/ 	.word	0x0000000a
        /*0e0c*/ 	.word	0x00034830
        /*0e10*/ 	.short	0x010a
        /*0e12*/ 	.byte	0x3f
	.zero		1


	//   ....[36]....
        /*0e14*/ 	.word	0x00013b70
        /*0e18*/ 	.word	0x0000000a
        /*0e1c*/ 	.word	0x00034830
        /*0e20*/ 	.short	0x010a
        /*0e22*/ 	.byte	0x3f
	.zero		1


	//   ....[37]....
        /*0e24*/ 	.word	0x000146c0
        /*0e28*/ 	.word	0x0000000d
        /*0e2c*/ 	.word	0x00034850
        /*0e30*/ 	.short	0x010a
        /*0e32*/ 	.byte	0x3f
	.zero		1


	//   ....[38]....
        /*0e34*/ 	.word	0x00014710
        /*0e38*/ 	.word	0x0000000d
        /*0e3c*/ 	.word	0x00034850
        /*0e40*/ 	.short	0x010a
        /*0e42*/ 	.byte	0x3f
	.zero		1


	//   ....[39]....
        /*0e44*/ 	.word	0x00016030
        /*0e48*/ 	.word	0x00000014
        /*0e4c*/ 	.word	0x00000000
        /*0e50*/ 	.short	0x0101
        /*0e52*/ 	.byte	0x3f
	.zero		1


	//   ....[40]....
        /*0e54*/ 	.word	0x00016090
        /*0e58*/ 	.word	0x0000000d
        /*0e5c*/ 	.word	0x00000000
        /*0e60*/ 	.short	0x0101
        /*0e62*/ 	.byte	0x3f
	.zero		1


	//   ....[41]....
        /*0e64*/ 	.word	0x00016b40
        /*0e68*/ 	.word	0x00000008
        /*0e6c*/ 	.word	0x00034850
        /*0e70*/ 	.short	0x010a
        /*0e72*/ 	.byte	0x3f
	.zero		1


	//   ....[42]....
        /*0e74*/ 	.word	0x00016be0
        /*0e78*/ 	.word	0x00000008
        /*0e7c*/ 	.word	0x00034850
        /*0e80*/ 	.short	0x010a
        /*0e82*/ 	.byte	0x3f
	.zero		1


	//   ....[43]....
        /*0e84*/ 	.word	0x000171c0
        /*0e88*/ 	.word	0x0000000b
        /*0e8c*/ 	.word	0x00000000
        /*0e90*/ 	.short	0x0101
        /*0e92*/ 	.byte	0x3f
	.zero		1


	//   ....[44]....
        /*0e94*/ 	.word	0x00018680
        /*0e98*/ 	.word	0x00000000
        /*0e9c*/ 	.word	0x00000000
        /*0ea0*/ 	.short	0x0101
        /*0ea2*/ 	.byte	0x3f
	.zero		1


	//   ....[45]....
        /*0ea4*/ 	.word	0x0001a870
        /*0ea8*/ 	.word	0x00000004
        /*0eac*/ 	.word	0x00034820
        /*0eb0*/ 	.short	0x010a
        /*0eb2*/ 	.byte	0x3f
	.zero		1


	//   ....[46]....
        /*0eb4*/ 	.word	0x0001a950
        /*0eb8*/ 	.word	0x00000004
        /*0ebc*/ 	.word	0x000348a0
        /*0ec0*/ 	.short	0x010a
        /*0ec2*/ 	.byte	0x3f
	.zero		1


	//   ....[47]....
        /*0ec4*/ 	.word	0x0001ad90
        /*0ec8*/ 	.word	0x00000004
        /*0ecc*/ 	.word	0x000348c0
        /*0ed0*/ 	.short	0x010a
        /*0ed2*/ 	.byte	0x3f
	.zero		1


	//   ....[48]....
        /*0ed4*/ 	.word	0x0001b2b0
        /*0ed8*/ 	.word	0x00000006
        /*0edc*/ 	.word	0x000348a0
        /*0ee0*/ 	.short	0x010a
        /*0ee2*/ 	.byte	0x3f
	.zero		1


	//   ....[49]....
        /*0ee4*/ 	.word	0x0001b6e0
        /*0ee8*/ 	.word	0x00000006
        /*0eec*/ 	.word	0x000348c0
        /*0ef0*/ 	.short	0x010a
        /*0ef2*/ 	.byte	0x3f
	.zero		1


	//   ....[50]....
        /*0ef4*/ 	.word	0x0001c460
        /*0ef8*/ 	.word	0x00000000
        /*0efc*/ 	.word	0x00034840
        /*0f00*/ 	.short	0x010a
        /*0f02*/ 	.byte	0x3f
	.zero		1


	//   ....[51]....
        /*0f04*/ 	.word	0x0001d4b0
        /*0f08*/ 	.word	0x0000000a
        /*0f0c*/ 	.word	0x00034800
        /*0f10*/ 	.short	0x0107
        /*0f12*/ 	.byte	0x3f
	.zero		1


	//   ....[52]....
        /*0f14*/ 	.word	0x0001d5c0
        /*0f18*/ 	.word	0x00000002
        /*0f1c*/ 	.word	0x00034800
        /*0f20*/ 	.short	0x0101
        /*0f22*/ 	.byte	0x3f
	.zero		1


	//   ....[53]....
        /*0f24*/ 	.word	0x0001d5e0
        /*0f28*/ 	.word	0x00000002
        /*0f2c*/ 	.word	0x00034820
        /*0f30*/ 	.short	0x010a
        /*0f32*/ 	.byte	0x3f
	.zero		1


	//   ....[54]....
        /*0f34*/ 	.word	0x0001d960
        /*0f38*/ 	.word	0x00000003
        /*0f3c*/ 	.word	0x00034840
        /*0f40*/ 	.short	0x010a
        /*0f42*/ 	.byte	0x3f
	.zero		1


	//   ....[55]....
        /*0f44*/ 	.word	0x0001de10
        /*0f48*/ 	.word	0x00000003
        /*0f4c*/ 	.word	0x00000060
        /*0f50*/ 	.short	0x010a
        /*0f52*/ 	.byte	0x3f
	.zero		1


	//   ....[56]....
        /*0f54*/ 	.word	0x0001e500
        /*0f58*/ 	.word	0x00000003
        /*0f5c*/ 	.word	0x00034840
        /*0f60*/ 	.short	0x010a
        /*0f62*/ 	.byte	0x3f
	.zero		1


	//   ....[57]....
        /*0f64*/ 	.word	0x0001e9b0
        /*0f68*/ 	.word	0x00000002
        /*0f6c*/ 	.word	0x00000060
        /*0f70*/ 	.short	0x010a
        /*0f72*/ 	.byte	0x3f
	.zero		1


	//   ....[58]....
        /*0f74*/ 	.word	0x0001efd0
        /*0f78*/ 	.word	0x00000002
        /*0f7c*/ 	.word	0x00034840
        /*0f80*/ 	.short	0x010a
        /*0f82*/ 	.byte	0x3f
	.zero		1


	//   ....[59]....
        /*0f84*/ 	.word	0x0001f480
        /*0f88*/ 	.word	0x00000002
        /*0f8c*/ 	.word	0x00000060
        /*0f90*/ 	.short	0x010a
        /*0f92*/ 	.byte	0x3f
	.zero		1


	//   ....[60]....
        /*0f94*/ 	.word	0x0001fa30
        /*0f98*/ 	.word	0x00000000
        /*0f9c*/ 	.word	0x00034860
        /*0fa0*/ 	.short	0x010a
        /*0fa2*/ 	.byte	0x3f
	.zero		1


	//   ....[61]....
        /*0fa4*/ 	.word	0x00020910
        /*0fa8*/ 	.word	0x00000000
        /*0fac*/ 	.word	0x00034820
        /*0fb0*/ 	.short	0x010a
        /*0fb2*/ 	.byte	0x3f
	.zero		1


	//   ....[62]....
        /*0fb4*/ 	.word	0x00020ae0
        /*0fb8*/ 	.word	0x00000006
        /*0fbc*/ 	.word	0x00000000
        /*0fc0*/ 	.short	0x010a
        /*0fc2*/ 	.byte	0x3f
	.zero		1


	//   ....[63]....
        /*0fc4*/ 	.word	0x00020b50
        /*0fc8*/ 	.word	0x00000007
        /*0fcc*/ 	.word	0x00000000
        /*0fd0*/ 	.short	0x010a
        /*0fd2*/ 	.byte	0x3f
	.zero		1


	//   ....[64]....
        /*0fd4*/ 	.word	0x00020bc0
        /*0fd8*/ 	.word	0x00000004
        /*0fdc*/ 	.word	0x00000000
        /*0fe0*/ 	.short	0x010a
        /*0fe2*/ 	.byte	0x3f
	.zero		1


	//   ....[65]....
        /*0fe4*/ 	.word	0x00020bf0
        /*0fe8*/ 	.word	0x00000003
        /*0fec*/ 	.word	0x00000000
        /*0ff0*/ 	.short	0x010a
        /*0ff2*/ 	.byte	0x3f
	.zero		1


	//   ....[66]....
        /*0ff4*/ 	.word	0x00020c50
        /*0ff8*/ 	.word	0x00000003
        /*0ffc*/ 	.word	0x00034890
        /*1000*/ 	.short	0x010a
        /*1002*/ 	.byte	0x3f
	.zero		1


	//   ....[67]....
        /*1004*/ 	.word	0x00020ca0
        /*1008*/ 	.word	0x00000003
        /*100c*/ 	.word	0x00034890
        /*1010*/ 	.short	0x010a
        /*1012*/ 	.byte	0x3f
	.zero		1


	//   ....[68]....
        /*1014*/ 	.word	0x00020cf0
        /*1018*/ 	.word	0x00000003
        /*101c*/ 	.word	0x00034890
        /*1020*/ 	.short	0x010a
        /*1022*/ 	.byte	0x3f
	.zero		1


	//   ....[69]....
        /*1024*/ 	.word	0x00020d40
        /*1028*/ 	.word	0x00000003
        /*102c*/ 	.word	0x000348b0
        /*1030*/ 	.short	0x010a
        /*1032*/ 	.byte	0x3f
	.zero		1


	//   ....[70]....
        /*1034*/ 	.word	0x00020f60
        /*1038*/ 	.word	0x00000002
        /*103c*/ 	.word	0x00034800
        /*1040*/ 	.short	0x010a
        /*1042*/ 	.byte	0x3f
	.zero		1


	//   ....[71]....
        /*1044*/ 	.word	0x00021190
        /*1048*/ 	.word	0x00000002
        /*104c*/ 	.word	0x00034800
        /*1050*/ 	.short	0x010a
        /*1052*/ 	.byte	0x3f
	.zero		1


	//   ....[72]....
        /*1054*/ 	.word	0x000211e0
        /*1058*/ 	.word	0x00000000
        /*105c*/ 	.word	0x00034830
        /*1060*/ 	.short	0x010a
        /*1062*/ 	.byte	0x3f
	.zero		1


	//   ....[73]....
        /*1064*/ 	.word	0x00021230
        /*1068*/ 	.word	0x0000000a
        /*106c*/ 	.word	0x00034830
        /*1070*/ 	.short	0x010a
        /*1072*/ 	.byte	0x3f
	.zero		1


	//   ....[74]....
        /*1074*/ 	.word	0x00021280
        /*1078*/ 	.word	0x0000000d
        /*107c*/ 	.word	0x00034850
        /*1080*/ 	.short	0x010a
        /*1082*/ 	.byte	0x3f
	.zero		1


	//   ....[75]....
        /*1084*/ 	.word	0x000212d0
        /*1088*/ 	.word	0x00000008
        /*108c*/ 	.word	0x00034850
        /*1090*/ 	.short	0x010a
        /*1092*/ 	.byte	0x3f
	.zero		1


	//   ....[76]....
        /*1094*/ 	.word	0x00021480
        /*1098*/ 	.word	0x00000003
        /*109c*/ 	.word	0x00034820
        /*10a0*/ 	.short	0x010a
        /*10a2*/ 	.byte	0x3f
	.zero		1


	//   ....[77]....
        /*10a4*/ 	.word	0x000214d0
        /*10a8*/ 	.word	0x00000004
        /*10ac*/ 	.word	0x000348a0
        /*10b0*/ 	.short	0x010a
        /*10b2*/ 	.byte	0x3f
	.zero		1


	//   ....[78]....
        /*10b4*/ 	.word	0x00021520
        /*10b8*/ 	.word	0x00000004
        /*10bc*/ 	.word	0x000348c0
        /*10c0*/ 	.short	0x010a
        /*10c2*/ 	.byte	0x3f
	.zero		1


	//   ....[79]....
        /*10c4*/ 	.word	0x00021570
        /*10c8*/ 	.word	0x00000006
        /*10cc*/ 	.word	0x000348a0
        /*10d0*/ 	.short	0x010a
        /*10d2*/ 	.byte	0x3f
	.zero		1


	//   ....[80]....
        /*10d4*/ 	.word	0x000215c0
        /*10d8*/ 	.word	0x00000006
        /*10dc*/ 	.word	0x000348c0
        /*10e0*/ 	.short	0x010a
        /*10e2*/ 	.byte	0x3f
	.zero		1


	//   ....[81]....
        /*10e4*/ 	.word	0x00021760
        /*10e8*/ 	.word	0x00000000
        /*10ec*/ 	.word	0x00034840
        /*10f0*/ 	.short	0x010a
        /*10f2*/ 	.byte	0x3f
	.zero		1


	//   ....[82]....
        /*10f4*/ 	.word	0x00022370
        /*10f8*/ 	.word	0x00000002
        /*10fc*/ 	.word	0x00034820
        /*1100*/ 	.short	0x010a
        /*1102*/ 	.byte	0x3f
	.zero		1


	//   ....[83]....
        /*1104*/ 	.word	0x000223c0
        /*1108*/ 	.word	0x00000003
        /*110c*/ 	.word	0x00034840
        /*1110*/ 	.short	0x010a
        /*1112*/ 	.byte	0x3f
	.zero		1


	//   ....[84]....
        /*1114*/ 	.word	0x00022410
        /*1118*/ 	.word	0x00000003
        /*111c*/ 	.word	0x00000060
        /*1120*/ 	.short	0x010a
        /*1122*/ 	.byte	0x3f
	.zero		1


	//   ....[85]....
        /*1124*/ 	.word	0x00022460
        /*1128*/ 	.word	0x00000003
        /*112c*/ 	.word	0x00034840
        /*1130*/ 	.short	0x010a
        /*1132*/ 	.byte	0x3f
	.zero		1


	//   ....[86]....
        /*1134*/ 	.word	0x000224b0
        /*1138*/ 	.word	0x00000002
        /*113c*/ 	.word	0x00000060
        /*1140*/ 	.short	0x010a
        /*1142*/ 	.byte	0x3f
	.zero		1


	//   ....[87]....
        /*1144*/ 	.word	0x00022500
        /*1148*/ 	.word	0x00000002
        /*114c*/ 	.word	0x00034840
        /*1150*/ 	.short	0x010a
        /*1152*/ 	.byte	0x3f
	.zero		1


	//   ....[88]....
        /*1154*/ 	.word	0x00022550
        /*1158*/ 	.word	0x00000002
        /*115c*/ 	.word	0x00000060
        /*1160*/ 	.short	0x010a
        /*1162*/ 	.byte	0x3f
	.zero		1


	//   ....[89]....
        /*1164*/ 	.word	0x000225a0
        /*1168*/ 	.word	0x00000000
        /*116c*/ 	.word	0x00034860
        /*1170*/ 	.short	0x010a
        /*1172*/ 	.byte	0x3f
	.zero		1


	//   ....[90]....
        /*1174*/ 	.word	0x00023000
        /*1178*/ 	.word	0x00000000
        /*117c*/ 	.word	0x00034820
        /*1180*/ 	.short	0x010a
        /*1182*/ 	.byte	0x3f
	.zero		1


	//   ....[91]....
        /*1184*/ 	.word	0x000231a0
        /*1188*/ 	.word	0x00000006
        /*118c*/ 	.word	0x00000000
        /*1190*/ 	.short	0x010a
        /*1192*/ 	.byte	0x3f
	.zero		1


	//   ....[92]....
        /*1194*/ 	.word	0x000231f0
        /*1198*/ 	.word	0x00000007
        /*119c*/ 	.word	0x00000000
        /*11a0*/ 	.short	0x010a
        /*11a2*/ 	.byte	0x3f
	.zero		1


	//   ....[93]....
        /*11a4*/ 	.word	0x00023240
        /*11a8*/ 	.word	0x00000004
        /*11ac*/ 	.word	0x00000000
        /*11b0*/ 	.short	0x010a
        /*11b2*/ 	.byte	0x3f
	.zero		1


	//----- nvinfo : EIATTR_NUM_MBARRIERS
	.align		4
.L_189:
        /*11b4*/ 	.byte	0x03, 0x38
        /*11b6*/ 	.short	0x0016


	//----- nvinfo : EIATTR_EXIT_INSTR_OFFSETS
	.align		4
        /*11b8*/ 	.byte	0x04, 0x1c
        /*11ba*/ 	.short	(.L_191 - .L_190)


	//   ....[0]....
.L_190:
        /*11bc*/ 	.word	0x00020c40


	//----- nvinfo : EIATTR_MAX_THREADS
	.align		4
.L_191:
        /*11c0*/ 	.byte	0x04, 0x05
        /*11c2*/ 	.short	(.L_193 - .L_192)
.L_192:
        /*11c4*/ 	.word	0x00000180
        /*11c8*/ 	.word	0x00000001
        /*11cc*/ 	.word	0x00000001


	//----- nvinfo : EIATTR_CRS_STACK_SIZE
	.align		4
.L_193:
        /*11d0*/ 	.byte	0x04, 0x1e
        /*11d2*/ 	.short	(.L_195 - .L_194)
.L_194:
        /*11d4*/ 	.word	0x00000000


	//----- nvinfo : EIATTR_CBANK_PARAM_SIZE
	.align		4
.L_195:
        /*11d8*/ 	.byte	0x03, 0x19
        /*11da*/ 	.short	0x0af0


	//----- nvinfo : EIATTR_PARAM_CBANK
	.align		4
        /*11dc*/ 	.byte	0x04, 0x0a
        /*11de*/ 	.short	(.L_197 - .L_196)
	.align		4
.L_196:
        /*11e0*/ 	.word	index@(.nv.constant0._ZN7cutlass13device_kernelIN5flash11enable_sm90INS1_16FlashAttnFwdSm90INS1_25CollectiveMainloopFwdSm90ILi2EN4cute5tupleIJNS5_1CILi1EEES8_S8_EEENS6_IJNS7_ILi128EEESA_NS7_ILi192EEEEEELi128ENS_10bfloat16_tEfNS_4arch4Sm90ELb0ELb0ELb1ELb1ELb0ELb1ELb0ELb1ELb1ELb1ELb0ELb0EEENS1_21CollectiveEpilogueFwdINS6_IJSA_SA_SA_EEES9_SD_SF_Li256ELb1ELb1ELb0ELb0EEENS1_36VarlenDynamicPersistentTileSchedulerILi128ELi128ELi256ELi128ELb0ELb1ELb1ELb0ELb1ELb1EEEEEEEEEvNT_6ParamsE)
        /*11e4*/ 	.short	0x0210
        /*11e6*/ 	.short	0x0af0


	//----- nvinfo : EIATTR_SW_WAR
	.align		4
.L_197:
        /*11e8*/ 	.byte	0x04, 0x36
        /*11ea*/ 	.short	(.L_199 - .L_198)
.L_198:
        /*11ec*/ 	.word	0x00000008
.L_199:


//--------------------- .nv.info._ZN7cutlass13device_kernelIN5flash11enable_sm90INS1_16FlashAttnFwdSm90INS1_25CollectiveMainloopFwdSm90ILi2EN4cute5tupleIJNS5_1CILi1EEES8_S8_EEENS6_IJNS7_ILi128EEENS7_ILi96EEENS7_ILi192EEEEEELi128ENS_10bfloat16_tEfNS_4arch4Sm90ELb0ELb1ELb1ELb0ELb0ELb0ELb0ELb1ELb1ELb1ELb0ELb0EEENS1_21CollectiveEpilogueFwdINS6_IJSA_SA_SB_EEES9_SE_SG_Li256ELb0ELb1ELb0ELb0EEENS1_30DynamicPersistentTileSchedulerILi256ELi128ELb0ELb1ELb1EEEEEEEEEvNT_6ParamsE --------------------------
	.section	.nv.info._ZN7cutlass13device_kernelIN5flash11enable_sm90INS1_16FlashAttnFwdSm90INS1_25CollectiveMainloopFwdSm90ILi2EN4cute5tupleIJNS5_1CILi1EEES8_S8_EEENS6_IJNS7_ILi128EEENS7_ILi96EEENS7_ILi192EEEEEELi128ENS_10bfloat16_tEfNS_4arch4Sm90ELb0ELb1ELb1ELb0ELb0ELb0ELb0ELb1ELb1ELb1ELb0ELb0EEENS1_21CollectiveEpilogueFwdINS6_IJSA_SA_SB_EEES9_SE_SG_Li256ELb0ELb1ELb0ELb0EEENS1_30DynamicPersistentTileSchedulerILi256ELi128ELb0ELb1ELb1EEEEEEEEEvNT_6ParamsE,"",@"SHT_CUDA_INFO"
	.sectionflags	@""
	.align	4


	//----- nvinfo : EIATTR_CUDA_API_VERSION
	.align		4
        /*0000*/ 	.byte	0x04, 0x37
        /*0002*/ 	.short	(.L_201 - .L_200)
.L_200:
        /*0004*/ 	.word	0x00000082


	//----- nvinfo : EIATTR_KPARAM_INFO
	.align		4
.L_201:
        /*0008*/ 	.byte	0x04, 0x17
        /*000a*/ 	.short	(.L_203 - .L_202)
.L_202:
        /*000c*/ 	.word	0x00000000
        /*0010*/ 	.short	0x0000
        /*0012*/ 	.short	0x0070
        /*0014*/ 	.byte	0x00, 0xf0, 0x01, 0x2a


	//----- nvinfo : EIATTR_SPARSE_MMA_MASK
	.align		4
.L_203:
        /*0018*/ 	.byte	0x03, 0x50
        /*001a*/ 	.short	0x0000


	//----- nvinfo : EIATTR_MAXREG_COUNT
	.align		4
        /*001c*/ 	.byte	0x03, 0x1b
        /*001e*/ 	.short	0x00a8


	//----- nvinfo : EIATTR_NUM_BARRIERS
	.align		4
        /*0020*/ 	.byte	0x02, 0x4c
        /*0022*/ 	.byte	0x09
	.zero		1


	//----- nvinfo : EIATTR_EXTERNS
	.align		4
        /*0024*/ 	.byte	0x04, 0x0f
        /*0026*/ 	.short	(.L_205 - .L_204)


	//   ....[0]....
	.align		4
.L_204:
        /*0028*/ 	.word	index@(__assertfail)


	//----- nvinfo : EIATTR_ANNOTATIONS
	.align		4
.L_205:
        /*002c*/ 	.byte	0x04, 0x55
        /*002e*/ 	.short	(.L_207 - .L_206)


	//   ....[0]....
.L_206:
        /* <DEDUP_REMOVED lines=28> */


	//----- nvinfo : EIATTR_MERCURY_ISA_VERSION
	.align		4
.L_207:
        /*01d8*/ 	.byte	0x03, 0x5f
        /*01da*/ 	.short	0x0101


	//----- nvinfo : EIATTR_INT_WARP_WIDE_INSTR_OFFSETS
	.align		4
        /*01dc*/ 	.byte	0x04, 0x31
        /*01de*/ 	.short	(.L_209 - .L_208)


	//   ....[0]....
.L_208:
        /*01e0*/ 	.word	0x00000130


	//   ....[1]....
        /*01e4*/ 	.word	0x00000170


	//   ....[2]....
        /*01e8*/ 	.word	0x000001e0


	//   ....[3]....
        /*01ec*/ 	.word	0x00010d00


	//   ....[4]....
        /*01f0*/ 	.word	0x00010da0


	//   ....[5]....
        /*01f4*/ 	.word	0x00014640


	//   ....[6]....
        /*01f8*/ 	.word	0x000146e0


	//----- nvinfo : EIATTR_COOP_GROUP_MASK_REGIDS
	.align		4
.L_209:
        /*01fc*/ 	.byte	0x04, 0x29
        /*01fe*/ 	.short	(.L_211 - .L_210)


	//   ....[0]....
.L_210:
        /*0200*/ 	.word	0xffffffff


	//   ....[1]....
        /*0204*/ 	.word	0xffffffff


	//   ....[2]....
        /*0208*/ 	.word	0xffffffff


	//   ....[3]....
        /*020c*/ 	.word	0xffffffff


	//   ....[4]....
        /*0210*/ 	.word	0xffffffff


	//   ....[5]....
        /*0214*/ 	.word	0xffffffff


	//   ....[6]....
        /*0218*/ 	.word	0xffffffff


	//   ....[7]....
        /*021c*/ 	.word	0xffffffff


	//   ....[8]....
        /*0220*/ 	.word	0xffffffff


	//   ....[9]....
        /*0224*/ 	.word	0xffffffff


	//   ....[10]....
        /*0228*/ 	.word	0xffffffff


	//   ....[11]....
        /*022c*/ 	.word	0xffffffff


	//   ....[12]....
        /*0230*/ 	.word	0xffffffff


	//   ....[13]....
        /*0234*/ 	.word	0xffffffff


	//   ....[14]....
        /*0238*/ 	.word	0xffffffff


	//   ....[15]....
        /*023c*/ 	.word	0xffffffff


	//   ....[16]....
        /*0240*/ 	.word	0xffffffff


	//   ....[17]....
        /*0244*/ 	.word	0xffffffff


	//   ....[18]....
        /*0248*/ 	.word	0xffffffff


	//   ....[19]....
        /*024c*/ 	.word	0xffffffff


	//   ....[20]....
        /*0250*/ 	.word	0xffffffff


	//   ....[21]....
        /*0254*/ 	.word	0xffffffff


	//   ....[22]....
        /*0258*/ 	.word	0xffffffff


	//   ....[23]....
        /*025c*/ 	.word	0xffffffff


	//   ....[24]....
        /*0260*/ 	.word	0xffffffff


	//   ....[25]....
        /*0264*/ 	.word	0xffffffff


	//   ....[26]....
        /*0268*/ 	.word	0xffffffff


	//   ....[27]....
        /*026c*/ 	.word	0xffffffff


	//   ....[28]....
        /*0270*/ 	.word	0xffffffff


	//   ....[29]....
        /*0274*/ 	.word	0xffffffff


	//   ....[30]....
        /*0278*/ 	.word	0xffffffff


	//   ....[31]....
        /*027c*/ 	.word	0xffffffff


	//   ....[32]....
        /*0280*/ 	.word	0xffffffff


	//   ....[33]....
        /*0284*/ 	.word	0xffffffff


	//   ....[34]....
        /*0288*/ 	.word	0xffffffff


	//   ....[35]....
        /*028c*/ 	.word	0xffffffff


	//   ....[36]....
        /*0290*/ 	.word	0xffffffff


	//   ....[37]....
        /*0294*/ 	.word	0xffffffff


	//   ....[38]....
        /*0298*/ 	.word	0xffffffff


	//   ....[39]....
        /*029c*/ 	.word	0xffffffff


	//   ....[40]....
        /*02a0*/ 	.word	0xffffffff


	//   ....[41]....
        /*02a4*/ 	.word	0xffffffff


	//   ....[42]....
        /*02a8*/ 	.word	0xffffffff


	//   ....[43]....
        /*02ac*/ 	.word	0xffffffff


	//   ....[44]....
        /*02b0*/ 	.word	0xffffffff


	//   ....[45]....
        /*02b4*/ 	.word	0xffffffff


	//   ....[46]....
        /*02b8*/ 	.word	0xffffffff


	//   ....[47]....
        /*02bc*/ 	.word	0xffffffff


	//   ....[48]....
        /*02c0*/ 	.word	0xffffffff


	//   ....[49]....
        /*02c4*/ 	.word	0xffffffff


	//   ....[50]....
        /*02c8*/ 	.word	0xffffffff


	//   ....[51]....
        /*02cc*/ 	.word	0xffffffff


	//   ....[52]....
        /*02d0*/ 	.word	0xffffffff


	//   ....[53]....
        /*02d4*/ 	.word	0xffffffff


	//   ....[54]....
        /*02d8*/ 	.word	0xffffffff


	//   ....[55]....
        /*02dc*/ 	.word	0xffffffff


	//   ....[56]....
        /*02e0*/ 	.word	0xffffffff


	//   ....[57]....
        /*02e4*/ 	.word	0xffffffff


	//   ....[58]....
        /*02e8*/ 	.word	0xffffffff


	//   ....[59]....
        /*02ec*/ 	.word	0xffffffff


	//   ....[60]....
        /*02f0*/ 	.word	0xffffffff


	//   ....[61]....
        /*02f4*/ 	.word	0xffffffff


	//   ....[62]....
        /*02f8*/ 	.word	0xffffffff


	//   ....[63]....
        /*02fc*/ 	.word	0xffffffff


	//   ....[64]....
        /*0300*/ 	.word	0xffffffff


	//   ....[65]....
        /*0304*/ 	.word	0xffffffff


	//   ....[66]....
        /*0308*/ 	.word	0xffffffff


	//   ....[67]....
        /*030c*/ 	.word	0xffffffff


	//   ....[68]....
        /*0310*/ 	.word	0xffffffff


	//   ....[69]....
        /*0314*/ 	.word	0xffffffff


	//   ....[70]....
        /*0318*/ 	.word	0xffffffff


	//   ....[71]....
        /*031c*/ 	.word	0xffffffff


	//   ....[72]....
        /*0320*/ 	.word	0xffffffff


	//   ....[73]....
        /*0324*/ 	.word	0xffffffff


	//   ....[74]....
        /*0328*/ 	.word	0x0500000f


	//   ....[75]....
        /*032c*/ 	.word	0x0500000f


	//   ....[76]....
        /*0330*/ 	.word	0x0500000f


	//   ....[77]....
        /*0334*/ 	.word	0x0500000f


	//   ....[78]....
        /*0338*/ 	.word	0x0500000f


	//   ....[79]....
        /*033c*/ 	.word	0x0500000f


	//   ....[80]....
        /*0340*/ 	.word	0x0500000f


	//   ....[81]....
        /*0344*/ 	.word	0x0500000f


	//   ....[82]....
        /*0348*/ 	.word	0x0500000f


	//   ....[83]....
        /*034c*/ 	.word	0x0500000f


	//   ....[84]....
        /*0350*/ 	.word	0x0500000f


	//   ....[85]....
        /*0354*/ 	.word	0x0500000f


	//   ....[86]....
        /*0358*/ 	.word	0x0500000f


	//   ....[87]....
        /*035c*/ 	.word	0x0500000f


	//   ....[88]....
        /*0360*/ 	.word	0x0500000f


	//   ....[89]....
        /*0364*/ 	.word	0x0500000f


	//   ....[90]....
        /*0368*/ 	.word	0x0500000f


	//   ....[91]....
        /*036c*/ 	.word	0x0500000f


	//   ....[92]....
        /*0370*/ 	.word	0x0500000f


	//----- nvinfo : EIATTR_COOP_GROUP_INSTR_OFFSETS
	.align		4
.L_211:
        /*0374*/ 	.byte	0x04, 0x28
        /*0376*/ 	.short	(.L_213 - .L_212)


	//   ....[0]....
.L_212:
        /*0378*/ 	.word	0x00000060


	//   ....[1]....
        /*037c*/ 	.word	0x00000140


	//   ....[2]....
        /*0380*/ 	.word	0x00000190


	//   ....[3]....
        /*0384*/ 	.word	0x000003c0


	//   ....[4]....
        /*0388*/ 	.word	0x00000520


	//   ....[5]....
        /*038c*/ 	.word	0x00000640


	//   ....[6]....
        /*0390*/ 	.word	0x000007a0


	//   ....[7]....
        /*0394*/ 	.word	0x000017a0


	//   ....[8]....
        /*0398*/ 	.word	0x000022f0


	//   ....[9]....
        /*039c*/ 	.word	0x00002a70


	//   ....[10]....
        /*03a0*/ 	.word	0x000038b0


	//   ....[11]....
        /*03a4*/ 	.word	0x00003960


	//   ....[12]....
        /*03a8*/ 	.word	0x00003d60


	//   ....[13]....
        /*03ac*/ 	.word	0x00003e40


	//   ....[14]....
        /*03b0*/ 	.word	0x00005e40


	//   ....[15]....
        /*03b4*/ 	.word	0x00006790


	//   ....[16]....
        /*03b8*/ 	.word	0x00006e00


	//   ....[17]....
        /*03bc*/ 	.word	0x00006f10


	//   ....[18]....
        /*03c0*/ 	.word	0x00007500


	//   ....[19]....
        /*03c4*/ 	.word	0x00007570


	//   ....[20]....
        /*03c8*/ 	.word	0x00009450


	//   ....[21]....
        /*03cc*/ 	.word	0x00009480


	//   ....[22]....
        /*03d0*/ 	.word	0x000098e0


	//   ....[23]....
        /*03d4*/ 	.word	0x00009940


	//   ....[24]....
        /*03d8*/ 	.word	0x0000b360


	//   ....[25]....
        /*03dc*/ 	.word	0x0000bf60


	//   ....[26]....
        /*03e0*/ 	.word	0x0000c6a0


	//   ....[27]....
        /*03e4*/ 	.word	0x0000c7b0


	//   ....[28]....
        /*03e8*/ 	.word	0x0000cd90


	//   ....[29]....
        /*03ec*/ 	.word	0x0000cde0


	//   ....[30]....
        /*03f0*/ 	.word	0x0000dc60


	//   ....[31]....
        /*03f4*/ 	.word	0x0000dc90


	//   ....[32]....
        /*03f8*/ 	.word	0x0000dd90


	//   ....[33]....
        /*03fc*/ 	.word	0x0000dda0


	//   ....[34]....
        /*0400*/ 	.word	0x0000ee30


	//   ....[35]....
        /*0404*/ 	.word	0x0000ee90


	//   ....[36]....
        /*0408*/ 	.word	0x0000eef0


	//   ....[37]....
        /*040c*/ 	.word	0x0000f060


	//   ....[38]....
        /*0410*/ 	.word	0x0000f420


	//   ....[39]....
        /*0414*/ 	.word	0x0000f430


	//   ....[40]....
        /*0418*/ 	.word	0x0000f500


	//   ....[41]....
        /*041c*/ 	.word	0x0000f520


	//   ....[42]....
        /*0420*/ 	.word	0x0000f5f0


	//   ....[43]....
        /*0424*/ 	.word	0x0000f610


	//   ....[44]....
        /*0428*/ 	.word	0x0000f6f0


	//   ....[45]....
        /*042c*/ 	.word	0x0000f710


	//   ....[46]....
        /*0430*/ 	.word	0x0000fda0


	//   ....[47]....
        /*0434*/ 	.word	0x0000fdb0


	//   ....[48]....
        /*0438*/ 	.word	0x0000fe80


	//   ....[49]....
        /*043c*/ 	.word	0x0000fea0


	//   ....[50]....
        /*0440*/ 	.word	0x0000ff70


	//   ....[51]....
        /*0444*/ 	.word	0x0000ff90


	//   ....[52]....
        /*0448*/ 	.word	0x00010070


	//   ....[53]....
        /*044c*/ 	.word	0x00010090


	//   ....[54]....
        /*0450*/ 	.word	0x00010200


	//   ....[55]....
        /*0454*/ 	.word	0x00011340


	//   ....[56]....
        /*0458*/ 	.word	0x00011dd0


	//   ....[57]....
        /*045c*/ 	.word	0x00011e00


	//   ....[58]....
        /*0460*/ 	.word	0x00011ed0


	//   ....[59]....
        /*0464*/ 	.word	0x00011ef0


	//   ....[60]....
        /*0468*/ 	.word	0x00011f90


	//   ....[61]....
        /*046c*/ 	.word	0x00011fb0


	//   ....[62]....
        /*0470*/ 	.word	0x00012050


	//   ....[63]....
        /*0474*/ 	.word	0x00012070


	//   ....[64]....
        /*0478*/ 	.word	0x00012110


	//   ....[65]....
        /*047c*/ 	.word	0x00012130


	//   ....[66]....
        /*0480*/ 	.word	0x000121d0


	//   ....[67]....
        /*0484*/ 	.word	0x000121f0


	//   ....[68]....
        /*0488*/ 	.word	0x00012290


	//   ....[69]....
        /*048c*/ 	.word	0x000122b0


	//   ....[70]....
        /*0490*/ 	.word	0x000122c0


	//   ....[71]....
        /*0494*/ 	.word	0x000122d0


	//   ....[72]....
        /*0498*/ 	.word	0x00014c40


	//   ....[73]....
        /*049c*/ 	.word	0x00014e30


	//   ....[74]....
        /*04a0*/ 	.word	0x00015480


	//   ....[75]....
        /*04a4*/ 	.word	0x00015600


	//   ....[76]....
        /*04a8*/ 	.word	0x00015660


	//   ....[77]....
        /*04ac*/ 	.word	0x000157c0


	//   ....[78]....
        /*04b0*/ 	.word	0x00015810


	//   ....[79]....
        /*04b4*/ 	.word	0x00015930


	//   ....[80]....
        /*04b8*/ 	.word	0x000159a0


	//   ....[81]....
        /*04bc*/ 	.word	0x00015ac0


	//   ....[82]....
        /*04c0*/ 	.word	0x00015b30


	//   ....[83]....
        /*04c4*/ 	.word	0x00015c50


	//   ....[84]....
        /*04c8*/ 	.word	0x00015cc0


	//   ....[85]....
        /*04cc*/ 	.word	0x00015de0


	//   ....[86]....
        /*04d0*/ 	.word	0x00015e50


	//   ....[87]....
        /*04d4*/ 	.word	0x00015f70


	//   ....[88]....
        /*04d8*/ 	.word	0x00015fe0


	//   ....[89]....
        /*04dc*/ 	.word	0x00016100


	//   ....[90]....
        /*04e0*/ 	.word	0x00016150


	//   ....[91]....
        /*04e4*/ 	.word	0x00016470


	//   ....[92]....
        /*04e8*/ 	.word	0x00016590


	//----- nvinfo : EIATTR_REG_RECONFIG
	.align		4
.L_213:
        /*04ec*/ 	.byte	0x01, 0x54
	.zero		2


	//----- nvinfo : EIATTR_SYSCALL_OFFSETS
	.align		4
        /*04f0*/ 	.byte	0x04, 0x46
        /*04f2*/ 	.short	(.L_215 - .L_214)


	//   ....[0]....
.L_214:
        /*04f4*/ 	.word	0x00001980


	//   ....[1]....
        /*04f8*/ 	.word	0x00010f10


	//   ....[2]....
        /*04fc*/ 	.word	0x00011060


	//   ....[3]....
        /*0500*/ 	.word	0x00011150


	//   ....[4]....
        /*0504*/ 	.word	0x000119a0


	//----- nvinfo : EIATTR_MBARRIER_INSTR_OFFSETS
	.align		4
.L_215:
        /*0508*/ 	.byte	0x04, 0x39
        /*050a*/ 	.short	(.L_217 - .L_216)


	//   ....[0]....
.L_216:
        /*050c*/ 	.word	0x00000270
        /*0510*/ 	.word	0x000000ff
        /*0514*/ 	.word	0x0002a800
        /*0518*/ 	.short	0x0100
        /*051a*/ 	.byte	0x08
	.zero		1


	//   ....[1]....
        /*051c*/ 	.word	0x00000280
        /*0520*/ 	.word	0x000000ff
        /*0524*/ 	.word	0x0002a820
        /*0528*/ 	.short	0x0100
        /*052a*/ 	.byte	0x08
	.zero		1


	//   ....[2]....
        /*052c*/ 	.word	0x00000370
        /*0530*/ 	.word	0x000000ff
        /*0534*/ 	.word	0x0002a830
        /*0538*/ 	.short	0x0100
        /*053a*/ 	.byte	0x08
	.zero		1


	//   ....[3]....
        /*053c*/ 	.word	0x00000380
        /*0540*/ 	.word	0x000000ff
        /*0544*/ 	.word	0x0002a840
        /*0548*/ 	.short	0x0100
        /*054a*/ 	.byte	0x08
	.zero		1


	//   ....[4]....
        /*054c*/ 	.word	0x00000390
        /*0550*/ 	.word	0x000000ff
        /*0554*/ 	.word	0x0002a838
        /*0558*/ 	.short	0x0100
        /*055a*/ 	.byte	0x08
	.zero		1


	//   ....[5]....
        /*055c*/ 	.word	0x000003a0
        /*0560*/ 	.word	0x000000ff
        /*0564*/ 	.word	0x0002a848
        /*0568*/ 	.short	0x0100
        /*056a*/ 	.byte	0x08
	.zero		1


	//   ....[6]....
        /*056c*/ 	.word	0x000004d0
        /*0570*/ 	.word	0x000000ff
        /*0574*/ 	.word	0x0002a850
        /*0578*/ 	.short	0x0100
        /*057a*/ 	.byte	0x08
	.zero		1


	//   ....[7]....
        /*057c*/ 	.word	0x000004e0
        /*0580*/ 	.word	0x000000ff
        /*0584*/ 	.word	0x0002a860
        /*0588*/ 	.short	0x0100
        /*058a*/ 	.byte	0x08
	.zero		1


	//   ....[8]....
        /*058c*/ 	.word	0x000004f0
        /*0590*/ 	.word	0x000000ff
        /*0594*/ 	.word	0x0002a858
        /*0598*/ 	.short	0x0100
        /*059a*/ 	.byte	0x08
	.zero		1


	//   ....[9]....
        /*059c*/ 	.word	0x00000500
        /*05a0*/ 	.word	0x000000ff
        /*05a4*/ 	.word	0x0002a868
        /*05a8*/ 	.short	0x0100
        /*05aa*/ 	.byte	0x08
	.zero		1


	//   ....[10]....
        /*05ac*/ 	.word	0x000005f0
        /*05b0*/ 	.word	0x000000ff
        /*05b4*/ 	.word	0x0002a870
        /*05b8*/ 	.short	0x0100
        /*05ba*/ 	.byte	0x06
	.zero		1


	//   ....[11]....
        /*05bc*/ 	.word	0x00000600
        /*05c0*/ 	.word	0x000000ff
        /*05c4*/ 	.word	0x0002a880
        /*05c8*/ 	.short	0x0100
        /*05ca*/ 	.byte	0x06
	.zero		1


	//   ....[12]....
        /*05cc*/ 	.word	0x00000610
        /*05d0*/ 	.word	0x000000ff
        /*05d4*/ 	.word	0x0002a878
        /*05d8*/ 	.short	0x0100
        /*05da*/ 	.byte	0x06
	.zero		1


	//   ....[13]....
        /*05dc*/ 	.word	0x00000620
        /*05e0*/ 	.word	0x000000ff
        /*05e4*/ 	.word	0x0002a888
        /*05e8*/ 	.short	0x0100
        /*05ea*/ 	.byte	0x06
	.zero		1


	//   ....[14]....
        /*05ec*/ 	.word	0x00000750
        /*05f0*/ 	.word	0x000000ff
        /*05f4*/ 	.word	0x0002a890
        /*05f8*/ 	.short	0x0100
        /*05fa*/ 	.byte	0x08
	.zero		1


	//   ....[15]....
        /*05fc*/ 	.word	0x00000760
        /*0600*/ 	.word	0x000000ff
        /*0604*/ 	.word	0x0002a8a0
        /*0608*/ 	.short	0x0100
        /*060a*/ 	.byte	0x08
	.zero		1


	//   ....[16]....
        /*060c*/ 	.word	0x00000770
        /*0610*/ 	.word	0x000000ff
        /*0614*/ 	.word	0x0002a898
        /*0618*/ 	.short	0x0100
        /*061a*/ 	.byte	0x08
	.zero		1


	//   ....[17]....
        /*061c*/ 	.word	0x00000780
        /*0620*/ 	.word	0x000000ff
        /*0624*/ 	.word	0x0002a8a8
        /*0628*/ 	.short	0x0100
        /*062a*/ 	.byte	0x08
	.zero		1


	//   ....[18]....
        /*062c*/ 	.word	0x000008b0
        /*0630*/ 	.word	0x000000ff
        /*0634*/ 	.word	0x0002a8b0
        /*0638*/ 	.short	0x0100
        /*063a*/ 	.byte	0x08
	.zero		1


	//   ....[19]....
        /*063c*/ 	.word	0x000008c0
        /*0640*/ 	.word	0x000000ff
        /*0644*/ 	.word	0x0002a8c0
        /*0648*/ 	.short	0x0100
        /*064a*/ 	.byte	0x08
	.zero		1


	//   ....[20]....
        /*064c*/ 	.word	0x000008d0
        /*0650*/ 	.word	0x000000ff
        /*0654*/ 	.word	0x0002a8b8
        /*0658*/ 	.short	0x0100
        /*065a*/ 	.byte	0x08
	.zero		1


	//   ....[21]....
        /*065c*/ 	.word	0x000008e0
        /*0660*/ 	.word	0x000000ff
        /*0664*/ 	.word	0x0002a8c8
        /*0668*/ 	.short	0x0100
        /*066a*/ 	.byte	0x08
	.zero		1


	//   ....[22]....
        /*066c*/ 	.word	0x000019f0
        /*0670*/ 	.word	0x000000ff
        /*0674*/ 	.word	0x0002a800
        /*0678*/ 	.short	0x010a
        /*067a*/ 	.byte	0x26
	.zero		1


	//   ....[23]....
        /*067c*/ 	.word	0x00001a70
        /*0680*/ 	.word	0x00000015
        /*0684*/ 	.word	0x0002a830
        /*0688*/ 	.short	0x010a
        /*068a*/ 	.byte	0x3f
	.zero		1


	//   ....[24]....
        /*068c*/ 	.word	0x00001b10
        /*0690*/ 	.word	0x00000015
        /*0694*/ 	.word	0x0002a830
        /*0698*/ 	.short	0x010a
        /*069a*/ 	.byte	0x3f
	.zero		1


	//   ....[25]....
        /*069c*/ 	.word	0x00002340
        /*06a0*/ 	.word	0x00000009
        /*06a4*/ 	.word	0x00000000
        /*06a8*/ 	.short	0x0101
        /*06aa*/ 	.byte	0x3f
	.zero		1


	//   ....[26]....
        /*06ac*/ 	.word	0x00004c20
        /*06b0*/ 	.word	0x000000ff
        /*06b4*/ 	.word	0x0002a830
        /*06b8*/ 	.short	0x010a
        /*06ba*/ 	.byte	0x07
	.zero		1


	//   ....[27]....
        /*06bc*/ 	.word	0x00004c60
        /*06c0*/ 	.word	0x000000ff
        /*06c4*/ 	.word	0x0002a830
        /*06c8*/ 	.short	0x010a
        /*06ca*/ 	.byte	0x07
	.zero		1


	//   ....[28]....
        /*06cc*/ 	.word	0x00005520
        /*06d0*/ 	.word	0x000000ff
        /*06d4*/ 	.word	0x0002a850
        /*06d8*/ 	.short	0x010a
        /*06da*/ 	.byte	0x0e
	.zero		1


	//   ....[29]....
        /*06dc*/ 	.word	0x00005560
        /*06e0*/ 	.word	0x000000ff
        /*06e4*/ 	.word	0x0002a850
        /*06e8*/ 	.short	0x010a
        /*06ea*/ 	.byte	0x0e
	.zero		1


	//   ....[30]....
        /*06ec*/ 	.word	0x00005ee0
        /*06f0*/ 	.word	0x00000067
        /*06f4*/ 	.word	0x00000000
        /*06f8*/ 	.short	0x0101
        /*06fa*/ 	.byte	0x3f
	.zero		1


	//   ....[31]....
        /*06fc*/ 	.word	0x00007b60
        /*0700*/ 	.word	0x00000062
        /*0704*/ 	.word	0x00000000
        /*0708*/ 	.short	0x0101
        /*070a*/ 	.byte	0x3f
	.zero		1


	//   ....[32]....
        /*070c*/ 	.word	0x00008240
        /*0710*/ 	.word	0x000000ff
        /*0714*/ 	.word	0x0002a830
        /*0718*/ 	.short	0x010a
        /*071a*/ 	.byte	0x06
	.zero		1


	//   ....[33]....
        /*071c*/ 	.word	0x00008280
        /*0720*/ 	.word	0x000000ff
        /*0724*/ 	.word	0x0002a830
        /*0728*/ 	.short	0x010a
        /*072a*/ 	.byte	0x06
	.zero		1


	//   ....[34]....
        /*072c*/ 	.word	0x00008b40
        /*0730*/ 	.word	0x000000ff
        /*0734*/ 	.word	0x0002a850
        /*0738*/ 	.short	0x010a
        /*073a*/ 	.byte	0x0a
	.zero		1


	//   ....[35]....
        /*073c*/ 	.word	0x00008b80
        /*0740*/ 	.word	0x000000ff
        /*0744*/ 	.word	0x0002a850
        /*0748*/ 	.short	0x010a
        /*074a*/ 	.byte	0x0a
	.zero		1


	//   ....[36]....
        /*074c*/ 	.word	0x0000a100
        /*0750*/ 	.word	0x0000000d
        /*0754*/ 	.word	0x00000000
        /*0758*/ 	.short	0x0101
        /*075a*/ 	.byte	0x3f
	.zero		1


	//   ....[37]....
        /*075c*/ 	.word	0x0000a160
        /*0760*/ 	.word	0x00000014
        /*0764*/ 	.word	0x00000000
        /*0768*/ 	.short	0x0101
        /*076a*/ 	.byte	0x3f
	.zero		1


	//   ....[38]....
        /*076c*/ 	.word	0x0000a4d0
        /*0770*/ 	.word	0x000000ff
        /*0774*/ 	.word	0x0002a830
        /*0778*/ 	.short	0x010a
        /*077a*/ 	.byte	0x06
	.zero		1


	//   ....[39]....
        /*077c*/ 	.word	0x0000a510
        /*0780*/ 	.word	0x000000ff
        /*0784*/ 	.word	0x0002a830
        /*0788*/ 	.short	0x010a
        /*078a*/ 	.byte	0x06
	.zero		1


	//   ....[40]....
        /*078c*/ 	.word	0x0000add0
        /*0790*/ 	.word	0x000000ff
        /*0794*/ 	.word	0x0002a850
        /*0798*/ 	.short	0x010a
        /*079a*/ 	.byte	0x0a
	.zero		1


	//   ....[41]....
        /*079c*/ 	.word	0x0000ae10
        /*07a0*/ 	.word	0x000000ff
        /*07a4*/ 	.word	0x0002a850
        /*07a8*/ 	.short	0x010a
        /*07aa*/ 	.byte	0x0a
	.zero		1


	//   ....[42]....
        /*07ac*/ 	.word	0x0000b7a0
        /*07b0*/ 	.word	0x00000066
        /*07b4*/ 	.word	0x00000000
        /*07b8*/ 	.short	0x0101
        /*07ba*/ 	.byte	0x3f
	.zero		1


	//   ....[43]....
        /*07bc*/ 	.word	0x0000d120
        /*07c0*/ 	.word	0x0000005e
        /*07c4*/ 	.word	0x00000000
        /*07c8*/ 	.short	0x0101
        /*07ca*/ 	.byte	0x3f
	.zero		1


	//   ....[44]....
        /*07cc*/ 	.word	0x0000dbd0
        /*07d0*/ 	.word	0x000000ff
        /*07d4*/ 	.word	0x0002a850
        /*07d8*/ 	.short	0x010a
        /*07da*/ 	.byte	0x05
	.zero		1


	//   ....[45]....
        /*07dc*/ 	.word	0x0000dc10
        /*07e0*/ 	.word	0x000000ff
        /*07e4*/ 	.word	0x0002a850
        /*07e8*/ 	.short	0x010a
        /*07ea*/ 	.byte	0x05
	.zero		1


	//   ....[46]....
        /*07ec*/ 	.word	0x0000e0b0
        /*07f0*/ 	.word	0x00000002
        /*07f4*/ 	.word	0x00000000
        /*07f8*/ 	.short	0x0101
        /*07fa*/ 	.byte	0x3f
	.zero		1


	//   ....[47]....
        /*07fc*/ 	.word	0x0000f410
        /*0800*/ 	.word	0x00000010
        /*0804*/ 	.word	0x00000000
        /*0808*/ 	.short	0x0101
        /*080a*/ 	.byte	0x3f
	.zero		1


	//   ....[48]....
        /*080c*/ 	.word	0x00011560
        /*0810*/ 	.word	0x00000000
        /*0814*/ 	.word	0x0002a840
        /*0818*/ 	.short	0x010a
        /*081a*/ 	.byte	0x3f
	.zero		1


	//   ....[49]....
        /*081c*/ 	.word	0x00012440
        /*0820*/ 	.word	0x00000011
        /*0824*/ 	.word	0x0002a800
        /*0828*/ 	.short	0x0107
        /*082a*/ 	.byte	0x3f
	.zero		1


	//   ....[50]....
        /*082c*/ 	.word	0x00012550
        /*0830*/ 	.word	0x00000011
        /*0834*/ 	.word	0x0002a800
        /*0838*/ 	.short	0x0101
        /*083a*/ 	.byte	0x3f
	.zero		1


	//   ....[51]....
        /*083c*/ 	.word	0x00012570
        /*0840*/ 	.word	0x00000011
        /*0844*/ 	.word	0x0002a820
        /*0848*/ 	.short	0x010a
        /*084a*/ 	.byte	0x3f
	.zero		1


	//   ....[52]....
        /*084c*/ 	.word	0x000128b0
        /*0850*/ 	.word	0x00000003
        /*0854*/ 	.word	0x0002a840
        /*0858*/ 	.short	0x010a
        /*085a*/ 	.byte	0x3f
	.zero		1


	//   ....[53]....
        /*085c*/ 	.word	0x00012d30
        /*0860*/ 	.word	0x00000003
        /*0864*/ 	.word	0x00000060
        /*0868*/ 	.short	0x010a
        /*086a*/ 	.byte	0x3f
	.zero		1


	//   ....[54]....
        /*086c*/ 	.word	0x000133a0
        /*0870*/ 	.word	0x00000003
        /*0874*/ 	.word	0x0002a840
        /*0878*/ 	.short	0x010a
        /*087a*/ 	.byte	0x3f
	.zero		1


	//   ....[55]....
        /*087c*/ 	.word	0x00013820
        /*0880*/ 	.word	0x00000002
        /*0884*/ 	.word	0x00000060
        /*0888*/ 	.short	0x010a
        /*088a*/ 	.byte	0x3f
	.zero		1


	//   ....[56]....
        /*088c*/ 	.word	0x00013dd0
        /*0890*/ 	.word	0x00000002
        /*0894*/ 	.word	0x0002a840
        /*0898*/ 	.short	0x010a
        /*089a*/ 	.byte	0x3f
	.zero		1


	//   ....[57]....
        /*089c*/ 	.word	0x00014250
        /*08a0*/ 	.word	0x00000002
        /*08a4*/ 	.word	0x00000060
        /*08a8*/ 	.short	0x010a
        /*08aa*/ 	.byte	0x3f
	.zero		1


	//   ....[58]....
        /*08ac*/ 	.word	0x000147b0
        /*08b0*/ 	.word	0x00000002
        /*08b4*/ 	.word	0x0002a860
        /*08b8*/ 	.short	0x010a
        /*08ba*/ 	.byte	0x3f
	.zero		1


	//   ....[59]....
        /*08bc*/ 	.word	0x00014db0
        /*08c0*/ 	.word	0x00000000
        /*08c4*/ 	.word	0x0002a820
        /*08c8*/ 	.short	0x010a
        /*08ca*/ 	.byte	0x3f
	.zero		1


	//   ....[60]....
        /*08cc*/ 	.word	0x00014fa0
        /*08d0*/ 	.word	0x00000006
        /*08d4*/ 	.word	0x00000000
        /*08d8*/ 	.short	0x010a
        /*08da*/ 	.byte	0x3f
	.zero		1


	//   ....[61]....
        /*08dc*/ 	.word	0x00014ff0
        /*08e0*/ 	.word	0x00000003
        /*08e4*/ 	.word	0x00000000
        /*08e8*/ 	.short	0x010a
        /*08ea*/ 	.byte	0x3f
	.zero		1


	//   ....[62]....
        /*08ec*/ 	.word	0x00015050
        /*08f0*/ 	.word	0x00000012
        /*08f4*/ 	.word	0x00000000
        /*08f8*/ 	.short	0x010a
        /*08fa*/ 	.byte	0x3f
	.zero		1


	//   ....[63]....
        /*08fc*/ 	.word	0x00015080
        /*0900*/ 	.word	0x00000003
        /*0904*/ 	.word	0x00000000
        /*0908*/ 	.short	0x010a
        /*090a*/ 	.byte	0x3f
	.zero		1


	//   ....[64]....
        /*090c*/ 	.word	0x000150f0
        /*0910*/ 	.word	0x00000003
        /*0914*/ 	.word	0x0002a800
        /*0918*/ 	.short	0x010a
        /*091a*/ 	.byte	0x3f
	.zero		1


	//   ....[65]....
        /*091c*/ 	.word	0x00015140
        /*0920*/ 	.word	0x00000015
        /*0924*/ 	.word	0x0002a830
        /*0928*/ 	.short	0x010a
        /*092a*/ 	.byte	0x3f
	.zero		1


	//   ....[66]....
        /*092c*/ 	.word	0x000151a0
        /*0930*/ 	.word	0x0000000e
        /*0934*/ 	.word	0x0002a830
        /*0938*/ 	.short	0x010a
        /*093a*/ 	.byte	0x3f
	.zero		1


	//   ....[67]....
        /*093c*/ 	.word	0x00015200
        /*0940*/ 	.word	0x0000000b
        /*0944*/ 	.word	0x0002a850
        /*0948*/ 	.short	0x010a
        /*094a*/ 	.byte	0x3f
	.zero		1


	//   ....[68]....
        /*094c*/ 	.word	0x00015260
        /*0950*/ 	.word	0x00000008
        /*0954*/ 	.word	0x0002a830
        /*0958*/ 	.short	0x010a
        /*095a*/ 	.byte	0x3f
	.zero		1


	//   ....[69]....
        /*095c*/ 	.word	0x000152c0
        /*0960*/ 	.word	0x00000007
        /*0964*/ 	.word	0x0002a850
        /*0968*/ 	.short	0x010a
        /*096a*/ 	.byte	0x3f
	.zero		1


	//   ....[70]....
        /*096c*/ 	.word	0x00015320
        /*0970*/ 	.word	0x00000008
        /*0974*/ 	.word	0x0002a830
        /*0978*/ 	.short	0x010a
        /*097a*/ 	.byte	0x3f
	.zero		1


	//   ....[71]....
        /*097c*/ 	.word	0x00015380
        /*0980*/ 	.word	0x00000007
        /*0984*/ 	.word	0x0002a850
        /*0988*/ 	.short	0x010a
        /*098a*/ 	.byte	0x3f
	.zero		1


	//   ....[72]....
        /*098c*/ 	.word	0x000153e0
        /*0990*/ 	.word	0x00000005
        /*0994*/ 	.word	0x0002a850
        /*0998*/ 	.short	0x010a
        /*099a*/ 	.byte	0x3f
	.zero		1


	//   ....[73]....
        /*099c*/ 	.word	0x00015530
        /*09a0*/ 	.word	0x00000000
        /*09a4*/ 	.word	0x0002a840
        /*09a8*/ 	.short	0x010a
        /*09aa*/ 	.byte	0x3f
	.zero		1


	//   ....[74]....
        /*09ac*/ 	.word	0x00016190
        /*09b0*/ 	.word	0x00000011
        /*09b4*/ 	.word	0x0002a820
        /*09b8*/ 	.short	0x010a
        /*09ba*/ 	.byte	0x3f
	.zero		1


	//   ....[75]....
        /*09bc*/ 	.word	0x000161e0
        /*09c0*/ 	.word	0x00000003
        /*09c4*/ 	.word	0x0002a840
        /*09c8*/ 	.short	0x010a
        /*09ca*/ 	.byte	0x3f
	.zero		1


	//   ....[76]....
        /*09cc*/ 	.word	0x00016230
        /*09d0*/ 	.word	0x00000003
        /*09d4*/ 	.word	0x00000060
        /*09d8*/ 	.short	0x010a
        /*09da*/ 	.byte	0x3f
	.zero		1


	//   ....[77]....
        /*09dc*/ 	.word	0x00016280
        /*09e0*/ 	.word	0x00000003
        /*09e4*/ 	.word	0x0002a840
        /*09e8*/ 	.short	0x010a
        /*09ea*/ 	.byte	0x3f
	.zero		1


	//   ....[78]....
        /*09ec*/ 	.word	0x000162d0
        /*09f0*/ 	.word	0x00000002
        /*09f4*/ 	.word	0x00000060
        /*09f8*/ 	.short	0x010a
        /*09fa*/ 	.byte	0x3f
	.zero		1


	//   ....[79]....
        /*09fc*/ 	.word	0x00016320
        /*0a00*/ 	.word	0x00000002
        /*0a04*/ 	.word	0x0002a840
        /*0a08*/ 	.short	0x010a
        /*0a0a*/ 	.byte	0x3f
	.zero		1


	//   ....[80]....
        /*0a0c*/ 	.word	0x00016370
        /*0a10*/ 	.word	0x00000002
        /*0a14*/ 	.word	0x00000060
        /*0a18*/ 	.short	0x010a
        /*0a1a*/ 	.byte	0x3f
	.zero		1


	//   ....[81]....
        /*0a1c*/ 	.word	0x000163c0
        /*0a20*/ 	.word	0x00000002
        /*0a24*/ 	.word	0x0002a860
        /*0a28*/ 	.short	0x010a
        /*0a2a*/ 	.byte	0x3f
	.zero		1


	//   ....[82]....
        /*0a2c*/ 	.word	0x000164b0
        /*0a30*/ 	.word	0x00000000
        /*0a34*/ 	.word	0x0002a820
        /*0a38*/ 	.short	0x010a
        /*0a3a*/ 	.byte	0x3f
	.zero		1


	//   ....[83]....
        /*0a3c*/ 	.word	0x00016650
        /*0a40*/ 	.word	0x00000006
        /*0a44*/ 	.word	0x00000000
        /*0a48*/ 	.short	0x010a
        /*0a4a*/ 	.byte	0x3f
	.zero		1


	//   ....[84]....
        /*0a4c*/ 	.word	0x000166a0
        /*0a50*/ 	.word	0x00000003
        /*0a54*/ 	.word	0x00000000
        /*0a58*/ 	.short	0x010a
        /*0a5a*/ 	.byte	0x3f
	.zero		1


	//   ....[85]....
        /*0a5c*/ 	.word	0x000166f0
        /*0a60*/ 	.word	0x00000012
        /*0a64*/ 	.word	0x00000000
        /*0a68*/ 	.short	0x010a
        /*0a6a*/ 	.byte	0x3f
	.zero		1


	//----- nvinfo : EIATTR_NUM_MBARRIERS
	.align		4
.L_217:
        /*0a6c*/ 	.byte	0x03, 0x38
        /*0a6e*/ 	.short	0x0016


	//----- nvinfo : EIATTR_EXIT_INSTR_OFFSETS
	.align		4
        /*0a70*/ 	.byte	0x04, 0x1c
        /*0a72*/ 	.short	(.L_219 - .L_218)


	//   ....[0]....
.L_218:
        /*0a74*/ 	.word	0x00000a10


	//   ....[1]....
        /*0a78*/ 	.word	0x00010190


	//   ....[2]....
        /*0a7c*/ 	.word	0x000150d0


	//----- nvinfo : EIATTR_MAX_THREADS
	.align		4
.L_219:
        /*0a80*/ 	.byte	0x04, 0x05
        /*0a82*/ 	.short	(.L_221 - .L_220)
.L_220:
        /*0a84*/ 	.word	0x00000180
        /*0a88*/ 	.word	0x00000001
        /*0a8c*/ 	.word	0x00000001


	//----- nvinfo : EIATTR_CRS_STACK_SIZE
	.align		4
.L_221:
        /*0a90*/ 	.byte	0x04, 0x1e
        /*0a92*/ 	.short	(.L_223 - .L_222)
.L_222:
        /*0a94*/ 	.word	0x00000000


	//----- nvinfo : EIATTR_CBANK_PARAM_SIZE
	.align		4
.L_223:
        /*0a98*/ 	.byte	0x03, 0x19
        /*0a9a*/ 	.short	0x0af0


	//----- nvinfo : EIATTR_PARAM_CBANK
	.align		4
        /*0a9c*/ 	.byte	0x04, 0x0a
        /*0a9e*/ 	.short	(.L_225 - .L_224)
	.align		4
.L_224:
        /*0aa0*/ 	.word	index@(.nv.constant0._ZN7cutlass13device_kernelIN5flash11enable_sm90INS1_16FlashAttnFwdSm90INS1_25CollectiveMainloopFwdSm90ILi2EN4cute5tupleIJNS5_1CILi1EEES8_S8_EEENS6_IJNS7_ILi128EEENS7_ILi96EEENS7_ILi192EEEEEELi128ENS_10bfloat16_tEfNS_4arch4Sm90ELb0ELb1ELb1ELb0ELb0ELb0ELb0ELb1ELb1ELb1ELb0ELb0EEENS1_21CollectiveEpilogueFwdINS6_IJSA_SA_SB_EEES9_SE_SG_Li256ELb0ELb1ELb0ELb0EEENS1_30DynamicPersistentTileSchedulerILi256ELi128ELb0ELb1ELb1EEEEEEEEEvNT_6ParamsE)
        /*0aa4*/ 	.short	0x0210
        /*0aa6*/ 	.short	0x0af0


	//----- nvinfo : EIATTR_SW_WAR
	.align		4
.L_225:
        /*0aa8*/ 	.byte	0x04, 0x36
        /*0aaa*/ 	.short	(.L_227 - .L_226)
.L_226:
        /*0aac*/ 	.word	0x00000008
.L_227:


//--------------------- .nv.info._ZN7cutlass13device_kernelIN5flash11enable_sm90INS1_16FlashAttnFwdSm90INS1_25CollectiveMainloopFwdSm90ILi2EN4cute5tupleIJNS5_1CILi1EEES8_S8_EEENS6_IJNS7_ILi128EEENS7_ILi96EEENS7_ILi192EEEEEELi128ENS_10bfloat16_tEfNS_4arch4Sm90ELb0ELb1ELb1ELb1ELb0ELb0ELb0ELb1ELb1ELb1ELb0ELb0EEENS1_21CollectiveEpilogueFwdINS6_IJSA_SA_SB_EEES9_SE_SG_Li256ELb1ELb1ELb0ELb0EEENS1_36VarlenDynamicPersistentTileSchedulerILi128ELi96ELi256ELi128ELb0ELb1ELb1ELb1ELb0ELb1EEEEEEEEEvNT_6ParamsE --------------------------
	.section	.nv.info._ZN7cutlass13device_kernelIN5flash11enable_sm90INS1_16FlashAttnFwdSm90INS1_25CollectiveMainloopFwdSm90ILi2EN4cute5tupleIJNS5_1CILi1EEES8_S8_EEENS6_IJNS7_ILi128EEENS7_ILi96EEENS7_ILi192EEEEEELi128ENS_10bfloat16_tEfNS_4arch4Sm90ELb0ELb1ELb1ELb1ELb0ELb0ELb0ELb1ELb1ELb1ELb0ELb0EEENS1_21CollectiveEpilogueFwdINS6_IJSA_SA_SB_EEES9_SE_SG_Li256ELb1ELb1ELb0ELb0EEENS1_36VarlenDynamicPersistentTileSchedulerILi128ELi96ELi256ELi128ELb0ELb1ELb1ELb1ELb0ELb1EEEEEEEEEvNT_6ParamsE,"",@"SHT_CUDA_INFO"
	.sectionflags	@""
	.align	4


	//----- nvinfo : EIATTR_CUDA_API_VERSION
	.align		4
        /*0000*/ 	.byte	0x04, 0x37
        /*0002*/ 	.short	(.L_229 - .L_228)
.L_228:
        /*0004*/ 	.word	0x00000082


	//----- nvinfo : EIATTR_KPARAM_INFO
	.align		4
.L_229:
        /*0008*/ 	.byte	0x04, 0x17
        /*000a*/ 	.short	(.L_231 - .L_230)
.L_230:
        /*000c*/ 	.word	0x00000000
        /*0010*/ 	.short	0x0000
        /*0012*/ 	.short	0x0070
        /*0014*/ 	.byte	0x00, 0xf0, 0x01, 0x2a


	//----- nvinfo : EIATTR_SPARSE_MMA_MASK
	.align		4
.L_231:
        /*0018*/ 	.byte	0x03, 0x50
        /*001a*/ 	.short	0x0000


	//----- nvinfo : EIATTR_MAXREG_COUNT
	.align		4
        /*001c*/ 	.byte	0x03, 0x1b
        /*001e*/ 	.short	0x00a8


	//----- nvinfo : EIATTR_NUM_BARRIERS
	.align		4
        /*0020*/ 	.byte	0x02, 0x4c
        /*0022*/ 	.byte	0x09
	.zero		1


	//----- nvinfo : EIATTR_EXTERNS
	.align		4
        /*0024*/ 	.byte	0x04, 0x0f
        /*0026*/ 	.short	(.L_233 - .L_232)


	//   ....[0]....
	.align		4
.L_232:
        /*0028*/ 	.word	index@(__assertfail)


	//----- nvinfo : EIATTR_ANNOTATIONS
	.align		4
.L_233:
        /*002c*/ 	.byte	0x04, 0x55
        /*002e*/ 	.short	(.L_235 - .L_234)


	//   ....[0]....
.L_234:
        /* <DEDUP_REMOVED lines=63> */


	//----- nvinfo : EIATTR_MERCURY_ISA_VERSION
	.align		4
.L_235:
        /*0410*/ 	.byte	0x03, 0x5f
        /*0412*/ 	.short	0x0101


	//----- nvinfo : EIATTR_UNUSED_LOAD_BYTE_OFFSET
	.align		4
        /*0414*/ 	.byte	0x04, 0x44
        /*0416*/ 	.short	(.L_237 - .L_236)


	//   ....[0]....
.L_236:
        /*0418*/ 	.word	0x00000a10
        /*041c*/ 	.word	0x0000fff0


	//   ....[1]....
        /*0420*/ 	.word	0x0000e540
        /*0424*/ 	.word	0x0000fff0


	//----- nvinfo : EIATTR_INT_WARP_WIDE_INSTR_OFFSETS
	.align		4
.L_237:
        /*0428*/ 	.byte	0x04, 0x31
        /*042a*/ 	.short	(.L_239 - .L_238)


	//   ....[0]....
.L_238:
        /*042c*/ 	.word	0x00000130


	//   ....[1]....
        /*0430*/ 	.word	0x00000170


	//   ....[2]....
        /*0434*/ 	.word	0x000001e0


	//   ....[3]....
        /*0438*/ 	.word	0x00011c40


	//   ....[4]....
        /*043c*/ 	.word	0x00011ce0


	//   ....[5]....
        /*0440*/ 	.word	0x00015910


	//   ....[6]....
        /*0444*/ 	.word	0x00015980


	//----- nvinfo : EIATTR_COOP_GROUP_MASK_REGIDS
	.align		4
.L_239:
        /*0448*/ 	.byte	0x04, 0x29
        /*044a*/ 	.short	(.L_241 - .L_240)


	//   ....[0]....
.L_240:
        /*044c*/ 	.word	0xffffffff


	//   ....[1]....
        /*0450*/ 	.word	0xffffffff


	//   ....[2]....
        /*0454*/ 	.word	0xffffffff


	//   ....[3]....
        /*0458*/ 	.word	0xffffffff


	//   ....[4]....
        /*045c*/ 	.word	0xffffffff


	//   ....[5]....
        /*0460*/ 	.word	0xffffffff


	//   ....[6]....
        /*0464*/ 	.word	0xffffffff


	//   ....[7]....
        /*0468*/ 	.word	0xffffffff


	//   ....[8]....
        /*046c*/ 	.word	0xffffffff


	//   ....[9]....
        /*0470*/ 	.word	0xffffffff


	//   ....[10]....
        /*0474*/ 	.word	0xffffffff


	//   ....[11]....
        /*0478*/ 	.word	0xffffffff


	//   ....[12]....
        /*047c*/ 	.word	0xffffffff


	//   ....[13]....
        /*0480*/ 	.word	0xffffffff


	//   ....[14]....
        /*0484*/ 	.word	0xffffffff


	//   ....[15]....
        /*0488*/ 	.word	0xffffffff


	//   ....[16]....
        /*048c*/ 	.word	0xffffffff


	//   ....[17]....
        /*0490*/ 	.word	0xffffffff


	//   ....[18]....
        /*0494*/ 	.word	0xffffffff


	//   ....[19]....
        /*0498*/ 	.word	0xffffffff


	//   ....[20]....
        /*049c*/ 	.word	0xffffffff


	//   ....[21]....
        /*04a0*/ 	.word	0xffffffff


	//   ....[22]....
        /*04a4*/ 	.word	0xffffffff


	//   ....[23]....
        /*04a8*/ 	.word	0xffffffff


	//   ....[24]....
        /*04ac*/ 	.word	0xffffffff


	//   ....[25]....
        /*04b0*/ 	.word	0xffffffff


	//   ....[26]....
        /*04b4*/ 	.word	0xffffffff


	//   ....[27]....
        /*04b8*/ 	.word	0xffffffff


	//   ....[28]....
        /*04bc*/ 	.word	0xffffffff


	//   ....[29]....
        /*04c0*/ 	.word	0xffffffff


	//   ....[30]....
        /*04c4*/ 	.word	0xffffffff


	//   ....[31]....
        /*04c8*/ 	.word	0xffffffff


	//   ....[32]....
        /*04cc*/ 	.word	0xffffffff


	//   ....[33]....
        /*04d0*/ 	.word	0xffffffff


	//   ....[34]....
        /*04d4*/ 	.word	0xffffffff


	//   ....[35]....
        /*04d8*/ 	.word	0xffffffff


	//   ....[36]....
        /*04dc*/ 	.word	0xffffffff


	//   ....[37]....
        /*04e0*/ 	.word	0xffffffff


	//   ....[38]....
        /*04e4*/ 	.word	0xffffffff


	//   ....[39]....
        /*04e8*/ 	.word	0xffffffff


	//   ....[40]....
        /*04ec*/ 	.word	0xffffffff


	//   ....[41]....
        /*04f0*/ 	.word	0xffffffff


	//   ....[42]....
        /*04f4*/ 	.word	0xffffffff


	//   ....[43]....
        /*04f8*/ 	.word	0xffffffff


	//   ....[44]....
        /*04fc*/ 	.word	0xffffffff


	//   ....[45]....
        /*0500*/ 	.word	0xffffffff


	//   ....[46]....
        /*0504*/ 	.word	0xffffffff


	//   ....[47]....
        /*0508*/ 	.word	0xffffffff


	//   ....[48]....
        /*050c*/ 	.word	0xffffffff


	//   ....[49]....
        /*0510*/ 	.word	0xffffffff


	//   ....[50]....
        /*0514*/ 	.word	0xffffffff


	//   ....[51]....
        /*0518*/ 	.word	0xffffffff


	//   ....[52]....
        /*051c*/ 	.word	0xffffffff


	//   ....[53]....
        /*0520*/ 	.word	0xffffffff


	//   ....[54]....
        /*0524*/ 	.word	0xffffffff


	//   ....[55]....
        /*0528*/ 	.word	0xffffffff


	//   ....[56]....
        /*052c*/ 	.word	0xffffffff


	//   ....[57]....
        /*0530*/ 	.word	0xffffffff


	//   ....[58]....
        /*0534*/ 	.word	0xffffffff


	//   ....[59]....
        /*0538*/ 	.word	0xffffffff


	//   ....[60]....
        /*053c*/ 	.word	0xffffffff


	//   ....[61]....
        /*0540*/ 	.word	0xffffffff


	//   ....[62]....
        /*0544*/ 	.word	0xffffffff


	//   ....[63]....
        /*0548*/ 	.word	0xffffffff


	//   ....[64]....
        /*054c*/ 	.word	0xffffffff


	//   ....[65]....
        /*0550*/ 	.word	0xffffffff


	//   ....[66]....
        /*0554*/ 	.word	0xffffffff


	//   ....[67]....
        /*0558*/ 	.word	0xffffffff


	//   ....[68]....
        /*055c*/ 	.word	0xffffffff


	//   ....[69]....
        /*0560*/ 	.word	0xffffffff


	//   ....[70]....
        /*0564*/ 	.word	0xffffffff


	//   ....[71]....
        /*0568*/ 	.word	0xffffffff


	//   ....[72]....
        /*056c*/ 	.word	0xffffffff


	//   ....[73]....
        /*0570*/ 	.word	0xffffffff


	//   ....[74]....
        /*0574*/ 	.word	0xffffffff


	//   ....[75]....
        /*0578*/ 	.word	0xffffffff


	//   ....[76]....
        /*057c*/ 	.word	0xffffffff


	//   ....[77]....
        /*0580*/ 	.word	0xffffffff


	//   ....[78]....
        /*0584*/ 	.word	0xffffffff


	//   ....[79]....
        /*0588*/ 	.word	0xffffffff


	//   ....[80]....
        /*058c*/ 	.word	0xffffffff


	//   ....[81]....
        /*0590*/ 	.word	0xffffffff


	//   ....[82]....
        /*0594*/ 	.word	0xffffffff


	//   ....[83]....
        /*0598*/ 	.word	0xffffffff


	//   ....[84]....
        /*059c*/ 	.word	0xffffffff


	//   ....[85]....
        /*05a0*/ 	.word	0xffffffff


	//   ....[86]....
        /*05a4*/ 	.word	0xffffffff


	//   ....[87]....
        /*05a8*/ 	.word	0xffffffff


	//   ....[88]....
        /*05ac*/ 	.word	0xffffffff


	//   ....[89]....
        /*05b0*/ 	.word	0xffffffff


	//   ....[90]....
        /*05b4*/ 	.word	0xffffffff


	//   ....[91]....
        /*05b8*/ 	.word	0xffffffff


	//   ....[92]....
        /*05bc*/ 	.word	0xffffffff


	//   ....[93]....
        /*05c0*/ 	.word	0xffffffff


	//   ....[94]....
        /*05c4*/ 	.word	0xffffffff


	//   ....[95]....
        /*05c8*/ 	.word	0xffffffff


	//   ....[96]....
        /*05cc*/ 	.word	0xffffffff


	//   ....[97]....
        /*05d0*/ 	.word	0xffffffff


	//   ....[98]....
        /*05d4*/ 	.word	0xffffffff


	//   ....[99]....
        /*05d8*/ 	.word	0xffffffff


	//   ....[100]....
        /*05dc*/ 	.word	0xffffffff


	//   ....[101]....
        /*05e0*/ 	.word	0xffffffff


	//   ....[102]....
        /*05e4*/ 	.word	0xffffffff


	//   ....[103]....
        /*05e8*/ 	.word	0xffffffff


	//   ....[104]....
        /*05ec*/ 	.word	0xffffffff


	//   ....[105]....
        /*05f0*/ 	.word	0x0500000f


	//   ....[106]....
        /*05f4*/ 	.word	0x0500000f


	//   ....[107]....
        /*05f8*/ 	.word	0x0500000f


	//   ....[108]....
        /*05fc*/ 	.word	0x0500000f


	//   ....[109]....
        /*0600*/ 	.word	0x0500000f


	//   ....[110]....
        /*0604*/ 	.word	0x0500000f


	//   ....[111]....
        /*0608*/ 	.word	0x0500000f


	//   ....[112]....
        /*060c*/ 	.word	0x0500000f


	//   ....[113]....
        /*0610*/ 	.word	0x0500000f


	//   ....[114]....
        /*0614*/ 	.word	0x0500000f


	//   ....[115]....
        /*0618*/ 	.word	0x0500000f


	//   ....[116]....
        /*061c*/ 	.word	0x0500000f


	//   ....[117]....
        /*0620*/ 	.word	0x0500000f


	//   ....[118]....
        /*0624*/ 	.word	0x0500000f


	//   ....[119]....
        /*0628*/ 	.word	0x0500000f


	//   ....[120]....
        /*062c*/ 	.word	0x0500000f


	//   ....[121]....
        /*0630*/ 	.word	0x0500000f


	//   ....[122]....
        /*0634*/ 	.word	0x0500000f


	//   ....[123]....
        /*0638*/ 	.word	0x0500000f


	//   ....[124]....
        /*063c*/ 	.word	0x0500000f


	//   ....[125]....
        /*0640*/ 	.word	0x0500000f


	//   ....[126]....
        /*0644*/ 	.word	0x0500000f


	//   ....[127]....
        /*0648*/ 	.word	0x0500000f


	//   ....[128]....
        /*064c*/ 	.word	0x0500000f


	//   ....[129]....
        /*0650*/ 	.word	0x0500000f


	//   ....[130]....
        /*0654*/ 	.word	0x0500000f


	//   ....[131]....
        /*0658*/ 	.word	0x0500000f


	//   ....[132]....
        /*065c*/ 	.word	0x0500000f


	//   ....[133]....
        /*0660*/ 	.word	0x0500000f


	//   ....[134]....
        /*0664*/ 	.word	0x0500000f


	//   ....[135]....
        /*0668*/ 	.word	0x0500000f


	//   ....[136]....
        /*066c*/ 	.word	0x0500000f


	//   ....[137]....
        /*0670*/ 	.word	0x0500000f


	//   ....[138]....
        /*0674*/ 	.word	0x0500000f


	//   ....[139]....
        /*0678*/ 	.word	0x0500000f


	//----- nvinfo : EIATTR_COOP_GROUP_INSTR_OFFSETS
	.align		4
.L_241:
        /*067c*/ 	.byte	0x04, 0x28
        /*067e*/ 	.short	(.L_243 - .L_242)


	//   ....[0]....
.L_242:
        /*0680*/ 	.word	0x00000060


	//   ....[1]....
        /*0684*/ 	.word	0x00000140


	//   ....[2]....
        /*0688*/ 	.word	0x00000190


	//   ....[3]....
        /*068c*/ 	.word	0x000003c0


	//   ....[4]....
        /*0690*/ 	.word	0x00000520


	//   ....[5]....
        /*0694*/ 	.word	0x00000640


	//   ....[6]....
        /*0698*/ 	.word	0x000007a0


	//   ....[7]....
        /*069c*/ 	.word	0x00001830


	//   ....[8]....
        /*06a0*/ 	.word	0x000022a0


	//   ....[9]....
        /*06a4*/ 	.word	0x00002ab0


	//   ....[10]....
        /*06a8*/ 	.word	0x00003810


	//   ....[11]....
        /*06ac*/ 	.word	0x00003900


	//   ....[12]....
        /*06b0*/ 	.word	0x00003da0


	//   ....[13]....
        /*06b4*/ 	.word	0x00003e90


	//   ....[14]....
        /*06b8*/ 	.word	0x00005ab0


	//   ....[15]....
        /*06bc*/ 	.word	0x000067c0


	//   ....[16]....
        /*06c0*/ 	.word	0x00006e30


	//   ....[17]....
        /*06c4*/ 	.word	0x00006f40


	//   ....[18]....
        /*06c8*/ 	.word	0x00007540


	//   ....[19]....
        /*06cc*/ 	.word	0x000075b0


	//   ....[20]....
        /*06d0*/ 	.word	0x00009480


	//   ....[21]....
        /*06d4*/ 	.word	0x000094b0


	//   ....[22]....
        /*06d8*/ 	.word	0x00009900


	//   ....[23]....
        /*06dc*/ 	.word	0x00009960


	//   ....[24]....
        /*06e0*/ 	.word	0x0000b380


	//   ....[25]....
        /*06e4*/ 	.word	0x0000bf90


	//   ....[26]....
        /*06e8*/ 	.word	0x0000c6d0


	//   ....[27]....
        /*06ec*/ 	.word	0x0000c7e0


	//   ....[28]....
        /*06f0*/ 	.word	0x0000cdc0


	//   ....[29]....
        /*06f4*/ 	.word	0x0000ce10


	//   ....[30]....
        /*06f8*/ 	.word	0x0000dc90


	//   ....[31]....
        /*06fc*/ 	.word	0x0000dcc0


	//   ....[32]....
        /*0700*/ 	.word	0x0000ddc0


	//   ....[33]....
        /*0704*/ 	.word	0x0000ddd0


	//   ....[34]....
        /*0708*/ 	.word	0x0000efc0


	//   ....[35]....
        /*070c*/ 	.word	0x0000f000


	//   ....[36]....
        /*0710*/ 	.word	0x0000f040


	//   ....[37]....
        /*0714*/ 	.word	0x0000f080


	//   ....[38]....
        /*0718*/ 	.word	0x0000f5f0


	//   ....[39]....
        /*071c*/ 	.word	0x0000f630


	//   ....[40]....
        /*0720*/ 	.word	0x0000f700


	//   ....[41]....
        /*0724*/ 	.word	0x0000f720


	//   ....[42]....
        /*0728*/ 	.word	0x0000f7f0


	//   ....[43]....
        /*072c*/ 	.word	0x0000f810


	//   ....[44]....
        /*0730*/ 	.word	0x0000f8f0


	//   ....[45]....
        /*0734*/ 	.word	0x0000f910


	//   ....[46]....
        /*0738*/ 	.word	0x00010170


	//   ....[47]....
        /*073c*/ 	.word	0x00010190


	//   ....[48]....
        /*0740*/ 	.word	0x00010260


	//   ....[49]....
        /*0744*/ 	.word	0x00010280


	//   ....[50]....
        /*0748*/ 	.word	0x00010350


	//   ....[51]....
        /*074c*/ 	.word	0x00010370


	//   ....[52]....
        /*0750*/ 	.word	0x00010450


	//   ....[53]....
        /*0754*/ 	.word	0x00010470


	//   ....[54]....
        /*0758*/ 	.word	0x000105d0


	//   ....[55]....
        /*075c*/ 	.word	0x000107c0


	//   ....[56]....
        /*0760*/ 	.word	0x000107f0


	//   ....[57]....
        /*0764*/ 	.word	0x00010820


	//   ....[58]....
        /*0768*/ 	.word	0x00010850


	//   ....[59]....
        /*076c*/ 	.word	0x00010880


	//   ....[60]....
        /*0770*/ 	.word	0x000108b0


	//   ....[61]....
        /*0774*/ 	.word	0x00010a30


	//   ....[62]....
        /*0778*/ 	.word	0x00010a60


	//   ....[63]....
        /*077c*/ 	.word	0x00010a90


	//   ....[64]....
        /*0780*/ 	.word	0x00010ac0


	//   ....[65]....
        /*0784*/ 	.word	0x00010af0


	//   ....[66]....
        /*0788*/ 	.word	0x00010b20


	//   ....[67]....
        /*078c*/ 	.word	0x00010bd0


	//   ....[68]....
        /*0790*/ 	.word	0x00010c30


	//   ....[69]....
        /*0794*/ 	.word	0x00010cc0


	//   ....[70]....
        /*0798*/ 	.word	0x00012220


	//   ....[71]....
        /*079c*/ 	.word	0x00012e70


	//   ....[72]....
        /*07a0*/ 	.word	0x00012ec0


	//   ....[73]....
        /*07a4*/ 	.word	0x00012ee0


	//   ....[74]....
        /*07a8*/ 	.word	0x00012f20


	//   ....[75]....
        /*07ac*/ 	.word	0x00013050


	//   ....[76]....
        /*07b0*/ 	.word	0x00013060


	//   ....[77]....
        /*07b4*/ 	.word	0x00013100


	//   ....[78]....
        /*07b8*/ 	.word	0x00013110


	//   ....[79]....
        /*07bc*/ 	.word	0x000131b0


	//   ....[80]....
        /*07c0*/ 	.word	0x000131c0


	//   ....[81]....
        /*07c4*/ 	.word	0x00013260


	//   ....[82]....
        /*07c8*/ 	.word	0x00013270


	//   ....[83]....
        /*07cc*/ 	.word	0x000132f0


	//   ....[84]....
        /*07d0*/ 	.word	0x00013320


	//   ....[85]....
        /*07d4*/ 	.word	0x00013340


	//   ....[86]....
        /*07d8*/ 	.word	0x00013350


	//   ....[87]....
        /*07dc*/ 	.word	0x00016030


	//   ....[88]....
        /*07e0*/ 	.word	0x00016090


	//   ....[89]....
        /*07e4*/ 	.word	0x000160c0


	//   ....[90]....
        /*07e8*/ 	.word	0x000160d0


	//   ....[91]....
        /*07ec*/ 	.word	0x00016100


	//   ....[92]....
        /*07f0*/ 	.word	0x00016130


	//   ....[93]....
        /*07f4*/ 	.word	0x00016160


	//   ....[94]....
        /*07f8*/ 	.word	0x00016190


	//   ....[95]....
        /*07fc*/ 	.word	0x00016320


	//   ....[96]....
        /*0800*/ 	.word	0x00016350


	//   ....[97]....
        /*0804*/ 	.word	0x00016380


	//   ....[98]....
        /*0808*/ 	.word	0x000163b0


	//   ....[99]....
        /*080c*/ 	.word	0x000163e0


	//   ....[100]....
        /*0810*/ 	.word	0x00016410


	//   ....[101]....
        /*0814*/ 	.word	0x000164d0


	//   ....[102]....
        /*0818*/ 	.word	0x000164f0


	//   ....[103]....
        /*081c*/ 	.word	0x00016560


	//   ....[104]....
        /*0820*/ 	.word	0x00016c40


	//   ....[105]....
        /*0824*/ 	.word	0x000172f0


	//   ....[106]....
        /*0828*/ 	.word	0x000174c0


	//   ....[107]....
        /*082c*/ 	.word	0x00017510


	//   ....[108]....
        /*0830*/ 	.word	0x00017640


	//   ....[109]....
        /*0834*/ 	.word	0x00017690


	//   ....[110]....
        /*0838*/ 	.word	0x000177d0


	//   ....[111]....
        /*083c*/ 	.word	0x00017840


	//   ....[112]....
        /*0840*/ 	.word	0x00017970


	//   ....[113]....
        /*0844*/ 	.word	0x000179c0


	//   ....[114]....
        /*0848*/ 	.word	0x00017af0


	//   ....[115]....
        /*084c*/ 	.word	0x00017b40


	//   ....[116]....
        /*0850*/ 	.word	0x00017c70


	//   ....[117]....
        /*0854*/ 	.word	0x00017cc0


	//   ....[118]....
        /*0858*/ 	.word	0x00017dd0


	//   ....[119]....
        /*085c*/ 	.word	0x00017e40


	//   ....[120]....
        /*0860*/ 	.word	0x00017f50


	//   ....[121]....
        /*0864*/ 	.word	0x00017fa0


	//   ....[122]....
        /*0868*/ 	.word	0x000182d0


	//   ....[123]....
        /*086c*/ 	.word	0x00018370


	//   ....[124]....
        /*0870*/ 	.word	0x000184a0


	//   ....[125]....
        /*0874*/ 	.word	0x00018510


	//   ....[126]....
        /*0878*/ 	.word	0x00018590


	//   ....[127]....
        /*087c*/ 	.word	0x00018610


	//   ....[128]....
        /*0880*/ 	.word	0x00018690


	//   ....[129]....
        /*0884*/ 	.word	0x00018720


	//   ....[130]....
        /*0888*/ 	.word	0x000187c0


	//   ....[131]....
        /*088c*/ 	.word	0x00018860


	//   ....[132]....
        /*0890*/ 	.word	0x000188d0


	//   ....[133]....
        /*0894*/ 	.word	0x00018940


	//   ....[134]....
        /*0898*/ 	.word	0x000189b0


	//   ....[135]....
        /*089c*/ 	.word	0x00018a30


	//   ....[136]....
        /*08a0*/ 	.word	0x00018ab0


	//   ....[137]....
        /*08a4*/ 	.word	0x00018b50


	//   ....[138]....
        /*08a8*/ 	.word	0x00018be0


	//   ....[139]....
        /*08ac*/ 	.word	0x00018d10


	//----- nvinfo : EIATTR_REG_RECONFIG
	.align		4
.L_243:
        /*08b0*/ 	.byte	0x01, 0x54
	.zero		2


	//----- nvinfo : EIATTR_SYSCALL_OFFSETS
	.align		4
        /*08b4*/ 	.byte	0x04, 0x46
        /*08b6*/ 	.short	(.L_245 - .L_244)


	//   ....[0]....
.L_244:
        /*08b8*/ 	.word	0x00001a10


	//   ....[1]....
        /*08bc*/ 	.word	0x00011e50


	//   ....[2]....
        /*08c0*/ 	.word	0x00011fa0


	//   ....[3]....
        /*08c4*/ 	.word	0x00012090


	//   ....[4]....
        /*08c8*/ 	.word	0x000129d0


	//----- nvinfo : EIATTR_MBARRIER_INSTR_OFFSETS
	.align		4
.L_245:
        /*08cc*/ 	.byte	0x04, 0x39
        /*08ce*/ 	.short	(.L_247 - .L_246)


	//   ....[0]....
.L_246:
        /*08d0*/ 	.word	0x00000270
        /*08d4*/ 	.word	0x000000ff
        /*08d8*/ 	.word	0x0002a800
        /*08dc*/ 	.short	0x0100
        /*08de*/ 	.byte	0x08
	.zero		1


	//   ....[1]....
        /*08e0*/ 	.word	0x00000280
        /*08e4*/ 	.word	0x000000ff
        /*08e8*/ 	.word	0x0002a820
        /*08ec*/ 	.short	0x0100
        /*08ee*/ 	.byte	0x08
	.zero		1


	//   ....[2]....
        /*08f0*/ 	.word	0x00000370
        /*08f4*/ 	.word	0x000000ff
        /*08f8*/ 	.word	0x0002a830
        /*08fc*/ 	.short	0x0100
        /*08fe*/ 	.byte	0x08
	.zero		1


	//   ....[3]....
        /*0900*/ 	.word	0x00000380
        /*0904*/ 	.word	0x000000ff
        /*0908*/ 	.word	0x0002a840
        /*090c*/ 	.short	0x0100
        /*090e*/ 	.byte	0x08
	.zero		1


	//   ....[4]....
        /*0910*/ 	.word	0x00000390
        /*0914*/ 	.word	0x000000ff
        /*0918*/ 	.word	0x0002a838
        /*091c*/ 	.short	0x0100
        /*091e*/ 	.byte	0x08
	.zero		1


	//   ....[5]....
        /*0920*/ 	.word	0x000003a0
        /*0924*/ 	.word	0x000000ff
        /*0928*/ 	.word	0x0002a848
        /*092c*/ 	.short	0x0100
        /*092e*/ 	.byte	0x08
	.zero		1


	//   ....[6]....
        /*0930*/ 	.word	0x000004d0
        /*0934*/ 	.word	0x000000ff
        /*0938*/ 	.word	0x0002a850
        /*093c*/ 	.short	0x0100
        /*093e*/ 	.byte	0x08
	.zero		1


	//   ....[7]....
        /*0940*/ 	.word	0x000004e0
        /*0944*/ 	.word	0x000000ff
        /*0948*/ 	.word	0x0002a860
        /*094c*/ 	.short	0x0100
        /*094e*/ 	.byte	0x08
	.zero		1


	//   ....[8]....
        /*0950*/ 	.word	0x000004f0
        /*0954*/ 	.word	0x000000ff
        /*0958*/ 	.word	0x0002a858
        /*095c*/ 	.short	0x0100
        /*095e*/ 	.byte	0x08
	.zero		1


	//   ....[9]....
        /*0960*/ 	.word	0x00000500
        /*0964*/ 	.word	0x000000ff
        /*0968*/ 	.word	0x0002a868
        /*096c*/ 	.short	0x0100
        /*096e*/ 	.byte	0x08
	.zero		1


	//   ....[10]....
        /*0970*/ 	.word	0x000005f0
        /*0974*/ 	.word	0x000000ff
        /*0978*/ 	.word	0x0002a870
        /*097c*/ 	.short	0x0100
        /*097e*/ 	.byte	0x06
	.zero		1


	//   ....[11]....
        /*0980*/ 	.word	0x00000600
        /*0984*/ 	.word	0x000000ff
        /*0988*/ 	.word	0x0002a880
        /*098c*/ 	.short	0x0100
        /*098e*/ 	.byte	0x06
	.zero		1


	//   ....[12]....
        /*0990*/ 	.word	0x00000610
        /*0994*/ 	.word	0x000000ff
        /*0998*/ 	.word	0x0002a878
        /*099c*/ 	.short	0x0100
        /*099e*/ 	.byte	0x06
	.zero		1


	//   ....[13]....
        /*09a0*/ 	.word	0x00000620
        /*09a4*/ 	.word	0x000000ff
        /*09a8*/ 	.word	0x0002a888
        /*09ac*/ 	.short	0x0100
        /*09ae*/ 	.byte	0x06
	.zero		1


	//   ....[14]....
        /*09b0*/ 	.word	0x00000750
        /*09b4*/ 	.word	0x000000ff
        /*09b8*/ 	.word	0x0002a890
        /*09bc*/ 	.short	0x0100
        /*09be*/ 	.byte	0x08
	.zero		1


	//   ....[15]....
        /*09c0*/ 	.word	0x00000760
        /*09c4*/ 	.word	0x000000ff
        /*09c8*/ 	.word	0x0002a8a0
        /*09cc*/ 	.short	0x0100
        /*09ce*/ 	.byte	0x08
	.zero		1


	//   ....[16]....
        /*09d0*/ 	.word	0x00000770
        /*09d4*/ 	.word	0x000000ff
        /*09d8*/ 	.word	0x0002a898
        /*09dc*/ 	.short	0x0100
        /*09de*/ 	.byte	0x08
	.zero		1


	//   ....[17]....
        /*09e0*/ 	.word	0x00000780
        /*09e4*/ 	.word	0x000000ff
        /*09e8*/ 	.word	0x0002a8a8
        /*09ec*/ 	.short	0x0100
        /*09ee*/ 	.byte	0x08
	.zero		1


	//   ....[18]....
        /*09f0*/ 	.word	0x000008b0
        /*09f4*/ 	.word	0x000000ff
        /*09f8*/ 	.word	0x0002a8b0
        /*09fc*/ 	.short	0x0100
        /*09fe*/ 	.byte	0x08
	.zero		1


	//   ....[19]....
        /*0a00*/ 	.word	0x000008c0
        /*0a04*/ 	.word	0x000000ff
        /*0a08*/ 	.word	0x0002a8c0
        /*0a0c*/ 	.short	0x0100
        /*0a0e*/ 	.byte	0x08
	.zero		1


	//   ....[20]....
        /*0a10*/ 	.word	0x000008d0
        /*0a14*/ 	.word	0x000000ff
        /*0a18*/ 	.word	0x0002a8b8
        /*0a1c*/ 	.short	0x0100
        /*0a1e*/ 	.byte	0x08
	.zero		1


	//   ....[21]....
        /*0a20*/ 	.word	0x000008e0
        /*0a24*/ 	.word	0x000000ff
        /*0a28*/ 	.word	0x0002a8c8
        /*0a2c*/ 	.short	0x0100
        /*0a2e*/ 	.byte	0x08
	.zero		1


	//   ....[22]....
        /*0a30*/ 	.word	0x00001a80
        /*0a34*/ 	.word	0x000000ff
        /*0a38*/ 	.word	0x0002a800
        /*0a3c*/ 	.short	0x010a
        /*0a3e*/ 	.byte	0x26
	.zero		1


	//   ....[23]....
        /*0a40*/ 	.word	0x00001b00
        /*0a44*/ 	.word	0x0000000f
        /*0a48*/ 	.word	0x0002a830
        /*0a4c*/ 	.short	0x010a
        /*0a4e*/ 	.byte	0x3f
	.zero		1


	//   ....[24]....
        /*0a50*/ 	.word	0x00001b60
        /*0a54*/ 	.word	0x0000000f
        /*0a58*/ 	.word	0x0002a830
        /*0a5c*/ 	.short	0x010a
        /*0a5e*/ 	.byte	0x3f
	.zero		1


	//   ....[25]....
        /*0a60*/ 	.word	0x000022c0
        /*0a64*/ 	.word	0x0000000e
        /*0a68*/ 	.word	0x00000000
        /*0a6c*/ 	.short	0x0101
        /*0a6e*/ 	.byte	0x3f
	.zero		1


	//   ....[26]....
        /*0a70*/ 	.word	0x00004c60
        /*0a74*/ 	.word	0x000000ff
        /*0a78*/ 	.word	0x0002a830
        /*0a7c*/ 	.short	0x010a
        /*0a7e*/ 	.byte	0x07
	.zero		1


	//   ....[27]....
        /*0a80*/ 	.word	0x00004ca0
        /*0a84*/ 	.word	0x000000ff
        /*0a88*/ 	.word	0x0002a830
        /*0a8c*/ 	.short	0x010a
        /*0a8e*/ 	.byte	0x07
	.zero		1


	//   ....[28]....
        /*0a90*/ 	.word	0x00005560
        /*0a94*/ 	.word	0x000000ff
        /*0a98*/ 	.word	0x0002a850
        /*0a9c*/ 	.short	0x010a
        /*0a9e*/ 	.byte	0x0e
	.zero		1


	//   ....[29]....
        /*0aa0*/ 	.word	0x000055a0
        /*0aa4*/ 	.word	0x000000ff
        /*0aa8*/ 	.word	0x0002a850
        /*0aac*/ 	.short	0x010a
        /*0aae*/ 	.byte	0x0e
	.zero		1


	//   ....[30]....
        /*0ab0*/ 	.word	0x00005f30
        /*0ab4*/ 	.word	0x00000067
        /*0ab8*/ 	.word	0x00000000
        /*0abc*/ 	.short	0x0101
        /*0abe*/ 	.byte	0x3f
	.zero		1


	//   ....[31]....
        /*0ac0*/ 	.word	0x000079a0
        /*0ac4*/ 	.word	0x0000005e
        /*0ac8*/ 	.word	0x00000000
        /*0acc*/ 	.short	0x0101
        /*0ace*/ 	.byte	0x3f
	.zero		1


	//   ....[32]....
        /*0ad0*/ 	.word	0x00008270
        /*0ad4*/ 	.word	0x000000ff
        /*0ad8*/ 	.word	0x0002a830
        /*0adc*/ 	.short	0x010a
        /*0ade*/ 	.byte	0x06
	.zero		1


	//   ....[33]....
        /*0ae0*/ 	.word	0x000082b0
        /*0ae4*/ 	.word	0x000000ff
        /*0ae8*/ 	.word	0x0002a830
        /*0aec*/ 	.short	0x010a
        /*0aee*/ 	.byte	0x06
	.zero		1


	//   ....[34]....
        /*0af0*/ 	.word	0x00008b70
        /*0af4*/ 	.word	0x000000ff
        /*0af8*/ 	.word	0x0002a850
        /*0afc*/ 	.short	0x010a
        /*0afe*/ 	.byte	0x0a
	.zero		1


	//   ....[35]....
        /*0b00*/ 	.word	0x00008bb0
        /*0b04*/ 	.word	0x000000ff
        /*0b08*/ 	.word	0x0002a850
        /*0b0c*/ 	.short	0x010a
        /*0b0e*/ 	.byte	0x0a
	.zero		1


	//   ....[36]....
        /*0b10*/ 	.word	0x0000a110
        /*0b14*/ 	.word	0x0000000e
        /*0b18*/ 	.word	0x00000000
        /*0b1c*/ 	.short	0x0101
        /*0b1e*/ 	.byte	0x3f
	.zero		1


	//   ....[37]....
        /*0b20*/ 	.word	0x0000a1b0
        /*0b24*/ 	.word	0x0000000e
        /*0b28*/ 	.word	0x00000000
        /*0b2c*/ 	.short	0x0101
        /*0b2e*/ 	.byte	0x3f
	.zero		1


	//   ....[38]....
        /*0b30*/ 	.word	0x0000a4f0
        /*0b34*/ 	.word	0x000000ff
        /*0b38*/ 	.word	0x0002a830
        /*0b3c*/ 	.short	0x010a
        /*0b3e*/ 	.byte	0x06
	.zero		1


	//   ....[39]....
        /*0b40*/ 	.word	0x0000a530
        /*0b44*/ 	.word	0x000000ff
        /*0b48*/ 	.word	0x0002a830
        /*0b4c*/ 	.short	0x010a
        /*0b4e*/ 	.byte	0x06
	.zero		1


	//   ....[40]....
        /*0b50*/ 	.word	0x0000adf0
        /*0b54*/ 	.word	0x000000ff
        /*0b58*/ 	.word	0x0002a850
        /*0b5c*/ 	.short	0x010a
        /*0b5e*/ 	.byte	0x0a
	.zero		1


	//   ....[41]....
        /*0b60*/ 	.word	0x0000ae30
        /*0b64*/ 	.word	0x000000ff
        /*0b68*/ 	.word	0x0002a850
        /*0b6c*/ 	.short	0x010a
        /*0b6e*/ 	.byte	0x0a
	.zero		1


	//   ....[42]....
        /*0b70*/ 	.word	0x0000b7d0
        /*0b74*/ 	.word	0x00000066
        /*0b78*/ 	.word	0x00000000
        /*0b7c*/ 	.short	0x0101
        /*0b7e*/ 	.byte	0x3f
	.zero		1


	//   ....[43]....
        /*0b80*/ 	.word	0x0000d150
        /*0b84*/ 	.word	0x0000005e
        /*0b88*/ 	.word	0x00000000
        /*0b8c*/ 	.short	0x0101
        /*0b8e*/ 	.byte	0x3f
	.zero		1


	//   ....[44]....
        /*0b90*/ 	.word	0x0000dc00
        /*0b94*/ 	.word	0x000000ff
        /*0b98*/ 	.word	0x0002a850
        /*0b9c*/ 	.short	0x010a
        /*0b9e*/ 	.byte	0x05
	.zero		1


	//   ....[45]....
        /*0ba0*/ 	.word	0x0000dc40
        /*0ba4*/ 	.word	0x000000ff
        /*0ba8*/ 	.word	0x0002a850
        /*0bac*/ 	.short	0x010a
        /*0bae*/ 	.byte	0x05
	.zero		1


	//   ....[46]....
        /*0bb0*/ 	.word	0x0000e120
        /*0bb4*/ 	.word	0x0000000a
        /*0bb8*/ 	.word	0x00000000
        /*0bbc*/ 	.short	0x0101
        /*0bbe*/ 	.byte	0x3f
	.zero		1


	//   ....[47]....
        /*0bc0*/ 	.word	0x0000f620
        /*0bc4*/ 	.word	0x00000003
        /*0bc8*/ 	.word	0x00000000
        /*0bcc*/ 	.short	0x0101
        /*0bce*/ 	.byte	0x3f
	.zero		1


	//   ....[48]....
        /*0bd0*/ 	.word	0x000124c0
        /*0bd4*/ 	.word	0x00000000
        /*0bd8*/ 	.word	0x0002a840
        /*0bdc*/ 	.short	0x010a
        /*0bde*/ 	.byte	0x3f
	.zero		1


	//   ....[49]....
        /*0be0*/ 	.word	0x000134f0
        /*0be4*/ 	.word	0x0000000a
        /*0be8*/ 	.word	0x0002a800
        /*0bec*/ 	.short	0x0107
        /*0bee*/ 	.byte	0x3f
	.zero		1


	//   ....[50]....
        /*0bf0*/ 	.word	0x00013600
        /*0bf4*/ 	.word	0x00000002
        /*0bf8*/ 	.word	0x0002a800
        /*0bfc*/ 	.short	0x0101
        /*0bfe*/ 	.byte	0x3f
	.zero		1


	//   ....[51]....
        /*0c00*/ 	.word	0x00013620
        /*0c04*/ 	.word	0x00000002
        /*0c08*/ 	.word	0x0002a820
        /*0c0c*/ 	.short	0x010a
        /*0c0e*/ 	.byte	0x3f
	.zero		1


	//   ....[52]....
        /*0c10*/ 	.word	0x000139b0
        /*0c14*/ 	.word	0x00000003
        /*0c18*/ 	.word	0x0002a840
        /*0c1c*/ 	.short	0x010a
        /*0c1e*/ 	.byte	0x3f
	.zero		1


	//   ....[53]....
        /*0c20*/ 	.word	0x00013e60
        /*0c24*/ 	.word	0x00000003
        /*0c28*/ 	.word	0x00000060
        /*0c2c*/ 	.short	0x010a
        /*0c2e*/ 	.byte	0x3f
	.zero		1


	//   ....[54]....
        /*0c30*/ 	.word	0x00014560
        /*0c34*/ 	.word	0x00000003
        /*0c38*/ 	.word	0x0002a840
        /*0c3c*/ 	.short	0x010a
        /*0c3e*/ 	.byte	0x3f
	.zero		1


	//   ....[55]....
        /*0c40*/ 	.word	0x00014a10
        /*0c44*/ 	.word	0x00000002
        /*0c48*/ 	.word	0x00000060
        /*0c4c*/ 	.short	0x010a
        /*0c4e*/ 	.byte	0x3f
	.zero		1


	//   ....[56]....
        /*0c50*/ 	.word	0x00015030
        /*0c54*/ 	.word	0x00000002
        /*0c58*/ 	.word	0x0002a840
        /*0c5c*/ 	.short	0x010a
        /*0c5e*/ 	.byte	0x3f
	.zero		1


	//   ....[57]....
        /*0c60*/ 	.word	0x000154e0
        /*0c64*/ 	.word	0x00000002
        /*0c68*/ 	.word	0x00000060
        /*0c6c*/ 	.short	0x010a
        /*0c6e*/ 	.byte	0x3f
	.zero		1


	//   ....[58]....
        /*0c70*/ 	.word	0x00015a90
        /*0c74*/ 	.word	0x00000000
        /*0c78*/ 	.word	0x0002a860
        /*0c7c*/ 	.short	0x010a
        /*0c7e*/ 	.byte	0x3f
	.zero		1


	//   ....[59]....
        /*0c80*/ 	.word	0x00016bc0
        /*0c84*/ 	.word	0x00000000
        /*0c88*/ 	.word	0x0002a820
        /*0c8c*/ 	.short	0x010a
        /*0c8e*/ 	.byte	0x3f
	.zero		1


	//   ....[60]....
        /*0c90*/ 	.word	0x00016da0
        /*0c94*/ 	.word	0x00000006
        /*0c98*/ 	.word	0x00000000
        /*0c9c*/ 	.short	0x010a
        /*0c9e*/ 	.byte	0x3f
	.zero		1


	//   ....[61]....
        /*0ca0*/ 	.word	0x00016e10
        /*0ca4*/ 	.word	0x00000007
        /*0ca8*/ 	.word	0x00000000
        /*0cac*/ 	.short	0x010a
        /*0cae*/ 	.byte	0x3f
	.zero		1


	//   ....[62]....
        /*0cb0*/ 	.word	0x00016e80
        /*0cb4*/ 	.word	0x00000004
        /*0cb8*/ 	.word	0x00000000
        /*0cbc*/ 	.short	0x010a
        /*0cbe*/ 	.byte	0x3f
	.zero		1


	//   ....[63]....
        /*0cc0*/ 	.word	0x00016eb0
        /*0cc4*/ 	.word	0x00000003
        /*0cc8*/ 	.word	0x00000000
        /*0ccc*/ 	.short	0x010a
        /*0cce*/ 	.byte	0x3f
	.zero		1


	//   ....[64]....
        /*0cd0*/ 	.word	0x00016f20
        /*0cd4*/ 	.word	0x00000003
        /*0cd8*/ 	.word	0x0002a800
        /*0cdc*/ 	.short	0x010a
        /*0cde*/ 	.byte	0x3f
	.zero		1


	//   ....[65]....
        /*0ce0*/ 	.word	0x00016f70
        /*0ce4*/ 	.word	0x0000000f
        /*0ce8*/ 	.word	0x0002a830
        /*0cec*/ 	.short	0x010a
        /*0cee*/ 	.byte	0x3f
	.zero		1


	//   ....[66]....
        /*0cf0*/ 	.word	0x00016fd0
        /*0cf4*/ 	.word	0x0000000c
        /*0cf8*/ 	.word	0x0002a830
        /*0cfc*/ 	.short	0x010a
        /*0cfe*/ 	.byte	0x3f
	.zero		1


	//   ....[67]....
        /*0d00*/ 	.word	0x00017030
        /*0d04*/ 	.word	0x0000000b
        /*0d08*/ 	.word	0x0002a850
        /*0d0c*/ 	.short	0x010a
        /*0d0e*/ 	.byte	0x3f
	.zero		1


	//   ....[68]....
        /*0d10*/ 	.word	0x00017090
        /*0d14*/ 	.word	0x00000008
        /*0d18*/ 	.word	0x0002a830
        /*0d1c*/ 	.short	0x010a
        /*0d1e*/ 	.byte	0x3f
	.zero		1


	//   ....[69]....
        /*0d20*/ 	.word	0x000170f0
        /*0d24*/ 	.word	0x00000007
        /*0d28*/ 	.word	0x0002a850
        /*0d2c*/ 	.short	0x010a
        /*0d2e*/ 	.byte	0x3f
	.zero		1


	//   ....[70]....
        /*0d30*/ 	.word	0x00017150
        /*0d34*/ 	.word	0x00000008
        /*0d38*/ 	.word	0x0002a830
        /*0d3c*/ 	.short	0x010a
        /*0d3e*/ 	.byte	0x3f
	.zero		1


	//   ....[71]....
        /*0d40*/ 	.word	0x000171b0
        /*0d44*/ 	.word	0x00000007
        /*0d48*/ 	.word	0x0002a850
        /*0d4c*/ 	.short	0x010a
        /*0d4e*/ 	.byte	0x3f
	.zero		1


	//   ....[72]....
        /*0d50*/ 	.word	0x00017210
        /*0d54*/ 	.word	0x00000005
        /*0d58*/ 	.word	0x0002a850
        /*0d5c*/ 	.short	0x010a
        /*0d5e*/ 	.byte	0x3f
	.zero		1


	//   ....[73]....
        /*0d60*/ 	.word	0x000173b0
        /*0d64*/ 	.word	0x00000000
        /*0d68*/ 	.word	0x0002a840
        /*0d6c*/ 	.short	0x010a
        /*0d6e*/ 	.byte	0x3f
	.zero		1


	//   ....[74]....
        /*0d70*/ 	.word	0x00017ff0
        /*0d74*/ 	.word	0x00000002
        /*0d78*/ 	.word	0x0002a820
        /*0d7c*/ 	.short	0x010a
        /*0d7e*/ 	.byte	0x3f
	.zero		1


	//   ....[75]....
        /*0d80*/ 	.word	0x00018040
        /*0d84*/ 	.word	0x00000003
        /*0d88*/ 	.word	0x0002a840
        /*0d8c*/ 	.short	0x010a
        /*0d8e*/ 	.byte	0x3f
	.zero		1


	//   ....[76]....
        /*0d90*/ 	.word	0x00018090
        /*0d94*/ 	.word	0x00000003
        /*0d98*/ 	.word	0x00000060
        /*0d9c*/ 	.short	0x010a
        /*0d9e*/ 	.byte	0x3f
	.zero		1


	//   ....[77]....
        /*0da0*/ 	.word	0x000180e0
        /*0da4*/ 	.word	0x00000003
        /*0da8*/ 	.word	0x0002a840
        /*0dac*/ 	.short	0x010a
        /*0dae*/ 	.byte	0x3f
	.zero		1


	//   ....[78]....
        /*0db0*/ 	.word	0x00018130
        /*0db4*/ 	.word	0x00000002
        /*0db8*/ 	.word	0x00000060
        /*0dbc*/ 	.short	0x010a
        /*0dbe*/ 	.byte	0x3f
	.zero		1


	//   ....[79]....
        /*0dc0*/ 	.word	0x00018180
        /*0dc4*/ 	.word	0x00000002
        /*0dc8*/ 	.word	0x0002a840
        /*0dcc*/ 	.short	0x010a
        /*0dce*/ 	.byte	0x3f
	.zero		1


	//   ....[80]....
        /*0dd0*/ 	.word	0x000181d0
        /*0dd4*/ 	.word	0x00000002
        /*0dd8*/ 	.word	0x00000060
        /*0ddc*/ 	.short	0x010a
        /*0dde*/ 	.byte	0x3f
	.zero		1


	//   ....[81]....
        /*0de0*/ 	.word	0x00018220
        /*0de4*/ 	.word	0x00000000
        /*0de8*/ 	.word	0x0002a860
        /*0dec*/ 	.short	0x010a
        /*0dee*/ 	.byte	0x3f
	.zero		1


	//   ....[82]....
        /*0df0*/ 	.word	0x00018c30
        /*0df4*/ 	.word	0x00000000
        /*0df8*/ 	.word	0x0002a820
        /*0dfc*/ 	.short	0x010a
        /*0dfe*/ 	.byte	0x3f
	.zero		1


	//   ....[83]....
        /*0e00*/ 	.word	0x00018dd0
        /*0e04*/ 	.word	0x00000006
        /*0e08*/ 	.word	0x00000000
        /*0e0c*/ 	.short	0x010a
        /*0e0e*/ 	.byte	0x3f
	.zero		1


	//   ....[84]....
        /*0e10*/ 	.word	0x00018e20
        /*0e14*/ 	.word	0x00000007
        /*0e18*/ 	.word	0x00000000
        /*0e1c*/ 	.short	0x010a
        /*0e1e*/ 	.byte	0x3f
	.zero		1


	//   ....[85]....
        /*0e20*/ 	.word	0x00018e70
        /*0e24*/ 	.word	0x00000004
        /*0e28*/ 	.word	0x00000000
        /*0e2c*/ 	.short	0x010a
        /*0e2e*/ 	.byte	0x3f
	.zero		1


	//----- nvinfo : EIATTR_NUM_MBARRIERS
	.align		4
.L_247:
        /*0e30*/ 	.byte	0x03, 0x38
        /*0e32*/ 	.short	0x0016


	//----- nvinfo : EIATTR_EXIT_INSTR_OFFSETS
	.align		4
        /*0e34*/ 	.byte	0x04, 0x1c
        /*0e36*/ 	.short	(.L_249 - .L_248)


	//   ....[0]....
.L_248:
        /*0e38*/ 	.word	0x00000a50


	//   ....[1]....
        /*0e3c*/ 	.word	0x00010570


	//   ....[2]....
        /*0e40*/ 	.word	0x00016f00


	//----- nvinfo : EIATTR_MAX_THREADS
	.align		4
.L_249:
        /*0e44*/ 	.byte	0x04, 0x05
        /*0e46*/ 	.short	(.L_251 - .L_250)
.L_250:
        /*0e48*/ 	.word	0x00000180
        /*0e4c*/ 	.word	0x00000001
        /*0e50*/ 	.word	0x00000001


	//----- nvinfo : EIATTR_CRS_STACK_SIZE
	.align		4
.L_251:
        /*0e54*/ 	.byte	0x04, 0x1e
        /*0e56*/ 	.short	(.L_253 - .L_252)
.L_252:
        /*0e58*/ 	.word	0x00000000


	//----- nvinfo : EIATTR_CBANK_PARAM_SIZE
	.align		4
.L_253:
        /*0e5c*/ 	.byte	0x03, 0x19
        /*0e5e*/ 	.short	0x0af0


	//----- nvinfo : EIATTR_PARAM_CBANK
	.align		4
        /*0e60*/ 	.byte	0x04, 0x0a
        /*0e62*/ 	.short	(.L_255 - .L_254)
	.align		4
.L_254:
        /*0e64*/ 	.word	index@(.nv.constant0._ZN7cutlass13device_kernelIN5flash11enable_sm90INS1_16FlashAttnFwdSm90INS1_25CollectiveMainloopFwdSm90ILi2EN4cute5tupleIJNS5_1CILi1EEES8_S8_EEENS6_IJNS7_ILi128EEENS7_ILi96EEENS7_ILi192EEEEEELi128ENS_10bfloat16_tEfNS_4arch4Sm90ELb0ELb1ELb1ELb1ELb0ELb0ELb0ELb1ELb1ELb1ELb0ELb0EEENS1_21CollectiveEpilogueFwdINS6_IJSA_SA_SB_EEES9_SE_SG_Li256ELb1ELb1ELb0ELb0EEENS1_36VarlenDynamicPersistentTileSchedulerILi128ELi96ELi256ELi128ELb0ELb1ELb1ELb1ELb0ELb1EEEEEEEEEvNT_6ParamsE)
        /*0e68*/ 	.short	0x0210
        /*0e6a*/ 	.short	0x0af0


	//----- nvinfo : EIATTR_SW_WAR
	.align		4
.L_255:
        /*0e6c*/ 	.byte	0x04, 0x36
        /*0e6e*/ 	.short	(.L_257 - .L_256)
.L_256:
        /*0e70*/ 	.word	0x00000008
.L_257:


//--------------------- .nv.info._ZN7cutlass13device_kernelIN5flash11enable_sm90INS1_16FlashAttnFwdSm90INS1_25CollectiveMainloopFwdSm90ILi2EN4cute5tupleIJNS5_1CILi1EEES8_S8_EEENS6_IJNS7_ILi128EEENS7_ILi96EEENS7_ILi192EEEEEELi128ENS_10bfloat16_tEfNS_4arch4Sm90ELb0ELb1ELb1ELb1ELb0ELb1ELb0ELb1ELb1ELb1ELb0ELb0EEENS1_21CollectiveEpilogueFwdINS6_IJSA_SA_SB_EEES9_SE_SG_Li256ELb1ELb1ELb0ELb0EEENS1_36VarlenDynamicPersistentTileSchedulerILi128ELi96ELi256ELi128ELb0ELb1ELb1ELb1ELb0ELb1EEEEEEEEEvNT_6ParamsE --------------------------
	.section	.nv.info._ZN7cutlass13device_kernelIN5flash11enable_sm90INS1_16FlashAttnFwdSm90INS1_25CollectiveMainloopFwdSm90ILi2EN4cute5tupleIJNS5_1CILi1EEES8_S8_EEENS6_IJNS7_ILi128EEENS7_ILi96EEENS7_ILi192EEEEEELi128ENS_10bfloat16_tEfNS_4arch4Sm90ELb0ELb1ELb1ELb1ELb0ELb1ELb0ELb1ELb1ELb1ELb0ELb0EEENS1_21CollectiveEpilogueFwdINS6_IJSA_SA_SB_EEES9_SE_SG_Li256ELb1ELb1ELb0ELb0EEENS1_36VarlenDynamicPersistentTileSchedulerILi128ELi96ELi256ELi128ELb0ELb1ELb1ELb1ELb0ELb1EEEEEEEEEvNT_6ParamsE,"",@"SHT_CUDA_INFO"
	.sectionflags	@""
	.align	4


	//----- nvinfo : EIATTR_CUDA_API_VERSION
	.align		4
        /*0000*/ 	.byte	0x04, 0x37
        /*0002*/ 	.short	(.L_259 - .L_258)
.L_258:
        /*0004*/ 	.word	0x00000082


	//----- nvinfo : EIATTR_KPARAM_INFO
	.align		4
.L_259:
        /*0008*/ 	.byte	0x04, 0x17
        /*000a*/ 	.short	(.L_261 - .L_260)
.L_260:
        /*000c*/ 	.word	0x00000000
        /*0010*/ 	.short	0x0000
        /*0012*/ 	.short	0x0070
        /*0014*/ 	.byte	0x00, 0xf0, 0x01, 0x2a


	//----- nvinfo : EIATTR_SPARSE_MMA_MASK
	.align		4
.L_261:
        /*0018*/ 	.byte	0x03, 0x50
        /*001a*/ 	.short	0x0000


	//----- nvinfo : EIATTR_MAXREG_COUNT
	.align		4
        /*001c*/ 	.byte	0x03, 0x1b
        /*001e*/ 	.short	0x00a8


	//----- nvinfo : EIATTR_NUM_BARRIERS
	.align		4
        /*0020*/ 	.byte	0x02, 0x4c
        /*0022*/ 	.byte	0x10
	.zero		1


	//----- nvinfo : EIATTR_EXTERNS
	.align		4
        /*0024*/ 	.byte	0x04, 0x0f
        /*0026*/ 	.short	(.L_263 - .L_262)


	//   ....[0]....
	.align		4
.L_262:
        /*0028*/ 	.word	index@(__assertfail)


	//----- nvinfo : EIATTR_ANNOTATIONS
	.align		4
.L_263:
        /*002c*/ 	.byte	0x04, 0x55
        /*002e*/ 	.short	(.L_265 - .L_264)


	//   ....[0]....
.L_264:
        /* <DEDUP_REMOVED lines=97> */


	//----- nvinfo : EIATTR_MERCURY_ISA_VERSION
	.align		4
.L_265:
        /*0630*/ 	.byte	0x03, 0x5f
        /*0632*/ 	.short	0x0101


	//----- nvinfo : EIATTR_UNUSED_LOAD_BYTE_OFFSET
	.align		4
        /*0634*/ 	.byte	0x04, 0x44
        /*0636*/ 	.short	(.L_267 - .L_266)


	//   ....[0]....
.L_266:
        /*0638*/ 	.word	0x00000a80
        /*063c*/ 	.word	0x0000fff0


	//   ....[1]....
        /*0640*/ 	.word	0x00020780
        /*0644*/ 	.word	0x0000fff0


	//----- nvinfo : EIATTR_INT_WARP_WIDE_INSTR_OFFSETS
	.align		4
.L_267:
        /*0648*/ 	.byte	0x04, 0x31
        /*064a*/ 	.short	(.L_269 - .L_268)


	//   ....[0]....
.L_268:
        /*064c*/ 	.word	0x00000190


	//   ....[1]....
        /*0650*/ 	.word	0x000001d0


	//   ....[2]....
        /*0654*/ 	.word	0x00000240


	//   ....[3]....
        /*0658*/ 	.word	0x00025860


	//   ....[4]....
        /*065c*/ 	.word	0x00025900


	//   ....[5]....
        /*0660*/ 	.word	0x00029520


	//   ....[6]....
        /*0664*/ 	.word	0x00029590


	//----- nvinfo : EIATTR_COOP_GROUP_MASK_REGIDS
	.align		4
.L_269:
        /*0668*/ 	.byte	0x04, 0x29
        /*066a*/ 	.short	(.L_271 - .L_270)


	//   ....[0]....
.L_270:
        /*066c*/ 	.word	0xffffffff


	//   ....[1]....
        /*0670*/ 	.word	0xffffffff


	//   ....[2]....
        /*0674*/ 	.word	0xffffffff


	//   ....[3]....
        /*0678*/ 	.word	0xffffffff


	//   ....[4]....
        /*067c*/ 	.word	0xffffffff


	//   ....[5]....
        /*0680*/ 	.word	0xffffffff


	//   ....[6]....
        /*0684*/ 	.word	0xffffffff


	//   ....[7]....
        /*0688*/ 	.word	0xffffffff


	//   ....[8]....
        /*068c*/ 	.word	0xffffffff


	//   ....[9]....
        /*0690*/ 	.word	0xffffffff


	//   ....[10]....
        /*0694*/ 	.word	0xffffffff


	//   ....[11]....
        /*0698*/ 	.word	0xffffffff


	//   ....[12]....
        /*069c*/ 	.word	0xffffffff


	//   ....[13]....
        /*06a0*/ 	.word	0xffffffff


	//   ....[14]....
        /*06a4*/ 	.word	0xffffffff


	//   ....[15]....
        /*06a8*/ 	.word	0xffffffff


	//   ....[16]....
        /*06ac*/ 	.word	0xffffffff


	//   ....[17]....
        /*06b0*/ 	.word	0xffffffff


	//   ....[18]....
        /*06b4*/ 	.word	0xffffffff


	//   ....[19]....
        /*06b8*/ 	.word	0xffffffff


	//   ....[20]....
        /*06bc*/ 	.word	0xffffffff


	//   ....[21]....
        /*06c0*/ 	.word	0xffffffff


	//   ....[22]....
        /*06c4*/ 	.word	0xffffffff


	//   ....[23]....
        /*06c8*/ 	.word	0xffffffff


	//   ....[24]....
        /*06cc*/ 	.word	0xffffffff


	//   ....[25]....
        /*06d0*/ 	.word	0xffffffff


	//   ....[26]....
        /*06d4*/ 	.word	0xffffffff


	//   ....[27]....
        /*06d8*/ 	.word	0xffffffff


	//   ....[28]....
        /*06dc*/ 	.word	0xffffffff


	//   ....[29]....
        /*06e0*/ 	.word	0xffffffff


	//   ....[30]....
        /*06e4*/ 	.word	0xffffffff


	//   ....[31]....
        /*06e8*/ 	.word	0xffffffff


	//   ....[32]....
        /*06ec*/ 	.word	0xffffffff


	//   ....[33]....
        /*06f0*/ 	.word	0xffffffff


	//   ....[34]....
        /*06f4*/ 	.word	0xffffffff


	//   ....[35]....
        /*06f8*/ 	.word	0xffffffff


	//   ....[36]....
        /*06fc*/ 	.word	0xffffffff


	//   ....[37]....
        /*0700*/ 	.word	0xffffffff


	//   ....[38]....
        /*0704*/ 	.word	0xffffffff


	//   ....[39]....
        /*0708*/ 	.word	0xffffffff


	//   ....[40]....
        /*070c*/ 	.word	0xffffffff


	//   ....[41]....
        /*0710*/ 	.word	0xffffffff


	//   ....[42]....
        /*0714*/ 	.word	0xffffffff


	//   ....[43]....
        /*0718*/ 	.word	0xffffffff


	//   ....[44]....
        /*071c*/ 	.word	0xffffffff


	//   ....[45]....
        /*0720*/ 	.word	0xffffffff


	//   ....[46]....
        /*0724*/ 	.word	0xffffffff


	//   ....[47]....
        /*0728*/ 	.word	0xffffffff


	//   ....[48]....
        /*072c*/ 	.word	0xffffffff


	//   ....[49]....
        /*0730*/ 	.word	0xffffffff


	//   ....[50]....
        /*0734*/ 	.word	0xffffffff


	//   ....[51]....
        /*0738*/ 	.word	0xffffffff


	//   ....[52]....
        /*073c*/ 	.word	0xffffffff


	//   ....[53]....
        /*0740*/ 	.word	0xffffffff


	//   ....[54]....
        /*0744*/ 	.word	0xffffffff


	//   ....[55]....
        /*0748*/ 	.word	0xffffffff


	//   ....[56]....
        /*074c*/ 	.word	0xffffffff


	//   ....[57]....
        /*0750*/ 	.word	0xffffffff


	//   ....[58]....
        /*0754*/ 	.word	0xffffffff


	//   ....[59]....
        /*0758*/ 	.word	0xffffffff


	//   ....[60]....
        /*075c*/ 	.word	0xffffffff


	//   ....[61]....
        /*0760*/ 	.word	0xffffffff


	//   ....[62]....
        /*0764*/ 	.word	0xffffffff


	//   ....[63]....
        /*0768*/ 	.word	0xffffffff


	//   ....[64]....
        /*076c*/ 	.word	0xffffffff


	//   ....[65]....
        /*0770*/ 	.word	0xffffffff


	//   ....[66]....
        /*0774*/ 	.word	0xffffffff


	//   ....[67]....
        /*0778*/ 	.word	0xffffffff


	//   ....[68]....
        /*077c*/ 	.word	0xffffffff


	//   ....[69]....
        /*0780*/ 	.word	0xffffffff


	//   ....[70]....
        /*0784*/ 	.word	0xffffffff


	//   ....[71]....
        /*0788*/ 	.word	0xffffffff


	//   ....[72]....
        /*078c*/ 	.word	0xffffffff


	//   ....[73]....
        /*0790*/ 	.word	0xffffffff


	//   ....[74]....
        /*0794*/ 	.word	0xffffffff


	//   ....[75]....
        /*0798*/ 	.word	0xffffffff


	//   ....[76]....
        /*079c*/ 	.word	0xffffffff


	//   ....[77]....
        /*07a0*/ 	.word	0xffffffff


	//   ....[78]....
        /*07a4*/ 	.word	0xffffffff


	//   ....[79]....
        /*07a8*/ 	.word	0xffffffff


	//   ....[80]....
        /*07ac*/ 	.word	0xffffffff


	//   ....[81]....
        /*07b0*/ 	.word	0xffffffff


	//   ....[82]....
        /*07b4*/ 	.word	0xffffffff


	//   ....[83]....
        /*07b8*/ 	.word	0xffffffff


	//   ....[84]....
        /*07bc*/ 	.word	0xffffffff


	//   ....[85]....
        /*07c0*/ 	.word	0xffffffff


	//   ....[86]....
        /*07c4*/ 	.word	0xffffffff


	//   ....[87]....
        /*07c8*/ 	.word	0xffffffff


	//   ....[88]....
        /*07cc*/ 	.word	0xffffffff


	//   ....[89]....
        /*07d0*/ 	.word	0xffffffff


	//   ....[90]....
        /*07d4*/ 	.word	0xffffffff


	//   ....[91]....
        /*07d8*/ 	.word	0xffffffff


	//   ....[92]....
        /*07dc*/ 	.word	0xffffffff


	//   ....[93]....
        /*07e0*/ 	.word	0xffffffff


	//   ....[94]....
        /*07e4*/ 	.word	0xffffffff


	//   ....[95]....
        /*07e8*/ 	.word	0xffffffff


	//   ....[96]....
        /*07ec*/ 	.word	0xffffffff


	//   ....[97]....
        /*07f0*/ 	.word	0xffffffff


	//   ....[98]....
        /*07f4*/ 	.word	0xffffffff


	//   ....[99]....
        /*07f8*/ 	.word	0xffffffff


	//   ....[100]....
        /*07fc*/ 	.word	0xffffffff


	//   ....[101]....
        /*0800*/ 	.word	0xffffffff


	//   ....[102]....
        /*0804*/ 	.word	0xffffffff


	//   ....[103]....
        /*0808*/ 	.word	0xffffffff


	//   ....[104]....
        /*080c*/ 	.word	0xffffffff


	//   ....[105]....
        /*0810*/ 	.word	0xffffffff


	//   ....[106]....
        /*0814*/ 	.word	0xffffffff


	//   ....[107]....
        /*0818*/ 	.word	0xffffffff


	//   ....[108]....
        /*081c*/ 	.word	0xffffffff


	//   ....[109]....
        /*0820*/ 	.word	0xffffffff


	//   ....[110]....
        /*0824*/ 	.word	0xffffffff


	//   ....[111]....
        /*0828*/ 	.word	0xffffffff


	//   ....[112]....
        /*082c*/ 	.word	0xffffffff


	//   ....[113]....
        /*0830*/ 	.word	0xffffffff


	//   ....[114]....
        /*0834*/ 	.word	0xffffffff


	//   ....[115]....
        /*0838*/ 	.word	0xffffffff


	//   ....[116]....
        /*083c*/ 	.word	0xffffffff


	//   ....[117]....
        /*0840*/ 	.word	0xffffffff


	//   ....[118]....
        /*0844*/ 	.word	0xffffffff


	//   ....[119]....
        /*0848*/ 	.word	0xffffffff


	//   ....[120]....
        /*084c*/ 	.word	0xffffffff


	//   ....[121]....
        /*0850*/ 	.word	0xffffffff


	//   ....[122]....
        /*0854*/ 	.word	0x0500000f


	//   ....[123]....
        /*0858*/ 	.word	0x0500000f


	//   ....[124]....
        /*085c*/ 	.word	0x0500000f


	//   ....[125]....
        /*0860*/ 	.word	0x0500000f


	//   ....[126]....
        /*0864*/ 	.word	0x0500000f


	//   ....[127]....
        /*0868*/ 	.word	0x0500000f


	//   ....[128]....
        /*086c*/ 	.word	0x0500000f


	//   ....[129]....
        /*0870*/ 	.word	0x0500000f


	//   ....[130]....
        /*0874*/ 	.word	0x0500000f


	//   ....[131]....
        /*0878*/ 	.word	0x0500000f


	//   ....[132]....
        /*087c*/ 	.word	0x0500000f


	//   ....[133]....
        /*0880*/ 	.word	0x0500000f


	//   ....[134]....
        /*0884*/ 	.word	0x0500000f


	//   ....[135]....
        /*0888*/ 	.word	0x0500000f


	//   ....[136]....
        /*088c*/ 	.word	0x0500000f


	//   ....[137]....
        /*0890*/ 	.word	0x0500000f


	//   ....[138]....
        /*0894*/ 	.word	0x0500000f


	//   ....[139]....
        /*0898*/ 	.word	0x0500000f


	//   ....[140]....
        /*089c*/ 	.word	0x0500000f


	//   ....[141]....
        /*08a0*/ 	.word	0x0500000f


	//   ....[142]....
        /*08a4*/ 	.word	0x0500000f


	//   ....[143]....
        /*08a8*/ 	.word	0x0500000f


	//   ....[144]....
        /*08ac*/ 	.word	0x0500000f


	//   ....[145]....
        /*08b0*/ 	.word	0x0500000f


	//   ....[146]....
        /*08b4*/ 	.word	0x0500000f


	//   ....[147]....
        /*08b8*/ 	.word	0x0500000f


	//   ....[148]....
        /*08bc*/ 	.word	0x0500000f


	//   ....[149]....
        /*08c0*/ 	.word	0x0500000f


	//   ....[150]....
        /*08c4*/ 	.word	0x0500000f


	//   ....[151]....
        /*08c8*/ 	.word	0x0500000f


	//   ....[152]....
        /*08cc*/ 	.word	0x0500000f


	//   ....[153]....
        /*08d0*/ 	.word	0x0500000f


	//   ....[154]....
        /*08d4*/ 	.word	0x0500000f


	//   ....[155]....
        /*08d8*/ 	.word	0x0500000f


	//   ....[156]....
        /*08dc*/ 	.word	0x0500000f


	//   ....[157]....
        /*08e0*/ 	.word	0x0500000f


	//   ....[158]....
        /*08e4*/ 	.word	0x0500000f


	//   ....[159]....
        /*08e8*/ 	.word	0x0500000f


	//   ....[160]....
        /*08ec*/ 	.word	0x0500000f


	//   ....[161]....
        /*08f0*/ 	.word	0x0500000f


	//   ....[162]....
        /*08f4*/ 	.word	0x0500000f


	//   ....[163]....
        /*08f8*/ 	.word	0x0500000f


	//   ....[164]....
        /*08fc*/ 	.word	0x0500000f


	//   ....[165]....
        /*0900*/ 	.word	0x0500000f


	//   ....[166]....
        /*0904*/ 	.word	0x0500000f


	//   ....[167]....
        /*0908*/ 	.word	0x0500000f


	//   ....[168]....
        /*090c*/ 	.word	0x0500000f


	//   ....[169]....
        /*0910*/ 	.word	0x0500000f


	//   ....[170]....
        /*0914*/ 	.word	0x0500000f


	//   ....[171]....
        /*0918*/ 	.word	0x0500000f


	//   ....[172]....
        /*091c*/ 	.word	0x0500000f


	//   ....[173]....
        /*0920*/ 	.word	0x0500000f


	//----- nvinfo : EIATTR_COOP_GROUP_INSTR_OFFSETS
	.align		4
.L_271:
        /*0924*/ 	.byte	0x04, 0x28
        /*0926*/ 	.short	(.L_273 - .L_272)


	//   ....[0]....
.L_272:
        /*0928*/ 	.word	0x00000060


	//   ....[1]....
        /*092c*/ 	.word	0x000001a0


	//   ....[2]....
        /*0930*/ 	.word	0x000001f0


	//   ....[3]....
        /*0934*/ 	.word	0x00000420


	//   ....[4]....
        /*0938*/ 	.word	0x00000580


	//   ....[5]....
        /*093c*/ 	.word	0x000006a0


	//   ....[6]....
        /*0940*/ 	.word	0x00000800


	//   ....[7]....
        /*0944*/ 	.word	0x0000b570


	//   ....[8]....
        /*0948*/ 	.word	0x0000bc70


	//   ....[9]....
        /*094c*/ 	.word	0x0000bc80


	//   ....[10]....
        /*0950*/ 	.word	0x0000bc90


	//   ....[11]....
        /*0954*/ 	.word	0x0000bca0


	//   ....[12]....
        /*0958*/ 	.word	0x0000c520


	//   ....[13]....
        /*095c*/ 	.word	0x0000c530


	//   ....[14]....
        /*0960*/ 	.word	0x0000c540


	//   ....[15]....
        /*0964*/ 	.word	0x0000c550


	//   ....[16]....
        /*0968*/ 	.word	0x0000f640


	//   ....[17]....
        /*096c*/ 	.word	0x0000f650


	//   ....[18]....
        /*0970*/ 	.word	0x0000f660


	//   ....[19]....
        /*0974*/ 	.word	0x0000f670


	//   ....[20]....
        /*0978*/ 	.word	0x0000fcf0


	//   ....[21]....
        /*097c*/ 	.word	0x0000fd00


	//   ....[22]....
        /*0980*/ 	.word	0x0000fd10


	//   ....[23]....
        /*0984*/ 	.word	0x0000fd20


	//   ....[24]....
        /*0988*/ 	.word	0x00013b40


	//   ....[25]....
        /*098c*/ 	.word	0x000140b0


	//   ....[26]....
        /*0990*/ 	.word	0x00014d50


	//   ....[27]....
        /*0994*/ 	.word	0x00014e60


	//   ....[28]....
        /*0998*/ 	.word	0x000153b0


	//   ....[29]....
        /*099c*/ 	.word	0x00015470


	//   ....[30]....
        /*09a0*/ 	.word	0x00017840


	//   ....[31]....
        /*09a4*/ 	.word	0x00017af0


	//   ....[32]....
        /*09a8*/ 	.word	0x00018b20


	//   ....[33]....
        /*09ac*/ 	.word	0x00018be0


	//   ....[34]....
        /*09b0*/ 	.word	0x00018dd0


	//   ....[35]....
        /*09b4*/ 	.word	0x00018f00


	//   ....[36]....
        /*09b8*/ 	.word	0x0001b3b0


	//   ....[37]....
        /*09bc*/ 	.word	0x0001b3d0


	//   ....[38]....
        /*09c0*/ 	.word	0x0001b690


	//   ....[39]....
        /*09c4*/ 	.word	0x0001b6f0


	//   ....[40]....
        /*09c8*/ 	.word	0x0001d870


	//   ....[41]....
        /*09cc*/ 	.word	0x0001db20


	//   ....[42]....
        /*09d0*/ 	.word	0x0001eb20


	//   ....[43]....
        /*09d4*/ 	.word	0x0001eb70


	//   ....[44]....
        /*09d8*/ 	.word	0x0001eef0


	//   ....[45]....
        /*09dc*/ 	.word	0x0001ef60


	//   ....[46]....
        /*09e0*/ 	.word	0x0001feb0


	//   ....[47]....
        /*09e4*/ 	.word	0x0001fef0


	//   ....[48]....
        /*09e8*/ 	.word	0x0001fff0


	//   ....[49]....
        /*09ec*/ 	.word	0x00020220


	//   ....[50]....
        /*09f0*/ 	.word	0x000211f0


	//   ....[51]....
        /*09f4*/ 	.word	0x00021230


	//   ....[52]....
        /*09f8*/ 	.word	0x00021270


	//   ....[53]....
        /*09fc*/ 	.word	0x000212b0


	//   ....[54]....
        /*0a00*/ 	.word	0x00021850


	//   ....[55]....
        /*0a04*/ 	.word	0x00021860


	//   ....[56]....
        /*0a08*/ 	.word	0x00021930


	//   ....[57]....
        /*0a0c*/ 	.word	0x00021950


	//   ....[58]....
        /*0a10*/ 	.word	0x00021a20


	//   ....[59]....
        /*0a14*/ 	.word	0x00021a40


	//   ....[60]....
        /*0a18*/ 	.word	0x00021b20


	//   ....[61]....
        /*0a1c*/ 	.word	0x00021b40


	//   ....[62]....
        /*0a20*/ 	.word	0x000223b0


	//   ....[63]....
        /*0a24*/ 	.word	0x000223d0


	//   ....[64]....
        /*0a28*/ 	.word	0x000224a0


	//   ....[65]....
        /*0a2c*/ 	.word	0x000224c0


	//   ....[66]....
        /*0a30*/ 	.word	0x00022590


	//   ....[67]....
        /*0a34*/ 	.word	0x000225b0


	//   ....[68]....
        /*0a38*/ 	.word	0x00022690


	//   ....[69]....
        /*0a3c*/ 	.word	0x000226b0


	//   ....[70]....
        /*0a40*/ 	.word	0x00022810


	//   ....[71]....
        /*0a44*/ 	.word	0x000229f0


	//   ....[72]....
        /*0a48*/ 	.word	0x00022a20


	//   ....[73]....
        /*0a4c*/ 	.word	0x00022a50


	//   ....[74]....
        /*0a50*/ 	.word	0x00022a80


	//   ....[75]....
        /*0a54*/ 	.word	0x00022ab0


	//   ....[76]....
        /*0a58*/ 	.word	0x00022ae0


	//   ....[77]....
        /*0a5c*/ 	.word	0x00022c60


	//   ....[78]....
        /*0a60*/ 	.word	0x00022c90


	//   ....[79]....
        /*0a64*/ 	.word	0x00022cc0


	//   ....[80]....
        /*0a68*/ 	.word	0x00022cf0


	//   ....[81]....
        /*0a6c*/ 	.word	0x00022d20


	//   ....[82]....
        /*0a70*/ 	.word	0x00022d50


	//   ....[83]....
        /*0a74*/ 	.word	0x00022e00


	//   ....[84]....
        /*0a78*/ 	.word	0x00022e60


	//   ....[85]....
        /*0a7c*/ 	.word	0x00022ef0


	//   ....[86]....
        /*0a80*/ 	.word	0x00024040


	//   ....[87]....
        /*0a84*/ 	.word	0x00025e40


	//   ....[88]....
        /*0a88*/ 	.word	0x00026af0


	//   ....[89]....
        /*0a8c*/ 	.word	0x00026b10


	//   ....[90]....
        /*0a90*/ 	.word	0x00026b20


	//   ....[91]....
        /*0a94*/ 	.word	0x00026b50


	//   ....[92]....
        /*0a98*/ 	.word	0x00026c70


	//   ....[93]....
        /*0a9c*/ 	.word	0x00026c80


	//   ....[94]....
        /*0aa0*/ 	.word	0x00026d20


	//   ....[95]....
        /*0aa4*/ 	.word	0x00026d30


	//   ....[96]....
        /*0aa8*/ 	.word	0x00026dd0


	//   ....[97]....
        /*0aac*/ 	.word	0x00026de0


	//   ....[98]....
        /*0ab0*/ 	.word	0x00026e80


	//   ....[99]....
        /*0ab4*/ 	.word	0x00026e90


	//   ....[100]....
        /*0ab8*/ 	.word	0x00026f10


	//   ....[101]....
        /*0abc*/ 	.word	0x00026f40


	//   ....[102]....
        /*0ac0*/ 	.word	0x00026f90


	//   ....[103]....
        /*0ac4*/ 	.word	0x00026fd0


	//   ....[104]....
        /*0ac8*/ 	.word	0x00029c90


	//   ....[105]....
        /*0acc*/ 	.word	0x00029cc0


	//   ....[106]....
        /*0ad0*/ 	.word	0x00029cd0


	//   ....[107]....
        /*0ad4*/ 	.word	0x00029d00


	//   ....[108]....
        /*0ad8*/ 	.word	0x00029d30


	//   ....[109]....
        /*0adc*/ 	.word	0x00029d60


	//   ....[110]....
        /*0ae0*/ 	.word	0x00029d90


	//   ....[111]....
        /*0ae4*/ 	.word	0x00029da0


	//   ....[112]....
        /*0ae8*/ 	.word	0x00029f30


	//   ....[113]....
        /*0aec*/ 	.word	0x00029f60


	//   ....[114]....
        /*0af0*/ 	.word	0x00029f90


	//   ....[115]....
        /*0af4*/ 	.word	0x00029fc0


	//   ....[116]....
        /*0af8*/ 	.word	0x00029ff0


	//   ....[117]....
        /*0afc*/ 	.word	0x0002a020


	//   ....[118]....
        /*0b00*/ 	.word	0x0002a0e0


	//   ....[119]....
        /*0b04*/ 	.word	0x0002a100


	//   ....[120]....
        /*0b08*/ 	.word	0x0002a170


	//   ....[121]....
        /*0b0c*/ 	.word	0x0002a850


	//   ....[122]....
        /*0b10*/ 	.word	0x0002ac90


	//   ....[123]....
        /*0b14*/ 	.word	0x0002ad20


	//   ....[124]....
        /*0b18*/ 	.word	0x0002ad70


	//   ....[125]....
        /*0b1c*/ 	.word	0x0002adc0


	//   ....[126]....
        /*0b20*/ 	.word	0x0002ae50


	//   ....[127]....
        /*0b24*/ 	.word	0x0002aee0


	//   ....[128]....
        /*0b28*/ 	.word	0x0002af30


	//   ....[129]....
        /*0b2c*/ 	.word	0x0002af80


	//   ....[130]....
        /*0b30*/ 	.word	0x0002b070


	//   ....[131]....
        /*0b34*/ 	.word	0x0002b100


	//   ....[132]....
        /*0b38*/ 	.word	0x0002b160


	//   ....[133]....
        /*0b3c*/ 	.word	0x0002b1c0


	//   ....[134]....
        /*0b40*/ 	.word	0x0002b250


	//   ....[135]....
        /*0b44*/ 	.word	0x0002b2e0


	//   ....[136]....
        /*0b48*/ 	.word	0x0002b340


	//   ....[137]....
        /*0b4c*/ 	.word	0x0002b3a0


	//   ....[138]....
        /*0b50*/ 	.word	0x0002b730


	//   ....[139]....
        /*0b54*/ 	.word	0x0002ba20


	//   ....[140]....
        /*0b58*/ 	.word	0x0002bc00


	//   ....[141]....
        /*0b5c*/ 	.word	0x0002bc50


	//   ....[142]....
        /*0b60*/ 	.word	0x0002bd80


	//   ....[143]....
        /*0b64*/ 	.word	0x0002bdd0


	//   ....[144]....
        /*0b68*/ 	.word	0x0002bf10


	//   ....[145]....
        /*0b6c*/ 	.word	0x0002bf80


	//   ....[146]....
        /*0b70*/ 	.word	0x0002c0b0


	//   ....[147]....
        /*0b74*/ 	.word	0x0002c100


	//   ....[148]....
        /*0b78*/ 	.word	0x0002c230


	//   ....[149]....
        /*0b7c*/ 	.word	0x0002c280


	//   ....[150]....
        /*0b80*/ 	.word	0x0002c3b0


	//   ....[151]....
        /*0b84*/ 	.word	0x0002c400


	//   ....[152]....
        /*0b88*/ 	.word	0x0002c510


	//   ....[153]....
        /*0b8c*/ 	.word	0x0002c580


	//   ....[154]....
        /*0b90*/ 	.word	0x0002c690


	//   ....[155]....
        /*0b94*/ 	.word	0x0002c6e0


	//   ....[156]....
        /*0b98*/ 	.word	0x0002ca10


	//   ....[157]....
        /*0b9c*/ 	.word	0x0002cab0


	//   ....[158]....
        /*0ba0*/ 	.word	0x0002cbe0


	//   ....[159]....
        /*0ba4*/ 	.word	0x0002cc60


	//   ....[160]....
        /*0ba8*/ 	.word	0x0002cce0


	//   ....[161]....
        /*0bac*/ 	.word	0x0002cd60


	//   ....[162]....
        /*0bb0*/ 	.word	0x0002cde0


	//   ....[163]....
        /*0bb4*/ 	.word	0x0002ce70


	//   ....[164]....
        /*0bb8*/ 	.word	0x0002cf10


	//   ....[165]....
        /*0bbc*/ 	.word	0x0002cfb0


	//   ....[166]....
        /*0bc0*/ 	.word	0x0002d030


	//   ....[167]....
        /*0bc4*/ 	.word	0x0002d0b0


	//   ....[168]....
        /*0bc8*/ 	.word	0x0002d130


	//   ....[169]....
        /*0bcc*/ 	.word	0x0002d1c0


	//   ....[170]....
        /*0bd0*/ 	.word	0x0002d240


	//   ....[171]....
        /*0bd4*/ 	.word	0x0002d2e0


	//   ....[172]....
        /*0bd8*/ 	.word	0x0002d370


	//   ....[173]....
        /*0bdc*/ 	.word	0x0002d4a0


	//----- nvinfo : EIATTR_REG_RECONFIG
	.align		4
.L_273:
        /*0be0*/ 	.byte	0x01, 0x54
	.zero		2


	//----- nvinfo : EIATTR_SYSCALL_OFFSETS
	.align		4
        /*0be4*/ 	.byte	0x04, 0x46
        /*0be6*/ 	.short	(.L_275 - .L_274)


	//   ....[0]....
.L_274:
        /*0be8*/ 	.word	0x00001dd0


	//   ....[1]....
        /*0bec*/ 	.word	0x00001f20


	//   ....[2]....
        /*0bf0*/ 	.word	0x0000b710


	//   ....[3]....
        /*0bf4*/ 	.word	0x0000ba30


	//   ....[4]....
        /*0bf8*/ 	.word	0x00025a70


	//   ....[5]....
        /*0bfc*/ 	.word	0x00025bc0


	//   ....[6]....
        /*0c00*/ 	.word	0x00025cb0


	//   ....[7]....
        /*0c04*/ 	.word	0x000265f0


	//----- nvinfo : EIATTR_MBARRIER_INSTR_OFFSETS
	.align		4
.L_275:
        /*0c08*/ 	.byte	0x04, 0x39
        /*0c0a*/ 	.short	(.L_277 - .L_276)


	//   ....[0]....
.L_276:
        /*0c0c*/ 	.word	0x000002d0
        /*0c10*/ 	.word	0x000000ff
        /*0c14*/ 	.word	0x0002a800
        /*0c18*/ 	.short	0x0100
        /*0c1a*/ 	.byte	0x08
	.zero		1


	//   ....[1]....
        /*0c1c*/ 	.word	0x000002e0
        /*0c20*/ 	.word	0x000000ff
        /*0c24*/ 	.word	0x0002a820
        /*0c28*/ 	.short	0x0100
        /*0c2a*/ 	.byte	0x08
	.zero		1


	//   ....[2]....
        /*0c2c*/ 	.word	0x000003d0
        /*0c30*/ 	.word	0x000000ff
        /*0c34*/ 	.word	0x0002a830
        /*0c38*/ 	.short	0x0100
        /*0c3a*/ 	.byte	0x08
	.zero		1


	//   ....[3]....
        /*0c3c*/ 	.word	0x000003e0
        /*0c40*/ 	.word	0x000000ff
        /*0c44*/ 	.word	0x0002a840
        /*0c48*/ 	.short	0x0100
        /*0c4a*/ 	.byte	0x08
	.zero		1


	//   ....[4]....
        /*0c4c*/ 	.word	0x000003f0
        /*0c50*/ 	.word	0x000000ff
        /*0c54*/ 	.word	0x0002a838
        /*0c58*/ 	.short	0x0100
        /*0c5a*/ 	.byte	0x08
	.zero		1


	//   ....[5]....
        /*0c5c*/ 	.word	0x00000400
        /*0c60*/ 	.word	0x000000ff
        /*0c64*/ 	.word	0x0002a848
        /*0c68*/ 	.short	0x0100
        /*0c6a*/ 	.byte	0x08
	.zero		1


	//   ....[6]....
        /*0c6c*/ 	.word	0x00000530
        /*0c70*/ 	.word	0x000000ff
        /*0c74*/ 	.word	0x0002a850
        /*0c78*/ 	.short	0x0100
        /*0c7a*/ 	.byte	0x08
	.zero		1


	//   ....[7]....
        /*0c7c*/ 	.word	0x00000540
        /*0c80*/ 	.word	0x000000ff
        /*0c84*/ 	.word	0x0002a860
        /*0c88*/ 	.short	0x0100
        /*0c8a*/ 	.byte	0x08
	.zero		1


	//   ....[8]....
        /*0c8c*/ 	.word	0x00000550
        /*0c90*/ 	.word	0x000000ff
        /*0c94*/ 	.word	0x0002a858
        /*0c98*/ 	.short	0x0100
        /*0c9a*/ 	.byte	0x08
	.zero		1


	//   ....[9]....
        /*0c9c*/ 	.word	0x00000560
        /*0ca0*/ 	.word	0x000000ff
        /*0ca4*/ 	.word	0x0002a868
        /*0ca8*/ 	.short	0x0100
        /*0caa*/ 	.byte	0x08
	.zero		1


	//   ....[10]....
        /*0cac*/ 	.word	0x00000650
        /*0cb0*/ 	.word	0x000000ff
        /*0cb4*/ 	.word	0x0002a870
        /*0cb8*/ 	.short	0x0100
        /*0cba*/ 	.byte	0x06
	.zero		1


	//   ....[11]....
        /*0cbc*/ 	.word	0x00000660
        /*0cc0*/ 	.word	0x000000ff
        /*0cc4*/ 	.word	0x0002a880
        /*0cc8*/ 	.short	0x0100
        /*0cca*/ 	.byte	0x06
	.zero		1


	//   ....[12]....
        /*0ccc*/ 	.word	0x00000670
        /*0cd0*/ 	.word	0x000000ff
        /*0cd4*/ 	.word	0x0002a878
        /*0cd8*/ 	.short	0x0100
        /*0cda*/ 	.byte	0x06
	.zero		1


	//   ....[13]....
        /*0cdc*/ 	.word	0x00000680
        /*0ce0*/ 	.word	0x000000ff
        /*0ce4*/ 	.word	0x0002a888
        /*0ce8*/ 	.short	0x0100
        /*0cea*/ 	.byte	0x06
	.zero		1


	//   ....[14]....
        /*0cec*/ 	.word	0x000007b0
        /*0cf0*/ 	.word	0x000000ff
        /*0cf4*/ 	.word	0x0002a890
        /*0cf8*/ 	.short	0x0100
        /*0cfa*/ 	.byte	0x08
	.zero		1


	//   ....[15]....
        /*0cfc*/ 	.word	0x000007c0
        /*0d00*/ 	.word	0x000000ff
        /*0d04*/ 	.word	0x0002a8a0
        /*0d08*/ 	.short	0x0100
        /*0d0a*/ 	.byte	0x08
	.zero		1


	//   ....[16]....
        /*0d0c*/ 	.word	0x000007d0
        /*0d10*/ 	.word	0x000000ff
        /*0d14*/ 	.word	0x0002a898
        /*0d18*/ 	.short	0x0100
        /*0d1a*/ 	.byte	0x08
	.zero		1


	//   ....[17]....
        /*0d1c*/ 	.word	0x000007e0
        /*0d20*/ 	.word	0x000000ff
        /*0d24*/ 	.word	0x0002a8a8
        /*0d28*/ 	.short	0x0100
        /*0d2a*/ 	.byte	0x08
	.zero		1


	//   ....[18]....
        /*0d2c*/ 	.word	0x00000910
        /*0d30*/ 	.word	0x000000ff
        /*0d34*/ 	.word	0x0002a8b0
        /*0d38*/ 	.short	0x0100
        /*0d3a*/ 	.byte	0x08
	.zero		1


	//   ....[19]....
        /*0d3c*/ 	.word	0x00000920
        /*0d40*/ 	.word	0x000000ff
        /*0d44*/ 	.word	0x0002a8c0
        /*0d48*/ 	.short	0x0100
        /*0d4a*/ 	.byte	0x08
	.zero		1


	//   ....[20]....
        /*0d4c*/ 	.word	0x00000930
        /*0d50*/ 	.word	0x000000ff
        /*0d54*/ 	.word	0x0002a8b8
        /*0d58*/ 	.short	0x0100
        /*0d5a*/ 	.byte	0x08
	.zero		1


	//   ....[21]....
        /*0d5c*/ 	.word	0x00000940
        /*0d60*/ 	.word	0x000000ff
        /*0d64*/ 	.word	0x0002a8c8
        /*0d68*/ 	.short	0x0100
        /*0d6a*/ 	.byte	0x08
	.zero		1


	//   ....[22]....
        /*0d6c*/ 	.word	0x00003b70
        /*0d70*/ 	.word	0x00000003
        /*0d74*/ 	.word	0x0002a890
        /*0d78*/ 	.short	0x010a
        /*0d7a*/ 	.byte	0x3f
	.zero		1


	//   ....[23]....
        /*0d7c*/ 	.word	0x00007210
        /*0d80*/ 	.word	0x00000003
        /*0d84*/ 	.word	0x0002a890
        /*0d88*/ 	.short	0x010a
        /*0d8a*/ 	.byte	0x3f
	.zero		1


	//   ....[24]....
        /*0d8c*/ 	.word	0x0000a530
        /*0d90*/ 	.word	0x00000003
        /*0d94*/ 	.word	0x0002a890
        /*0d98*/ 	.short	0x010a
        /*0d9a*/ 	.byte	0x3f
	.zero		1


	//   ....[25]....
        /*0d9c*/ 	.word	0x0000a920
        /*0da0*/ 	.word	0x0000001c
        /*0da4*/ 	.word	0x00000000
        /*0da8*/ 	.short	0x0101
        /*0daa*/ 	.byte	0x3f
	.zero		1


	//   ....[26]....
        /*0dac*/ 	.word	0x0000a960
        /*0db0*/ 	.word	0x00000003
        /*0db4*/ 	.word	0x0002a8b0
        /*0db8*/ 	.short	0x010a
        /*0dba*/ 	.byte	0x3f
	.zero		1


	//   ....[27]....
        /*0dbc*/ 	.word	0x0000ae10
        /*0dc0*/ 	.word	0x00000003
        /*0dc4*/ 	.word	0x00000000
        /*0dc8*/ 	.short	0x0101
        /*0dca*/ 	.byte	0x3f
	.zero		1


	//   ....[28]....
        /*0dcc*/ 	.word	0x0000b790
        /*0dd0*/ 	.word	0x00000010
        /*0dd4*/ 	.word	0x0002a800
        /*0dd8*/ 	.short	0x010a
        /*0dda*/ 	.byte	0x3f
	.zero		1


	//   ....[29]....
        /*0ddc*/ 	.word	0x0000b7e0
        /*0de0*/ 	.word	0x00000010
        /*0de4*/ 	.word	0x0002a800
        /*0de8*/ 	.short	0x010a
        /*0dea*/ 	.byte	0x3f
	.zero		1


	//   ....[30]....
        /*0dec*/ 	.word	0x0000cc20
        /*0df0*/ 	.word	0x00000010
        /*0df4*/ 	.word	0x0002a800
        /*0df8*/ 	.short	0x010a
        /*0dfa*/ 	.byte	0x3f
	.zero		1


	//   ....[31]....
        /*0dfc*/ 	.word	0x00010180
        /*0e00*/ 	.word	0x00000010
        /*0e04*/ 	.word	0x0002a800
        /*0e08*/ 	.short	0x010a
        /*0e0a*/ 	.byte	0x3f
	.zero		1


	//   ....[32]....
        /*0e0c*/ 	.word	0x00012d20
        /*0e10*/ 	.word	0x00000015
        /*0e14*/ 	.word	0x0002a830
        /*0e18*/ 	.short	0x010a
        /*0e1a*/ 	.byte	0x3f
	.zero		1


	//   ....[33]....
        /*0e1c*/ 	.word	0x00012d90
        /*0e20*/ 	.word	0x00000015
        /*0e24*/ 	.word	0x0002a830
        /*0e28*/ 	.short	0x010a
        /*0e2a*/ 	.byte	0x3f
	.zero		1


	//   ....[34]....
        /*0e2c*/ 	.word	0x00013760
        /*0e30*/ 	.word	0x00000015
        /*0e34*/ 	.word	0x00000000
        /*0e38*/ 	.short	0x0101
        /*0e3a*/ 	.byte	0x3f
	.zero		1


	//   ....[35]....
        /*0e3c*/ 	.word	0x000162b0
        /*0e40*/ 	.word	0x00000015
        /*0e44*/ 	.word	0x0002a830
        /*0e48*/ 	.short	0x010a
        /*0e4a*/ 	.byte	0x3f
	.zero		1


	//   ....[36]....
        /*0e4c*/ 	.word	0x00016320
        /*0e50*/ 	.word	0x00000015
        /*0e54*/ 	.word	0x0002a830
        /*0e58*/ 	.short	0x010a
        /*0e5a*/ 	.byte	0x3f
	.zero		1


	//   ....[37]....
        /*0e5c*/ 	.word	0x00016ea0
        /*0e60*/ 	.word	0x0000000c
        /*0e64*/ 	.word	0x0002a850
        /*0e68*/ 	.short	0x010a
        /*0e6a*/ 	.byte	0x3f
	.zero		1


	//   ....[38]....
        /*0e6c*/ 	.word	0x00016f40
        /*0e70*/ 	.word	0x0000000c
        /*0e74*/ 	.word	0x0002a850
        /*0e78*/ 	.short	0x010a
        /*0e7a*/ 	.byte	0x3f
	.zero		1


	//   ....[39]....
        /*0e7c*/ 	.word	0x000178c0
        /*0e80*/ 	.word	0x0000000a
        /*0e84*/ 	.word	0x00000000
        /*0e88*/ 	.short	0x0101
        /*0e8a*/ 	.byte	0x3f
	.zero		1


	//   ....[40]....
        /*0e8c*/ 	.word	0x00019230
        /*0e90*/ 	.word	0x00000059
        /*0e94*/ 	.word	0x00000000
        /*0e98*/ 	.short	0x0101
        /*0e9a*/ 	.byte	0x3f
	.zero		1


	//   ....[41]....
        /*0e9c*/ 	.word	0x00019ce0
        /*0ea0*/ 	.word	0x00000005
        /*0ea4*/ 	.word	0x0002a830
        /*0ea8*/ 	.short	0x010a
        /*0eaa*/ 	.byte	0x3f
	.zero		1


	//   ....[42]....
        /*0eac*/ 	.word	0x00019d50
        /*0eb0*/ 	.word	0x00000005
        /*0eb4*/ 	.word	0x0002a830
        /*0eb8*/ 	.short	0x010a
        /*0eba*/ 	.byte	0x3f
	.zero		1


	//   ....[43]....
        /*0ebc*/ 	.word	0x0001a8d0
        /*0ec0*/ 	.word	0x000000c6
        /*0ec4*/ 	.word	0x0002a850
        /*0ec8*/ 	.short	0x010a
        /*0eca*/ 	.byte	0x3f
	.zero		1


	//   ....[44]....
        /*0ecc*/ 	.word	0x0001a920
        /*0ed0*/ 	.word	0x000000c6
        /*0ed4*/ 	.word	0x0002a850
        /*0ed8*/ 	.short	0x010a
        /*0eda*/ 	.byte	0x3f
	.zero		1


	//   ....[45]....
        /*0edc*/ 	.word	0x0001bcb0
        /*0ee0*/ 	.word	0x00000015
        /*0ee4*/ 	.word	0x00000000
        /*0ee8*/ 	.short	0x0101
        /*0eea*/ 	.byte	0x3f
	.zero		1


	//   ....[46]....
        /*0eec*/ 	.word	0x0001bd20
        /*0ef0*/ 	.word	0x000000c6
        /*0ef4*/ 	.word	0x00000000
        /*0ef8*/ 	.short	0x0101
        /*0efa*/ 	.byte	0x3f
	.zero		1


	//   ....[47]....
        /*0efc*/ 	.word	0x0001c2e0
        /*0f00*/ 	.word	0x00000006
        /*0f04*/ 	.word	0x0002a830
        /*0f08*/ 	.short	0x010a
        /*0f0a*/ 	.byte	0x3f
	.zero		1


	//   ....[48]....
        /*0f0c*/ 	.word	0x0001c350
        /*0f10*/ 	.word	0x00000006
        /*0f14*/ 	.word	0x0002a830
        /*0f18*/ 	.short	0x010a
        /*0f1a*/ 	.byte	0x3f
	.zero		1


	//   ....[49]....
        /*0f1c*/ 	.word	0x0001ced0
        /*0f20*/ 	.word	0x0000000c
        /*0f24*/ 	.word	0x0002a850
        /*0f28*/ 	.short	0x010a
        /*0f2a*/ 	.byte	0x3f
	.zero		1


	//   ....[50]....
        /*0f2c*/ 	.word	0x0001cf70
        /*0f30*/ 	.word	0x0000000c
        /*0f34*/ 	.word	0x0002a850
        /*0f38*/ 	.short	0x010a
        /*0f3a*/ 	.byte	0x3f
	.zero		1


	//   ....[51]....
        /*0f3c*/ 	.word	0x0001d8e0
        /*0f40*/ 	.word	0x00000005
        /*0f44*/ 	.word	0x00000000
        /*0f48*/ 	.short	0x0101
        /*0f4a*/ 	.byte	0x3f
	.zero		1


	//   ....[52]....
        /*0f4c*/ 	.word	0x0001f2c0
        /*0f50*/ 	.word	0x00000015
        /*0f54*/ 	.word	0x00000000
        /*0f58*/ 	.short	0x0101
        /*0f5a*/ 	.byte	0x3f
	.zero		1


	//   ....[53]....
        /*0f5c*/ 	.word	0x0001fda0
        /*0f60*/ 	.word	0x0000000b
        /*0f64*/ 	.word	0x0002a850
        /*0f68*/ 	.short	0x010a
        /*0f6a*/ 	.byte	0x3f
	.zero		1


	//   ....[54]....
        /*0f6c*/ 	.word	0x0001fe40
        /*0f70*/ 	.word	0x0000000b
        /*0f74*/ 	.word	0x0002a850
        /*0f78*/ 	.short	0x010a
        /*0f7a*/ 	.byte	0x3f
	.zero		1


	//   ....[55]....
        /*0f7c*/ 	.word	0x00020310
        /*0f80*/ 	.word	0x0000000b
        /*0f84*/ 	.word	0x00000000
        /*0f88*/ 	.short	0x0101
        /*0f8a*/ 	.byte	0x3f
	.zero		1


	//   ....[56]....
        /*0f8c*/ 	.word	0x00021840
        /*0f90*/ 	.word	0x00000000
        /*0f94*/ 	.word	0x00000000
        /*0f98*/ 	.short	0x0101
        /*0f9a*/ 	.byte	0x3f
	.zero		1


	//   ....[57]....
        /*0f9c*/ 	.word	0x00024130
        /*0fa0*/ 	.word	0x00000007
        /*0fa4*/ 	.word	0x0002a820
        /*0fa8*/ 	.short	0x010a
        /*0faa*/ 	.byte	0x3f
	.zero		1


	//   ....[58]....
        /*0fac*/ 	.word	0x00024210
        /*0fb0*/ 	.word	0x00000007
        /*0fb4*/ 	.word	0x0002a8a0
        /*0fb8*/ 	.short	0x010a
        /*0fba*/ 	.byte	0x3f
	.zero		1


	//   ....[59]....
        /*0fbc*/ 	.word	0x00024650
        /*0fc0*/ 	.word	0x00000007
        /*0fc4*/ 	.word	0x0002a8c0
        /*0fc8*/ 	.short	0x010a
        /*0fca*/ 	.byte	0x3f
	.zero		1


	//   ....[60]....
        /*0fcc*/ 	.word	0x00024b30
        /*0fd0*/ 	.word	0x00000008
        /*0fd4*/ 	.word	0x0002a8a0
        /*0fd8*/ 	.short	0x010a
        /*0fda*/ 	.byte	0x3f
	.zero		1


	//   ....[61]....
        /*0fdc*/ 	.word	0x00024f60
        /*0fe0*/ 	.word	0x00000008
        /*0fe4*/ 	.word	0x0002a8c0
        /*0fe8*/ 	.short	0x010a
        /*0fea*/ 	.byte	0x3f
	.zero		1


	//   ....[62]....
        /*0fec*/ 	.word	0x000260e0
        /*0ff0*/ 	.word	0x00000000
        /*0ff4*/ 	.word	0x0002a840
        /*0ff8*/ 	.short	0x010a
        /*0ffa*/ 	.byte	0x3f
	.zero		1


	//   ....[63]....
        /*0ffc*/ 	.word	0x00027110
        /*1000*/ 	.word	0x0000000a
        /*1004*/ 	.word	0x0002a800
        /*1008*/ 	.short	0x0107
        /*100a*/ 	.byte	0x3f
	.zero		1


	//   ....[64]....
        /*100c*/ 	.word	0x00027220
        /*1010*/ 	.word	0x00000002
        /*1014*/ 	.word	0x0002a800
        /*1018*/ 	.short	0x0101
        /*101a*/ 	.byte	0x3f
	.zero		1


	//   ....[65]....
        /*101c*/ 	.word	0x00027240
        /*1020*/ 	.word	0x00000002
        /*1024*/ 	.word	0x0002a820
        /*1028*/ 	.short	0x010a
        /*102a*/ 	.byte	0x3f
	.zero		1


	//   ....[66]....
        /*102c*/ 	.word	0x000275d0
        /*1030*/ 	.word	0x00000003
        /*1034*/ 	.word	0x0002a840
        /*1038*/ 	.short	0x010a
        /*103a*/ 	.byte	0x3f
	.zero		1


	//   ....[67]....
        /*103c*/ 	.word	0x00027a80
        /*1040*/ 	.word	0x00000003
        /*1044*/ 	.word	0x00000060
        /*1048*/ 	.short	0x010a
        /*104a*/ 	.byte	0x3f
	.zero		1


	//   ....[68]....
        /*104c*/ 	.word	0x00028170
        /*1050*/ 	.word	0x00000003
        /*1054*/ 	.word	0x0002a840
        /*1058*/ 	.short	0x010a
        /*105a*/ 	.byte	0x3f
	.zero		1


	//   ....[69]....
        /*105c*/ 	.word	0x00028620
        /*1060*/ 	.word	0x00000002
        /*1064*/ 	.word	0x00000060
        /*1068*/ 	.short	0x010a
        /*106a*/ 	.byte	0x3f
	.zero		1


	//   ....[70]....
        /*106c*/ 	.word	0x00028c40
        /*1070*/ 	.word	0x00000002
        /*1074*/ 	.word	0x0002a840
        /*1078*/ 	.short	0x010a
        /*107a*/ 	.byte	0x3f
	.zero		1


	//   ....[71]....
        /*107c*/ 	.word	0x000290f0
        /*1080*/ 	.word	0x00000002
        /*1084*/ 	.word	0x00000060
        /*1088*/ 	.short	0x010a
        /*108a*/ 	.byte	0x3f
	.zero		1


	//   ....[72]....
        /*108c*/ 	.word	0x000296a0
        /*1090*/ 	.word	0x00000000
        /*1094*/ 	.word	0x0002a860
        /*1098*/ 	.short	0x010a
        /*109a*/ 	.byte	0x3f
	.zero		1


	//   ....[73]....
        /*109c*/ 	.word	0x0002a7d0
        /*10a0*/ 	.word	0x00000000
        /*10a4*/ 	.word	0x0002a820
        /*10a8*/ 	.short	0x010a
        /*10aa*/ 	.byte	0x3f
	.zero		1


	//   ....[74]....
        /*10ac*/ 	.word	0x0002a980
        /*10b0*/ 	.word	0x00000006
        /*10b4*/ 	.word	0x00000000
        /*10b8*/ 	.short	0x010a
        /*10ba*/ 	.byte	0x3f
	.zero		1


	//   ....[75]....
        /*10bc*/ 	.word	0x0002a9f0
        /*10c0*/ 	.word	0x00000007
        /*10c4*/ 	.word	0x00000000
        /*10c8*/ 	.short	0x010a
        /*10ca*/ 	.byte	0x3f
	.zero		1


	//   ....[76]....
        /*10cc*/ 	.word	0x0002aa60
        /*10d0*/ 	.word	0x00000004
        /*10d4*/ 	.word	0x00000000
        /*10d8*/ 	.short	0x010a
        /*10da*/ 	.byte	0x3f
	.zero		1


	//   ....[77]....
        /*10dc*/ 	.word	0x0002aa90
        /*10e0*/ 	.word	0x00000003
        /*10e4*/ 	.word	0x00000000
        /*10e8*/ 	.short	0x010a
        /*10ea*/ 	.byte	0x3f
	.zero		1


	//   ....[78]....
        /*10ec*/ 	.word	0x0002aaf0
        /*10f0*/ 	.word	0x00000003
        /*10f4*/ 	.word	0x0002a890
        /*10f8*/ 	.short	0x010a
        /*10fa*/ 	.byte	0x3f
	.zero		1


	//   ....[79]....
        /*10fc*/ 	.word	0x0002ab40
        /*1100*/ 	.word	0x00000003
        /*1104*/ 	.word	0x0002a890
        /*1108*/ 	.short	0x010a
        /*110a*/ 	.byte	0x3f
	.zero		1


	//   ....[80]....
        /*110c*/ 	.word	0x0002ab90
        /*1110*/ 	.word	0x00000003
        /*1114*/ 	.word	0x0002a890
        /*1118*/ 	.short	0x010a
        /*111a*/ 	.byte	0x3f
	.zero		1


	//   ....[81]....
        /*111c*/ 	.word	0x0002abe0
        /*1120*/ 	.word	0x00000003
        /*1124*/ 	.word	0x0002a8b0
        /*1128*/ 	.short	0x010a
        /*112a*/ 	.byte	0x3f
	.zero		1


	//   ....[82]....
        /*112c*/ 	.word	0x0002afc0
        /*1130*/ 	.word	0x00000010
        /*1134*/ 	.word	0x0002a800
        /*1138*/ 	.short	0x010a
        /*113a*/ 	.byte	0x3f
	.zero		1


	//   ....[83]....
        /*113c*/ 	.word	0x0002b3d0
        /*1140*/ 	.word	0x00000010
        /*1144*/ 	.word	0x0002a800
        /*1148*/ 	.short	0x010a
        /*114a*/ 	.byte	0x3f
	.zero		1


	//   ....[84]....
        /*114c*/ 	.word	0x0002b420
        /*1150*/ 	.word	0x00000015
        /*1154*/ 	.word	0x0002a830
        /*1158*/ 	.short	0x010a
        /*115a*/ 	.byte	0x3f
	.zero		1


	//   ....[85]....
        /*115c*/ 	.word	0x0002b470
        /*1160*/ 	.word	0x00000015
        /*1164*/ 	.word	0x0002a830
        /*1168*/ 	.short	0x010a
        /*116a*/ 	.byte	0x3f
	.zero		1


	//   ....[86]....
        /*116c*/ 	.word	0x0002b4c0
        /*1170*/ 	.word	0x0000000c
        /*1174*/ 	.word	0x0002a850
        /*1178*/ 	.short	0x010a
        /*117a*/ 	.byte	0x3f
	.zero		1


	//   ....[87]....
        /*117c*/ 	.word	0x0002b510
        /*1180*/ 	.word	0x00000005
        /*1184*/ 	.word	0x0002a830
        /*1188*/ 	.short	0x010a
        /*118a*/ 	.byte	0x3f
	.zero		1


	//   ....[88]....
        /*118c*/ 	.word	0x0002b560
        /*1190*/ 	.word	0x000000c6
        /*1194*/ 	.word	0x0002a850
        /*1198*/ 	.short	0x010a
        /*119a*/ 	.byte	0x3f
	.zero		1


	//   ....[89]....
        /*119c*/ 	.word	0x0002b5b0
        /*11a0*/ 	.word	0x00000006
        /*11a4*/ 	.word	0x0002a830
        /*11a8*/ 	.short	0x010a
        /*11aa*/ 	.byte	0x3f
	.zero		1


	//   ....[90]....
        /*11ac*/ 	.word	0x0002b600
        /*11b0*/ 	.word	0x0000000c
        /*11b4*/ 	.word	0x0002a850
        /*11b8*/ 	.short	0x010a
        /*11ba*/ 	.byte	0x3f
	.zero		1


	//   ....[91]....
        /*11bc*/ 	.word	0x0002b650
        /*11c0*/ 	.word	0x0000000b
        /*11c4*/ 	.word	0x0002a850
        /*11c8*/ 	.short	0x010a
        /*11ca*/ 	.byte	0x3f
	.zero		1


	//   ....[92]....
        /*11cc*/ 	.word	0x0002b800
        /*11d0*/ 	.word	0x00000006
        /*11d4*/ 	.word	0x0002a820
        /*11d8*/ 	.short	0x010a
        /*11da*/ 	.byte	0x3f
	.zero		1


	//   ....[93]....
        /*11dc*/ 	.word	0x0002b850
        /*11e0*/ 	.word	0x00000007
        /*11e4*/ 	.word	0x0002a8a0
        /*11e8*/ 	.short	0x010a
        /*11ea*/ 	.byte	0x3f
	.zero		1


	//   ....[94]....
        /*11ec*/ 	.word	0x0002b8a0
        /*11f0*/ 	.word	0x00000007
        /*11f4*/ 	.word	0x0002a8c0
        /*11f8*/ 	.short	0x010a
        /*11fa*/ 	.byte	0x3f
	.zero		1


	//   ....[95]....
        /*11fc*/ 	.word	0x0002b8f0
        /*1200*/ 	.word	0x00000008
        /*1204*/ 	.word	0x0002a8a0
        /*1208*/ 	.short	0x010a
        /*120a*/ 	.byte	0x3f
	.zero		1


	//   ....[96]....
        /*120c*/ 	.word	0x0002b940
        /*1210*/ 	.word	0x00000008
        /*1214*/ 	.word	0x0002a8c0
        /*1218*/ 	.short	0x010a
        /*121a*/ 	.byte	0x3f
	.zero		1


	//   ....[97]....
        /*121c*/ 	.word	0x0002bae0
        /*1220*/ 	.word	0x00000000
        /*1224*/ 	.word	0x0002a840
        /*1228*/ 	.short	0x010a
        /*122a*/ 	.byte	0x3f
	.zero		1


	//   ....[98]....
        /*122c*/ 	.word	0x0002c730
        /*1230*/ 	.word	0x00000002
        /*1234*/ 	.word	0x0002a820
        /*1238*/ 	.short	0x010a
        /*123a*/ 	.byte	0x3f
	.zero		1


	//   ....[99]....
        /*123c*/ 	.word	0x0002c780
        /*1240*/ 	.word	0x00000003
        /*1244*/ 	.word	0x0002a840
        /*1248*/ 	.short	0x010a
        /*124a*/ 	.byte	0x3f
	.zero		1


	//   ....[100]....
        /*124c*/ 	.word	0x0002c7d0
        /*1250*/ 	.word	0x00000003
        /*1254*/ 	.word	0x00000060
        /*1258*/ 	.short	0x010a
        /*125a*/ 	.byte	0x3f
	.zero		1


	//   ....[101]....
        /*125c*/ 	.word	0x0002c820
        /*1260*/ 	.word	0x00000003
        /*1264*/ 	.word	0x0002a840
        /*1268*/ 	.short	0x010a
        /*126a*/ 	.byte	0x3f
	.zero		1


	//   ....[102]....
        /*126c*/ 	.word	0x0002c870
        /*1270*/ 	.word	0x00000002
        /*1274*/ 	.word	0x00000060
        /*1278*/ 	.short	0x010a
        /*127a*/ 	.byte	0x3f
	.zero		1


	//   ....[103]....
        /*127c*/ 	.word	0x0002c8c0
        /*1280*/ 	.word	0x00000002
        /*1284*/ 	.word	0x0002a840
        /*1288*/ 	.short	0x010a
        /*128a*/ 	.byte	0x3f
	.zero		1


	//   ....[104]....
        /*128c*/ 	.word	0x0002c910
        /*1290*/ 	.word	0x00000002
        /*1294*/ 	.word	0x00000060
        /*1298*/ 	.short	0x010a
        /*129a*/ 	.byte	0x3f
	.zero		1


	//   ....[105]....
        /*129c*/ 	.word	0x0002c960
        /*12a0*/ 	.word	0x00000000
        /*12a4*/ 	.word	0x0002a860
        /*12a8*/ 	.short	0x010a
        /*12aa*/ 	.byte	0x3f
	.zero		1


	//   ....[106]....
        /*12ac*/ 	.word	0x0002d3c0
        /*12b0*/ 	.word	0x00000000
        /*12b4*/ 	.word	0x0002a820
        /*12b8*/ 	.short	0x010a
        /*12ba*/ 	.byte	0x3f
	.zero		1


	//   ....[107]....
        /*12bc*/ 	.word	0x0002d560
        /*12c0*/ 	.word	0x00000006
        /*12c4*/ 	.word	0x00000000
        /*12c8*/ 	.short	0x010a
        /*12ca*/ 	.byte	0x3f
	.zero		1


	//   ....[108]....
        /*12cc*/ 	.word	0x0002d5b0
        /*12d0*/ 	.word	0x00000007
        /*12d4*/ 	.word	0x00000000
        /*12d8*/ 	.short	0x010a
        /*12da*/ 	.byte	0x3f
	.zero		1


	//   ....[109]....
        /*12dc*/ 	.word	0x0002d600
        /*12e0*/ 	.word	0x00000004
        /*12e4*/ 	.word	0x00000000
        /*12e8*/ 	.short	0x010a
        /*12ea*/ 	.byte	0x3f
	.zero		1


	//----- nvinfo : EIATTR_NUM_MBARRIERS
	.align		4
.L_277:
        /*12ec*/ 	.byte	0x03, 0x38
        /*12ee*/ 	.short	0x0016


	//----- nvinfo : EIATTR_EXIT_INSTR_OFFSETS
	.align		4
        /*12f0*/ 	.byte	0x04, 0x1c
        /*12f2*/ 	.short	(.L_279 - .L_278)


	//   ....[0]....
.L_278:
        /*12f4*/ 	.word	0x0002aae0


	//----- nvinfo : EIATTR_MAX_THREADS
	.align		4
.L_279:
        /*12f8*/ 	.byte	0x04, 0x05
        /*12fa*/ 	.short	(.L_281 - .L_280)
.L_280:
        /*12fc*/ 	.word	0x00000180
        /*1300*/ 	.word	0x00000001
        /*1304*/ 	.word	0x00000001


	//----- nvinfo : EIATTR_CRS_STACK_SIZE
	.align		4
.L_281:
        /*1308*/ 	.byte	0x04, 0x1e
        /*130a*/ 	.short	(.L_283 - .L_282)
.L_282:
        /*130c*/ 	.word	0x00000000


	//----- nvinfo : EIATTR_CBANK_PARAM_SIZE
	.align		4
.L_283:
        /*1310*/ 	.byte	0x03, 0x19
        /*1312*/ 	.short	0x0af0


	//----- nvinfo : EIATTR_PARAM_CBANK
	.align		4
        /*1314*/ 	.byte	0x04, 0x0a
        /*1316*/ 	.short	(.L_285 - .L_284)
	.align		4
.L_284:
        /*1318*/ 	.word	index@(.nv.constant0._ZN7cutlass13device_kernelIN5flash11enable_sm90INS1_16FlashAttnFwdSm90INS1_25CollectiveMainloopFwdSm90ILi2EN4cute5tupleIJNS5_1CILi1EEES8_S8_EEENS6_IJNS7_ILi128EEENS7_ILi96EEENS7_ILi192EEEEEELi128ENS_10bfloat16_tEfNS_4arch4Sm90ELb0ELb1ELb1ELb1ELb0ELb1ELb0ELb1ELb1ELb1ELb0ELb0EEENS1_21CollectiveEpilogueFwdINS6_IJSA_SA_SB_EEES9_SE_SG_Li256ELb1ELb1ELb0ELb0EEENS1_36VarlenDynamicPersistentTileSchedulerILi128ELi96ELi256ELi128ELb0ELb1ELb1ELb1ELb0ELb1EEEEEEEEEvNT_6ParamsE)
        /*131c*/ 	.short	0x0210
        /*131e*/ 	.short	0x0af0


	//----- nvinfo : EIATTR_SW_WAR
	.align		4
.L_285:
        /*1320*/ 	.byte	0x04, 0x36
        /*1322*/ 	.short	(.L_287 - .L_286)
.L_286:
        /*1324*/ 	.word	0x00000008
.L_287:


//--------------------- .nv.info._ZN7cutlass13device_kernelIN5flash11enable_sm90INS1_16FlashAttnFwdSm90INS1_25CollectiveMainloopFwdSm90ILi2EN4cute5tupleIJNS5_1CILi1EEES8_S8_EEENS6_IJNS7_ILi128EEESA_NS7_ILi192EEEEEELi128ENS_10bfloat16_tEfNS_4arch4Sm90ELb1ELb0ELb1ELb0ELb0ELb0ELb0ELb1ELb1ELb1ELb0ELb0EEENS1_21CollectiveEpilogueFwdINS6_IJSA_SA_SA_EEES9_SD_SF_Li256ELb0ELb1ELb0ELb0EEENS1_30DynamicPersistentTileSchedulerILi256ELi128ELb0ELb1ELb1EEEEEEEEEvNT_6ParamsE --------------------------
	.section	.nv.info._ZN7cutlass13device_kernelIN5flash11enable_sm90INS1_16FlashAttnFwdSm90INS1_25CollectiveMainloopFwdSm90ILi2EN4cute5tupleIJNS5_1CILi1EEES8_S8_EEENS6_IJNS7_ILi128EEESA_NS7_ILi192EEEEEELi128ENS_10bfloat16_tEfNS_4arch4Sm90ELb1ELb0ELb1ELb0ELb0ELb0ELb0ELb1ELb1ELb1ELb0ELb0EEENS1_21CollectiveEpilogueFwdINS6_IJSA_SA_SA_EEES9_SD_SF_Li256ELb0ELb1ELb0ELb0EEENS1_30DynamicPersistentTileSchedulerILi256ELi128ELb0ELb1ELb1EEEEEEEEEvNT_6ParamsE,"",@"SHT_CUDA_INFO"
	.sectionflags	@""
	.align	4


	//----- nvinfo : EIATTR_CUDA_API_VERSION
	.align		4
        /*0000*/ 	.byte	0x04, 0x37
        /*0002*/ 	.short	(.L_289 - .L_288)
.L_288:
        /*0004*/ 	.word	0x00000082


	//----- nvinfo : EIATTR_KPARAM_INFO
	.align		4
.L_289:
        /*0008*/ 	.byte	0x04, 0x17
        /*000a*/ 	.short	(.L_291 - .L_290)
.L_290:
        /*000c*/ 	.word	0x00000000
        /*0010*/ 	.short	0x0000
        /*0012*/ 	.short	0x0070
        /*0014*/ 	.byte	0x00, 0xf0, 0x01, 0x2a


	//----- nvinfo : EIATTR_SPARSE_MMA_MASK
	.align		4
.L_291:
        /*0018*/ 	.byte	0x03, 0x50
        /*001a*/ 	.short	0x0000


	//----- nvinfo : EIATTR_MAXREG_COUNT
	.align		4
        /*001c*/ 	.byte	0x03, 0x1b
        /*001e*/ 	.short	0x00a8


	//----- nvinfo : EIATTR_NUM_BARRIERS
	.align		4
        /*0020*/ 	.byte	0x02, 0x4c
        /*0022*/ 	.byte	0x09
	.zero		1


	//----- nvinfo : EIATTR_EXTERNS
	.align		4
        /*0024*/ 	.byte	0x04, 0x0f
        /*0026*/ 	.short	(.L_293 - .L_292)


	//   ....[0]....
	.align		4
.L_292:
        /*0028*/ 	.word	index@(__assertfail)


	//----- nvinfo : EIATTR_ANNOTATIONS
	.align		4
.L_293:
        /*002c*/ 	.byte	0x04, 0x55
        /*002e*/ 	.short	(.L_295 - .L_294)


	//   ....[0]....
.L_294:
        /* <DEDUP_REMOVED lines=27> */


	//----- nvinfo : EIATTR_MERCURY_ISA_VERSION
	.align		4
.L_295:
        /*01c8*/ 	.byte	0x03, 0x5f
        /*01ca*/ 	.short	0x0101


	//----- nvinfo : EIATTR_INT_WARP_WIDE_INSTR_OFFSETS
	.align		4
        /*01cc*/ 	.byte	0x04, 0x31
        /*01ce*/ 	.short	(.L_297 - .L_296)


	//   ....[0]....
.L_296:
        /*01d0*/ 	.word	0x00000130


	//   ....[1]....
        /*01d4*/ 	.word	0x00000170


	//   ....[2]....
        /*01d8*/ 	.word	0x000001e0


	//   ....[3]....
        /*01dc*/ 	.word	0x0000d670


	//   ....[4]....
        /*01e0*/ 	.word	0x0000d710


	//   ....[5]....
        /*01e4*/ 	.word	0x00010e70


	//   ....[6]....
        /*01e8*/ 	.word	0x00010f10


	//----- nvinfo : EIATTR_COOP_GROUP_MASK_REGIDS
	.align		4
.L_297:
        /*01ec*/ 	.byte	0x04, 0x29
        /*01ee*/ 	.short	(.L_299 - .L_298)


	//   ....[0]....
.L_298:
        /*01f0*/ 	.word	0xffffffff


	//   ....[1]....
        /*01f4*/ 	.word	0xffffffff


	//   ....[2]....
        /*01f8*/ 	.word	0xffffffff


	//   ....[3]....
        /*01fc*/ 	.word	0xffffffff


	//   ....[4]....
        /*0200*/ 	.word	0xffffffff


	//   ....[5]....
        /*0204*/ 	.word	0xffffffff


	//   ....[6]....
        /*0208*/ 	.word	0xffffffff


	//   ....[7]....
        /*020c*/ 	.word	0xffffffff


	//   ....[8]....
        /*0210*/ 	.word	0xffffffff


	//   ....[9]....
        /*0214*/ 	.word	0xffffffff


	//   ....[10]....
        /*0218*/ 	.word	0xffffffff


	//   ....[11]....
        /*021c*/ 	.word	0xffffffff


	//   ....[12]....
        /*0220*/ 	.word	0xffffffff


	//   ....[13]....
        /*0224*/ 	.word	0xffffffff


	//   ....[14]....
        /*0228*/ 	.word	0xffffffff


	//   ....[15]....
        /*022c*/ 	.word	0xffffffff


	//   ....[16]....
        /*0230*/ 	.word	0xffffffff


	//   ....[17]....
        /*0234*/ 	.word	0xffffffff


	//   ....[18]....
        /*0238*/ 	.word	0xffffffff


	//   ....[19]....
        /*023c*/ 	.word	0xffffffff


	//   ....[20]....
        /*0240*/ 	.word	0xffffffff


	//   ....[21]....
        /*0244*/ 	.word	0xffffffff


	//   ....[22]....
        /*0248*/ 	.word	0xffffffff


	//   ....[23]....
        /*024c*/ 	.word	0xffffffff


	//   ....[24]....
        /*0250*/ 	.word	0xffffffff


	//   ....[25]....
        /*0254*/ 	.word	0xffffffff


	//   ....[26]....
        /*0258*/ 	.word	0xffffffff


	//   ....[27]....
        /*025c*/ 	.word	0xffffffff


	//   ....[28]....
        /*0260*/ 	.word	0xffffffff


	//   ....[29]....
        /*0264*/ 	.word	0xffffffff


	//   ....[30]....
        /*0268*/ 	.word	0xffffffff


	//   ....[31]....
        /*026c*/ 	.word	0xffffffff


	//   ....[32]....
        /*0270*/ 	.word	0xffffffff


	//   ....[33]....
        /*0274*/ 	.word	0xffffffff


	//   ....[34]....
        /*0278*/ 	.word	0xffffffff


	//   ....[35]....
        /*027c*/ 	.word	0xffffffff


	//   ....[36]....
        /*0280*/ 	.word	0xffffffff


	//   ....[37]....
        /*0284*/ 	.word	0xffffffff


	//   ....[38]....
        /*0288*/ 	.word	0xffffffff


	//   ....[39]....
        /*028c*/ 	.word	0xffffffff


	//   ....[40]....
        /*0290*/ 	.word	0xffffffff


	//   ....[41]....
        /*0294*/ 	.word	0xffffffff


	//   ....[42]....
        /*0298*/ 	.word	0xffffffff


	//   ....[43]....
        /*029c*/ 	.word	0xffffffff


	//   ....[44]....
        /*02a0*/ 	.word	0xffffffff


	//   ....[45]....
        /*02a4*/ 	.word	0xffffffff


	//   ....[46]....
        /*02a8*/ 	.word	0xffffffff


	//   ....[47]....
        /*02ac*/ 	.word	0xffffffff


	//   ....[48]....
        /*02b0*/ 	.word	0xffffffff


	//   ....[49]....
        /*02b4*/ 	.word	0xffffffff


	//   ....[50]....
        /*02b8*/ 	.word	0xffffffff


	//   ....[51]....
        /*02bc*/ 	.word	0xffffffff


	//   ....[52]....
        /*02c0*/ 	.word	0xffffffff


	//   ....[53]....
        /*02c4*/ 	.word	0xffffffff


	//   ....[54]....
        /*02c8*/ 	.word	0xffffffff


	//   ....[55]....
        /*02cc*/ 	.word	0xffffffff


	//   ....[56]....
        /*02d0*/ 	.word	0xffffffff


	//   ....[57]....
        /*02d4*/ 	.word	0xffffffff


	//   ....[58]....
        /*02d8*/ 	.word	0xffffffff


	//   ....[59]....
        /*02dc*/ 	.word	0xffffffff


	//   ....[60]....
        /*02e0*/ 	.word	0xffffffff


	//   ....[61]....
        /*02e4*/ 	.word	0xffffffff


	//   ....[62]....
        /*02e8*/ 	.word	0xffffffff


	//   ....[63]....
        /*02ec*/ 	.word	0xffffffff


	//   ....[64]....
        /*02f0*/ 	.word	0xffffffff


	//   ....[65]....
        /*02f4*/ 	.word	0xffffffff


	//   ....[66]....
        /*02f8*/ 	.word	0xffffffff


	//   ....[67]....
        /*02fc*/ 	.word	0xffffffff


	//   ....[68]....
        /*0300*/ 	.word	0x0500000f


	//   ....[69]....
        /*0304*/ 	.word	0x0500000f


	//   ....[70]....
        /*0308*/ 	.word	0x0500000f


	//   ....[71]....
        /*030c*/ 	.word	0x0500000f


	//   ....[72]....
        /*0310*/ 	.word	0x0500000f


	//   ....[73]....
        /*0314*/ 	.word	0x0500000f


	//   ....[74]....
        /*0318*/ 	.word	0x0500000f


	//   ....[75]....
        /*031c*/ 	.word	0x0500000f


	//   ....[76]....
        /*0320*/ 	.word	0x0500000f


	//   ....[77]....
        /*0324*/ 	.word	0x0500000f


	//   ....[78]....
        /*0328*/ 	.word	0x0500000f


	//   ....[79]....
        /*032c*/ 	.word	0x0500000f


	//   ....[80]....
        /*0330*/ 	.word	0x0500000f


	//   ....[81]....
        /*0334*/ 	.word	0x0500000f


	//   ....[82]....
        /*0338*/ 	.word	0x0500000f


	//   ....[83]....
        /*033c*/ 	.word	0x0500000f


	//   ....[84]....
        /*0340*/ 	.word	0x0500000f


	//   ....[85]....
        /*0344*/ 	.word	0x0500000f


	//   ....[86]....
        /*0348*/ 	.word	0x0500000f


	//----- nvinfo : EIATTR_COOP_GROUP_INSTR_OFFSETS
	.align		4
.L_299:
        /*034c*/ 	.byte	0x04, 0x28
        /*034e*/ 	.short	(.L_301 - .L_300)


	//   ....[0]....
.L_300:
        /*0350*/ 	.word	0x00000060


	//   ....[1]....
        /*0354*/ 	.word	0x00000140


	//   ....[2]....
        /*0358*/ 	.word	0x00000190


	//   ....[3]....
        /*035c*/ 	.word	0x000003c0


	//   ....[4]....
        /*0360*/ 	.word	0x00000520


	//   ....[5]....
        /*0364*/ 	.word	0x00000640


	//   ....[6]....
        /*0368*/ 	.word	0x000007a0


	//   ....[7]....
        /*036c*/ 	.word	0x000014b0


	//   ....[8]....
        /*0370*/ 	.word	0x00002120


	//   ....[9]....
        /*0374*/ 	.word	0x00002550


	//   ....[10]....
        /*0378*/ 	.word	0x00002d60


	//   ....[11]....
        /*037c*/ 	.word	0x00002db0


	//   ....[12]....
        /*0380*/ 	.word	0x00003900


	//   ....[13]....
        /*0384*/ 	.word	0x00003980


	//   ....[14]....
        /*0388*/ 	.word	0x000056a0


	//   ....[15]....
        /*038c*/ 	.word	0x000060d0


	//   ....[16]....
        /*0390*/ 	.word	0x00006210


	//   ....[17]....
        /*0394*/ 	.word	0x00006370


	//   ....[18]....
        /*0398*/ 	.word	0x00006c70


	//   ....[19]....
        /*039c*/ 	.word	0x00006cc0


	//   ....[20]....
        /*03a0*/ 	.word	0x00009180


	//   ....[21]....
        /*03a4*/ 	.word	0x000091d0


	//   ....[22]....
        /*03a8*/ 	.word	0x00009460


	//   ....[23]....
        /*03ac*/ 	.word	0x000094e0


	//   ....[24]....
        /*03b0*/ 	.word	0x0000a800


	//   ....[25]....
        /*03b4*/ 	.word	0x0000a840


	//   ....[26]....
        /*03b8*/ 	.word	0x0000a930


	//   ....[27]....
        /*03bc*/ 	.word	0x0000a960


	//   ....[28]....
        /*03c0*/ 	.word	0x0000bae0


	//   ....[29]....
        /*03c4*/ 	.word	0x0000bb10


	//   ....[30]....
        /*03c8*/ 	.word	0x0000bb40


	//   ....[31]....
        /*03cc*/ 	.word	0x0000bba0


	//   ....[32]....
        /*03d0*/ 	.word	0x0000c080


	//   ....[33]....
        /*03d4*/ 	.word	0x0000c0c0


	//   ....[34]....
        /*03d8*/ 	.word	0x0000c190


	//   ....[35]....
        /*03dc*/ 	.word	0x0000c1b0


	//   ....[36]....
        /*03e0*/ 	.word	0x0000c280


	//   ....[37]....
        /*03e4*/ 	.word	0x0000c2a0


	//   ....[38]....
        /*03e8*/ 	.word	0x0000c380


	//   ....[39]....
        /*03ec*/ 	.word	0x0000c3a0


	//   ....[40]....
        /*03f0*/ 	.word	0x0000caa0


	//   ....[41]....
        /*03f4*/ 	.word	0x0000cac0


	//   ....[42]....
        /*03f8*/ 	.word	0x0000cb90


	//   ....[43]....
        /*03fc*/ 	.word	0x0000cbb0


	//   ....[44]....
        /*0400*/ 	.word	0x0000cc80


	//   ....[45]....
        /*0404*/ 	.word	0x0000cca0


	//   ....[46]....
        /*0408*/ 	.word	0x0000cd80


	//   ....[47]....
        /*040c*/ 	.word	0x0000cda0


	//   ....[48]....
        /*0410*/ 	.word	0x0000cf10


	//   ....[49]....
        /*0414*/ 	.word	0x0000dc90


	//   ....[50]....
        /*0418*/ 	.word	0x0000e6f0


	//   ....[51]....
        /*041c*/ 	.word	0x0000e730


	//   ....[52]....
        /*0420*/ 	.word	0x0000e800


	//   ....[53]....
        /*0424*/ 	.word	0x0000e810


	//   ....[54]....
        /*0428*/ 	.word	0x0000e8a0


	//   ....[55]....
        /*042c*/ 	.word	0x0000e8b0


	//   ....[56]....
        /*0430*/ 	.word	0x0000e940


	//   ....[57]....
        /*0434*/ 	.word	0x0000e950


	//   ....[58]....
        /*0438*/ 	.word	0x0000e9e0


	//   ....[59]....
        /*043c*/ 	.word	0x0000e9f0


	//   ....[60]....
        /*0440*/ 	.word	0x0000ea80


	//   ....[61]....
        /*0444*/ 	.word	0x0000ea90


	//   ....[62]....
        /*0448*/ 	.word	0x0000eb20


	//   ....[63]....
        /*044c*/ 	.word	0x0000eb30


	//   ....[64]....
        /*0450*/ 	.word	0x0000eb40


	//   ....[65]....
        /*0454*/ 	.word	0x0000eb50


	//   ....[66]....
        /*0458*/ 	.word	0x00011470


	//   ....[67]....
        /*045c*/ 	.word	0x00011660


	//   ....[68]....
        /*0460*/ 	.word	0x00011bf0


	//   ....[69]....
        /*0464*/ 	.word	0x00011d50


	//   ....[70]....
        /*0468*/ 	.word	0x00011db0


	//   ....[71]....
        /*046c*/ 	.word	0x00011f00


	//   ....[72]....
        /*0470*/ 	.word	0x00011f50


	//   ....[73]....
        /*0474*/ 	.word	0x00012070


	//   ....[74]....
        /*0478*/ 	.word	0x000120c0


	//   ....[75]....
        /*047c*/ 	.word	0x000121e0


	//   ....[76]....
        /*0480*/ 	.word	0x00012230


	//   ....[77]....
        /*0484*/ 	.word	0x00012350


	//   ....[78]....
        /*0488*/ 	.word	0x000123a0


	//   ....[79]....
        /*048c*/ 	.word	0x000124c0


	//   ....[80]....
        /*0490*/ 	.word	0x00012510


	//   ....[81]....
        /*0494*/ 	.word	0x00012630


	//   ....[82]....
        /*0498*/ 	.word	0x00012680


	//   ....[83]....
        /*049c*/ 	.word	0x00012780


	//   ....[84]....
        /*04a0*/ 	.word	0x000127d0


	//   ....[85]....
        /*04a4*/ 	.word	0x00012af0


	//   ....[86]....
        /*04a8*/ 	.word	0x00012c10


	//----- nvinfo : EIATTR_REG_RECONFIG
	.align		4
.L_301:
        /*04ac*/ 	.byte	0x01, 0x54
	.zero		2


	//----- nvinfo : EIATTR_SYSCALL_OFFSETS
	.align		4
        /*04b0*/ 	.byte	0x04, 0x46
        /*04b2*/ 	.short	(.L_303 - .L_302)


	//   ....[0]....
.L_302:
        /*04b4*/ 	.word	0x00001690


	//   ....[1]....
        /*04b8*/ 	.word	0x0000d880


	//   ....[2]....
        /*04bc*/ 	.word	0x0000d9d0


	//   ....[3]....
        /*04c0*/ 	.word	0x0000dac0


	//   ....[4]....
        /*04c4*/ 	.word	0x0000e2c0


	//----- nvinfo : EIATTR_MBARRIER_INSTR_OFFSETS
	.align		4
.L_303:
        /*04c8*/ 	.byte	0x04, 0x39
        /*04ca*/ 	.short	(.L_305 - .L_304)


	//   ....[0]....
.L_304:
        /*04cc*/ 	.word	0x00000270
        /*04d0*/ 	.word	0x000000ff
        /*04d4*/ 	.word	0x00034800
        /*04d8*/ 	.short	0x0100
        /*04da*/ 	.byte	0x08
	.zero		1


	//   ....[1]....
        /*04dc*/ 	.word	0x00000280
        /*04e0*/ 	.word	0x000000ff
        /*04e4*/ 	.word	0x00034820
        /*04e8*/ 	.short	0x0100
        /*04ea*/ 	.byte	0x08
	.zero		1


	//   ....[2]....
        /*04ec*/ 	.word	0x00000370
        /*04f0*/ 	.word	0x000000ff
        /*04f4*/ 	.word	0x00034830
        /*04f8*/ 	.short	0x0100
        /*04fa*/ 	.byte	0x08
	.zero		1


	//   ....[3]....
        /*04fc*/ 	.word	0x00000380
        /*0500*/ 	.word	0x000000ff
        /*0504*/ 	.word	0x00034840
        /*0508*/ 	.short	0x0100
        /*050a*/ 	.byte	0x08
	.zero		1


	//   ....[4]....
        /*050c*/ 	.word	0x00000390
        /*0510*/ 	.word	0x000000ff
        /*0514*/ 	.word	0x00034838
        /*0518*/ 	.short	0x0100
        /*051a*/ 	.byte	0x08
	.zero		1


	//   ....[5]....
        /*051c*/ 	.word	0x000003a0
        /*0520*/ 	.word	0x000000ff
        /*0524*/ 	.word	0x00034848
        /*0528*/ 	.short	0x0100
        /*052a*/ 	.byte	0x08
	.zero		1


	//   ....[6]....
        /*052c*/ 	.word	0x000004d0
        /*0530*/ 	.word	0x000000ff
        /*0534*/ 	.word	0x00034850
        /*0538*/ 	.short	0x0100
        /*053a*/ 	.byte	0x08
	.zero		1


	//   ....[7]....
        /*053c*/ 	.word	0x000004e0
        /*0540*/ 	.word	0x000000ff
        /*0544*/ 	.word	0x00034860
        /*0548*/ 	.short	0x0100
        /*054a*/ 	.byte	0x08
	.zero		1


	//   ....[8]....
        /*054c*/ 	.word	0x000004f0
        /*0550*/ 	.word	0x000000ff
        /*0554*/ 	.word	0x00034858
        /*0558*/ 	.short	0x0100
        /*055a*/ 	.byte	0x08
	.zero		1


	//   ....[9]....
        /*055c*/ 	.word	0x00000500
        /*0560*/ 	.word	0x000000ff
        /*0564*/ 	.word	0x00034868
        /*0568*/ 	.short	0x0100
        /*056a*/ 	.byte	0x08
	.zero		1


	//   ....[10]....
        /*056c*/ 	.word	0x000005f0
        /*0570*/ 	.word	0x000000ff
        /*0574*/ 	.word	0x00034870
        /*0578*/ 	.short	0x0100
        /*057a*/ 	.byte	0x06
	.zero		1


	//   ....[11]....
        /*057c*/ 	.word	0x00000600
        /*0580*/ 	.word	0x000000ff
        /*0584*/ 	.word	0x00034880
        /*0588*/ 	.short	0x0100
        /*058a*/ 	.byte	0x06
	.zero		1


	//   ....[12]....
        /*058c*/ 	.word	0x00000610
        /*0590*/ 	.word	0x000000ff
        /*0594*/ 	.word	0x00034878
        /*0598*/ 	.short	0x0100
        /*059a*/ 	.byte	0x06
	.zero		1


	//   ....[13]....
        /*059c*/ 	.word	0x00000620
        /*05a0*/ 	.word	0x000000ff
        /*05a4*/ 	.word	0x00034888
        /*05a8*/ 	.short	0x0100
        /*05aa*/ 	.byte	0x06
	.zero		1


	//   ....[14]....
        /*05ac*/ 	.word	0x00000750
        /*05b0*/ 	.word	0x000000ff
        /*05b4*/ 	.word	0x00034890
        /*05b8*/ 	.short	0x0100
        /*05ba*/ 	.byte	0x08
	.zero		1


	//   ....[15]....
        /*05bc*/ 	.word	0x00000760
        /*05c0*/ 	.word	0x000000ff
        /*05c4*/ 	.word	0x000348a0
        /*05c8*/ 	.short	0x0100
        /*05ca*/ 	.byte	0x08
	.zero		1


	//   ....[16]....
        /*05cc*/ 	.word	0x00000770
        /*05d0*/ 	.word	0x000000ff
        /*05d4*/ 	.word	0x00034898
        /*05d8*/ 	.short	0x0100
        /*05da*/ 	.byte	0x08
	.zero		1


	//   ....[17]....
        /*05dc*/ 	.word	0x00000780
        /*05e0*/ 	.word	0x000000ff
        /*05e4*/ 	.word	0x000348a8
        /*05e8*/ 	.short	0x0100
        /*05ea*/ 	.byte	0x08
	.zero		1


	//   ....[18]....
        /*05ec*/ 	.word	0x000008b0
        /*05f0*/ 	.word	0x000000ff
        /*05f4*/ 	.word	0x000348b0
        /*05f8*/ 	.short	0x0100
        /*05fa*/ 	.byte	0x08
	.zero		1


	//   ....[19]....
        /*05fc*/ 	.word	0x000008c0
        /*0600*/ 	.word	0x000000ff
        /*0604*/ 	.word	0x000348c0
        /*0608*/ 	.short	0x0100
        /*060a*/ 	.byte	0x08
	.zero		1


	//   ....[20]....
        /*060c*/ 	.word	0x000008d0
        /*0610*/ 	.word	0x000000ff
        /*0614*/ 	.word	0x000348b8
        /*0618*/ 	.short	0x0100
        /*061a*/ 	.byte	0x08
	.zero		1


	//   ....[21]....
        /*061c*/ 	.word	0x000008e0
        /*0620*/ 	.word	0x000000ff
        /*0624*/ 	.word	0x000348c8
        /*0628*/ 	.short	0x0100
        /*062a*/ 	.byte	0x08
	.zero		1


	//   ....[22]....
        /*062c*/ 	.word	0x00001730
        /*0630*/ 	.word	0x000000ff
        /*0634*/ 	.word	0x00034800
        /*0638*/ 	.short	0x010a
        /*063a*/ 	.byte	0x26
	.zero		1


	//   ....[23]....
        /*063c*/ 	.word	0x000017b0
        /*0640*/ 	.word	0x00000000
        /*0644*/ 	.word	0x00034830
        /*0648*/ 	.short	0x010a
        /*064a*/ 	.byte	0x3f
	.zero		1


	//   ....[24]....
        /*064c*/ 	.word	0x00001810
        /*0650*/ 	.word	0x00000000
        /*0654*/ 	.word	0x00034830
        /*0658*/ 	.short	0x010a
        /*065a*/ 	.byte	0x3f
	.zero		1


	//   ....[25]....
        /*065c*/ 	.word	0x00002900
        /*0660*/ 	.word	0x00000000
        /*0664*/ 	.word	0x00000000
        /*0668*/ 	.short	0x0101
        /*066a*/ 	.byte	0x3f
	.zero		1


	//   ....[26]....
        /*066c*/ 	.word	0x00004740
        /*0670*/ 	.word	0x000000ff
        /*0674*/ 	.word	0x00034830
        /*0678*/ 	.short	0x010a
        /*067a*/ 	.byte	0x08
	.zero		1


	//   ....[27]....
        /*067c*/ 	.word	0x00004780
        /*0680*/ 	.word	0x000000ff
        /*0684*/ 	.word	0x00034830
        /*0688*/ 	.short	0x010a
        /*068a*/ 	.byte	0x08
	.zero		1


	//   ....[28]....
        /*068c*/ 	.word	0x000050a0
        /*0690*/ 	.word	0x000000ff
        /*0694*/ 	.word	0x00034850
        /*0698*/ 	.short	0x010a
        /*069a*/ 	.byte	0x09
	.zero		1


	//   ....[29]....
        /*069c*/ 	.word	0x000050e0
        /*06a0*/ 	.word	0x000000ff
        /*06a4*/ 	.word	0x00034850
        /*06a8*/ 	.short	0x010a
        /*06aa*/ 	.byte	0x09
	.zero		1


	//   ....[30]....
        /*06ac*/ 	.word	0x00006f50
        /*06b0*/ 	.word	0x00000031
        /*06b4*/ 	.word	0x00000000
        /*06b8*/ 	.short	0x0101
        /*06ba*/ 	.byte	0x3f
	.zero		1


	//   ....[31]....
        /*06bc*/ 	.word	0x00007070
        /*06c0*/ 	.word	0x00000033
        /*06c4*/ 	.word	0x00000000
        /*06c8*/ 	.short	0x0101
        /*06ca*/ 	.byte	0x3f
	.zero		1


	//   ....[32]....
        /*06cc*/ 	.word	0x00007a50
        /*06d0*/ 	.word	0x000000ff
        /*06d4*/ 	.word	0x00034830
        /*06d8*/ 	.short	0x010a
        /*06da*/ 	.byte	0x08
	.zero		1


	//   ....[33]....
        /*06dc*/ 	.word	0x00007a90
        /*06e0*/ 	.word	0x000000ff
        /*06e4*/ 	.word	0x00034830
        /*06e8*/ 	.short	0x010a
        /*06ea*/ 	.byte	0x08
	.zero		1


	//   ....[34]....
        /*06ec*/ 	.word	0x000083b0
        /*06f0*/ 	.word	0x000000ff
        /*06f4*/ 	.word	0x00034850
        /*06f8*/ 	.short	0x010a
        /*06fa*/ 	.byte	0x08
	.zero		1


	//   ....[35]....
        /*06fc*/ 	.word	0x000083f0
        /*0700*/ 	.word	0x000000ff
        /*0704*/ 	.word	0x00034850
        /*0708*/ 	.short	0x010a
        /*070a*/ 	.byte	0x08
	.zero		1


	//   ....[36]....
        /*070c*/ 	.word	0x00009d70
        /*0710*/ 	.word	0x00000023
        /*0714*/ 	.word	0x00000000
        /*0718*/ 	.short	0x0101
        /*071a*/ 	.byte	0x3f
	.zero		1


	//   ....[37]....
        /*071c*/ 	.word	0x00009dc0
        /*0720*/ 	.word	0x0000002e
        /*0724*/ 	.word	0x00000000
        /*0728*/ 	.short	0x0101
        /*072a*/ 	.byte	0x3f
	.zero		1


	//   ....[38]....
        /*072c*/ 	.word	0x0000a770
        /*0730*/ 	.word	0x000000ff
        /*0734*/ 	.word	0x00034850
        /*0738*/ 	.short	0x010a
        /*073a*/ 	.byte	0x05
	.zero		1


	//   ....[39]....
        /*073c*/ 	.word	0x0000a7b0
        /*0740*/ 	.word	0x000000ff
        /*0744*/ 	.word	0x00034850
        /*0748*/ 	.short	0x010a
        /*074a*/ 	.byte	0x05
	.zero		1


	//   ....[40]....
        /*074c*/ 	.word	0x0000acf0
        /*0750*/ 	.word	0x00000002
        /*0754*/ 	.word	0x00000000
        /*0758*/ 	.short	0x0101
        /*075a*/ 	.byte	0x3f
	.zero		1


	//   ....[41]....
        /*075c*/ 	.word	0x0000c0b0
        /*0760*/ 	.word	0x00000024
        /*0764*/ 	.word	0x00000000
        /*0768*/ 	.short	0x0101
        /*076a*/ 	.byte	0x3f
	.zero		1


	//   ....[42]....
        /*076c*/ 	.word	0x0000dea0
        /*0770*/ 	.word	0x00000000
        /*0774*/ 	.word	0x00034840
        /*0778*/ 	.short	0x010a
        /*077a*/ 	.byte	0x3f
	.zero		1


	//   ....[43]....
        /*077c*/ 	.word	0x0000eca0
        /*0780*/ 	.word	0x00000011
        /*0784*/ 	.word	0x00034800
        /*0788*/ 	.short	0x0107
        /*078a*/ 	.byte	0x3f
	.zero		1


	//   ....[44]....
        /*078c*/ 	.word	0x0000edb0
        /*0790*/ 	.word	0x00000011
        /*0794*/ 	.word	0x00034800
        /*0798*/ 	.short	0x0101
        /*079a*/ 	.byte	0x3f
	.zero		1


	//   ....[45]....
        /*079c*/ 	.word	0x0000edd0
        /*07a0*/ 	.word	0x00000011
        /*07a4*/ 	.word	0x00034820
        /*07a8*/ 	.short	0x010a
        /*07aa*/ 	.byte	0x3f
	.zero		1


	//   ....[46]....
        /*07ac*/ 	.word	0x0000f110
        /*07b0*/ 	.word	0x00000002
        /*07b4*/ 	.word	0x00034840
        /*07b8*/ 	.short	0x010a
        /*07ba*/ 	.byte	0x3f
	.zero		1


	//   ....[47]....
        /*07bc*/ 	.word	0x0000f570
        /*07c0*/ 	.word	0x00000003
        /*07c4*/ 	.word	0x00000060
        /*07c8*/ 	.short	0x010a
        /*07ca*/ 	.byte	0x3f
	.zero		1


	//   ....[48]....
        /*07cc*/ 	.word	0x0000fbd0
        /*07d0*/ 	.word	0x00000003
        /*07d4*/ 	.word	0x00034840
        /*07d8*/ 	.short	0x010a
        /*07da*/ 	.byte	0x3f
	.zero		1


	//   ....[49]....
        /*07dc*/ 	.word	0x00010050
        /*07e0*/ 	.word	0x00000002
        /*07e4*/ 	.word	0x00000060
        /*07e8*/ 	.short	0x010a
        /*07ea*/ 	.byte	0x3f
	.zero		1


	//   ....[50]....
        /*07ec*/ 	.word	0x00010600
        /*07f0*/ 	.word	0x00000002
        /*07f4*/ 	.word	0x00034840
        /*07f8*/ 	.short	0x010a
        /*07fa*/ 	.byte	0x3f
	.zero		1


	//   ....[51]....
        /*07fc*/ 	.word	0x00010a80
        /*0800*/ 	.word	0x00000002
        /*0804*/ 	.word	0x00000060
        /*0808*/ 	.short	0x010a
        /*080a*/ 	.byte	0x3f
	.zero		1


	//   ....[52]....
        /*080c*/ 	.word	0x00010fe0
        /*0810*/ 	.word	0x00000000
        /*0814*/ 	.word	0x00034860
        /*0818*/ 	.short	0x010a
        /*081a*/ 	.byte	0x3f
	.zero		1


	//   ....[53]....
        /*081c*/ 	.word	0x000115e0
        /*0820*/ 	.word	0x00000000
        /*0824*/ 	.word	0x00034820
        /*0828*/ 	.short	0x010a
        /*082a*/ 	.byte	0x3f
	.zero		1


	//   ....[54]....
        /*082c*/ 	.word	0x000117d0
        /*0830*/ 	.word	0x00000006
        /*0834*/ 	.word	0x00000000
        /*0838*/ 	.short	0x010a
        /*083a*/ 	.byte	0x3f
	.zero		1


	//   ....[55]....
        /*083c*/ 	.word	0x00011820
        /*0840*/ 	.word	0x00000003
        /*0844*/ 	.word	0x00000000
        /*0848*/ 	.short	0x010a
        /*084a*/ 	.byte	0x3f
	.zero		1


	//   ....[56]....
        /*084c*/ 	.word	0x00011880
        /*0850*/ 	.word	0x00000012
        /*0854*/ 	.word	0x00000000
        /*0858*/ 	.short	0x010a
        /*085a*/ 	.byte	0x3f
	.zero		1


	//   ....[57]....
        /*085c*/ 	.word	0x000118b0
        /*0860*/ 	.word	0x00000003
        /*0864*/ 	.word	0x00000000
        /*0868*/ 	.short	0x010a
        /*086a*/ 	.byte	0x3f
	.zero		1


	//   ....[58]....
        /*086c*/ 	.word	0x00011920
        /*0870*/ 	.word	0x00000003
        /*0874*/ 	.word	0x00034800
        /*0878*/ 	.short	0x010a
        /*087a*/ 	.byte	0x3f
	.zero		1


	//   ....[59]....
        /*087c*/ 	.word	0x00011970
        /*0880*/ 	.word	0x00000000
        /*0884*/ 	.word	0x00034830
        /*0888*/ 	.short	0x010a
        /*088a*/ 	.byte	0x3f
	.zero		1


	//   ....[60]....
        /*088c*/ 	.word	0x000119d0
        /*0890*/ 	.word	0x0000000a
        /*0894*/ 	.word	0x00034830
        /*0898*/ 	.short	0x010a
        /*089a*/ 	.byte	0x3f
	.zero		1


	//   ....[61]....
        /*089c*/ 	.word	0x00011a30
        /*08a0*/ 	.word	0x00000005
        /*08a4*/ 	.word	0x00034850
        /*08a8*/ 	.short	0x010a
        /*08aa*/ 	.byte	0x3f
	.zero		1


	//   ....[62]....
        /*08ac*/ 	.word	0x00011a90
        /*08b0*/ 	.word	0x0000000a
        /*08b4*/ 	.word	0x00034830
        /*08b8*/ 	.short	0x010a
        /*08ba*/ 	.byte	0x3f
	.zero		1


	//   ....[63]....
        /*08bc*/ 	.word	0x00011af0
        /*08c0*/ 	.word	0x00000005
        /*08c4*/ 	.word	0x00034850
        /*08c8*/ 	.short	0x010a
        /*08ca*/ 	.byte	0x3f
	.zero		1


	//   ....[64]....
        /*08cc*/ 	.word	0x00011b50
        /*08d0*/ 	.word	0x00000007
        /*08d4*/ 	.word	0x00034850
        /*08d8*/ 	.short	0x010a
        /*08da*/ 	.byte	0x3f
	.zero		1


	//   ....[65]....
        /*08dc*/ 	.word	0x00011ca0
        /*08e0*/ 	.word	0x00000000
        /*08e4*/ 	.word	0x00034840
        /*08e8*/ 	.short	0x010a
        /*08ea*/ 	.byte	0x3f
	.zero		1


	//   ....[66]....
        /*08ec*/ 	.word	0x00012810
        /*08f0*/ 	.word	0x00000011
        /*08f4*/ 	.word	0x00034820
        /*08f8*/ 	.short	0x010a
        /*08fa*/ 	.byte	0x3f
	.zero		1


	//   ....[67]....
        /*08fc*/ 	.word	0x00012860
        /*0900*/ 	.word	0x00000002
        /*0904*/ 	.word	0x00034840
        /*0908*/ 	.short	0x010a
        /*090a*/ 	.byte	0x3f
	.zero		1


	//   ....[68]....
        /*090c*/ 	.word	0x000128b0
        /*0910*/ 	.word	0x00000003
        /*0914*/ 	.word	0x00000060
        /*0918*/ 	.short	0x010a
        /*091a*/ 	.byte	0x3f
	.zero		1


	//   ....[69]....
        /*091c*/ 	.word	0x00012900
        /*0920*/ 	.word	0x00000003
        /*0924*/ 	.word	0x00034840
        /*0928*/ 	.short	0x010a
        /*092a*/ 	.byte	0x3f
	.zero		1


	//   ....[70]....
        /*092c*/ 	.word	0x00012950
        /*0930*/ 	.word	0x00000002
        /*0934*/ 	.word	0x00000060
        /*0938*/ 	.short	0x010a
        /*093a*/ 	.byte	0x3f
	.zero		1


	//   ....[71]....
        /*093c*/ 	.word	0x000129a0
        /*0940*/ 	.word	0x00000002
        /*0944*/ 	.word	0x00034840
        /*0948*/ 	.short	0x010a
        /*094a*/ 	.byte	0x3f
	.zero		1


	//   ....[72]....
        /*094c*/ 	.word	0x000129f0
        /*0950*/ 	.word	0x00000002
        /*0954*/ 	.word	0x00000060
        /*0958*/ 	.short	0x010a
        /*095a*/ 	.byte	0x3f
	.zero		1


	//   ....[73]....
        /*095c*/ 	.word	0x00012a40
        /*0960*/ 	.word	0x00000000
        /*0964*/ 	.word	0x00034860
        /*0968*/ 	.short	0x010a
        /*096a*/ 	.byte	0x3f
	.zero		1


	//   ....[74]....
        /*096c*/ 	.word	0x00012b30
        /*0970*/ 	.word	0x00000000
        /*0974*/ 	.word	0x00034820
        /*0978*/ 	.short	0x010a
        /*097a*/ 	.byte	0x3f
	.zero		1


	//   ....[75]....
        /*097c*/ 	.word	0x00012cd0
        /*0980*/ 	.word	0x00000006
        /*0984*/ 	.word	0x00000000
        /*0988*/ 	.short	0x010a
        /*098a*/ 	.byte	0x3f
	.zero		1


	//   ....[76]....
        /*098c*/ 	.word	0x00012d20
        /*0990*/ 	.word	0x00000003
        /*0994*/ 	.word	0x00000000
        /*0998*/ 	.short	0x010a
        /*099a*/ 	.byte	0x3f
	.zero		1


	//   ....[77]....
        /*099c*/ 	.word	0x00012d70
        /*09a0*/ 	.word	0x00000012
        /*09a4*/ 	.word	0x00000000
        /*09a8*/ 	.short	0x010a
        /*09aa*/ 	.byte	0x3f
	.zero		1


	//----- nvinfo : EIATTR_NUM_MBARRIERS
	.align		4
.L_305:
        /*09ac*/ 	.byte	0x03, 0x38
        /*09ae*/ 	.short	0x0016


	//----- nvinfo : EIATTR_EXIT_INSTR_OFFSETS
	.align		4
        /*09b0*/ 	.byte	0x04, 0x1c
        /*09b2*/ 	.short	(.L_307 - .L_306)


	//   ....[0]....
.L_306:
        /*09b4*/ 	.word	0x00000a10


	//   ....[1]....
        /*09b8*/ 	.word	0x0000ceb0


	//   ....[2]....
        /*09bc*/ 	.word	0x00011900


	//----- nvinfo : EIATTR_MAX_THREADS
	.align		4
.L_307:
        /*09c0*/ 	.byte	0x04, 0x05
        /*09c2*/ 	.short	(.L_309 - .L_308)
.L_308:
        /*09c4*/ 	.word	0x00000180
        /*09c8*/ 	.word	0x00000001
        /*09cc*/ 	.word	0x00000001


	//----- nvinfo : EIATTR_CRS_STACK_SIZE
	.align		4
.L_309:
        /*09d0*/ 	.byte	0x04, 0x1e
        /*09d2*/ 	.short	(.L_311 - .L_310)
.L_310:
        /*09d4*/ 	.word	0x00000000


	//----- nvinfo : EIATTR_CBANK_PARAM_SIZE
	.align		4
.L_311:
        /*09d8*/ 	.byte	0x03, 0x19
        /*09da*/ 	.short	0x0af0


	//----- nvinfo : EIATTR_PARAM_CBANK
	.align		4
        /*09dc*/ 	.byte	0x04, 0x0a
        /*09de*/ 	.short	(.L_313 - .L_312)
	.align		4
.L_312:
        /*09e0*/ 	.word	index@(.nv.constant0._ZN7cutlass13device_kernelIN5flash11enable_sm90INS1_16FlashAttnFwdSm90INS1_25CollectiveMainloopFwdSm90ILi2EN4cute5tupleIJNS5_1CILi1EEES8_S8_EEENS6_IJNS7_ILi128EEESA_NS7_ILi192EEEEEELi128ENS_10bfloat16_tEfNS_4arch4Sm90ELb1ELb0ELb1ELb0ELb0ELb0ELb0ELb1ELb1ELb1ELb0ELb0EEENS1_21CollectiveEpilogueFwdINS6_IJSA_SA_SA_EEES9_SD_SF_Li256ELb0ELb1ELb0ELb0EEENS1_30DynamicPersistentTileSchedulerILi256ELi128ELb0ELb1ELb1EEEEEEEEEvNT_6ParamsE)
        /*09e4*/ 	.short	0x0210
        /*09e6*/ 	.short	0x0af0


	//----- nvinfo : EIATTR_SW_WAR
	.align		4
.L_313:
        /*09e8*/ 	.byte	0x04, 0x36
        /*09ea*/ 	.short	(.L_315 - .L_314)
.L_314:
        /*09ec*/ 	.word	0x00000008
.L_315:


//--------------------- .nv.info._ZN7cutlass13device_kernelIN5flash11enable_sm90INS1_16FlashAttnFwdSm90INS1_25CollectiveMainloopFwdSm90ILi2EN4cute5tupleIJNS5_1CILi1EEES8_S8_EEENS6_IJNS7_ILi128EEESA_NS7_ILi192EEEEEELi128ENS_10bfloat16_tEfNS_4arch4Sm90ELb1ELb0ELb1ELb1ELb0ELb0ELb0ELb1ELb1ELb1ELb0ELb0EEENS1_21CollectiveEpilogueFwdINS6_IJSA_SA_SA_EEES9_SD_SF_Li256ELb1ELb1ELb0ELb0EEENS1_36VarlenDynamicPersistentTileSchedulerILi128ELi128ELi256ELi128ELb0ELb1ELb1ELb1ELb1ELb1EEEEEEEEEvNT_6ParamsE --------------------------
	.section	.nv.info._ZN7cutlass13device_kernelIN5flash11enable_sm90INS1_16FlashAttnFwdSm90INS1_25CollectiveMainloopFwdSm90ILi2EN4cute5tupleIJNS5_1CILi1EEES8_S8_EEENS6_IJNS7_ILi128EEESA_NS7_ILi192EEEEEELi128ENS_10bfloat16_tEfNS_4arch4Sm90ELb1ELb0ELb1ELb1ELb0ELb0ELb0ELb1ELb1ELb1ELb0ELb0EEENS1_21CollectiveEpilogueFwdINS6_IJSA_SA_SA_EEES9_SD_SF_Li256ELb1ELb1ELb0ELb0EEENS1_36VarlenDynamicPersistentTileSchedulerILi128ELi128ELi256ELi128ELb0ELb1ELb1ELb1ELb1ELb1EEEEEEEEEvNT_6ParamsE,"",@"SHT_CUDA_INFO"
	.sectionflags	@""
	.align	4


	//----- nvinfo : EIATTR_CUDA_API_VERSION
	.align		4
        /*0000*/ 	.byte	0x04, 0x37
        /*0002*/ 	.short	(.L_317 - .L_316)
.L_316:
        /*0004*/ 	.word	0x00000082


	//----- nvinfo : EIATTR_KPARAM_INFO
	.align		4
.L_317:
        /*0008*/ 	.byte	0x04, 0x17
        /*000a*/ 	.short	(.L_319 - .L_318)
.L_318:
        /*000c*/ 	.word	0x00000000
        /*0010*/ 	.short	0x0000
        /*0012*/ 	.short	0x0070
        /*0014*/ 	.byte	0x00, 0xf0, 0x01, 0x2a


	//----- nvinfo : EIATTR_SPARSE_MMA_MASK
	.align		4
.L_319:
        /*0018*/ 	.byte	0x03, 0x50
        /*001a*/ 	.short	0x0000


	//----- nvinfo : EIATTR_MAXREG_COUNT
	.align		4
        /*001c*/ 	.byte	0x03, 0x1b
        /*001e*/ 	.short	0x00a8


	//----- nvinfo : EIATTR_NUM_BARRIERS
	.align		4
        /*0020*/ 	.byte	0x02, 0x4c
        /*0022*/ 	.byte	0x09
	.zero		1


	//----- nvinfo : EIATTR_EXTERNS
	.align		4
        /*0024*/ 	.byte	0x04, 0x0f
        /*0026*/ 	.short	(.L_321 - .L_320)


	//   ....[0]....
	.align		4
.L_320:
        /*0028*/ 	.word	index@(__assertfail)


	//----- nvinfo : EIATTR_ANNOTATIONS
	.align		4
.L_321:
        /*002c*/ 	.byte	0x04, 0x55
        /*002e*/ 	.short	(.L_323 - .L_322)


	//   ....[0]....
.L_322:
        /* <DEDUP_REMOVED lines=74> */


	//----- nvinfo : EIATTR_MERCURY_ISA_VERSION
	.align		4
.L_323:
        /*04c0*/ 	.byte	0x03, 0x5f
        /*04c2*/ 	.short	0x0101


	//----- nvinfo : EIATTR_UNUSED_LOAD_BYTE_OFFSET
	.align		4
        /*04c4*/ 	.byte	0x04, 0x44
        /*04c6*/ 	.short	(.L_325 - .L_324)


	//   ....[0]....
.L_324:
        /*04c8*/ 	.word	0x000009f0
        /*04cc*/ 	.word	0x0000fff0


	//   ....[1]....
        /*04d0*/ 	.word	0x0000ad80
        /*04d4*/ 	.word	0x0000fff0


	//----- nvinfo : EIATTR_INT_WARP_WIDE_INSTR_OFFSETS
	.align		4
.L_325:
        /*04d8*/ 	.byte	0x04, 0x31
        /*04da*/ 	.short	(.L_327 - .L_326)


	//   ....[0]....
.L_326:
        /*04dc*/ 	.word	0x00000120


	//   ....[1]....
        /*04e0*/ 	.word	0x00000160


	//   ....[2]....
        /*04e4*/ 	.word	0x00000220


	//   ....[3]....
        /*04e8*/ 	.word	0x0000e040


	//   ....[4]....
        /*04ec*/ 	.word	0x0000e0d0


	//   ....[5]....
        /*04f0*/ 	.word	0x00011cd0


	//   ....[6]....
        /*04f4*/ 	.word	0x00011d30


	//----- nvinfo : EIATTR_COOP_GROUP_MASK_REGIDS
	.align		4
.L_327:
        /*04f8*/ 	.byte	0x04, 0x29
        /*04fa*/ 	.short	(.L_329 - .L_328)


	//   ....[0]....
.L_328:
        /*04fc*/ 	.word	0xffffffff


	//   ....[1]....
        /*0500*/ 	.word	0xffffffff


	//   ....[2]....
        /*0504*/ 	.word	0xffffffff


	//   ....[3]....
        /*0508*/ 	.word	0xffffffff


	//   ....[4]....
        /*050c*/ 	.word	0xffffffff


	//   ....[5]....
        /*0510*/ 	.word	0xffffffff


	//   ....[6]....
        /*0514*/ 	.word	0xffffffff


	//   ....[7]....
        /*0518*/ 	.word	0xffffffff


	//   ....[8]....
        /*051c*/ 	.word	0xffffffff


	//   ....[9]....
        /*0520*/ 	.word	0xffffffff


	//   ....[10]....
        /*0524*/ 	.word	0xffffffff


	//   ....[11]....
        /*0528*/ 	.word	0xffffffff


	//   ....[12]....
        /*052c*/ 	.word	0xffffffff


	//   ....[13]....
        /*0530*/ 	.word	0xffffffff


	//   ....[14]....
        /*0534*/ 	.word	0xffffffff


	//   ....[15]....
        /*0538*/ 	.word	0xffffffff


	//   ....[16]....
        /*053c*/ 	.word	0xffffffff


	//   ....[17]....
        /*0540*/ 	.word	0xffffffff


	//   ....[18]....
        /*0544*/ 	.word	0xffffffff


	//   ....[19]....
        /*0548*/ 	.word	0xffffffff


	//   ....[20]....
        /*054c*/ 	.word	0xffffffff


	//   ....[21]....
        /*0550*/ 	.word	0xffffffff


	//   ....[22]....
        /*0554*/ 	.word	0xffffffff


	//   ....[23]....
        /*0558*/ 	.word	0xffffffff


	//   ....[24]....
        /*055c*/ 	.word	0xffffffff


	//   ....[25]....
        /*0560*/ 	.word	0xffffffff


	//   ....[26]....
        /*0564*/ 	.word	0xffffffff


	//   ....[27]....
        /*0568*/ 	.word	0xffffffff


	//   ....[28]....
        /*056c*/ 	.word	0xffffffff


	//   ....[29]....
        /*0570*/ 	.word	0xffffffff


	//   ....[30]....
        /*0574*/ 	.word	0xffffffff


	//   ....[31]....
        /*0578*/ 	.word	0xffffffff


	//   ....[32]....
        /*057c*/ 	.word	0xffffffff


	//   ....[33]....
        /*0580*/ 	.word	0xffffffff


	//   ....[34]....
        /*0584*/ 	.word	0xffffffff


	//   ....[35]....
        /*0588*/ 	.word	0xffffffff


	//   ....[36]....
        /*058c*/ 	.word	0xffffffff


	//   ....[37]....
        /*0590*/ 	.word	0xffffffff


	//   ....[38]....
        /*0594*/ 	.word	0xffffffff


	//   ....[39]....
        /*0598*/ 	.word	0xffffffff


	//   ....[40]....
        /*059c*/ 	.word	0xffffffff


	//   ....[41]....
        /*05a0*/ 	.word	0xffffffff


	//   ....[42]....
        /*05a4*/ 	.word	0xffffffff


	//   ....[43]....
        /*05a8*/ 	.word	0xffffffff


	//   ....[44]....
        /*05ac*/ 	.word	0xffffffff


	//   ....[45]....
        /*05b0*/ 	.word	0xffffffff


	//   ....[46]....
        /*05b4*/ 	.word	0xffffffff


	//   ....[47]....
        /*05b8*/ 	.word	0xffffffff


	//   ....[48]....
        /*05bc*/ 	.word	0xffffffff


	//   ....[49]....
        /*05c0*/ 	.word	0xffffffff


	//   ....[50]....
        /*05c4*/ 	.word	0xffffffff


	//   ....[51]....
        /*05c8*/ 	.word	0xffffffff


	//   ....[52]....
        /*05cc*/ 	.word	0xffffffff


	//   ....[53]....
        /*05d0*/ 	.word	0xffffffff


	//   ....[54]....
        /*05d4*/ 	.word	0xffffffff


	//   ....[55]....
        /*05d8*/ 	.word	0xffffffff


	//   ....[56]....
        /*05dc*/ 	.word	0xffffffff


	//   ....[57]....
        /*05e0*/ 	.word	0xffffffff


	//   ....[58]....
        /*05e4*/ 	.word	0xffffffff


	//   ....[59]....
        /*05e8*/ 	.word	0xffffffff


	//   ....[60]....
        /*05ec*/ 	.word	0xffffffff


	//   ....[61]....
        /*05f0*/ 	.word	0xffffffff


	//   ....[62]....
        /*05f4*/ 	.word	0xffffffff


	//   ....[63]....
        /*05f8*/ 	.word	0xffffffff


	//   ....[64]....
        /*05fc*/ 	.word	0xffffffff


	//   ....[65]....
        /*0600*/ 	.word	0xffffffff


	//   ....[66]....
        /*0604*/ 	.word	0xffffffff


	//   ....[67]....
        /*0608*/ 	.word	0xffffffff


	//   ....[68]....
        /*060c*/ 	.word	0xffffffff


	//   ....[69]....
        /*0610*/ 	.word	0xffffffff


	//   ....[70]....
        /*0614*/ 	.word	0xffffffff


	//   ....[71]....
        /*0618*/ 	.word	0xffffffff


	//   ....[72]....
        /*061c*/ 	.word	0xffffffff


	//   ....[73]....
        /*0620*/ 	.word	0xffffffff


	//   ....[74]....
        /*0624*/ 	.word	0xffffffff


	//   ....[75]....
        /*0628*/ 	.word	0xffffffff


	//   ....[76]....
        /*062c*/ 	.word	0xffffffff


	//   ....[77]....
        /*0630*/ 	.word	0xffffffff


	//   ....[78]....
        /*0634*/ 	.word	0xffffffff


	//   ....[79]....
        /*0638*/ 	.word	0xffffffff


	//   ....[80]....
        /*063c*/ 	.word	0xffffffff


	//   ....[81]....
        /*0640*/ 	.word	0xffffffff


	//   ....[82]....
        /*0644*/ 	.word	0xffffffff


	//   ....[83]....
        /*0648*/ 	.word	0xffffffff


	//   ....[84]....
        /*064c*/ 	.word	0xffffffff


	//   ....[85]....
        /*0650*/ 	.word	0xffffffff


	//   ....[86]....
        /*0654*/ 	.word	0xffffffff


	//   ....[87]....
        /*0658*/ 	.word	0xffffffff


	//   ....[88]....
        /*065c*/ 	.word	0xffffffff


	//   ....[89]....
        /*0660*/ 	.word	0xffffffff


	//   ....[90]....
        /*0664*/ 	.word	0xffffffff


	//   ....[91]....
        /*0668*/ 	.word	0xffffffff


	//   ....[92]....
        /*066c*/ 	.word	0xffffffff


	//   ....[93]....
        /*0670*/ 	.word	0xffffffff


	//   ....[94]....
        /*0674*/ 	.word	0xffffffff


	//   ....[95]....
        /*0678*/ 	.word	0xffffffff


	//   ....[96]....
        /*067c*/ 	.word	0xffffffff


	//   ....[97]....
        /*0680*/ 	.word	0xffffffff


	//   ....[98]....
        /*0684*/ 	.word	0xffffffff


	//   ....[99]....
        /*0688*/ 	.word	0x0500000f


	//   ....[100]....
        /*068c*/ 	.word	0x0500000f


	//   ....[101]....
        /*0690*/ 	.word	0x0500000f


	//   ....[102]....
        /*0694*/ 	.word	0x0500000f


	//   ....[103]....
        /*0698*/ 	.word	0x0500000f


	//   ....[104]....
        /*069c*/ 	.word	0x0500000f


	//   ....[105]....
        /*06a0*/ 	.word	0x0500000f


	//   ....[106]....
        /*06a4*/ 	.word	0x0500000f


	//   ....[107]....
        /*06a8*/ 	.word	0x0500000f


	//   ....[108]....
        /*06ac*/ 	.word	0x0500000f


	//   ....[109]....
        /*06b0*/ 	.word	0x0500000f


	//   ....[110]....
        /*06b4*/ 	.word	0x0500000f


	//   ....[111]....
        /*06b8*/ 	.word	0x0500000f


	//   ....[112]....
        /*06bc*/ 	.word	0x0500000f


	//   ....[113]....
        /*06c0*/ 	.word	0x0500000f


	//   ....[114]....
        /*06c4*/ 	.word	0x0500000f


	//   ....[115]....
        /*06c8*/ 	.word	0x0500000f


	//   ....[116]....
        /*06cc*/ 	.word	0x0500000f


	//   ....[117]....
        /*06d0*/ 	.word	0x0500000f


	//   ....[118]....
        /*06d4*/ 	.word	0x0500000f


	//   ....[119]....
        /*06d8*/ 	.word	0x0500000f


	//   ....[120]....
        /*06dc*/ 	.word	0x0500000f


	//   ....[121]....
        /*06e0*/ 	.word	0x0500000f


	//   ....[122]....
        /*06e4*/ 	.word	0x0500000f


	//   ....[123]....
        /*06e8*/ 	.word	0x0500000f


	//   ....[124]....
        /*06ec*/ 	.word	0x0500000f


	//   ....[125]....
        /*06f0*/ 	.word	0x0500000f


	//   ....[126]....
        /*06f4*/ 	.word	0x0500000f


	//   ....[127]....
        /*06f8*/ 	.word	0x0500000f


	//   ....[128]....
        /*06fc*/ 	.word	0x0500000f


	//   ....[129]....
        /*0700*/ 	.word	0x0500000f


	//   ....[130]....
        /*0704*/ 	.word	0x0500000f


	//   ....[131]....
        /*0708*/ 	.word	0x0500000f


	//   ....[132]....
        /*070c*/ 	.word	0x0500000f


	//   ....[133]....
        /*0710*/ 	.word	0x0500000f


	//----- nvinfo : EIATTR_COOP_GROUP_INSTR_OFFSETS
	.align		4
.L_329:
        /*0714*/ 	.byte	0x04, 0x28
        /*0716*/ 	.short	(.L_331 - .L_330)


	//   ....[0]....
.L_330:
        /*0718*/ 	.word	0x00000060


	//   ....[1]....
        /*071c*/ 	.word	0x00000130


	//   ....[2]....
        /*0720*/ 	.word	0x00000230


	//   ....[3]....
        /*0724*/ 	.word	0x000003a0


	//   ....[4]....
        /*0728*/ 	.word	0x00000500


	//   ....[5]....
        /*072c*/ 	.word	0x00000620


	//   ....[6]....
        /*0730*/ 	.word	0x00000780


	//   ....[7]....
        /*0734*/ 	.word	0x000014d0


	//   ....[8]....
        /*0738*/ 	.word	0x000021c0


	//   ....[9]....
        /*073c*/ 	.word	0x000022f0


	//   ....[10]....
        /*0740*/ 	.word	0x00002c50


	//   ....[11]....
        /*0744*/ 	.word	0x00002cc0


	//   ....[12]....
        /*0748*/ 	.word	0x00003760


	//   ....[13]....
        /*074c*/ 	.word	0x000037d0


	//   ....[14]....
        /*0750*/ 	.word	0x00005610


	//   ....[15]....
        /*0754*/ 	.word	0x00005920


	//   ....[16]....
        /*0758*/ 	.word	0x00005ff0


	//   ....[17]....
        /*075c*/ 	.word	0x000060f0


	//   ....[18]....
        /*0760*/ 	.word	0x000069a0


	//   ....[19]....
        /*0764*/ 	.word	0x00006a00


	//   ....[20]....
        /*0768*/ 	.word	0x00008e10


	//   ....[21]....
        /*076c*/ 	.word	0x00008e60


	//   ....[22]....
        /*0770*/ 	.word	0x000090f0


	//   ....[23]....
        /*0774*/ 	.word	0x00009170


	//   ....[24]....
        /*0778*/ 	.word	0x0000a450


	//   ....[25]....
        /*077c*/ 	.word	0x0000a480


	//   ....[26]....
        /*0780*/ 	.word	0x0000a570


	//   ....[27]....
        /*0784*/ 	.word	0x0000a590


	//   ....[28]....
        /*0788*/ 	.word	0x0000b800


	//   ....[29]....
        /*078c*/ 	.word	0x0000b840


	//   ....[30]....
        /*0790*/ 	.word	0x0000b870


	//   ....[31]....
        /*0794*/ 	.word	0x0000b8b0


	//   ....[32]....
        /*0798*/ 	.word	0x0000be10


	//   ....[33]....
        /*079c*/ 	.word	0x0000be40


	//   ....[34]....
        /*07a0*/ 	.word	0x0000bf00


	//   ....[35]....
        /*07a4*/ 	.word	0x0000bf20


	//   ....[36]....
        /*07a8*/ 	.word	0x0000bfe0


	//   ....[37]....
        /*07ac*/ 	.word	0x0000c000


	//   ....[38]....
        /*07b0*/ 	.word	0x0000c0d0


	//   ....[39]....
        /*07b4*/ 	.word	0x0000c0f0


	//   ....[40]....
        /*07b8*/ 	.word	0x0000c8d0


	//   ....[41]....
        /*07bc*/ 	.word	0x0000c900


	//   ....[42]....
        /*07c0*/ 	.word	0x0000c9d0


	//   ....[43]....
        /*07c4*/ 	.word	0x0000c9f0


	//   ....[44]....
        /*07c8*/ 	.word	0x0000cab0


	//   ....[45]....
        /*07cc*/ 	.word	0x0000cad0


	//   ....[46]....
        /*07d0*/ 	.word	0x0000cba0


	//   ....[47]....
        /*07d4*/ 	.word	0x0000cbc0


	//   ....[48]....
        /*07d8*/ 	.word	0x0000cd00


	//   ....[49]....
        /*07dc*/ 	.word	0x0000ced0


	//   ....[50]....
        /*07e0*/ 	.word	0x0000cf00


	//   ....[51]....
        /*07e4*/ 	.word	0x0000cf30


	//   ....[52]....
        /*07e8*/ 	.word	0x0000cf60


	//   ....[53]....
        /*07ec*/ 	.word	0x0000cf90


	//   ....[54]....
        /*07f0*/ 	.word	0x0000cfc0


	//   ....[55]....
        /*07f4*/ 	.word	0x0000d130


	//   ....[56]....
        /*07f8*/ 	.word	0x0000d160


	//   ....[57]....
        /*07fc*/ 	.word	0x0000d190


	//   ....[58]....
        /*0800*/ 	.word	0x0000d1c0


	//   ....[59]....
        /*0804*/ 	.word	0x0000d1f0


	//   ....[60]....
        /*0808*/ 	.word	0x0000d220


	//   ....[61]....
        /*080c*/ 	.word	0x0000d2c0


	//   ....[62]....
        /*0810*/ 	.word	0x0000d320


	//   ....[63]....
        /*0814*/ 	.word	0x0000d3b0


	//   ....[64]....
        /*0818*/ 	.word	0x0000e640


	//   ....[65]....
        /*081c*/ 	.word	0x0000f2d0


	//   ....[66]....
        /*0820*/ 	.word	0x0000f2e0


	//   ....[67]....
        /*0824*/ 	.word	0x0000f2f0


	//   ....[68]....
        /*0828*/ 	.word	0x0000f340


	//   ....[69]....
        /*082c*/ 	.word	0x0000f410


	//   ....[70]....
        /*0830*/ 	.word	0x0000f450


	//   ....[71]....
        /*0834*/ 	.word	0x0000f500


	//   ....[72]....
        /*0838*/ 	.word	0x0000f520


	//   ....[73]....
        /*083c*/ 	.word	0x0000f5c0


	//   ....[74]....
        /*0840*/ 	.word	0x0000f5e0


	//   ....[75]....
        /*0844*/ 	.word	0x0000f680


	//   ....[76]....
        /*0848*/ 	.word	0x0000f6a0


	//   ....[77]....
        /*084c*/ 	.word	0x0000f740


	//   ....[78]....
        /*0850*/ 	.word	0x0000f760


	//   ....[79]....
        /*0854*/ 	.word	0x0000f770


	//   ....[80]....
        /*0858*/ 	.word	0x0000f780


	//   ....[81]....
        /*085c*/ 	.word	0x000123f0


	//   ....[82]....
        /*0860*/ 	.word	0x00012450


	//   ....[83]....
        /*0864*/ 	.word	0x00012480


	//   ....[84]....
        /*0868*/ 	.word	0x00012490


	//   ....[85]....
        /*086c*/ 	.word	0x000124c0


	//   ....[86]....
        /*0870*/ 	.word	0x000124f0


	//   ....[87]....
        /*0874*/ 	.word	0x00012520


	//   ....[88]....
        /*0878*/ 	.word	0x00012550


	//   ....[89]....
        /*087c*/ 	.word	0x000126d0


	//   ....[90]....
        /*0880*/ 	.word	0x00012700


	//   ....[91]....
        /*0884*/ 	.word	0x00012730


	//   ....[92]....
        /*0888*/ 	.word	0x00012760


	//   ....[93]....
        /*088c*/ 	.word	0x00012790


	//   ....[94]....
        /*0890*/ 	.word	0x000127c0


	//   ....[95]....
        /*0894*/ 	.word	0x00012880


	//   ....[96]....
        /*0898*/ 	.word	0x000128a0


	//   ....[97]....
        /*089c*/ 	.word	0x00012910


	//   ....[98]....
        /*08a0*/ 	.word	0x00012fe0


	//   ....[99]....
        /*08a4*/ 	.word	0x000135b0


	//   ....[100]....
        /*08a8*/ 	.word	0x00013770


	//   ....[101]....
        /*08ac*/ 	.word	0x000137c0


	//   ....[102]....
        /*08b0*/ 	.word	0x00013820


	//   ....[103]....
        /*08b4*/ 	.word	0x00013900


	//   ....[104]....
        /*08b8*/ 	.word	0x000139d0


	//   ....[105]....
        /*08bc*/ 	.word	0x00013a60


	//   ....[106]....
        /*08c0*/ 	.word	0x00013b30


	//   ....[107]....
        /*08c4*/ 	.word	0x00013c60


	//   ....[108]....
        /*08c8*/ 	.word	0x00013cc0


	//   ....[109]....
        /*08cc*/ 	.word	0x00013de0


	//   ....[110]....
        /*08d0*/ 	.word	0x00013e40


	//   ....[111]....
        /*08d4*/ 	.word	0x00013f60


	//   ....[112]....
        /*08d8*/ 	.word	0x00013fc0


	//   ....[113]....
        /*08dc*/ 	.word	0x000140d0


	//   ....[114]....
        /*08e0*/ 	.word	0x00014130


	//   ....[115]....
        /*08e4*/ 	.word	0x000141d0


	//   ....[116]....
        /*08e8*/ 	.word	0x00014560


	//   ....[117]....
        /*08ec*/ 	.word	0x00014600


	//   ....[118]....
        /*08f0*/ 	.word	0x00014720


	//   ....[119]....
        /*08f4*/ 	.word	0x00014790


	//   ....[120]....
        /*08f8*/ 	.word	0x00014810


	//   ....[121]....
        /*08fc*/ 	.word	0x00014890


	//   ....[122]....
        /*0900*/ 	.word	0x00014910


	//   ....[123]....
        /*0904*/ 	.word	0x000149a0


	//   ....[124]....
        /*0908*/ 	.word	0x00014a40


	//   ....[125]....
        /*090c*/ 	.word	0x00014ae0


	//   ....[126]....
        /*0910*/ 	.word	0x00014b50


	//   ....[127]....
        /*0914*/ 	.word	0x00014bc0


	//   ....[128]....
        /*0918*/ 	.word	0x00014c30


	//   ....[129]....
        /*091c*/ 	.word	0x00014cb0


	//   ....[130]....
        /*0920*/ 	.word	0x00014d30


	//   ....[131]....
        /*0924*/ 	.word	0x00014dd0


	//   ....[132]....
        /*0928*/ 	.word	0x00014e60


	//   ....[133]....
        /*092c*/ 	.word	0x00014f90


	//----- nvinfo : EIATTR_REG_RECONFIG
	.align		4
.L_331:
        /*0930*/ 	.byte	0x01, 0x54
	.zero		2


	//----- nvinfo : EIATTR_SYSCALL_OFFSETS
	.align		4
        /*0934*/ 	.byte	0x04, 0x46
        /*0936*/ 	.short	(.L_333 - .L_332)


	//   ....[0]....
.L_332:
        /*0938*/ 	.word	0x000016b0


	//   ....[1]....
        /*093c*/ 	.word	0x0000e240


	//   ....[2]....
        /*0940*/ 	.word	0x0000e3a0


	//   ....[3]....
        /*0944*/ 	.word	0x0000e4a0


	//   ....[4]....
        /*0948*/ 	.word	0x0000ee80


	//----- nvinfo : EIATTR_MBARRIER_INSTR_OFFSETS
	.align		4
.L_333:
        /*094c*/ 	.byte	0x04, 0x39
        /*094e*/ 	.short	(.L_335 - .L_334)


	//   ....[0]....
.L_334:
        /*0950*/ 	.word	0x00000250
        /*0954*/ 	.word	0x000000ff
        /*0958*/ 	.word	0x00034800
        /*095c*/ 	.short	0x0100
        /*095e*/ 	.byte	0x08
	.zero		1


	//   ....[1]....
        /*0960*/ 	.word	0x00000260
        /*0964*/ 	.word	0x000000ff
        /*0968*/ 	.word	0x00034820
        /*096c*/ 	.short	0x0100
        /*096e*/ 	.byte	0x08
	.zero		1


	//   ....[2]....
        /*0970*/ 	.word	0x00000350
        /*0974*/ 	.word	0x000000ff
        /*0978*/ 	.word	0x00034830
        /*097c*/ 	.short	0x0100
        /*097e*/ 	.byte	0x08
	.zero		1


	//   ....[3]....
        /*0980*/ 	.word	0x00000360
        /*0984*/ 	.word	0x000000ff
        /*0988*/ 	.word	0x00034840
        /*098c*/ 	.short	0x0100
        /*098e*/ 	.byte	0x08
	.zero		1


	//   ....[4]....
        /*0990*/ 	.word	0x00000370
        /*0994*/ 	.word	0x000000ff
        /*0998*/ 	.word	0x00034838
        /*099c*/ 	.short	0x0100
        /*099e*/ 	.byte	0x08
	.zero		1


	//   ....[5]....
        /*09a0*/ 	.word	0x00000380
        /*09a4*/ 	.word	0x000000ff
        /*09a8*/ 	.word	0x00034848
        /*09ac*/ 	.short	0x0100
        /*09ae*/ 	.byte	0x08
	.zero		1


	//   ....[6]....
        /*09b0*/ 	.word	0x000004b0
        /*09b4*/ 	.word	0x000000ff
        /*09b8*/ 	.word	0x00034850
        /*09bc*/ 	.short	0x0100
        /*09be*/ 	.byte	0x08
	.zero		1


	//   ....[7]....
        /*09c0*/ 	.word	0x000004c0
        /*09c4*/ 	.word	0x000000ff
        /*09c8*/ 	.word	0x00034860
        /*09cc*/ 	.short	0x0100
        /*09ce*/ 	.byte	0x08
	.zero		1


	//   ....[8]....
        /*09d0*/ 	.word	0x000004d0
        /*09d4*/ 	.word	0x000000ff
        /*09d8*/ 	.word	0x00034858
        /*09dc*/ 	.short	0x0100
        /*09de*/ 	.byte	0x08
	.zero		1


	//   ....[9]....
        /*09e0*/ 	.word	0x000004e0
        /*09e4*/ 	.word	0x000000ff
        /*09e8*/ 	.word	0x00034868
        /*09ec*/ 	.short	0x0100
        /*09ee*/ 	.byte	0x08
	.zero		1


	//   ....[10]....
        /*09f0*/ 	.word	0x000005d0
        /*09f4*/ 	.word	0x000000ff
        /*09f8*/ 	.word	0x00034870
        /*09fc*/ 	.short	0x0100
        /*09fe*/ 	.byte	0x06
	.zero		1


	//   ....[11]....
        /*0a00*/ 	.word	0x000005e0
        /*0a04*/ 	.word	0x000000ff
        /*0a08*/ 	.word	0x00034880
        /*0a0c*/ 	.short	0x0100
        /*0a0e*/ 	.byte	0x06
	.zero		1


	//   ....[12]....
        /*0a10*/ 	.word	0x000005f0
        /*0a14*/ 	.word	0x000000ff
        /*0a18*/ 	.word	0x00034878
        /*0a1c*/ 	.short	0x0100
        /*0a1e*/ 	.byte	0x06
	.zero		1


	//   ....[13]....
        /*0a20*/ 	.word	0x00000600
        /*0a24*/ 	.word	0x000000ff
        /*0a28*/ 	.word	0x00034888
        /*0a2c*/ 	.short	0x0100
        /*0a2e*/ 	.byte	0x06
	.zero		1


	//   ....[14]....
        /*0a30*/ 	.word	0x00000730
        /*0a34*/ 	.word	0x000000ff
        /*0a38*/ 	.word	0x00034890
        /*0a3c*/ 	.short	0x0100
        /*0a3e*/ 	.byte	0x08
	.zero		1


	//   ....[15]....
        /*0a40*/ 	.word	0x00000740
        /*0a44*/ 	.word	0x000000ff
        /*0a48*/ 	.word	0x000348a0
        /*0a4c*/ 	.short	0x0100
        /*0a4e*/ 	.byte	0x08
	.zero		1


	//   ....[16]....
        /*0a50*/ 	.word	0x00000750
        /*0a54*/ 	.word	0x000000ff
        /*0a58*/ 	.word	0x00034898
        /*0a5c*/ 	.short	0x0100
        /*0a5e*/ 	.byte	0x08
	.zero		1


	//   ....[17]....
        /*0a60*/ 	.word	0x00000760
        /*0a64*/ 	.word	0x000000ff
        /*0a68*/ 	.word	0x000348a8
        /*0a6c*/ 	.short	0x0100
        /*0a6e*/ 	.byte	0x08
	.zero		1


	//   ....[18]....
        /*0a70*/ 	.word	0x00000890
        /*0a74*/ 	.word	0x000000ff
        /*0a78*/ 	.word	0x000348b0
        /*0a7c*/ 	.short	0x0100
        /*0a7e*/ 	.byte	0x08
	.zero		1


	//   ....[19]....
        /*0a80*/ 	.word	0x000008a0
        /*0a84*/ 	.word	0x000000ff
        /*0a88*/ 	.word	0x000348c0
        /*0a8c*/ 	.short	0x0100
        /*0a8e*/ 	.byte	0x08
	.zero		1


	//   ....[20]....
        /*0a90*/ 	.word	0x000008b0
        /*0a94*/ 	.word	0x000000ff
        /*0a98*/ 	.word	0x000348b8
        /*0a9c*/ 	.short	0x0100
        /*0a9e*/ 	.byte	0x08
	.zero		1


	//   ....[21]....
        /*0aa0*/ 	.word	0x000008c0
        /*0aa4*/ 	.word	0x000000ff
        /*0aa8*/ 	.word	0x000348c8
        /*0aac*/ 	.short	0x0100
        /*0aae*/ 	.byte	0x08
	.zero		1


	//   ....[22]....
        /*0ab0*/ 	.word	0x00001710
        /*0ab4*/ 	.word	0x000000ff
        /*0ab8*/ 	.word	0x00034800
        /*0abc*/ 	.short	0x010a
        /*0abe*/ 	.byte	0x25
	.zero		1


	//   ....[23]....
        /*0ac0*/ 	.word	0x00001790
        /*0ac4*/ 	.word	0x00000000
        /*0ac8*/ 	.word	0x00034830
        /*0acc*/ 	.short	0x010a
        /*0ace*/ 	.byte	0x3f
	.zero		1


	//   ....[24]....
        /*0ad0*/ 	.word	0x000017f0
        /*0ad4*/ 	.word	0x00000000
        /*0ad8*/ 	.word	0x00034830
        /*0adc*/ 	.short	0x010a
        /*0ade*/ 	.byte	0x3f
	.zero		1


	//   ....[25]....
        /*0ae0*/ 	.word	0x00002610
        /*0ae4*/ 	.word	0x00000000
        /*0ae8*/ 	.word	0x00000000
        /*0aec*/ 	.short	0x0101
        /*0aee*/ 	.byte	0x3f
	.zero		1


	//   ....[26]....
        /*0af0*/ 	.word	0x000045d0
        /*0af4*/ 	.word	0x000000ff
        /*0af8*/ 	.word	0x00034830
        /*0afc*/ 	.short	0x010a
        /*0afe*/ 	.byte	0x3b
	.zero		1


	//   ....[27]....
        /*0b00*/ 	.word	0x00004610
        /*0b04*/ 	.word	0x000000ff
        /*0b08*/ 	.word	0x00034830
        /*0b0c*/ 	.short	0x010a
        /*0b0e*/ 	.byte	0x3b
	.zero		1


	//   ....[28]....
        /*0b10*/ 	.word	0x00004e40
        /*0b14*/ 	.word	0x000000ff
        /*0b18*/ 	.word	0x00034850
        /*0b1c*/ 	.short	0x010a
        /*0b1e*/ 	.byte	0x07
	.zero		1


	//   ....[29]....
        /*0b20*/ 	.word	0x00004e80
        /*0b24*/ 	.word	0x000000ff
        /*0b28*/ 	.word	0x00034850
        /*0b2c*/ 	.short	0x010a
        /*0b2e*/ 	.byte	0x07
	.zero		1


	//   ....[30]....
        /*0b30*/ 	.word	0x00006de0
        /*0b34*/ 	.word	0x0000002f
        /*0b38*/ 	.word	0x00000000
        /*0b3c*/ 	.short	0x0101
        /*0b3e*/ 	.byte	0x3f
	.zero		1


	//   ....[31]....
        /*0b40*/ 	.word	0x00006e50
        /*0b44*/ 	.word	0x00000031
        /*0b48*/ 	.word	0x00000000
        /*0b4c*/ 	.short	0x0101
        /*0b4e*/ 	.byte	0x3f
	.zero		1


	//   ....[32]....
        /*0b50*/ 	.word	0x000077b0
        /*0b54*/ 	.word	0x000000ff
        /*0b58*/ 	.word	0x00034830
        /*0b5c*/ 	.short	0x010a
        /*0b5e*/ 	.byte	0x06
	.zero		1


	//   ....[33]....
        /*0b60*/ 	.word	0x000077f0
        /*0b64*/ 	.word	0x000000ff
        /*0b68*/ 	.word	0x00034830
        /*0b6c*/ 	.short	0x010a
        /*0b6e*/ 	.byte	0x06
	.zero		1


	//   ....[34]....
        /*0b70*/ 	.word	0x00008020
        /*0b74*/ 	.word	0x000000ff
        /*0b78*/ 	.word	0x00034850
        /*0b7c*/ 	.short	0x010a
        /*0b7e*/ 	.byte	0x07
	.zero		1


	//   ....[35]....
        /*0b80*/ 	.word	0x00008060
        /*0b84*/ 	.word	0x000000ff
        /*0b88*/ 	.word	0x00034850
        /*0b8c*/ 	.short	0x010a
        /*0b8e*/ 	.byte	0x07
	.zero		1


	//   ....[36]....
        /*0b90*/ 	.word	0x000099c0
        /*0b94*/ 	.word	0x0000001d
        /*0b98*/ 	.word	0x00000000
        /*0b9c*/ 	.short	0x0101
        /*0b9e*/ 	.byte	0x3f
	.zero		1


	//   ....[37]....
        /*0ba0*/ 	.word	0x00009a10
        /*0ba4*/ 	.word	0x0000002c
        /*0ba8*/ 	.word	0x00000000
        /*0bac*/ 	.short	0x0101
        /*0bae*/ 	.byte	0x3f
	.zero		1


	//   ....[38]....
        /*0bb0*/ 	.word	0x0000a3c0
        /*0bb4*/ 	.word	0x000000ff
        /*0bb8*/ 	.word	0x00034850
        /*0bbc*/ 	.short	0x010a
        /*0bbe*/ 	.byte	0x05
	.zero		1


	//   ....[39]....
        /*0bc0*/ 	.word	0x0000a400
        /*0bc4*/ 	.word	0x000000ff
        /*0bc8*/ 	.word	0x00034850
        /*0bcc*/ 	.short	0x010a
        /*0bce*/ 	.byte	0x05
	.zero		1


	//   ....[40]....
        /*0bd0*/ 	.word	0x0000a920
        /*0bd4*/ 	.word	0x00000005
        /*0bd8*/ 	.word	0x00000000
        /*0bdc*/ 	.short	0x0101
        /*0bde*/ 	.byte	0x3f
	.zero		1


	//   ....[41]....
        /*0be0*/ 	.word	0x0000be00
        /*0be4*/ 	.word	0x00000003
        /*0be8*/ 	.word	0x00000000
        /*0bec*/ 	.short	0x0101
        /*0bee*/ 	.byte	0x3f
	.zero		1


	//   ....[42]....
        /*0bf0*/ 	.word	0x0000e8d0
        /*0bf4*/ 	.word	0x00000000
        /*0bf8*/ 	.word	0x00034840
        /*0bfc*/ 	.short	0x010a
        /*0bfe*/ 	.byte	0x3f
	.zero		1


	//   ....[43]....
        /*0c00*/ 	.word	0x0000f900
        /*0c04*/ 	.word	0x00000009
        /*0c08*/ 	.word	0x00034800
        /*0c0c*/ 	.short	0x0107
        /*0c0e*/ 	.byte	0x3f
	.zero		1


	//   ....[44]....
        /*0c10*/ 	.word	0x0000fa10
        /*0c14*/ 	.word	0x00000002
        /*0c18*/ 	.word	0x00034800
        /*0c1c*/ 	.short	0x0101
        /*0c1e*/ 	.byte	0x3f
	.zero		1


	//   ....[45]....
        /*0c20*/ 	.word	0x0000fa30
        /*0c24*/ 	.word	0x00000002
        /*0c28*/ 	.word	0x00034820
        /*0c2c*/ 	.short	0x010a
        /*0c2e*/ 	.byte	0x3f
	.zero		1


	//   ....[46]....
        /*0c30*/ 	.word	0x0000fd90
        /*0c34*/ 	.word	0x00000002
        /*0c38*/ 	.word	0x00034840
        /*0c3c*/ 	.short	0x010a
        /*0c3e*/ 	.byte	0x3f
	.zero		1


	//   ....[47]....
        /*0c40*/ 	.word	0x00010240
        /*0c44*/ 	.word	0x00000002
        /*0c48*/ 	.word	0x00000060
        /*0c4c*/ 	.short	0x010a
        /*0c4e*/ 	.byte	0x3f
	.zero		1


	//   ....[48]....
        /*0c50*/ 	.word	0x00010910
        /*0c54*/ 	.word	0x00000003
        /*0c58*/ 	.word	0x00034840
        /*0c5c*/ 	.short	0x010a
        /*0c5e*/ 	.byte	0x3f
	.zero		1


	//   ....[49]....
        /*0c60*/ 	.word	0x00010dc0
        /*0c64*/ 	.word	0x00000002
        /*0c68*/ 	.word	0x00000060
        /*0c6c*/ 	.short	0x010a
        /*0c6e*/ 	.byte	0x3f
	.zero		1


	//   ....[50]....
        /*0c70*/ 	.word	0x000113e0
        /*0c74*/ 	.word	0x00000002
        /*0c78*/ 	.word	0x00034840
        /*0c7c*/ 	.short	0x010a
        /*0c7e*/ 	.byte	0x3f
	.zero		1


	//   ....[51]....
        /*0c80*/ 	.word	0x00011890
        /*0c84*/ 	.word	0x00000002
        /*0c88*/ 	.word	0x00000060
        /*0c8c*/ 	.short	0x010a
        /*0c8e*/ 	.byte	0x3f
	.zero		1


	//   ....[52]....
        /*0c90*/ 	.word	0x00011e40
        /*0c94*/ 	.word	0x00000000
        /*0c98*/ 	.word	0x00034860
        /*0c9c*/ 	.short	0x010a
        /*0c9e*/ 	.byte	0x3f
	.zero		1


	//   ....[53]....
        /*0ca0*/ 	.word	0x00012f60
        /*0ca4*/ 	.word	0x00000000
        /*0ca8*/ 	.word	0x00034820
        /*0cac*/ 	.short	0x010a
        /*0cae*/ 	.byte	0x3f
	.zero		1


	//   ....[54]....
        /*0cb0*/ 	.word	0x00013120
        /*0cb4*/ 	.word	0x00000006
        /*0cb8*/ 	.word	0x00000000
        /*0cbc*/ 	.short	0x010a
        /*0cbe*/ 	.byte	0x3f
	.zero		1


	//   ....[55]....
        /*0cc0*/ 	.word	0x00013190
        /*0cc4*/ 	.word	0x00000007
        /*0cc8*/ 	.word	0x00000000
        /*0ccc*/ 	.short	0x010a
        /*0cce*/ 	.byte	0x3f
	.zero		1


	//   ....[56]....
        /*0cd0*/ 	.word	0x00013200
        /*0cd4*/ 	.word	0x00000004
        /*0cd8*/ 	.word	0x00000000
        /*0cdc*/ 	.short	0x010a
        /*0cde*/ 	.byte	0x3f
	.zero		1


	//   ....[57]....
        /*0ce0*/ 	.word	0x00013230
        /*0ce4*/ 	.word	0x00000003
        /*0ce8*/ 	.word	0x00000000
        /*0cec*/ 	.short	0x010a
        /*0cee*/ 	.byte	0x3f
	.zero		1


	//   ....[58]....
        /*0cf0*/ 	.word	0x000132a0
        /*0cf4*/ 	.word	0x00000003
        /*0cf8*/ 	.word	0x00034800
        /*0cfc*/ 	.short	0x010a
        /*0cfe*/ 	.byte	0x3f
	.zero		1


	//   ....[59]....
        /*0d00*/ 	.word	0x000132f0
        /*0d04*/ 	.word	0x00000000
        /*0d08*/ 	.word	0x00034830
        /*0d0c*/ 	.short	0x010a
        /*0d0e*/ 	.byte	0x3f
	.zero		1


	//   ....[60]....
        /*0d10*/ 	.word	0x00013350
        /*0d14*/ 	.word	0x00000006
        /*0d18*/ 	.word	0x00034830
        /*0d1c*/ 	.short	0x010a
        /*0d1e*/ 	.byte	0x3f
	.zero		1


	//   ....[61]....
        /*0d20*/ 	.word	0x000133b0
        /*0d24*/ 	.word	0x00000005
        /*0d28*/ 	.word	0x00034850
        /*0d2c*/ 	.short	0x010a
        /*0d2e*/ 	.byte	0x3f
	.zero		1


	//   ....[62]....
        /*0d30*/ 	.word	0x00013410
        /*0d34*/ 	.word	0x00000006
        /*0d38*/ 	.word	0x00034830
        /*0d3c*/ 	.short	0x010a
        /*0d3e*/ 	.byte	0x3f
	.zero		1


	//   ....[63]....
        /*0d40*/ 	.word	0x00013470
        /*0d44*/ 	.word	0x00000005
        /*0d48*/ 	.word	0x00034850
        /*0d4c*/ 	.short	0x010a
        /*0d4e*/ 	.byte	0x3f
	.zero		1


	//   ....[64]....
        /*0d50*/ 	.word	0x000134d0
        /*0d54*/ 	.word	0x00000007
        /*0d58*/ 	.word	0x00034850
        /*0d5c*/ 	.short	0x010a
        /*0d5e*/ 	.byte	0x3f
	.zero		1


	//   ....[65]....
        /*0d60*/ 	.word	0x00013670
        /*0d64*/ 	.word	0x00000000
        /*0d68*/ 	.word	0x00034840
        /*0d6c*/ 	.short	0x010a
        /*0d6e*/ 	.byte	0x3f
	.zero		1


	//   ....[66]....
        /*0d70*/ 	.word	0x00014280
        /*0d74*/ 	.word	0x00000002
        /*0d78*/ 	.word	0x00034820
        /*0d7c*/ 	.short	0x010a
        /*0d7e*/ 	.byte	0x3f
	.zero		1


	//   ....[67]....
        /*0d80*/ 	.word	0x000142d0
        /*0d84*/ 	.word	0x00000002
        /*0d88*/ 	.word	0x00034840
        /*0d8c*/ 	.short	0x010a
        /*0d8e*/ 	.byte	0x3f
	.zero		1


	//   ....[68]....
        /*0d90*/ 	.word	0x00014320
        /*0d94*/ 	.word	0x00000002
        /*0d98*/ 	.word	0x00000060
        /*0d9c*/ 	.short	0x010a
        /*0d9e*/ 	.byte	0x3f
	.zero		1


	//   ....[69]....
        /*0da0*/ 	.word	0x00014370
        /*0da4*/ 	.word	0x00000003
        /*0da8*/ 	.word	0x00034840
        /*0dac*/ 	.short	0x010a
        /*0dae*/ 	.byte	0x3f
	.zero		1


	//   ....[70]....
        /*0db0*/ 	.word	0x000143c0
        /*0db4*/ 	.word	0x00000002
        /*0db8*/ 	.word	0x00000060
        /*0dbc*/ 	.short	0x010a
        /*0dbe*/ 	.byte	0x3f
	.zero		1


	//   ....[71]....
        /*0dc0*/ 	.word	0x00014410
        /*0dc4*/ 	.word	0x00000002
        /*0dc8*/ 	.word	0x00034840
        /*0dcc*/ 	.short	0x010a
        /*0dce*/ 	.byte	0x3f
	.zero		1


	//   ....[72]....
        /*0dd0*/ 	.word	0x00014460
        /*0dd4*/ 	.word	0x00000002
        /*0dd8*/ 	.word	0x00000060
        /*0ddc*/ 	.short	0x010a
        /*0dde*/ 	.byte	0x3f
	.zero		1


	//   ....[73]....
        /*0de0*/ 	.word	0x000144b0
        /*0de4*/ 	.word	0x00000000
        /*0de8*/ 	.word	0x00034860
        /*0dec*/ 	.short	0x010a
        /*0dee*/ 	.byte	0x3f
	.zero		1


	//   ....[74]....
        /*0df0*/ 	.word	0x00014eb0
        /*0df4*/ 	.word	0x00000000
        /*0df8*/ 	.word	0x00034820
        /*0dfc*/ 	.short	0x010a
        /*0dfe*/ 	.byte	0x3f
	.zero		1


	//   ....[75]....
        /*0e00*/ 	.word	0x00015050
        /*0e04*/ 	.word	0x00000006
        /*0e08*/ 	.word	0x00000000
        /*0e0c*/ 	.short	0x010a
        /*0e0e*/ 	.byte	0x3f
	.zero		1


	//   ....[76]....
        /*0e10*/ 	.word	0x000150a0
        /*0e14*/ 	.word	0x00000007
        /*0e18*/ 	.word	0x00000000
        /*0e1c*/ 	.short	0x010a
        /*0e1e*/ 	.byte	0x3f
	.zero		1


	//   ....[77]....
        /*0e20*/ 	.word	0x000150f0
        /*0e24*/ 	.word	0x00000004
        /*0e28*/ 	.word	0x00000000
        /*0e2c*/ 	.short	0x010a
        /*0e2e*/ 	.byte	0x3f
	.zero		1


	//----- nvinfo : EIATTR_NUM_MBARRIERS
	.align		4
.L_335:
        /*0e30*/ 	.byte	0x03, 0x38
        /*0e32*/ 	.short	0x0016


	//----- nvinfo : EIATTR_EXIT_INSTR_OFFSETS
	.align		4
        /*0e34*/ 	.byte	0x04, 0x1c
        /*0e36*/ 	.short	(.L_337 - .L_336)


	//   ....[0]....
.L_336:
        /*0e38*/ 	.word	0x00000a30


	//   ....[1]....
        /*0e3c*/ 	.word	0x0000ccb0


	//   ....[2]....
        /*0e40*/ 	.word	0x00013280


	//----- nvinfo : EIATTR_MAX_THREADS
	.align		4
.L_337:
        /*0e44*/ 	.byte	0x04, 0x05
        /*0e46*/ 	.short	(.L_339 - .L_338)
.L_338:
        /*0e48*/ 	.word	0x00000180
        /*0e4c*/ 	.word	0x00000001
        /*0e50*/ 	.word	0x00000001


	//----- nvinfo : EIATTR_CRS_STACK_SIZE
	.align		4
.L_339:
        /*0e54*/ 	.byte	0x04, 0x1e
        /*0e56*/ 	.short	(.L_341 - .L_340)
.L_340:
        /*0e58*/ 	.word	0x00000000


	//----- nvinfo : EIATTR_CBANK_PARAM_SIZE
	.align		4
.L_341:
        /*0e5c*/ 	.byte	0x03, 0x19
        /*0e5e*/ 	.short	0x0af0


	//----- nvinfo : EIATTR_PARAM_CBANK
	.align		4
        /*0e60*/ 	.byte	0x04, 0x0a
        /*0e62*/ 	.short	(.L_343 - .L_342)
	.align		4
.L_342:
        /*0e64*/ 	.word	index@(.nv.constant0._ZN7cutlass13device_kernelIN5flash11enable_sm90INS1_16FlashAttnFwdSm90INS1_25CollectiveMainloopFwdSm90ILi2EN4cute5tupleIJNS5_1CILi1EEES8_S8_EEENS6_IJNS7_ILi128EEESA_NS7_ILi192EEEEEELi128ENS_10bfloat16_tEfNS_4arch4Sm90ELb1ELb0ELb1ELb1ELb0ELb0ELb0ELb1ELb1ELb1ELb0ELb0EEENS1_21CollectiveEpilogueFwdINS6_IJSA_SA_SA_EEES9_SD_SF_Li256ELb1ELb1ELb0ELb0EEENS1_36VarlenDynamicPersistentTileSchedulerILi128ELi128ELi256ELi128ELb0ELb1ELb1ELb1ELb1ELb1EEEEEEEEEvNT_6ParamsE)
        /*0e68*/ 	.short	0x0210
        /*0e6a*/ 	.short	0x0af0


	//----- nvinfo : EIATTR_SW_WAR
	.align		4
.L_343:
        /*0e6c*/ 	.byte	0x04, 0x36
        /*0e6e*/ 	.short	(.L_345 - .L_344)
.L_344:
        /*0e70*/ 	.word	0x00000008
.L_345:


//--------------------- .nv.info._ZN7cutlass13device_kernelIN5flash11enable_sm90INS1_16FlashAttnFwdSm90INS1_25CollectiveMainloopFwdSm90ILi2EN4cute5tupleIJNS5_1CILi1EEES8_S8_EEENS6_IJNS7_ILi128EEESA_NS7_ILi192EEEEEELi128ENS_10bfloat16_tEfNS_4arch4Sm90ELb1ELb0ELb1ELb1ELb0ELb1ELb0ELb1ELb1ELb1ELb0ELb0EEENS1_21CollectiveEpilogueFwdINS6_IJSA_SA_SA_EEES9_SD_SF_Li256ELb1ELb1ELb0ELb0EEENS1_36VarlenDynamicPersistentTileSchedulerILi128ELi128ELi256ELi128ELb0ELb1ELb1ELb1ELb1ELb1EEEEEEEEEvNT_6ParamsE --------------------------
	.section	.nv.info._ZN7cutlass13device_kernelIN5flash11enable_sm90INS1_16FlashAttnFwdSm90INS1_25CollectiveMainloopFwdSm90ILi2EN4cute5tupleIJNS5_1CILi1EEES8_S8_EEENS6_IJNS7_ILi128EEESA_NS7_ILi192EEEEEELi128ENS_10bfloat16_tEfNS_4arch4Sm90ELb1ELb0ELb1ELb1ELb0ELb1ELb0ELb1ELb1ELb1ELb0ELb0EEENS1_21CollectiveEpilogueFwdINS6_IJSA_SA_SA_EEES9_SD_SF_Li256ELb1ELb1ELb0ELb0EEENS1_36VarlenDynamicPersistentTileSchedulerILi128ELi128ELi256ELi128ELb0ELb1ELb1ELb1ELb1ELb1EEEEEEEEEvNT_6ParamsE,"",@"SHT_CUDA_INFO"
	.sectionflags	@""
	.align	4


	//----- nvinfo : EIATTR_CUDA_API_VERSION
	.align		4
        /*0000*/ 	.byte	0x04, 0x37
        /*0002*/ 	.short	(.L_347 - .L_346)
.L_346:
        /*0004*/ 	.word	0x00000082


	//----- nvinfo : EIATTR_KPARAM_INFO
	.align		4
.L_347:
        /*0008*/ 	.byte	0x04, 0x17
        /*000a*/ 	.short	(.L_349 - .L_348)
.L_348:
        /*000c*/ 	.word	0x00000000
        /*0010*/ 	.short	0x0000
        /*0012*/ 	.short	0x0070
        /*0014*/ 	.byte	0x00, 0xf0, 0x01, 0x2a


	//----- nvinfo : EIATTR_SPARSE_MMA_MASK
	.align		4
.L_349:
        /*0018*/ 	.byte	0x03, 0x50
        /*001a*/ 	.short	0x0000


	//----- nvinfo : EIATTR_MAXREG_COUNT
	.align		4
        /*001c*/ 	.byte	0x03, 0x1b
        /*001e*/ 	.short	0x00a8


	//----- nvinfo : EIATTR_NUM_BARRIERS
	.align		4
        /*0020*/ 	.byte	0x02, 0x4c
        /*0022*/ 	.byte	0x10
	.zero		1


	//----- nvinfo : EIATTR_EXTERNS
	.align		4
        /*0024*/ 	.byte	0x04, 0x0f
        /*0026*/ 	.short	(.L_351 - .L_350)


	//   ....[0]....
	.align		4
.L_350:
        /*0028*/ 	.word	index@(__assertfail)


	//----- nvinfo : EIATTR_ANNOTATIONS
	.align		4
.L_351:
        /*002c*/ 	.byte	0x04, 0x55
        /*002e*/ 	.short	(.L_353 - .L_352)


	//   ....[0]....
.L_352:
        /* <DEDUP_REMOVED lines=113> */


	//----- nvinfo : EIATTR_MERCURY_ISA_VERSION
	.align		4
.L_353:
        /*0730*/ 	.byte	0x03, 0x5f
        /*0732*/ 	.short	0x0101


	//----- nvinfo : EIATTR_UNUSED_LOAD_BYTE_OFFSET
	.align		4
        /*0734*/ 	.byte	0x04, 0x44
        /*0736*/ 	.short	(.L_355 - .L_354)


	//   ....[0]....
.L_354:
        /*0738*/ 	.word	0x00000ab0
        /*073c*/ 	.word	0x0000fff0


	//   ....[1]....
        /*0740*/ 	.word	0x0001c9b0
        /*0744*/ 	.word	0x0000fff0


	//----- nvinfo : EIATTR_INT_WARP_WIDE_INSTR_OFFSETS
	.align		4
.L_355:
        /*0748*/ 	.byte	0x04, 0x31
        /*074a*/ 	.short	(.L_357 - .L_356)


	//   ....[0]....
.L_356:
        /*074c*/ 	.word	0x00000190


	//   ....[1]....
        /*0750*/ 	.word	0x000001d0


	//   ....[2]....
        /*0754*/ 	.word	0x00000240


	//   ....[3]....
        /*0758*/ 	.word	0x00021320


	//   ....[4]....
        /*075c*/ 	.word	0x000213b0


	//   ....[5]....
        /*0760*/ 	.word	0x00024ff0


	//   ....[6]....
        /*0764*/ 	.word	0x00025050


	//----- nvinfo : EIATTR_COOP_GROUP_MASK_REGIDS
	.align		4
.L_357:
        /*0768*/ 	.byte	0x04, 0x29
        /*076a*/ 	.short	(.L_359 - .L_358)


	//   ....[0]....
.L_358:
        /*076c*/ 	.word	0xffffffff


	//   ....[1]....
        /*0770*/ 	.word	0xffffffff


	//   ....[2]....
        /*0774*/ 	.word	0xffffffff


	//   ....[3]....
        /*0778*/ 	.word	0xffffffff


	//   ....[4]....
        /*077c*/ 	.word	0xffffffff


	//   ....[5]....
        /*0780*/ 	.word	0xffffffff


	//   ....[6]....
        /*0784*/ 	.word	0xffffffff


	//   ....[7]....
        /*0788*/ 	.word	0xffffffff


	//   ....[8]....
        /*078c*/ 	.word	0xffffffff


	//   ....[9]....
        /*0790*/ 	.word	0xffffffff


	//   ....[10]....
        /*0794*/ 	.word	0xffffffff


	//   ....[11]....
        /*0798*/ 	.word	0xffffffff


	//   ....[12]....
        /*079c*/ 	.word	0xffffffff


	//   ....[13]....
        /*07a0*/ 	.word	0xffffffff


	//   ....[14]....
        /*07a4*/ 	.word	0xffffffff


	//   ....[15]....
        /*07a8*/ 	.word	0xffffffff


	//   ....[16]....
        /*07ac*/ 	.word	0xffffffff


	//   ....[17]....
        /*07b0*/ 	.word	0xffffffff


	//   ....[18]....
        /*07b4*/ 	.word	0xffffffff


	//   ....[19]....
        /*07b8*/ 	.word	0xffffffff


	//   ....[20]....
        /*07bc*/ 	.word	0xffffffff


	//   ....[21]....
        /*07c0*/ 	.word	0xffffffff


	//   ....[22]....
        /*07c4*/ 	.word	0xffffffff


	//   ....[23]....
        /*07c8*/ 	.word	0xffffffff


	//   ....[24]....
        /*07cc*/ 	.word	0xffffffff


	//   ....[25]....
        /*07d0*/ 	.word	0xffffffff


	//   ....[26]....
        /*07d4*/ 	.word	0xffffffff


	//   ....[27]....
        /*07d8*/ 	.word	0xffffffff


	//   ....[28]....
        /*07dc*/ 	.word	0xffffffff


	//   ....[29]....
        /*07e0*/ 	.word	0xffffffff


	//   ....[30]....
        /*07e4*/ 	.word	0xffffffff


	//   ....[31]....
        /*07e8*/ 	.word	0xffffffff


	//   ....[32]....
        /*07ec*/ 	.word	0xffffffff


	//   ....[33]....
        /*07f0*/ 	.word	0xffffffff


	//   ....[34]....
        /*07f4*/ 	.word	0xffffffff


	//   ....[35]....
        /*07f8*/ 	.word	0xffffffff


	//   ....[36]....
        /*07fc*/ 	.word	0xffffffff


	//   ....[37]....
        /*0800*/ 	.word	0xffffffff


	//   ....[38]....
        /*0804*/ 	.word	0xffffffff


	//   ....[39]....
        /*0808*/ 	.word	0xffffffff


	//   ....[40]....
        /*080c*/ 	.word	0xffffffff


	//   ....[41]....
        /*0810*/ 	.word	0xffffffff


	//   ....[42]....
        /*0814*/ 	.word	0xffffffff


	//   ....[43]....
        /*0818*/ 	.word	0xffffffff


	//   ....[44]....
        /*081c*/ 	.word	0xffffffff


	//   ....[45]....
        /*0820*/ 	.word	0xffffffff


	//   ....[46]....
        /*0824*/ 	.word	0xffffffff


	//   ....[47]....
        /*0828*/ 	.word	0xffffffff


	//   ....[48]....
        /*082c*/ 	.word	0xffffffff


	//   ....[49]....
        /*0830*/ 	.word	0xffffffff


	//   ....[50]....
        /*0834*/ 	.word	0xffffffff


	//   ....[51]....
        /*0838*/ 	.word	0xffffffff


	//   ....[52]....
        /*083c*/ 	.word	0xffffffff


	//   ....[53]....
        /*0840*/ 	.word	0xffffffff


	//   ....[54]....
        /*0844*/ 	.word	0xffffffff


	//   ....[55]....
        /*0848*/ 	.word	0xffffffff


	//   ....[56]....
        /*084c*/ 	.word	0xffffffff


	//   ....[57]....
        /*0850*/ 	.word	0xffffffff


	//   ....[58]....
        /*0854*/ 	.word	0xffffffff


	//   ....[59]....
        /*0858*/ 	.word	0xffffffff


	//   ....[60]....
        /*085c*/ 	.word	0xffffffff


	//   ....[61]....
        /*0860*/ 	.word	0xffffffff


	//   ....[62]....
        /*0864*/ 	.word	0xffffffff


	//   ....[63]....
        /*0868*/ 	.word	0xffffffff


	//   ....[64]....
        /*086c*/ 	.word	0xffffffff


	//   ....[65]....
        /*0870*/ 	.word	0xffffffff


	//   ....[66]....
        /*0874*/ 	.word	0xffffffff


	//   ....[67]....
        /*0878*/ 	.word	0xffffffff


	//   ....[68]....
        /*087c*/ 	.word	0xffffffff


	//   ....[69]....
        /*0880*/ 	.word	0xffffffff


	//   ....[70]....
        /*0884*/ 	.word	0xffffffff


	//   ....[71]....
        /*0888*/ 	.word	0xffffffff


	//   ....[72]....
        /*088c*/ 	.word	0xffffffff


	//   ....[73]....
        /*0890*/ 	.word	0xffffffff


	//   ....[74]....
        /*0894*/ 	.word	0xffffffff


	//   ....[75]....
        /*0898*/ 	.word	0xffffffff


	//   ....[76]....
        /*089c*/ 	.word	0xffffffff


	//   ....[77]....
        /*08a0*/ 	.word	0xffffffff


	//   ....[78]....
        /*08a4*/ 	.word	0xffffffff


	//   ....[79]....
        /*08a8*/ 	.word	0xffffffff


	//   ....[80]....
        /*08ac*/ 	.word	0xffffffff


	//   ....[81]....
        /*08b0*/ 	.word	0xffffffff


	//   ....[82]....
        /*08b4*/ 	.word	0xffffffff


	//   ....[83]....
        /*08b8*/ 	.word	0xffffffff


	//   ....[84]....
        /*08bc*/ 	.word	0xffffffff


	//   ....[85]....
        /*08c0*/ 	.word	0xffffffff


	//   ....[86]....
        /*08c4*/ 	.word	0xffffffff


	//   ....[87]....
        /*08c8*/ 	.word	0xffffffff


	//   ....[88]....
        /*08cc*/ 	.word	0xffffffff


	//   ....[89]....
        /*08d0*/ 	.word	0xffffffff


	//   ....[90]....
        /*08d4*/ 	.word	0xffffffff


	//   ....[91]....
        /*08d8*/ 	.word	0xffffffff


	//   ....[92]....
        /*08dc*/ 	.word	0xffffffff


	//   ....[93]....
        /*08e0*/ 	.word	0xffffffff


	//   ....[94]....
        /*08e4*/ 	.word	0xffffffff


	//   ....[95]....
        /*08e8*/ 	.word	0xffffffff


	//   ....[96]....
        /*08ec*/ 	.word	0xffffffff


	//   ....[97]....
        /*08f0*/ 	.word	0xffffffff


	//   ....[98]....
        /*08f4*/ 	.word	0xffffffff


	//   ....[99]....
        /*08f8*/ 	.word	0xffffffff


	//   ....[100]....
        /*08fc*/ 	.word	0xffffffff


	//   ....[101]....
        /*0900*/ 	.word	0xffffffff


	//   ....[102]....
        /*0904*/ 	.word	0xffffffff


	//   ....[103]....
        /*0908*/ 	.word	0xffffffff


	//   ....[104]....
        /*090c*/ 	.word	0xffffffff


	//   ....[105]....
        /*0910*/ 	.word	0xffffffff


	//   ....[106]....
        /*0914*/ 	.word	0xffffffff


	//   ....[107]....
        /*0918*/ 	.word	0xffffffff


	//   ....[108]....
        /*091c*/ 	.word	0xffffffff


	//   ....[109]....
        /*0920*/ 	.word	0xffffffff


	//   ....[110]....
        /*0924*/ 	.word	0xffffffff


	//   ....[111]....
        /*0928*/ 	.word	0xffffffff


	//   ....[112]....
        /*092c*/ 	.word	0xffffffff


	//   ....[113]....
        /*0930*/ 	.word	0xffffffff


	//   ....[114]....
        /*0934*/ 	.word	0xffffffff


	//   ....[115]....
        /*0938*/ 	.word	0xffffffff


	//   ....[116]....
        /*093c*/ 	.word	0x0500000f


	//   ....[117]....
        /*0940*/ 	.word	0x0500000f


	//   ....[118]....
        /*0944*/ 	.word	0x0500000f


	//   ....[119]....
        /*0948*/ 	.word	0x0500000f


	//   ....[120]....
        /*094c*/ 	.word	0x0500000f


	//   ....[121]....
        /*0950*/ 	.word	0x0500000f


	//   ....[122]....
        /*0954*/ 	.word	0x0500000f


	//   ....[123]....
        /*0958*/ 	.word	0x0500000f


	//   ....[124]....
        /*095c*/ 	.word	0x0500000f


	//   ....[125]....
        /*0960*/ 	.word	0x0500000f


	//   ....[126]....
        /*0964*/ 	.word	0x0500000f


	//   ....[127]....
        /*0968*/ 	.word	0x0500000f


	//   ....[128]....
        /*096c*/ 	.word	0x0500000f


	//   ....[129]....
        /*0970*/ 	.word	0x0500000f


	//   ....[130]....
        /*0974*/ 	.word	0x0500000f


	//   ....[131]....
        /*0978*/ 	.word	0x0500000f


	//   ....[132]....
        /*097c*/ 	.word	0x0500000f


	//   ....[133]....
        /*0980*/ 	.word	0x0500000f


	//   ....[134]....
        /*0984*/ 	.word	0x0500000f


	//   ....[135]....
        /*0988*/ 	.word	0x0500000f


	//   ....[136]....
        /*098c*/ 	.word	0x0500000f


	//   ....[137]....
        /*0990*/ 	.word	0x0500000f


	//   ....[138]....
        /*0994*/ 	.word	0x0500000f


	//   ....[139]....
        /*0998*/ 	.word	0x0500000f


	//   ....[140]....
        /*099c*/ 	.word	0x0500000f


	//   ....[141]....
        /*09a0*/ 	.word	0x0500000f


	//   ....[142]....
        /*09a4*/ 	.word	0x0500000f


	//   ....[143]....
        /*09a8*/ 	.word	0x0500000f


	//   ....[144]....
        /*09ac*/ 	.word	0x0500000f


	//   ....[145]....
        /*09b0*/ 	.word	0x0500000f


	//   ....[146]....
        /*09b4*/ 	.word	0x0500000f


	//   ....[147]....
        /*09b8*/ 	.word	0x0500000f


	//   ....[148]....
        /*09bc*/ 	.word	0x0500000f


	//   ....[149]....
        /*09c0*/ 	.word	0x0500000f


	//   ....[150]....
        /*09c4*/ 	.word	0x0500000f


	//   ....[151]....
        /*09c8*/ 	.word	0x0500000f


	//   ....[152]....
        /*09cc*/ 	.word	0x0500000f


	//   ....[153]....
        /*09d0*/ 	.word	0x0500000f


	//   ....[154]....
        /*09d4*/ 	.word	0x0500000f


	//   ....[155]....
        /*09d8*/ 	.word	0x0500000f


	//   ....[156]....
        /*09dc*/ 	.word	0x0500000f


	//   ....[157]....
        /*09e0*/ 	.word	0x0500000f


	//   ....[158]....
        /*09e4*/ 	.word	0x0500000f


	//   ....[159]....
        /*09e8*/ 	.word	0x0500000f


	//   ....[160]....
        /*09ec*/ 	.word	0x0500000f


	//   ....[161]....
        /*09f0*/ 	.word	0x0500000f


	//   ....[162]....
        /*09f4*/ 	.word	0x0500000f


	//   ....[163]....
        /*09f8*/ 	.word	0x0500000f


	//   ....[164]....
        /*09fc*/ 	.word	0x0500000f


	//   ....[165]....
        /*0a00*/ 	.word	0x0500000f


	//   ....[166]....
        /*0a04*/ 	.word	0x0500000f


	//   ....[167]....
        /*0a08*/ 	.word	0x0500000f


	//----- nvinfo : EIATTR_COOP_GROUP_INSTR_OFFSETS
	.align		4
.L_359:
        /*0a0c*/ 	.byte	0x04, 0x28
        /*0a0e*/ 	.short	(.L_361 - .L_360)


	//   ....[0]....
.L_360:
        /*0a10*/ 	.word	0x00000060


	//   ....[1]....
        /*0a14*/ 	.word	0x000001a0


	//   ....[2]....
        /*0a18*/ 	.word	0x000001f0


	//   ....[3]....
        /*0a1c*/ 	.word	0x00000420


	//   ....[4]....
        /*0a20*/ 	.word	0x00000580


	//   ....[5]....
        /*0a24*/ 	.word	0x000006a0


	//   ....[6]....
        /*0a28*/ 	.word	0x00000800


	//   ....[7]....
        /*0a2c*/ 	.word	0x0000adf0


	//   ....[8]....
        /*0a30*/ 	.word	0x0000b4d0


	//   ....[9]....
        /*0a34*/ 	.word	0x0000b4e0


	//   ....[10]....
        /*0a38*/ 	.word	0x0000b4f0


	//   ....[11]....
        /*0a3c*/ 	.word	0x0000b500


	//   ....[12]....
        /*0a40*/ 	.word	0x0000bd70


	//   ....[13]....
        /*0a44*/ 	.word	0x0000bd80


	//   ....[14]....
        /*0a48*/ 	.word	0x0000bd90


	//   ....[15]....
        /*0a4c*/ 	.word	0x0000bda0


	//   ....[16]....
        /*0a50*/ 	.word	0x0000ee80


	//   ....[17]....
        /*0a54*/ 	.word	0x0000ee90


	//   ....[18]....
        /*0a58*/ 	.word	0x0000eea0


	//   ....[19]....
        /*0a5c*/ 	.word	0x0000eeb0


	//   ....[20]....
        /*0a60*/ 	.word	0x0000f520


	//   ....[21]....
        /*0a64*/ 	.word	0x0000f530


	//   ....[22]....
        /*0a68*/ 	.word	0x0000f540


	//   ....[23]....
        /*0a6c*/ 	.word	0x0000f550


	//   ....[24]....
        /*0a70*/ 	.word	0x00013380


	//   ....[25]....
        /*0a74*/ 	.word	0x00013470


	//   ....[26]....
        /*0a78*/ 	.word	0x00013e10


	//   ....[27]....
        /*0a7c*/ 	.word	0x00013e90


	//   ....[28]....
        /*0a80*/ 	.word	0x00014870


	//   ....[29]....
        /*0a84*/ 	.word	0x000148d0


	//   ....[30]....
        /*0a88*/ 	.word	0x00016bb0


	//   ....[31]....
        /*0a8c*/ 	.word	0x000173d0


	//   ....[32]....
        /*0a90*/ 	.word	0x000174f0


	//   ....[33]....
        /*0a94*/ 	.word	0x00017630


	//   ....[34]....
        /*0a98*/ 	.word	0x00017f60


	//   ....[35]....
        /*0a9c*/ 	.word	0x00017fd0


	//   ....[36]....
        /*0aa0*/ 	.word	0x0001a590


	//   ....[37]....
        /*0aa4*/ 	.word	0x0001a610


	//   ....[38]....
        /*0aa8*/ 	.word	0x0001ad10


	//   ....[39]....
        /*0aac*/ 	.word	0x0001ad60


	//   ....[40]....
        /*0ab0*/ 	.word	0x0001bfe0


	//   ....[41]....
        /*0ab4*/ 	.word	0x0001c330


	//   ....[42]....
        /*0ab8*/ 	.word	0x0001c360


	//   ....[43]....
        /*0abc*/ 	.word	0x0001c450


	//   ....[44]....
        /*0ac0*/ 	.word	0x0001d3f0


	//   ....[45]....
        /*0ac4*/ 	.word	0x0001d430


	//   ....[46]....
        /*0ac8*/ 	.word	0x0001d470


	//   ....[47]....
        /*0acc*/ 	.word	0x0001d4b0


	//   ....[48]....
        /*0ad0*/ 	.word	0x0001da40


	//   ....[49]....
        /*0ad4*/ 	.word	0x0001da50


	//   ....[50]....
        /*0ad8*/ 	.word	0x0001db10


	//   ....[51]....
        /*0adc*/ 	.word	0x0001db30


	//   ....[52]....
        /*0ae0*/ 	.word	0x0001dbf0


	//   ....[53]....
        /*0ae4*/ 	.word	0x0001dc10


	//   ....[54]....
        /*0ae8*/ 	.word	0x0001dce0


	//   ....[55]....
        /*0aec*/ 	.word	0x0001dd00


	//   ....[56]....
        /*0af0*/ 	.word	0x0001e520


	//   ....[57]....
        /*0af4*/ 	.word	0x0001e540


	//   ....[58]....
        /*0af8*/ 	.word	0x0001e600


	//   ....[59]....
        /*0afc*/ 	.word	0x0001e620


	//   ....[60]....
        /*0b00*/ 	.word	0x0001e6e0


	//   ....[61]....
        /*0b04*/ 	.word	0x0001e700


	//   ....[62]....
        /*0b08*/ 	.word	0x0001e7d0


	//   ....[63]....
        /*0b0c*/ 	.word	0x0001e7f0


	//   ....[64]....
        /*0b10*/ 	.word	0x0001e940


	//   ....[65]....
        /*0b14*/ 	.word	0x0001eb10


	//   ....[66]....
        /*0b18*/ 	.word	0x0001eb40


	//   ....[67]....
        /*0b1c*/ 	.word	0x0001eb70


	//   ....[68]....
        /*0b20*/ 	.word	0x0001eba0


	//   ....[69]....
        /*0b24*/ 	.word	0x0001ebd0


	//   ....[70]....
        /*0b28*/ 	.word	0x0001ec00


	//   ....[71]....
        /*0b2c*/ 	.word	0x0001ed70


	//   ....[72]....
        /*0b30*/ 	.word	0x0001eda0


	//   ....[73]....
        /*0b34*/ 	.word	0x0001edd0


	//   ....[74]....
        /*0b38*/ 	.word	0x0001ee00


	//   ....[75]....
        /*0b3c*/ 	.word	0x0001ee30


	//   ....[76]....
        /*0b40*/ 	.word	0x0001ee60


	//   ....[77]....
        /*0b44*/ 	.word	0x0001ef00


	//   ....[78]....
        /*0b48*/ 	.word	0x0001ef60


	//   ....[79]....
        /*0b4c*/ 	.word	0x0001eff0


	//   ....[80]....
        /*0b50*/ 	.word	0x0001fe30


	//   ....[81]....
        /*0b54*/ 	.word	0x00021920


	//   ....[82]....
        /*0b58*/ 	.word	0x000225f0


	//   ....[83]....
        /*0b5c*/ 	.word	0x00022610


	//   ....[84]....
        /*0b60*/ 	.word	0x00022630


	//   ....[85]....
        /*0b64*/ 	.word	0x00022650


	//   ....[86]....
        /*0b68*/ 	.word	0x00022730


	//   ....[87]....
        /*0b6c*/ 	.word	0x00022790


	//   ....[88]....
        /*0b70*/ 	.word	0x000227c0


	//   ....[89]....
        /*0b74*/ 	.word	0x00022840


	//   ....[90]....
        /*0b78*/ 	.word	0x00022870


	//   ....[91]....
        /*0b7c*/ 	.word	0x00022900


	//   ....[92]....
        /*0b80*/ 	.word	0x00022930


	//   ....[93]....
        /*0b84*/ 	.word	0x000229c0


	//   ....[94]....
        /*0b88*/ 	.word	0x000229f0


	//   ....[95]....
        /*0b8c*/ 	.word	0x00022a80


	//   ....[96]....
        /*0b90*/ 	.word	0x00022a90


	//   ....[97]....
        /*0b94*/ 	.word	0x00022b20


	//   ....[98]....
        /*0b98*/ 	.word	0x00025710


	//   ....[99]....
        /*0b9c*/ 	.word	0x00025770


	//   ....[100]....
        /*0ba0*/ 	.word	0x000257a0


	//   ....[101]....
        /*0ba4*/ 	.word	0x000257b0


	//   ....[102]....
        /*0ba8*/ 	.word	0x000257e0


	//   ....[103]....
        /*0bac*/ 	.word	0x00025810


	//   ....[104]....
        /*0bb0*/ 	.word	0x00025840


	//   ....[105]....
        /*0bb4*/ 	.word	0x00025870


	//   ....[106]....
        /*0bb8*/ 	.word	0x000259f0


	//   ....[107]....
        /*0bbc*/ 	.word	0x00025a20


	//   ....[108]....
        /*0bc0*/ 	.word	0x00025a50


	//   ....[109]....
        /*0bc4*/ 	.word	0x00025a80


	//   ....[110]....
        /*0bc8*/ 	.word	0x00025ab0


	//   ....[111]....
        /*0bcc*/ 	.word	0x00025ae0


	//   ....[112]....
        /*0bd0*/ 	.word	0x00025ba0


	//   ....[113]....
        /*0bd4*/ 	.word	0x00025bc0


	//   ....[114]....
        /*0bd8*/ 	.word	0x00025c30


	//   ....[115]....
        /*0bdc*/ 	.word	0x00026300


	//   ....[116]....
        /*0be0*/ 	.word	0x00026760


	//   ....[117]....
        /*0be4*/ 	.word	0x000267f0


	//   ....[118]....
        /*0be8*/ 	.word	0x00026840


	//   ....[119]....
        /*0bec*/ 	.word	0x00026890


	//   ....[120]....
        /*0bf0*/ 	.word	0x00026920


	//   ....[121]....
        /*0bf4*/ 	.word	0x000269b0


	//   ....[122]....
        /*0bf8*/ 	.word	0x00026a00


	//   ....[123]....
        /*0bfc*/ 	.word	0x00026a50


	//   ....[124]....
        /*0c00*/ 	.word	0x00026b40


	//   ....[125]....
        /*0c04*/ 	.word	0x00026bd0


	//   ....[126]....
        /*0c08*/ 	.word	0x00026c30


	//   ....[127]....
        /*0c0c*/ 	.word	0x00026c90


	//   ....[128]....
        /*0c10*/ 	.word	0x00026d20


	//   ....[129]....
        /*0c14*/ 	.word	0x00026db0


	//   ....[130]....
        /*0c18*/ 	.word	0x00026e10


	//   ....[131]....
        /*0c1c*/ 	.word	0x00026e70


	//   ....[132]....
        /*0c20*/ 	.word	0x00027160


	//   ....[133]....
        /*0c24*/ 	.word	0x00027450


	//   ....[134]....
        /*0c28*/ 	.word	0x000275c0


	//   ....[135]....
        /*0c2c*/ 	.word	0x00027610


	//   ....[136]....
        /*0c30*/ 	.word	0x00027670


	//   ....[137]....
        /*0c34*/ 	.word	0x00027710


	//   ....[138]....
        /*0c38*/ 	.word	0x000277b0


	//   ....[139]....
        /*0c3c*/ 	.word	0x000278e0


	//   ....[140]....
        /*0c40*/ 	.word	0x000279c0


	//   ....[141]....
        /*0c44*/ 	.word	0x00027a50


	//   ....[142]....
        /*0c48*/ 	.word	0x00027b30


	//   ....[143]....
        /*0c4c*/ 	.word	0x00027bc0


	//   ....[144]....
        /*0c50*/ 	.word	0x00027cb0


	//   ....[145]....
        /*0c54*/ 	.word	0x00027d40


	//   ....[146]....
        /*0c58*/ 	.word	0x00027e30


	//   ....[147]....
        /*0c5c*/ 	.word	0x00027ec0


	//   ....[148]....
        /*0c60*/ 	.word	0x00027fa0


	//   ....[149]....
        /*0c64*/ 	.word	0x000280b0


	//   ....[150]....
        /*0c68*/ 	.word	0x000283e0


	//   ....[151]....
        /*0c6c*/ 	.word	0x00028480


	//   ....[152]....
        /*0c70*/ 	.word	0x000285a0


	//   ....[153]....
        /*0c74*/ 	.word	0x00028620


	//   ....[154]....
        /*0c78*/ 	.word	0x000286a0


	//   ....[155]....
        /*0c7c*/ 	.word	0x00028720


	//   ....[156]....
        /*0c80*/ 	.word	0x000287a0


	//   ....[157]....
        /*0c84*/ 	.word	0x00028830


	//   ....[158]....
        /*0c88*/ 	.word	0x000288d0


	//   ....[159]....
        /*0c8c*/ 	.word	0x00028980


	//   ....[160]....
        /*0c90*/ 	.word	0x00028a00


	//   ....[161]....
        /*0c94*/ 	.word	0x00028a80


	//   ....[162]....
        /*0c98*/ 	.word	0x00028b00


	//   ....[163]....
        /*0c9c*/ 	.word	0x00028b90


	//   ....[164]....
        /*0ca0*/ 	.word	0x00028c10


	//   ....[165]....
        /*0ca4*/ 	.word	0x00028cb0


	//   ....[166]....
        /*0ca8*/ 	.word	0x00028d40


	//   ....[167]....
        /*0cac*/ 	.word	0x00028e70


	//----- nvinfo : EIATTR_REG_RECONFIG
	.align		4
.L_361:
        /*0cb0*/ 	.byte	0x01, 0x54
	.zero		2


	//----- nvinfo : EIATTR_SYSCALL_OFFSETS
	.align		4
        /*0cb4*/ 	.byte	0x04, 0x46
        /*0cb6*/ 	.short	(.L_363 - .L_362)


	//   ....[0]....
.L_362:
        /*0cb8*/ 	.word	0x00001ae0


	//   ....[1]....
        /*0cbc*/ 	.word	0x00001c30


	//   ....[2]....
        /*0cc0*/ 	.word	0x0000afa0


	//   ....[3]....
        /*0cc4*/ 	.word	0x0000b290


	//   ....[4]....
        /*0cc8*/ 	.word	0x00021520


	//   ....[5]....
        /*0ccc*/ 	.word	0x00021680


	//   ....[6]....
        /*0cd0*/ 	.word	0x00021780


	//   ....[7]....
        /*0cd4*/ 	.word	0x000221a0


	//----- nvinfo : EIATTR_MBARRIER_INSTR_OFFSETS
	.align		4
.L_363:
        /*0cd8*/ 	.byte	0x04, 0x39
        /*0cda*/ 	.short	(.L_365 - .L_364)


	//   ....[0]....
.L_364:
        /*0cdc*/ 	.word	0x000002d0
        /*0ce0*/ 	.word	0x000000ff
        /*0ce4*/ 	.word	0x00034800
        /*0ce8*/ 	.short	0x0100
        /*0cea*/ 	.byte	0x08
	.zero		1


	//   ....[1]....
        /*0cec*/ 	.word	0x000002e0
        /*0cf0*/ 	.word	0x000000ff
        /*0cf4*/ 	.word	0x00034820
        /*0cf8*/ 	.short	0x0100
        /*0cfa*/ 	.byte	0x08
	.zero		1


	//   ....[2]....
        /*0cfc*/ 	.word	0x000003d0
        /*0d00*/ 	.word	0x000000ff
        /*0d04*/ 	.word	0x00034830
        /*0d08*/ 	.short	0x0100
        /*0d0a*/ 	.byte	0x08
	.zero		1


	//   ....[3]....
        /*0d0c*/ 	.word	0x000003e0
        /*0d10*/ 	.word	0x000000ff
        /*0d14*/ 	.word	0x00034840
        /*0d18*/ 	.short	0x0100
        /*0d1a*/ 	.byte	0x08
	.zero		1


	//   ....[4]....
        /*0d1c*/ 	.word	0x000003f0
        /*0d20*/ 	.word	0x000000ff
        /*0d24*/ 	.word	0x00034838
        /*0d28*/ 	.short	0x0100
        /*0d2a*/ 	.byte	0x08
	.zero		1


	//   ....[5]....
        /*0d2c*/ 	.word	0x00000400
        /*0d30*/ 	.word	0x000000ff
        /*0d34*/ 	.word	0x00034848
        /*0d38*/ 	.short	0x0100
        /*0d3a*/ 	.byte	0x08
	.zero		1


	//   ....[6]....
        /*0d3c*/ 	.word	0x00000530
        /*0d40*/ 	.word	0x000000ff
        /*0d44*/ 	.word	0x00034850
        /*0d48*/ 	.short	0x0100
        /*0d4a*/ 	.byte	0x08
	.zero		1


	//   ....[7]....
        /*0d4c*/ 	.word	0x00000540
        /*0d50*/ 	.word	0x000000ff
        /*0d54*/ 	.word	0x00034860
        /*0d58*/ 	.short	0x0100
        /*0d5a*/ 	.byte	0x08
	.zero		1


	//   ....[8]....
        /*0d5c*/ 	.word	0x00000550
        /*0d60*/ 	.word	0x000000ff
        /*0d64*/ 	.word	0x00034858
        /*0d68*/ 	.short	0x0100
        /*0d6a*/ 	.byte	0x08
	.zero		1


	//   ....[9]....
        /*0d6c*/ 	.word	0x00000560
        /*0d70*/ 	.word	0x000000ff
        /*0d74*/ 	.word	0x00034868
        /*0d78*/ 	.short	0x0100
        /*0d7a*/ 	.byte	0x08
	.zero		1


	//   ....[10]....
        /*0d7c*/ 	.word	0x00000650
        /*0d80*/ 	.word	0x000000ff
        /*0d84*/ 	.word	0x00034870
        /*0d88*/ 	.short	0x0100
        /*0d8a*/ 	.byte	0x06
	.zero		1


	//   ....[11]....
        /*0d8c*/ 	.word	0x00000660
        /*0d90*/ 	.word	0x000000ff
        /*0d94*/ 	.word	0x00034880
        /*0d98*/ 	.short	0x0100
        /*0d9a*/ 	.byte	0x06
	.zero		1


	//   ....[12]....
        /*0d9c*/ 	.word	0x00000670
        /*0da0*/ 	.word	0x000000ff
        /*0da4*/ 	.word	0x00034878
        /*0da8*/ 	.short	0x0100
        /*0daa*/ 	.byte	0x06
	.zero		1


	//   ....[13]....
        /*0dac*/ 	.word	0x00000680
        /*0db0*/ 	.word	0x000000ff
        /*0db4*/ 	.word	0x00034888
        /*0db8*/ 	.short	0x0100
        /*0dba*/ 	.byte	0x06
	.zero		1


	//   ....[14]....
        /*0dbc*/ 	.word	0x000007b0
        /*0dc0*/ 	.word	0x000000ff
        /*0dc4*/ 	.word	0x00034890
        /*0dc8*/ 	.short	0x0100
        /*0dca*/ 	.byte	0x08
	.zero		1


	//   ....[15]....
        /*0dcc*/ 	.word	0x000007c0
        /*0dd0*/ 	.word	0x000000ff
        /*0dd4*/ 	.word	0x000348a0
        /*0dd8*/ 	.short	0x0100
        /*0dda*/ 	.byte	0x08
	.zero		1


	//   ....[16]....
        /*0ddc*/ 	.word	0x000007d0
        /*0de0*/ 	.word	0x000000ff
        /*0de4*/ 	.word	0x00034898
        /*0de8*/ 	.short	0x0100
        /*0dea*/ 	.byte	0x08
	.zero		1


	//   ....[17]....
        /*0dec*/ 	.word	0x000007e0
        /*0df0*/ 	.word	0x000000ff
        /*0df4*/ 	.word	0x000348a8
        /*0df8*/ 	.short	0x0100
        /*0dfa*/ 	.byte	0x08
	.zero		1


	//   ....[18]....
        /*0dfc*/ 	.word	0x00000910
        /*0e00*/ 	.word	0x000000ff
        /*0e04*/ 	.word	0x000348b0
        /*0e08*/ 	.short	0x0100
        /*0e0a*/ 	.byte	0x08
	.zero		1


	//   ....[19]....
        /*0e0c*/ 	.word	0x00000920
        /*0e10*/ 	.word	0x000000ff
        /*0e14*/ 	.word	0x000348c0
        /*0e18*/ 	.short	0x0100
        /*0e1a*/ 	.byte	0x08
	.zero		1


	//   ....[20]....
        /*0e1c*/ 	.word	0x00000930
        /*0e20*/ 	.word	0x000000ff
        /*0e24*/ 	.word	0x000348b8
        /*0e28*/ 	.short	0x0100
        /*0e2a*/ 	.byte	0x08
	.zero		1


	//   ....[21]....
        /*0e2c*/ 	.word	0x00000940
        /*0e30*/ 	.word	0x000000ff
        /*0e34*/ 	.word	0x000348c8
        /*0e38*/ 	.short	0x0100
        /*0e3a*/ 	.byte	0x08
	.zero		1


	//   ....[22]....
        /*0e3c*/ 	.word	0x00003830
        /*0e40*/ 	.word	0x00000003
        /*0e44*/ 	.word	0x00034890
        /*0e48*/ 	.short	0x010a
        /*0e4a*/ 	.byte	0x3f
	.zero		1


	//   ....[23]....
        /*0e4c*/ 	.word	0x00006df0
        /*0e50*/ 	.word	0x00000003
        /*0e54*/ 	.word	0x00034890
        /*0e58*/ 	.short	0x010a
        /*0e5a*/ 	.byte	0x3f
	.zero		1


	//   ....[24]....
        /*0e5c*/ 	.word	0x0000a110
        /*0e60*/ 	.word	0x00000003
        /*0e64*/ 	.word	0x00034890
        /*0e68*/ 	.short	0x010a
        /*0e6a*/ 	.byte	0x3f
	.zero		1


	//   ....[25]....
        /*0e6c*/ 	.word	0x0000a4e0
        /*0e70*/ 	.word	0x00000020
        /*0e74*/ 	.word	0x00000000
        /*0e78*/ 	.short	0x0101
        /*0e7a*/ 	.byte	0x3f
	.zero		1


	//   ....[26]....
        /*0e7c*/ 	.word	0x0000a520
        /*0e80*/ 	.word	0x00000003
        /*0e84*/ 	.word	0x000348b0
        /*0e88*/ 	.short	0x010a
        /*0e8a*/ 	.byte	0x3f
	.zero		1


	//   ....[27]....
        /*0e8c*/ 	.word	0x0000a9c0
        /*0e90*/ 	.word	0x00000003
        /*0e94*/ 	.word	0x00000000
        /*0e98*/ 	.short	0x0101
        /*0e9a*/ 	.byte	0x3f
	.zero		1


	//   ....[28]....
        /*0e9c*/ 	.word	0x0000b020
        /*0ea0*/ 	.word	0x00000010
        /*0ea4*/ 	.word	0x00034800
        /*0ea8*/ 	.short	0x010a
        /*0eaa*/ 	.byte	0x3f
	.zero		1


	//   ....[29]....
        /*0eac*/ 	.word	0x0000b070
        /*0eb0*/ 	.word	0x00000010
        /*0eb4*/ 	.word	0x00034800
        /*0eb8*/ 	.short	0x010a
        /*0eba*/ 	.byte	0x3f
	.zero		1


	//   ....[30]....
        /*0ebc*/ 	.word	0x0000c420
        /*0ec0*/ 	.word	0x00000010
        /*0ec4*/ 	.word	0x00034800
        /*0ec8*/ 	.short	0x010a
        /*0eca*/ 	.byte	0x3f
	.zero		1


	//   ....[31]....
        /*0ecc*/ 	.word	0x0000f9d0
        /*0ed0*/ 	.word	0x00000010
        /*0ed4*/ 	.word	0x00034800
        /*0ed8*/ 	.short	0x010a
        /*0eda*/ 	.byte	0x3f
	.zero		1


	//   ....[32]....
        /*0edc*/ 	.word	0x00012580
        /*0ee0*/ 	.word	0x00000000
        /*0ee4*/ 	.word	0x00034830
        /*0ee8*/ 	.short	0x010a
        /*0eea*/ 	.byte	0x3f
	.zero		1


	//   ....[33]....
        /*0eec*/ 	.word	0x000125f0
        /*0ef0*/ 	.word	0x00000000
        /*0ef4*/ 	.word	0x00034830
        /*0ef8*/ 	.short	0x010a
        /*0efa*/ 	.byte	0x3f
	.zero		1


	//   ....[34]....
        /*0efc*/ 	.word	0x00013670
        /*0f00*/ 	.word	0x00000000
        /*0f04*/ 	.word	0x00000000
        /*0f08*/ 	.short	0x0101
        /*0f0a*/ 	.byte	0x3f
	.zero		1


	//   ....[35]....
        /*0f0c*/ 	.word	0x00015750
        /*0f10*/ 	.word	0x0000000e
        /*0f14*/ 	.word	0x00034830
        /*0f18*/ 	.short	0x010a
        /*0f1a*/ 	.byte	0x3f
	.zero		1


	//   ....[36]....
        /*0f1c*/ 	.word	0x000157c0
        /*0f20*/ 	.word	0x0000000e
        /*0f24*/ 	.word	0x00034830
        /*0f28*/ 	.short	0x010a
        /*0f2a*/ 	.byte	0x3f
	.zero		1


	//   ....[37]....
        /*0f2c*/ 	.word	0x000163a0
        /*0f30*/ 	.word	0x0000000f
        /*0f34*/ 	.word	0x00034850
        /*0f38*/ 	.short	0x010a
        /*0f3a*/ 	.byte	0x3f
	.zero		1


	//   ....[38]....
        /*0f3c*/ 	.word	0x000163f0
        /*0f40*/ 	.word	0x0000000f
        /*0f44*/ 	.word	0x00034850
        /*0f48*/ 	.short	0x010a
        /*0f4a*/ 	.byte	0x3f
	.zero		1


	//   ....[39]....
        /*0f4c*/ 	.word	0x00018860
        /*0f50*/ 	.word	0x0000000e
        /*0f54*/ 	.word	0x00000000
        /*0f58*/ 	.short	0x0101
        /*0f5a*/ 	.byte	0x3f
	.zero		1


	//   ....[40]....
        /*0f5c*/ 	.word	0x000188b0
        /*0f60*/ 	.word	0x0000000f
        /*0f64*/ 	.word	0x00000000
        /*0f68*/ 	.short	0x0101
        /*0f6a*/ 	.byte	0x3f
	.zero		1


	//   ....[41]....
        /*0f6c*/ 	.word	0x00018e20
        /*0f70*/ 	.word	0x00000008
        /*0f74*/ 	.word	0x00034830
        /*0f78*/ 	.short	0x010a
        /*0f7a*/ 	.byte	0x3f
	.zero		1


	//   ....[42]....
        /*0f7c*/ 	.word	0x00018e90
        /*0f80*/ 	.word	0x00000008
        /*0f84*/ 	.word	0x00034830
        /*0f88*/ 	.short	0x010a
        /*0f8a*/ 	.byte	0x3f
	.zero		1


	//   ....[43]....
        /*0f8c*/ 	.word	0x00019a50
        /*0f90*/ 	.word	0x0000000e
        /*0f94*/ 	.word	0x00034850
        /*0f98*/ 	.short	0x010a
        /*0f9a*/ 	.byte	0x3f
	.zero		1


	//   ....[44]....
        /*0f9c*/ 	.word	0x00019aa0
        /*0fa0*/ 	.word	0x0000000e
        /*0fa4*/ 	.word	0x00034850
        /*0fa8*/ 	.short	0x010a
        /*0faa*/ 	.byte	0x3f
	.zero		1


	//   ....[45]....
        /*0fac*/ 	.word	0x0001b590
        /*0fb0*/ 	.word	0x00000007
        /*0fb4*/ 	.word	0x00000000
        /*0fb8*/ 	.short	0x0101
        /*0fba*/ 	.byte	0x3f
	.zero		1


	//   ....[46]....
        /*0fbc*/ 	.word	0x0001b5d0
        /*0fc0*/ 	.word	0x0000000e
        /*0fc4*/ 	.word	0x00000000
        /*0fc8*/ 	.short	0x0101
        /*0fca*/ 	.byte	0x3f
	.zero		1


	//   ....[47]....
        /*0fcc*/ 	.word	0x0001bee0
        /*0fd0*/ 	.word	0x0000000b
        /*0fd4*/ 	.word	0x00034850
        /*0fd8*/ 	.short	0x010a
        /*0fda*/ 	.byte	0x3f
	.zero		1


	//   ....[48]....
        /*0fdc*/ 	.word	0x0001bf80
        /*0fe0*/ 	.word	0x0000000b
        /*0fe4*/ 	.word	0x00034850
        /*0fe8*/ 	.short	0x010a
        /*0fea*/ 	.byte	0x3f
	.zero		1


	//   ....[49]....
        /*0fec*/ 	.word	0x0001c540
        /*0ff0*/ 	.word	0x00000008
        /*0ff4*/ 	.word	0x00000000
        /*0ff8*/ 	.short	0x0101
        /*0ffa*/ 	.byte	0x3f
	.zero		1


	//   ....[50]....
        /*0ffc*/ 	.word	0x0001da30
        /*1000*/ 	.word	0x00000000
        /*1004*/ 	.word	0x00000000
        /*1008*/ 	.short	0x0101
        /*100a*/ 	.byte	0x3f
	.zero		1


	//   ....[51]....
        /*100c*/ 	.word	0x0001ff20
        /*1010*/ 	.word	0x00000005
        /*1014*/ 	.word	0x00034820
        /*1018*/ 	.short	0x010a
        /*101a*/ 	.byte	0x3f
	.zero		1


	//   ....[52]....
        /*101c*/ 	.word	0x00020000
        /*1020*/ 	.word	0x00000005
        /*1024*/ 	.word	0x000348a0
        /*1028*/ 	.short	0x010a
        /*102a*/ 	.byte	0x3f
	.zero		1


	//   ....[53]....
        /*102c*/ 	.word	0x00020440
        /*1030*/ 	.word	0x00000005
        /*1034*/ 	.word	0x000348c0
        /*1038*/ 	.short	0x010a
        /*103a*/ 	.byte	0x3f
	.zero		1


	//   ....[54]....
        /*103c*/ 	.word	0x00020960
        /*1040*/ 	.word	0x00000007
        /*1044*/ 	.word	0x000348a0
        /*1048*/ 	.short	0x010a
        /*104a*/ 	.byte	0x3f
	.zero		1


	//   ....[55]....
        /*104c*/ 	.word	0x00020d90
        /*1050*/ 	.word	0x00000007
        /*1054*/ 	.word	0x000348c0
        /*1058*/ 	.short	0x010a
        /*105a*/ 	.byte	0x3f
	.zero		1


	//   ....[56]....
        /*105c*/ 	.word	0x00021bd0
        /*1060*/ 	.word	0x00000000
        /*1064*/ 	.word	0x00034840
        /*1068*/ 	.short	0x010a
        /*106a*/ 	.byte	0x3f
	.zero		1


	//   ....[57]....
        /*106c*/ 	.word	0x00022c20
        /*1070*/ 	.word	0x00000009
        /*1074*/ 	.word	0x00034800
        /*1078*/ 	.short	0x0107
        /*107a*/ 	.byte	0x3f
	.zero		1


	//   ....[58]....
        /*107c*/ 	.word	0x00022d30
        /*1080*/ 	.word	0x00000002
        /*1084*/ 	.word	0x00034800
        /*1088*/ 	.short	0x0101
        /*108a*/ 	.byte	0x3f
	.zero		1


	//   ....[59]....
        /*108c*/ 	.word	0x00022d50
        /*1090*/ 	.word	0x00000002
        /*1094*/ 	.word	0x00034820
        /*1098*/ 	.short	0x010a
        /*109a*/ 	.byte	0x3f
	.zero		1


	//   ....[60]....
        /*109c*/ 	.word	0x000230b0
        /*10a0*/ 	.word	0x00000003
        /*10a4*/ 	.word	0x00034840
        /*10a8*/ 	.short	0x010a
        /*10aa*/ 	.byte	0x3f
	.zero		1


	//   ....[61]....
        /*10ac*/ 	.word	0x00023560
        /*10b0*/ 	.word	0x00000003
        /*10b4*/ 	.word	0x00000060
        /*10b8*/ 	.short	0x010a
        /*10ba*/ 	.byte	0x3f
	.zero		1


	//   ....[62]....
        /*10bc*/ 	.word	0x00023c30
        /*10c0*/ 	.word	0x00000003
        /*10c4*/ 	.word	0x00034840
        /*10c8*/ 	.short	0x010a
        /*10ca*/ 	.byte	0x3f
	.zero		1


	//   ....[63]....
        /*10cc*/ 	.word	0x000240e0
        /*10d0*/ 	.word	0x00000002
        /*10d4*/ 	.word	0x00000060
        /*10d8*/ 	.short	0x010a
        /*10da*/ 	.byte	0x3f
	.zero		1


	//   ....[64]....
        /*10dc*/ 	.word	0x00024700
        /*10e0*/ 	.word	0x00000002
        /*10e4*/ 	.word	0x00034840
        /*10e8*/ 	.short	0x010a
        /*10ea*/ 	.byte	0x3f
	.zero		1


	//   ....[65]....
        /*10ec*/ 	.word	0x00024bb0
        /*10f0*/ 	.word	0x00000002
        /*10f4*/ 	.word	0x00000060
        /*10f8*/ 	.short	0x010a
        /*10fa*/ 	.byte	0x3f
	.zero		1


	//   ....[66]....
        /*10fc*/ 	.word	0x00025160
        /*1100*/ 	.word	0x00000000
        /*1104*/ 	.word	0x00034860
        /*1108*/ 	.short	0x010a
        /*110a*/ 	.byte	0x3f
	.zero		1


	//   ....[67]....
        /*110c*/ 	.word	0x00026280
        /*1110*/ 	.word	0x00000000
        /*1114*/ 	.word	0x00034820
        /*1118*/ 	.short	0x010a
        /*111a*/ 	.byte	0x3f
	.zero		1


	//   ....[68]....
        /*111c*/ 	.word	0x00026450
        /*1120*/ 	.word	0x00000006
        /*1124*/ 	.word	0x00000000
        /*1128*/ 	.short	0x010a
        /*112a*/ 	.byte	0x3f
	.zero		1


	//   ....[69]....
        /*112c*/ 	.word	0x000264c0
        /*1130*/ 	.word	0x00000007
        /*1134*/ 	.word	0x00000000
        /*1138*/ 	.short	0x010a
        /*113a*/ 	.byte	0x3f
	.zero		1


	//   ....[70]....
        /*113c*/ 	.word	0x00026530
        /*1140*/ 	.word	0x00000004
        /*1144*/ 	.word	0x00000000
        /*1148*/ 	.short	0x010a
        /*114a*/ 	.byte	0x3f
	.zero		1


	//   ....[71]....
        /*114c*/ 	.word	0x00026560
        /*1150*/ 	.word	0x00000003
        /*1154*/ 	.word	0x00000000
        /*1158*/ 	.short	0x010a
        /*115a*/ 	.byte	0x3f
	.zero		1


	//   ....[72]....
        /*115c*/ 	.word	0x000265c0
        /*1160*/ 	.word	0x00000003
        /*1164*/ 	.word	0x00034890
        /*1168*/ 	.short	0x010a
        /*116a*/ 	.byte	0x3f
	.zero		1


	//   ....[73]....
        /*116c*/ 	.word	0x00026610
        /*1170*/ 	.word	0x00000003
        /*1174*/ 	.word	0x00034890
        /*1178*/ 	.short	0x010a
        /*117a*/ 	.byte	0x3f
	.zero		1


	//   ....[74]....
        /*117c*/ 	.word	0x00026660
        /*1180*/ 	.word	0x00000003
        /*1184*/ 	.word	0x00034890
        /*1188*/ 	.short	0x010a
        /*118a*/ 	.byte	0x3f
	.zero		1


	//   ....[75]....
        /*118c*/ 	.word	0x000266b0
        /*1190*/ 	.word	0x00000003
        /*1194*/ 	.word	0x000348b0
        /*1198*/ 	.short	0x010a
        /*119a*/ 	.byte	0x3f
	.zero		1


	//   ....[76]....
        /*119c*/ 	.word	0x00026a90
        /*11a0*/ 	.word	0x00000010
        /*11a4*/ 	.word	0x00034800
        /*11a8*/ 	.short	0x010a
        /*11aa*/ 	.byte	0x3f
	.zero		1


	//   ....[77]....
        /*11ac*/ 	.word	0x00026ea0
        /*11b0*/ 	.word	0x00000010
        /*11b4*/ 	.word	0x00034800
        /*11b8*/ 	.short	0x010a
        /*11ba*/ 	.byte	0x3f
	.zero		1


	//   ....[78]....
        /*11bc*/ 	.word	0x00026ef0
        /*11c0*/ 	.word	0x00000000
        /*11c4*/ 	.word	0x00034830
        /*11c8*/ 	.short	0x010a
        /*11ca*/ 	.byte	0x3f
	.zero		1


	//   ....[79]....
        /*11cc*/ 	.word	0x00026f40
        /*11d0*/ 	.word	0x0000000e
        /*11d4*/ 	.word	0x00034830
        /*11d8*/ 	.short	0x010a
        /*11da*/ 	.byte	0x3f
	.zero		1


	//   ....[80]....
        /*11dc*/ 	.word	0x00026f90
        /*11e0*/ 	.word	0x0000000f
        /*11e4*/ 	.word	0x00034850
        /*11e8*/ 	.short	0x010a
        /*11ea*/ 	.byte	0x3f
	.zero		1


	//   ....[81]....
        /*11ec*/ 	.word	0x00026fe0
        /*11f0*/ 	.word	0x00000008
        /*11f4*/ 	.word	0x00034830
        /*11f8*/ 	.short	0x010a
        /*11fa*/ 	.byte	0x3f
	.zero		1


	//   ....[82]....
        /*11fc*/ 	.word	0x00027030
        /*1200*/ 	.word	0x0000000e
        /*1204*/ 	.word	0x00034850
        /*1208*/ 	.short	0x010a
        /*120a*/ 	.byte	0x3f
	.zero		1


	//   ....[83]....
        /*120c*/ 	.word	0x00027080
        /*1210*/ 	.word	0x0000000b
        /*1214*/ 	.word	0x00034850
        /*1218*/ 	.short	0x010a
        /*121a*/ 	.byte	0x3f
	.zero		1


	//   ....[84]....
        /*121c*/ 	.word	0x00027230
        /*1220*/ 	.word	0x00000004
        /*1224*/ 	.word	0x00034820
        /*1228*/ 	.short	0x010a
        /*122a*/ 	.byte	0x3f
	.zero		1


	//   ....[85]....
        /*122c*/ 	.word	0x00027280
        /*1230*/ 	.word	0x00000005
        /*1234*/ 	.word	0x000348a0
        /*1238*/ 	.short	0x010a
        /*123a*/ 	.byte	0x3f
	.zero		1


	//   ....[86]....
        /*123c*/ 	.word	0x000272d0
        /*1240*/ 	.word	0x00000005
        /*1244*/ 	.word	0x000348c0
        /*1248*/ 	.short	0x010a
        /*124a*/ 	.byte	0x3f
	.zero		1


	//   ....[87]....
        /*124c*/ 	.word	0x00027320
        /*1250*/ 	.word	0x00000007
        /*1254*/ 	.word	0x000348a0
        /*1258*/ 	.short	0x010a
        /*125a*/ 	.byte	0x3f
	.zero		1


	//   ....[88]....
        /*125c*/ 	.word	0x00027370
        /*1260*/ 	.word	0x00000007
        /*1264*/ 	.word	0x000348c0
        /*1268*/ 	.short	0x010a
        /*126a*/ 	.byte	0x3f
	.zero		1


	//   ....[89]....
        /*126c*/ 	.word	0x00027510
        /*1270*/ 	.word	0x00000000
        /*1274*/ 	.word	0x00034840
        /*1278*/ 	.short	0x010a
        /*127a*/ 	.byte	0x3f
	.zero		1


	//   ....[90]....
        /*127c*/ 	.word	0x00028100
        /*1280*/ 	.word	0x00000002
        /*1284*/ 	.word	0x00034820
        /*1288*/ 	.short	0x010a
        /*128a*/ 	.byte	0x3f
	.zero		1


	//   ....[91]....
        /*128c*/ 	.word	0x00028150
        /*1290*/ 	.word	0x00000003
        /*1294*/ 	.word	0x00034840
        /*1298*/ 	.short	0x010a
        /*129a*/ 	.byte	0x3f
	.zero		1


	//   ....[92]....
        /*129c*/ 	.word	0x000281a0
        /*12a0*/ 	.word	0x00000003
        /*12a4*/ 	.word	0x00000060
        /*12a8*/ 	.short	0x010a
        /*12aa*/ 	.byte	0x3f
	.zero		1


	//   ....[93]....
        /*12ac*/ 	.word	0x000281f0
        /*12b0*/ 	.word	0x00000003
        /*12b4*/ 	.word	0x00034840
        /*12b8*/ 	.short	0x010a
        /*12ba*/ 	.byte	0x3f
	.zero		1


	//   ....[94]....
        /*12bc*/ 	.word	0x00028240
        /*12c0*/ 	.word	0x00000002
        /*12c4*/ 	.word	0x00000060
        /*12c8*/ 	.short	0x010a
        /*12ca*/ 	.byte	0x3f
	.zero		1


	//   ....[95]....
        /*12cc*/ 	.word	0x00028290
        /*12d0*/ 	.word	0x00000002
        /*12d4*/ 	.word	0x00034840
        /*12d8*/ 	.short	0x010a
        /*12da*/ 	.byte	0x3f
	.zero		1


	//   ....[96]....
        /*12dc*/ 	.word	0x000282e0
        /*12e0*/ 	.word	0x00000002
        /*12e4*/ 	.word	0x00000060
        /*12e8*/ 	.short	0x010a
        /*12ea*/ 	.byte	0x3f
	.zero		1


	//   ....[97]....
        /*12ec*/ 	.word	0x00028330
        /*12f0*/ 	.word	0x00000000
        /*12f4*/ 	.word	0x00034860
        /*12f8*/ 	.short	0x010a
        /*12fa*/ 	.byte	0x3f
	.zero		1


	//   ....[98]....
        /*12fc*/ 	.word	0x00028d90
        /*1300*/ 	.word	0x00000000
        /*1304*/ 	.word	0x00034820
        /*1308*/ 	.short	0x010a
        /*130a*/ 	.byte	0x3f
	.zero		1


	//   ....[99]....
        /*130c*/ 	.word	0x00028f30
        /*1310*/ 	.word	0x00000006
        /*1314*/ 	.word	0x00000000
        /*1318*/ 	.short	0x010a
        /*131a*/ 	.byte	0x3f
	.zero		1


	//   ....[100]....
        /*131c*/ 	.word	0x00028f80
        /*1320*/ 	.word	0x00000007
        /*1324*/ 	.word	0x00000000
        /*1328*/ 	.short	0x010a
        /*132a*/ 	.byte	0x3f
	.zero		1


	//   ....[101]....
        /*132c*/ 	.word	0x00028fd0
        /*1330*/ 	.word	0x00000004
        /*1334*/ 	.word	0x00000000
        /*1338*/ 	.short	0x010a
        /*133a*/ 	.byte	0x3f
	.zero		1


	//----- nvinfo : EIATTR_NUM_MBARRIERS
	.align		4
.L_365:
        /*133c*/ 	.byte	0x03, 0x38
        /*133e*/ 	.short	0x0016


	//----- nvinfo : EIATTR_EXIT_INSTR_OFFSETS
	.align		4
        /*1340*/ 	.byte	0x04, 0x1c
        /*1342*/ 	.short	(.L_367 - .L_366)


	//   ....[0]....
.L_366:
        /*1344*/ 	.word	0x000265b0


	//----- nvinfo : EIATTR_MAX_THREADS
	.align		4
.L_367:
        /*1348*/ 	.byte	0x04, 0x05
        /*134a*/ 	.short	(.L_369 - .L_368)
.L_368:
        /*134c*/ 	.word	0x00000180
        /*1350*/ 	.word	0x00000001
        /*1354*/ 	.word	0x00000001


	//----- nvinfo : EIATTR_CRS_STACK_SIZE
	.align		4
.L_369:
        /*1358*/ 	.byte	0x04, 0x1e
        /*135a*/ 	.short	(.L_371 - .L_370)
.L_370:
        /*135c*/ 	.word	0x00000000


	//----- nvinfo : EIATTR_CBANK_PARAM_SIZE
	.align		4
.L_371:
        /*1360*/ 	.byte	0x03, 0x19
        /*1362*/ 	.short	0x0af0


	//----- nvinfo : EIATTR_PARAM_CBANK
	.align		4
        /*1364*/ 	.byte	0x04, 0x0a
        /*1366*/ 	.short	(.L_373 - .L_372)
	.align		4
.L_372:
        /*1368*/ 	.word	index@(.nv.constant0._ZN7cutlass13device_kernelIN5flash11enable_sm90INS1_16FlashAttnFwdSm90INS1_25CollectiveMainloopFwdSm90ILi2EN4cute5tupleIJNS5_1CILi1EEES8_S8_EEENS6_IJNS7_ILi128EEESA_NS7_ILi192EEEEEELi128ENS_10bfloat16_tEfNS_4arch4Sm90ELb1ELb0ELb1ELb1ELb0ELb1ELb0ELb1ELb1ELb1ELb0ELb0EEENS1_21CollectiveEpilogueFwdINS6_IJSA_SA_SA_EEES9_SD_SF_Li256ELb1ELb1ELb0ELb0EEENS1_36VarlenDynamicPersistentTileSchedulerILi128ELi128ELi256ELi128ELb0ELb1ELb1ELb1ELb1ELb1EEEEEEEEEvNT_6ParamsE)
        /*136c*/ 	.short	0x0210
        /*136e*/ 	.short	0x0af0


	//----- nvinfo : EIATTR_SW_WAR
	.align		4
.L_373:
        /*1370*/ 	.byte	0x04, 0x36
        /*1372*/ 	.short	(.L_375 - .L_374)
.L_374:
        /*1374*/ 	.word	0x00000008
.L_375:


//--------------------- .nv.callgraph             --------------------------
	.section	.nv.callgraph,"",@"SHT_CUDA_CALLGRAPH"
	.align	4
	.sectionentsize	8
	.align		4
        /*0000*/ 	.word	0x00000000
	.align		4
        /*0004*/ 	.word	0xffffffff
	.align		4
        /*0008*/ 	.word	index@(_ZN7cutlass13device_kernelIN5flash11enable_sm90INS1_16FlashAttnFwdSm90INS1_25CollectiveMainloopFwdSm90ILi2EN4cute5tupleIJNS5_1CILi1EEES8_S8_EEENS6_IJNS7_ILi128EEESA_NS7_ILi192EEEEEELi128ENS_10bfloat16_tEfNS_4arch4Sm90ELb0ELb0ELb1ELb0ELb0ELb0ELb0ELb1ELb1ELb1ELb0ELb0EEENS1_21CollectiveEpilogueFwdINS6_IJSA_SA_SA_EEES9_SD_SF_Li256ELb0ELb1ELb0ELb0EEENS1_29StaticPersistentTileSchedulerILb0EEEEEEEEEvNT_6ParamsE)
	.align		4
        /*000c*/ 	.word	index@(__assertfail)
	.align		4
        /*0010*/ 	.word	index@(_ZN7cutlass13device_kernelIN5flash11enable_sm90INS1_16FlashAttnFwdSm90INS1_25CollectiveMainloopFwdSm90ILi2EN4cute5tupleIJNS5_1CILi2EEENS7_ILi1EEES9_EEENS6_IJNS7_ILi128EEESB_NS7_ILi192EEEEEELi128ENS_10bfloat16_tEfNS_4arch4Sm90ELb0ELb0ELb1ELb0ELb0ELb0ELb0ELb1ELb1ELb1ELb0ELb0EEENS1_21CollectiveEpilogueFwdINS6_IJSB_SB_SB_EEESA_SE_SG_Li256ELb0ELb1ELb0ELb0EEENS1_29StaticPersistentTileSchedulerILb0EEEEEEEEEvNT_6ParamsE)
	.align		4
        /*0014*/ 	.word	index@(__assertfail)
	.align		4
        /*0018*/ 	.word	index@(_ZN7cutlass13device_kernelIN5flash11enable_sm90INS1_16FlashAttnFwdSm90INS1_25CollectiveMainloopFwdSm90ILi2EN4cute5tupleIJNS5_1CILi1EEES8_S8_EEENS6_IJNS7_ILi128EEESA_NS7_ILi192EEEEEELi128ENS_10bfloat16_tEfNS_4arch4Sm90ELb0ELb0ELb1ELb1ELb0ELb0ELb0ELb1ELb1ELb1ELb0ELb0EEENS1_21CollectiveEpilogueFwdINS6_IJSA_SA_SA_EEES9_SD_SF_Li256ELb1ELb1ELb0ELb0EEENS1_36VarlenDynamicPersistentTileSchedulerILi128ELi128ELi256ELi128ELb0ELb1ELb1ELb0ELb1ELb1EEEEEEEEEvNT_6ParamsE)
	.align		4
        /*001c*/ 	.word	index@(__assertfail)
	.align		4
        /*0020*/ 	.word	index@(_ZN7cutlass13device_kernelIN5flash11enable_sm90INS1_16FlashAttnFwdSm90INS1_25CollectiveMainloopFwdSm90ILi2EN4cute5tupleIJNS5_1CILi1EEES8_S8_EEENS6_IJNS7_ILi128EEESA_NS7_ILi192EEEEEELi128ENS_10bfloat16_tEfNS_4arch4Sm90ELb0ELb0ELb1ELb1ELb0ELb1ELb0ELb1ELb1ELb1ELb0ELb0EEENS1_21CollectiveEpilogueFwdINS6_IJSA_SA_SA_EEES9_SD_SF_Li256ELb1ELb1ELb0ELb0EEENS1_36VarlenDynamicPersistentTileSchedulerILi128ELi128ELi256ELi128ELb0ELb1ELb1ELb0ELb1ELb1EEEEEEEEEvNT_6ParamsE)
	.align		4
        /*0024*/ 	.word	index@(__assertfail)
	.align		4
        /*0028*/ 	.word	index@(_ZN7cutlass13device_kernelIN5flash11enable_sm90INS1_16FlashAttnFwdSm90INS1_25CollectiveMainloopFwdSm90ILi2EN4cute5tupleIJNS5_1CILi1EEES8_S8_EEENS6_IJNS7_ILi128EEENS7_ILi96EEENS7_ILi192EEEEEELi128ENS_10bfloat16_tEfNS_4arch4Sm90ELb0ELb1ELb1ELb0ELb0ELb0ELb0ELb1ELb1ELb1ELb0ELb0EEENS1_21CollectiveEpilogueFwdINS6_IJSA_SA_SB_EEES9_SE_SG_Li256ELb0ELb1ELb0ELb0EEENS1_30DynamicPersistentTileSchedulerILi256ELi128ELb0ELb1ELb1EEEEEEEEEvNT_6ParamsE)
	.align		4
        /*002c*/ 	.word	index@(__assertfail)
	.align		4
        /*0030*/ 	.word	index@(_ZN7cutlass13device_kernelIN5flash11enable_sm90INS1_16FlashAttnFwdSm90INS1_25CollectiveMainloopFwdSm90ILi2EN4cute5tupleIJNS5_1CILi1EEES8_S8_EEENS6_IJNS7_ILi128EEENS7_ILi96EEENS7_ILi192EEEEEELi128ENS_10bfloat16_tEfNS_4arch4Sm90ELb0ELb1ELb1ELb1ELb0ELb0ELb0ELb1ELb1ELb1ELb0ELb0EEENS1_21CollectiveEpilogueFwdINS6_IJSA_SA_SB_EEES9_SE_SG_Li256ELb1ELb1ELb0ELb0EEENS1_36VarlenDynamicPersistentTileSchedulerILi128ELi96ELi256ELi128ELb0ELb1ELb1ELb1ELb0ELb1EEEEEEEEEvNT_6ParamsE)
	.align		4
        /*0034*/ 	.word	index@(__assertfail)
	.align		4
        /*0038*/ 	.word	index@(_ZN7cutlass13device_kernelIN5flash11enable_sm90INS1_16FlashAttnFwdSm90INS1_25CollectiveMainloopFwdSm90ILi2EN4cute5tupleIJNS5_1CILi1EEES8_S8_EEENS6_IJNS7_ILi128EEENS7_ILi96EEENS7_ILi192EEEEEELi128ENS_10bfloat16_tEfNS_4arch4Sm90ELb0ELb1ELb1ELb1ELb0ELb1ELb0ELb1ELb1ELb1ELb0ELb0EEENS1_21CollectiveEpilogueFwdINS6_IJSA_SA_SB_EEES9_SE_SG_Li256ELb1ELb1ELb0ELb0EEENS1_36VarlenDynamicPersistentTileSchedulerILi128ELi96ELi256ELi128ELb0ELb1ELb1ELb1ELb0ELb1EEEEEEEEEvNT_6ParamsE)
	.align		4
        /*003c*/ 	.word	index@(__assertfail)
	.align		4
        /*0040*/ 	.word	index@(_ZN7cutlass13device_kernelIN5flash11enable_sm90INS1_16FlashAttnFwdSm90INS1_25CollectiveMainloopFwdSm90ILi2EN4cute5tupleIJNS5_1CILi1EEES8_S8_EEENS6_IJNS7_ILi128EEESA_NS7_ILi192EEEEEELi128ENS_10bfloat16_tEfNS_4arch4Sm90ELb1ELb0ELb1ELb0ELb0ELb0ELb0ELb1ELb1ELb1ELb0ELb0EEENS1_21CollectiveEpilogueFwdINS6_IJSA_SA_SA_EEES9_SD_SF_Li256ELb0ELb1ELb0ELb0EEENS1_30DynamicPersistentTileSchedulerILi256ELi128ELb0ELb1ELb1EEEEEEEEEvNT_6ParamsE)
	.align		4
        /*0044*/ 	.word	index@(__assertfail)
	.align		4
        /*0048*/ 	.word	index@(_ZN7cutlass13device_kernelIN5flash11enable_sm90INS1_16FlashAttnFwdSm90INS1_25CollectiveMainloopFwdSm90ILi2EN4cute5tupleIJNS5_1CILi1EEES8_S8_EEENS6_IJNS7_ILi128EEESA_NS7_ILi192EEEEEELi128ENS_10bfloat16_tEfNS_4arch4Sm90ELb1ELb0ELb1ELb1ELb0ELb0ELb0ELb1ELb1ELb1ELb0ELb0EEENS1_21CollectiveEpilogueFwdINS6_IJSA_SA_SA_EEES9_SD_SF_Li256ELb1ELb1ELb0ELb0EEENS1_36VarlenDynamicPersistentTileSchedulerILi128ELi128ELi256ELi128ELb0ELb1ELb1ELb1ELb1ELb1EEEEEEEEEvNT_6ParamsE)
	.align		4
        /*004c*/ 	.word	index@(__assertfail)
	.align		4
        /*0050*/ 	.word	index@(_ZN7cutlass13device_kernelIN5flash11enable_sm90INS1_16FlashAttnFwdSm90INS1_25CollectiveMainloopFwdSm90ILi2EN4cute5tupleIJNS5_1CILi1EEES8_S8_EEENS6_IJNS7_ILi128EEESA_NS7_ILi192EEEEEELi128ENS_10bfloat16_tEfNS_4arch4Sm90ELb1ELb0ELb1ELb1ELb0ELb1ELb0ELb1ELb1ELb1ELb0ELb0EEENS1_21CollectiveEpilogueFwdINS6_IJSA_SA_SA_EEES9_SD_SF_Li256ELb1ELb1ELb0ELb0EEENS1_36VarlenDynamicPersistentTileSchedulerILi128ELi128ELi256ELi128ELb0ELb1ELb1ELb1ELb1ELb1EEEEEEEEEvNT_6ParamsE)
	.align		4
        /*0054*/ 	.word	index@(__assertfail)
	.align		4
        /*0058*/ 	.word	0x00000000
	.align		4
        /*005c*/ 	.word	0xfffffffe
	.align		4
        /*0060*/ 	.word	0x00000000
	.align		4
        /*0064*/ 	.word	0xfffffffd
	.align		4
        /*0068*/ 	.word	0x00000000
	.align		4
        /*006c*/ 	.word	0xfffffffc


//--------------------- .nv.constant4             --------------------------
	.section	.nv.constant4,"a",@progbits
	.align	8
	.align		8
.nv.constant4:
        /*0000*/ 	.dword	__assertfail
	.align		8
        /*0008*/ 	.dword	__unnamed_1
	.align		8
        /*0010*/ 	.dword	__unnamed_2
	.align		8
        /*0018*/ 	.dword	__unnamed_3
	.align		8
        /*0020*/ 	.dword	__unnamed_4
	.align		8
        /*0028*/ 	.dword	__unnamed_5
	.align		8
        /*0030*/ 	.dword	__unnamed_6
	.align		8
        /*0038*/ 	.dword	__unnamed_7
	.align		8
        /*0040*/ 	.dword	__unnamed_8
	.align		8
        /*0048*/ 	.dword	__unnamed_9
	.align		8
        /*0050*/ 	.dword	__unnamed_10
	.align		8
        /*0058*/ 	.dword	__unnamed_11
	.align		8
        /*0060*/ 	.dword	_ZN86_INTERNAL_be7df9be_50_flash_fwd_hdim192_128_bf16_softcap_packgqa_sm90_cu_59c7631c_31214cuda3std3__45__cpo5beginE
	.align		8
        /*0068*/ 	.dword	_ZN86_INTERNAL_be7df9be_50_flash_fwd_hdim192_128_bf16_softcap_packgqa_sm90_cu_59c7631c_31214cuda3std3__45__cpo3endE
	.align		8
        /*0070*/ 	.dword	_ZN86_INTERNAL_be7df9be_50_flash_fwd_hdim192_128_bf16_softcap_packgqa_sm90_cu_59c7631c_31214cuda3std3__45__cpo6cbeginE
	.align		8
        /*0078*/ 	.dword	_ZN86_INTERNAL_be7df9be_50_flash_fwd_hdim192_128_bf16_softcap_packgqa_sm90_cu_59c7631c_31214cuda3std3__45__cpo4cendE
	.align		8
        /*0080*/ 	.dword	_ZN86_INTERNAL_be7df9be_50_flash_fwd_hdim192_128_bf16_softcap_packgqa_sm90_cu_59c7631c_31214cuda3std3__488_GLOBAL__N__be7df9be_50_flash_fwd_hdim192_128_bf16_softcap_packgqa_sm90_cu_59c7631c_31216ignoreE
	.align		8
        /*0088*/ 	.dword	_ZN86_INTERNAL_be7df9be_50_flash_fwd_hdim192_128_bf16_softcap_packgqa_sm90_cu_59c7631c_31214cuda3std3__419piecewise_constructE
	.align		8
        /*0090*/ 	.dword	_ZN86_INTERNAL_be7df9be_50_flash_fwd_hdim192_128_bf16_softcap_packgqa_sm90_cu_59c7631c_31214cuda3std3__48in_placeE
	.align		8
        /*0098*/ 	.dword	_ZN86_INTERNAL_be7df9be_50_flash_fwd_hdim192_128_bf16_softcap_packgqa_sm90_cu_59c7631c_31214cuda3std6ranges3__45__cpo4swapE
	.align		8
        /*00a0*/ 	.dword	_ZN86_INTERNAL_be7df9be_50_flash_fwd_hdim192_128_bf16_softcap_packgqa_sm90_cu_59c7631c_31214cuda3std6ranges3__45__cpo9iter_moveE
	.align		8
        /*00a8*/ 	.dword	_ZN86_INTERNAL_be7df9be_50_flash_fwd_hdim192_128_bf16_softcap_packgqa_sm90_cu_59c7631c_31214cute7productE
	.align		8
        /*00b0*/ 	.dword	_ZN86_INTERNAL_be7df9be_50_flash_fwd_hdim192_128_bf16_softcap_packgqa_sm90_cu_59c7631c_31214cute1_E
	.align		8
        /*00b8*/ 	.dword	$str$23
	.align		8
        /*00c0*/ 	.dword	$str$24


//--------------------- .text._ZN7cutlass13device_kernelIN5flash11enable_sm90INS1_16FlashAttnFwdSm90INS1_25CollectiveMainloopFwdSm90ILi2EN4cute5tupleIJNS5_1CILi1EEES8_S8_EEENS6_IJNS7_ILi128EEESA_NS7_ILi192EEEEEELi128ENS_10bfloat16_tEfNS_4arch4Sm90ELb0ELb0ELb1ELb0ELb0ELb0ELb0ELb1ELb1ELb1ELb0ELb0EEENS1_21CollectiveEpilogueFwdINS6_IJSA_SA_SA_EEES9_SD_SF_Li256ELb0ELb1ELb0ELb0EEENS1_29StaticPersistentTileSchedulerILb0EEEEEEEEEvNT_6ParamsE --------------------------
	.section	.text._ZN7cutlass13device_kernelIN5flash11enable_sm90INS1_16FlashAttnFwdSm90INS1_25CollectiveMainloopFwdSm90ILi2EN4cute5tupleIJNS5_1CILi1EEES8_S8_EEENS6_IJNS7_ILi128EEESA_NS7_ILi192EEEEEELi128ENS_10bfloat16_tEfNS_4arch4Sm90ELb0ELb0ELb1ELb0ELb0ELb0ELb0ELb1ELb1ELb1ELb0ELb0EEENS1_21CollectiveEpilogueFwdINS6_IJSA_SA_SA_EEES9_SD_SF_Li256ELb0ELb1ELb0ELb0EEENS1_29StaticPersistentTileSchedulerILb0EEEEEEEEEvNT_6ParamsE,"ax",@progbits
	.align	128
.text._ZN7cutlass13device_kernelIN5flash11enable_sm90INS1_16FlashAttnFwdSm90INS1_25CollectiveMainloopFwdSm90ILi2EN4cute5tupleIJNS5_1CILi1EEES8_S8_EEENS6_IJNS7_ILi128EEESA_NS7_ILi192EEEEEELi128ENS_10bfloat16_tEfNS_4arch4Sm90ELb0ELb0ELb1ELb0ELb0ELb0ELb0ELb1ELb1ELb1ELb0ELb0EEENS1_21CollectiveEpilogueFwdINS6_IJSA_SA_SA_EEES9_SD_SF_Li256ELb0ELb1ELb0ELb0EEENS1_29StaticPersistentTileSchedulerILb0EEEEEEEEEvNT_6ParamsE:
        .type           _ZN7cutlass13device_kernelIN5flash11enable_sm90INS1_16FlashAttnFwdSm90INS1_25CollectiveMainloopFwdSm90ILi2EN4cute5tupleIJNS5_1CILi1EEES8_S8_EEENS6_IJNS7_ILi128EEESA_NS7_ILi192EEEEEELi128ENS_10bfloat16_tEfNS_4arch4Sm90ELb0ELb0ELb1ELb0ELb0ELb0ELb0ELb1ELb1ELb1ELb0ELb0EEENS1_21CollectiveEpilogueFwdINS6_IJSA_SA_SA_EEES9_SD_SF_Li256ELb0ELb1ELb0ELb0EEENS1_29StaticPersistentTileSchedulerILb0EEEEEEEEEvNT_6ParamsE,@function
        .size           _ZN7cutlass13device_kernelIN5flash11enable_sm90INS1_16FlashAttnFwdSm90INS1_25CollectiveMainloopFwdSm90ILi2EN4cute5tupleIJNS5_1CILi1EEES8_S8_EEENS6_IJNS7_ILi128EEESA_NS7_ILi192EEEEEELi128ENS_10bfloat16_tEfNS_4arch4Sm90ELb0ELb0ELb1ELb0ELb0ELb0ELb0ELb1ELb1ELb1ELb0ELb0EEENS1_21CollectiveEpilogueFwdINS6_IJSA_SA_SA_EEES9_SD_SF_Li256ELb0ELb1ELb0ELb0EEENS1_29StaticPersistentTileSchedulerILb0EEEEEEEEEvNT_6ParamsE,(.L_x_3193 - _ZN7cutlass13device_kernelIN5flash11enable_sm90INS1_16FlashAttnFwdSm90INS1_25CollectiveMainloopFwdSm90ILi2EN4cute5tupleIJNS5_1CILi1EEES8_S8_EEENS6_IJNS7_ILi128EEESA_NS7_ILi192EEEEEELi128ENS_10bfloat16_tEfNS_4arch4Sm90ELb0ELb0ELb1ELb0ELb0ELb0ELb0ELb1ELb1ELb1ELb0ELb0EEENS1_21CollectiveEpilogueFwdINS6_IJSA_SA_SA_EEES9_SD_SF_Li256ELb0ELb1ELb0ELb0EEENS1_29StaticPersistentTileSchedulerILb0EEEEEEEEEvNT_6ParamsE)
        .other          _ZN7cutlass13device_kernelIN5flash11enable_sm90INS1_16FlashAttnFwdSm90INS1_25CollectiveMainloopFwdSm90ILi2EN4cute5tupleIJNS5_1CILi1EEES8_S8_EEENS6_IJNS7_ILi128EEESA_NS7_ILi192EEEEEELi128ENS_10bfloat16_tEfNS_4arch4Sm90ELb0ELb0ELb1ELb0ELb0ELb0ELb0ELb1ELb1ELb1ELb0ELb0EEENS1_21CollectiveEpilogueFwdINS6_IJSA_SA_SA_EEES9_SD_SF_Li256ELb0ELb1ELb0ELb0EEENS1_29StaticPersistentTileSchedulerILb0EEEEEEEEEvNT_6ParamsE,@"STO_CUDA_ENTRY STV_DEFAULT"
_ZN7cutlass13device_kernelIN5flash11enable_sm90INS1_16FlashAttnFwdSm90INS1_25CollectiveMainloopFwdSm90ILi2EN4cute5tupleIJNS5_1CILi1EEES8_S8_EEENS6_IJNS7_ILi128EEESA_NS7_ILi192EEEEEELi128ENS_10bfloat16_tEfNS_4arch4Sm90ELb0ELb0ELb1ELb0ELb0ELb0ELb0ELb1ELb1ELb1ELb0ELb0EEENS1_21CollectiveEpilogueFwdINS6_IJSA_SA_SA_EEES9_SD_SF_Li256ELb0ELb1ELb0ELb0EEENS1_29StaticPersistentTileSchedulerILb0EEEEEEEEEvNT_6ParamsE:
[----:B------:R-:W0:Y:S02]  /*0000*/  LDC R1, c[0x0][0x28] ;  /* 0x00000a00ff017b82 */ /* 0x000e240000000800 */
[----:B0-----:R-:W-:Y:S01]  /*0010*/  VIADD R1, R1, 0xffffffc8 ;  /* 0xffffffc801017836 */ /* 0x001fe20000000000 */
[----:B------:R-:W0:Y:S01]  /*0020*/  S2R R0, SR_TID.X ;  /* 0x0000000000007919 */ /* 0x000e220000002100 */
[----:B------:R-:W-:Y:S01]  /*0030*/  ELECT P0, URZ, PT ;  /* 0x00000000003f782f */ /* 0x000fe20003800000 */
[----:B------:R-:W-:Y:S01]  /*0040*/  BSSY B0, `(.L_x_0) ;  /* 0x000000d000007945 */ /* 0x000fe20003800000 */
[----:B0-----:R-:W-:-:S05]  /*0050*/  SHF.R.U32.HI R2, RZ, 0x5, R0 ;  /* 0x00000005ff027819 */ /* 0x001fca0000011600 */
[----:B------:R-:W0:Y:S02]  /*0060*/  SHFL.IDX PT, R3, R2, RZ, 0x1f ;  /* 0x00001fff02037589 */ /* 0x000e2400000e0000 */
[----:B0-----:R-:W-:-:S13]  /*0070*/  ISETP.EQ.AND P0, PT, R3, RZ, P0 ;  /* 0x000000ff0300720c */ /* 0x001fda0000702270 */
[----:B------:R-:W-:Y:S05]  /*0080*/  @!P0 BRA `(.L_x_1) ;  /* 0x0000000000208947 */ /* 0x000fea0003800000 */
[----:B------:R-:W-:Y:S02]  /*0090*/  ULDC.64 UR4, c[0x0][0x198] ;  /* 0x0000660000047ab9 */ /* 0x000fe40000000a00 */
[----:B------:R-:W-:Y:S02]  /*00a0*/  UIADD3 UR6, UP0, UR4, 0x370, URZ ;  /* 0x0000037004067890 */ /* 0x000fe4000ff1e03f */
[----:B------:R-:W-:Y:S02]  /*00b0*/  UIADD3 UR4, UP1, UR4, 0x470, URZ ;  /* 0x0000047004047890 */ /* 0x000fe4000ff3e03f */
[----:B------:R-:W-:Y:S02]  /*00c0*/  UIADD3.X UR7, URZ, UR5, URZ, UP0, !UPT ;  /* 0x000000053f077290 */ /* 0x000fe400087fe43f */
[----:B------:R-:W-:-:S07]  /*00d0*/  UIADD3.X UR5, URZ, UR5, URZ, UP1, !UPT ;  /* 0x000000053f057290 */ /* 0x000fce0008ffe43f */
[----:B------:R0:W-:Y:S02]  /*00e0*/  UTMACCTL.PF [UR6] ;  /* 0x00000000060079b9 */ /* 0x0001e40008040000 */
[----:B------:R0:W-:Y:S02]  /*00f0*/  UTMACCTL.PF [UR4] ;  /* 0x00000000040079b9 */ /* 0x0001e40008040000 */
[----:B0-----:R-:W-:Y:S01]  /*0100*/  NOP ;  /* 0x0000000000007918 */ /* 0x001fe20000000000 */
.L_x_1:
[----:B------:R-:W-:Y:S05]  /*0110*/  BSYNC B0 ;  /* 0x0000000000007941 */ /* 0x000fea0003800000 */
.L_x_0:
[----:B------:R-:W-:Y:S01]  /*0120*/  VOTEU.ANY UP0, P0 ;  /* 0x00000000003f7886 */ /* 0x000fe20000000100 */
[----:B------:R-:W0:Y:S01]  /*0130*/  SHFL.IDX PT, R3, R2, RZ, 0x1f ;  /* 0x00001fff02037589 */ /* 0x000e2200000e0000 */
[----:B------:R-:W-:Y:S01]  /*0140*/  UMOV UR4, 0x80 ;  /* 0x0000008000047882 */ /* 0x000fe20000000000 */
[----:B------:R-:W-:Y:S01]  /*0150*/  UMOV UR7, 0x100 ;  /* 0x0000010000077882 */ /* 0x000fe20000000000 */
[----:B------:R-:W-:Y:S01]  /*0160*/  VOTEU.ANY UP1, P0 ;  /* 0x00000000003f7886 */ /* 0x000fe20000020100 */
[----:B------:R-:W1:Y:S01]  /*0170*/  @UP0 S2UR UR8, SR_CgaCtaId ;  /* 0x00000000000809c3 */ /* 0x000e620000008800 */
[----:B------:R-:W-:Y:S01]  /*0180*/  @UP0 UMOV UR6, 0x400 ;  /* 0x0000040000060882 */ /* 0x000fe20000000000 */
[----:B------:R-:W-:-:S04]  /*0190*/  @UP0 UIADD3 UR4, -UR4, 0x100000, URZ ;  /* 0x0010000004040890 */ /* 0x000fc8000fffe13f */
[----:B------:R-:W-:Y:S02]  /*01a0*/  @UP0 USHF.L.U32 UR5, UR4, 0xb, URZ ;  /* 0x0000000b04050899 */ /* 0x000fe4000800063f */
[----:B------:R-:W-:Y:S01]  /*01b0*/  @UP0 USHF.L.U32 UR4, UR4, 0x1, URZ ;  /* 0x0000000104040899 */ /* 0x000fe2000800063f */
[----:B0-----:R-:W-:Y:S02]  /*01c0*/  ISETP.NE.AND P1, PT, R3, RZ, PT ;  /* 0x000000ff0300720c */ /* 0x001fe40003f25270 */
[----:B------:R-:W-:Y:S01]  /*01d0*/  SHF.R.U32.HI R3, RZ, 0x7, R0 ;  /* 0x00000007ff037819 */ /* 0x000fe20000011600 */
[----:B-1----:R-:W-:Y:S02]  /*01e0*/  @UP0 ULEA UR8, UR8, UR6, 0x18 ;  /* 0x0000000608080291 */ /* 0x002fe4000f8ec03f */
[----:B------:R-:W-:-:S04]  /*01f0*/  @UP0 UIADD3 UR6, -UR7, 0x100000, URZ ;  /* 0x0010000007060890 */ /* 0x000fc8000fffe13f */
[----:B------:R-:W-:Y:S02]  /*0200*/  @UP0 USHF.L.U32 UR7, UR6, 0xb, URZ ;  /* 0x0000000b06070899 */ /* 0x000fe4000800063f */
[----:B------:R-:W-:Y:S01]  /*0210*/  @UP0 USHF.L.U32 UR6, UR6, 0x1, URZ ;  /* 0x0000000106060899 */ /* 0x000fe2000800063f */
[----:B------:R-:W-:Y:S01]  /*0220*/  VOTEU.ANY UP0, P0 ;  /* 0x00000000003f7886 */ /* 0x000fe20000000100 */
[----:B------:R-:W0:Y:S04]  /*0230*/  SHFL.IDX PT, R3, R3, RZ, 0x1f ;  /* 0x00001fff03037589 */ /* 0x000e2800000e0000 */
[----:B------:R-:W1:Y:S02]  /*0240*/  FENCE.VIEW.ASYNC.S ;  /* 0x00000000000073c6 */ /* 0x000e640000000000 */
[----:B-1----:R1:W2:Y:S04]  /*0250*/  @UP0 SYNCS.EXCH.64 URZ, [UR8+0x34800], UR4 ;  /* 0x03480004083f05b2 */ /* 0x0022a80008000100 */
[----:B------:R1:W3:Y:S01]  /*0260*/  @UP1 SYNCS.EXCH.64 URZ, [UR8+0x34820], UR6 ;  /* 0x03482006083f15b2 */ /* 0x0002e20008000100 */
[----:B------:R-:W-:Y:S05]  /*0270*/  @P1 BRA `(.L_x_2) ;  /* 0x0000000000481947 */ /* 0x000fea0003800000 */
[----:B-1----:R-:W1:Y:S01]  /*0280*/  S2UR UR5, SR_CgaCtaId ;  /* 0x00000000000579c3 */ /* 0x002e620000008800 */
[----:B------:R-:W-:Y:S01]  /*0290*/  UMOV UR4, 0x400 ;  /* 0x0000040000047882 */ /* 0x000fe20000000000 */
[----:B------:R-:W-:Y:S01]  /*02a0*/  UMOV UR6, 0x1 ;  /* 0x0000000100067882 */ /* 0x000fe20000000000 */
[----:B------:R-:W-:Y:S01]  /*02b0*/  UMOV UR7, 0x2 ;  /* 0x0000000200077882 */ /* 0x000fe20000000000 */
[----:B------:R-:W-:Y:S01]  /*02c0*/  ELECT P0, URZ, PT ;  /* 0x00000000003f782f */ /* 0x000fe20003800000 */
[----:B-1----:R-:W-:Y:S02]  /*02d0*/  ULEA UR8, UR5, UR4, 0x18 ;  /* 0x0000000405087291 */ /* 0x002fe4000f8ec03f */
[----:B------:R-:W-:-:S04]  /*02e0*/  UIADD3 UR4, -UR6, 0x100000, URZ ;  /* 0x0010000006047890 */ /* 0x000fc8000fffe13f */
[----:B------:R-:W-:Y:S02]  /*02f0*/  USHF.L.U32 UR5, UR4, 0xb, URZ ;  /* 0x0000000b04057899 */ /* 0x000fe4000800063f */
[----:B------:R-:W-:Y:S02]  /*0300*/  USHF.L.U32 UR4, UR4, 0x1, URZ ;  /* 0x0000000104047899 */ /* 0x000fe4000800063f */
[----:B------:R-:W-:-:S04]  /*0310*/  UIADD3 UR6, -UR7, 0x100000, URZ ;  /* 0x0010000007067890 */ /* 0x000fc8000fffe13f */
[----:B------:R-:W-:Y:S02]  /*0320*/  USHF.L.U32 UR7, UR6, 0xb, URZ ;  /* 0x0000000b06077899 */ /* 0x000fe4000800063f */
[----:B------:R-:W-:Y:S01]  /*0330*/  USHF.L.U32 UR6, UR6, 0x1, URZ ;  /* 0x0000000106067899 */ /* 0x000fe2000800063f */
[----:B------:R-:W1:Y:S03]  /*0340*/  FENCE.VIEW.ASYNC.S ;  /* 0x00000000000073c6 */ /* 0x000e660000000000 */
[----:B-1----:R4:W1:Y:S08]  /*0350*/  SYNCS.EXCH.64 URZ, [UR8+0x34830], UR4 ;  /* 0x03483004083f75b2 */ /* 0x0028700008000100 */
[----:B------:R4:W0:Y:S01]  /*0360*/  SYNCS.EXCH.64 URZ, [UR8+0x34840], UR6 ;  /* 0x03484006083f75b2 */ /* 0x0008220008000100 */
[----:B------:R4:W0:Y:S01]  /*0370*/  SYNCS.EXCH.64 URZ, [UR8+0x34838], UR4 ;  /* 0x03483804083f75b2 */ /* 0x0008220008000100 */
[----:B------:R4:W0:Y:S02]  /*0380*/  SYNCS.EXCH.64 URZ, [UR8+0x34848], UR6 ;  /* 0x03484806083f75b2 */ /* 0x0008240008000100 */
[----:B----4-:R-:W-:Y:S01]  /*0390*/  NOP ;  /* 0x0000000000007918 */ /* 0x010fe20000000000 */
.L_x_2:
[----:B------:R-:W4:Y:S01]  /*03a0*/  SHFL.IDX PT, R4, R2, RZ, 0x1f ;  /* 0x00001fff02047589 */ /* 0x000f2200000e0000 */
[----:B------:R-:W-:Y:S01]  /*03b0*/  NOP ;  /* 0x0000000000007918 */ /* 0x000fe20000000000 */
[----:B----4-:R-:W-:-:S13]  /*03c0*/  ISETP.NE.AND P0, PT, R4, RZ, PT ;  /* 0x000000ff0400720c */ /* 0x010fda0003f05270 */
        /* <DEDUP_REMOVED lines=19> */
.L_x_3:
[----:B------:R-:W4:Y:S01]  /*0500*/  SHFL.IDX PT, R4, R2, RZ, 0x1f ;  /* 0x00001fff02047589 */ /* 0x000f2200000e0000 */
[----:B------:R-:W-:Y:S01]  /*0510*/  NOP ;  /* 0x0000000000007918 */ /* 0x000fe20000000000 */
[----:B----4-:R-:W-:-:S13]  /*0520*/  ISETP.NE.AND P0, PT, R4, RZ, PT ;  /* 0x000000ff0400720c */ /* 0x010fda0003f05270 */
[----:B------:R-:W-:Y:S05]  /*0530*/  @P0 BRA `(.L_x_4) ;  /* 0x0000000000380947 */ /* 0x000fea0003800000 */
[----:B-1----:R-:W1:Y:S01]  /*0540*/  S2UR UR5, SR_CgaCtaId ;  /* 0x00000000000579c3 */ /* 0x002e620000008800 */
[----:B------:R-:W-:Y:S01]  /*0550*/  UMOV UR4, 0x400 ;  /* 0x0000040000047882 */ /* 0x000fe20000000000 */
[----:B------:R-:W-:Y:S01]  /*0560*/  UMOV UR7, 0x1 ;  /* 0x0000000100077882 */ /* 0x000fe20000000000 */
[----:B------:R-:W-:Y:S01]  /*0570*/  ELECT P0, URZ, PT ;  /* 0x00000000003f782f */ /* 0x000fe20003800000 */
[----:B-1----:R-:W-:Y:S02]  /*0580*/  ULEA UR6, UR5, UR4, 0x18 ;  /* 0x0000000405067291 */ /* 0x002fe4000f8ec03f */
[----:B------:R-:W-:-:S04]  /*0590*/  UIADD3 UR4, -UR7, 0x100000, URZ ;  /* 0x0010000007047890 */ /* 0x000fc8000fffe13f */
[----:B------:R-:W-:Y:S02]  /*05a0*/  USHF.L.U32 UR5, UR4, 0xb, URZ ;  /* 0x0000000b04057899 */ /* 0x000fe4000800063f */
[----:B------:R-:W-:Y:S01]  /*05b0*/  USHF.L.U32 UR4, UR4, 0x1, URZ ;  /* 0x0000000104047899 */ /* 0x000fe2000800063f */
[----:B------:R-:W1:Y:S11]  /*05c0*/  FENCE.VIEW.ASYNC.S ;  /* 0x00000000000073c6 */ /* 0x000e760000000000 */
[----:B-1----:R4:W1:Y:S01]  /*05d0*/  SYNCS.EXCH.64 URZ, [UR6+0x34870], UR4 ;  /* 0x03487004063f75b2 */ /* 0x0028620008000100 */
[----:B------:R4:W0:Y:S01]  /*05e0*/  SYNCS.EXCH.64 URZ, [UR6+0x34880], UR4 ;  /* 0x03488004063f75b2 */ /* 0x0008220008000100 */
[----:B------:R4:W0:Y:S01]  /*05f0*/  SYNCS.EXCH.64 URZ, [UR6+0x34878], UR4 ;  /* 0x03487804063f75b2 */ /* 0x0008220008000100 */
[----:B------:R4:W0:Y:S02]  /*0600*/  SYNCS.EXCH.64 URZ, [UR6+0x34888], UR4 ;  /* 0x03488804063f75b2 */ /* 0x0008240008000100 */
[----:B----4-:R-:W-:Y:S01]  /*0610*/  NOP ;  /* 0x0000000000007918 */ /* 0x010fe20000000000 */
.L_x_4:
        /* <DEDUP_REMOVED lines=22> */
.L_x_5:
        /* <DEDUP_REMOVED lines=22> */
.L_x_6:
[----:B0-----:R-:W-:Y:S01]  /*08e0*/  ISETP.NE.AND P0, PT, R3, RZ, PT ;  /* 0x000000ff0300720c */ /* 0x001fe20003f05270 */
[----:B------:R-:W-:Y:S01]  /*08f0*/  IMAD.MOV.U32 R3, RZ, RZ, 0x1 ;  /* 0x00000001ff037424 */ /* 0x000fe200078e00ff */
[----:B------:R-:W-:Y:S01]  /*0900*/  NOP ;  /* 0x0000000000007918 */ /* 0x000fe20000000000 */
[----:B------:R-:W-:-:S03]  /*0910*/  ULDC.64 UR60, c[0x0][0x208] ;  /* 0x00008200003c7ab9 */ /* 0x000fc60000000a00 */
[----:B------:R-:W-:-:S05]  /*0920*/  SEL R3, R3, 0x2, !P0 ;  /* 0x0000000203037807 */ /* 0x000fca0004000000 */
[----:B------:R0:W-:Y:S01]  /*0930*/  STL [R1+0x34], R3 ;  /* 0x0000340301007387 */ /* 0x0001e20000100800 */
[----:B-123--:R-:W-:Y:S06]  /*0940*/  BAR.SYNC.DEFER_BLOCKING 0x0 ;  /* 0x0000000000007b1d */ /* 0x00efec0000010000 */
[----:B------:R-:W-:Y:S05]  /*0950*/  @!P0 BRA `(.L_x_7) ;  /* 0x0000008000448947 */ /* 0x000fea0003800000 */
.L_x_8:
[----:B------:R-:W-:-:S08]  /*0960*/  NOP ;  /* 0x0000000000007918 */ /* 0x000fd00000000000 */
[----:B------:R-:W1:Y:S02]  /*0970*/  USETMAXREG.TRY_ALLOC.CTAPOOL UP0, 0xf0 ;  /* 0x000000f0000079c8 */ /* 0x000e640008000600 */
[----:B-1----:R-:W-:-:S13]  /*0980*/  PLOP3.LUT P0, PT, PT, PT, UP0, 0x80, 0x0 ;  /* 0x000000000000781c */ /* 0x002fda0003f0f008 */
[----:B------:R-:W-:Y:S05]  /*0990*/  @!P0 BRA `(.L_x_8) ;  /* 0xfffffffc00f08947 */ /* 0x000fea000383ffff */
[----:B------:R-:W1:Y:S08]  /*09a0*/  S2UR UR39, SR_CTAID.X ;  /* 0x00000000002779c3 */ /* 0x000e700000002500 */
[----:B------:R-:W-:Y:S08]  /*09b0*/  BAR.ARV 0x8, 0x180 ;  /* 0x0206000000007b1d */ /* 0x000ff00000002000 */
[----:B------:R-:W1:Y:S02]  /*09c0*/  LDC R2, c[0x0][0xc34] ;  /* 0x00030d00ff027b82 */ /* 0x000e640000000800 */
[----:B-1----:R-:W-:-:S13]  /*09d0*/  ISETP.LE.AND P0, PT, R2, UR39, PT ;  /* 0x0000002702007c0c */ /* 0x002fda000bf03270 */
[----:B------:R-:W-:Y:S05]  /*09e0*/  @P0 EXIT ;  /* 0x000000000000094d */ /* 0x000fea0003800000 */
[----:B------:R-:W2:Y:S01]  /*09f0*/  LDL.LU R12, [R1+0x34] ;  /* 0x00003400010c7983 */ /* 0x000ea20000300800 */
[----:B------:R-:W-:Y:S01]  /*0a00*/  VIADD R0, R0, 0xffffff80 ;  /* 0xffffff8000007836 */ /* 0x000fe20000000000 */
[----:B------:R-:W-:Y:S01]  /*0a10*/  MOV R19, RZ ;  /* 0x000000ff00137202 */ /* 0x000fe20000000f00 */
[----:B------:R-:W-:Y:S01]  /*0a20*/  IMAD.MOV.U32 R189, RZ, RZ, -0x2 ;  /* 0xfffffffeffbd7424 */ /* 0x000fe200078e00ff */
[----:B------:R-:W-:Y:S01]  /*0a30*/  UMOV UR37, URZ ;  /* 0x0000003f00257c82 */ /* 0x000fe20008000000 */
[----:B------:R-:W-:Y:S01]  /*0a40*/  UMOV UR36, URZ ;  /* 0x0000003f00247c82 */ /* 0x000fe20008000000 */
[----:B0-----:R-:W-:-:S04]  /*0a50*/  SHF.R.S32.HI R3, RZ, 0x1f, R0 ;  /* 0x0000001fff037819 */ /* 0x001fc80000011400 */
[CC--:B------:R-:W-:Y:S02]  /*0a60*/  LEA.HI R2, R3.reuse, R0.reuse, RZ, 0x7 ;  /* 0x0000000003027211 */ /* 0x0c0fe400078f38ff */
[CC--:B------:R-:W-:Y:S02]  /*0a70*/  LEA.HI R4, R3.reuse, R0.reuse, RZ, 0x5 ;  /* 0x0000000003047211 */ /* 0x0c0fe400078f28ff */
[----:B------:R-:W-:Y:S02]  /*0a80*/  LOP3.LUT R23, R2, 0xffffff80, RZ, 0xc0, !PT ;  /* 0xffffff8002177812 */ /* 0x000fe400078ec0ff */
[CC--:B------:R-:W-:Y:S01]  /*0a90*/  LEA.HI R6, R3.reuse, R0.reuse, RZ, 0x4 ;  /* 0x0000000003067211 */ /* 0x0c0fe200078f20ff */
[----:B------:R-:W-:Y:S01]  /*0aa0*/  IMAD.SHL.U32 R4, R4, 0x20, RZ ;  /* 0x0000002004047824 */ /* 0x000fe200078e00ff */
[----:B------:R-:W-:Y:S01]  /*0ab0*/  LEA.HI R10, R3, R0, RZ, 0x2 ;  /* 0x00000000030a7211 */ /* 0x000fe200078f10ff */
[----:B------:R-:W-:Y:S01]  /*0ac0*/  IMAD.IADD R23, R0, 0x1, -R23 ;  /* 0x0000000100177824 */ /* 0x000fe200078e0a17 */
[----:B------:R-:W-:-:S02]  /*0ad0*/  LOP3.LUT R5, R6, 0x3fffff0, RZ, 0xc0, !PT ;  /* 0x03fffff006057812 */ /* 0x000fc400078ec0ff */
[----:B------:R-:W-:Y:S02]  /*0ae0*/  LOP3.LUT R8, R4, 0xfffffc00, RZ, 0xc0, !PT ;  /* 0xfffffc0004087812 */ /* 0x000fe400078ec0ff */
[----:B------:R-:W-:Y:S01]  /*0af0*/  SHF.R.S32.HI R4, RZ, 0x1f, R23 ;  /* 0x0000001fff047819 */ /* 0x000fe20000011417 */
[----:B------:R-:W-:Y:S01]  /*0b00*/  IMAD.IADD R7, R0, 0x1, -R5 ;  /* 0x0000000100077824 */ /* 0x000fe200078e0a05 */
[----:B------:R-:W-:Y:S02]  /*0b10*/  SHF.R.S32.HI R9, RZ, 0x4, R6 ;  /* 0x00000004ff097819 */ /* 0x000fe40000011406 */
[----:B------:R-:W-:Y:S02]  /*0b20*/  LEA.HI R5, R4, R23, RZ, 0x2 ;  /* 0x0000001704057211 */ /* 0x000fe400078f10ff */
[----:B------:R-:W-:Y:S02]  /*0b30*/  LEA.HI R6, R6, R9, RZ, 0x1 ;  /* 0x0000000906067211 */ /* 0x000fe400078f08ff */
[----:B------:R-:W-:-:S02]  /*0b40*/  LEA R7, R7, R8, 0x6 ;  /* 0x0000000807077211 */ /* 0x000fc400078e30ff */
[--C-:B------:R-:W-:Y:S02]  /*0b50*/  SHF.R.S32.HI R8, RZ, 0x2, R5.reuse ;  /* 0x00000002ff087819 */ /* 0x100fe40000011405 */
[----:B------:R-:W-:Y:S02]  /*0b60*/  SHF.R.S32.HI R11, RZ, 0x1f, R5 ;  /* 0x0000001fff0b7819 */ /* 0x000fe40000011405 */
[----:B------:R-:W-:Y:S02]  /*0b70*/  LEA.HI R22, R3, R0, RZ, 0x3 ;  /* 0x0000000003167211 */ /* 0x000fe400078f18ff */
[----:B------:R-:W-:Y:S02]  /*0b80*/  LOP3.LUT R6, R6, 0x1ffffffe, RZ, 0xc0, !PT ;  /* 0x1ffffffe06067812 */ /* 0x000fe400078ec0ff */
[----:B------:R-:W-:Y:S02]  /*0b90*/  LOP3.LUT R3, R10, 0xfffffffc, RZ, 0xc0, !PT ;  /* 0xfffffffc0a037812 */ /* 0x000fe400078ec0ff */
[----:B------:R-:W-:Y:S01]  /*0ba0*/  LEA.HI R11, R11, R8, RZ, 0x3 ;  /* 0x000000080b0b7211 */ /* 0x000fe200078f18ff */
[----:B------:R-:W-:Y:S01]  /*0bb0*/  IMAD.IADD R6, R9, 0x1, -R6 ;  /* 0x0000000109067824 */ /* 0x000fe200078e0a06 */
[----:B------:R-:W-:Y:S01]  /*0bc0*/  SHF.R.S32.HI R185, RZ, 0x7, R2 ;  /* 0x00000007ffb97819 */ /* 0x000fe20000011402 */
[----:B------:R-:W-:Y:S01]  /*0bd0*/  IMAD.IADD R3, R0, 0x1, -R3 ;  /* 0x0000000100037824 */ /* 0x000fe200078e0a03 */
[----:B------:R-:W-:Y:S01]  /*0be0*/  LOP3.LUT R13, R22, 0xfffffff8, RZ, 0xc0, !PT ;  /* 0xfffffff8160d7812 */ /* 0x000fe200078ec0ff */
[----:B------:R-:W-:Y:S01]  /*0bf0*/  IMAD R188, R6, 0x8, R7 ;  /* 0x0000000806bc7824 */ /* 0x000fe200078e0207 */
[----:B------:R-:W-:-:S02]  /*0c00*/  LOP3.LUT R11, R11, 0xfffffff8, RZ, 0xc0, !PT ;  /* 0xfffffff80b0b7812 */ /* 0x000fc400078ec0ff */
[----:B------:R-:W-:Y:S01]  /*0c10*/  LEA.HI R4, R4, R23, RZ, 0x5 ;  /* 0x0000001704047211 */ /* 0x000fe200078f28ff */
[----:B------:R-:W-:Y:S01]  /*0c20*/  IMAD.IADD R18, R0, 0x1, -R13 ;  /* 0x0000000100127824 */ /* 0x000fe200078e0a0d */
[----:B------:R-:W-:Y:S01]  /*0c30*/  LEA.HI R2, R2, R185, RZ, 0x1 ;  /* 0x000000b902027211 */ /* 0x000fe200078f08ff */
[----:B------:R-:W-:Y:S01]  /*0c40*/  IMAD.IADD R11, R8, 0x1, -R11 ;  /* 0x00000001080b7824 */ /* 0x000fe200078e0a0b */
[----:B------:R-:W-:Y:S01]  /*0c50*/  LEA.HI R6, R3, R3, RZ, 0x1 ;  /* 0x0000000303067211 */ /* 0x000fe200078f08ff */
[----:B------:R-:W-:Y:S01]  /*0c60*/  IMAD.SHL.U32 R16, R18, 0x8, RZ ;  /* 0x0000000812107824 */ /* 0x000fe200078e00ff */
[----:B------:R-:W-:Y:S02]  /*0c70*/  SHF.R.S32.HI R4, RZ, 0x5, R4 ;  /* 0x00000005ff047819 */ /* 0x000fe40000011404 */
[----:B------:R-:W-:Y:S01]  /*0c80*/  LOP3.LUT R2, R2, 0x3fffffe, RZ, 0xc0, !PT ;  /* 0x03fffffe02027812 */ /* 0x000fe200078ec0ff */
[----:B------:R-:W-:Y:S01]  /*0c90*/  VIADD R17, R16, 0x40 ;  /* 0x0000004010117836 */ /* 0x000fe20000000000 */
[----:B------:R-:W-:Y:S01]  /*0ca0*/  LOP3.LUT R0, R5, 0x7ffffffc, RZ, 0xc0, !PT ;  /* 0x7ffffffc05007812 */ /* 0x000fe200078ec0ff */
[----:B------:R-:W-:Y:S01]  /*0cb0*/  IMAD R11, R4, 0x10, R11 ;  /* 0x00000010040b7824 */ /* 0x000fe200078e020b */
[----:B------:R-:W-:Y:S01]  /*0cc0*/  LOP3.LUT R6, R6, 0x1ffffffe, RZ, 0xc0, !PT ;  /* 0x1ffffffe06067812 */ /* 0x000fe200078ec0ff */
[----:B------:R-:W-:Y:S01]  /*0cd0*/  IMAD.IADD R2, R185, 0x1, -R2 ;  /* 0x00000001b9027824 */ /* 0x000fe200078e0a02 */
[----:B------:R-:W-:-:S02]  /*0ce0*/  IADD3 R0, R23, -R0, RZ ;  /* 0x8000000017007210 */ /* 0x000fc40007ffe0ff */
[----:B------:R-:W-:Y:S01]  /*0cf0*/  SHF.R.S32.HI R22, RZ, 0x3, R22 ;  /* 0x00000003ff167819 */ /* 0x000fe20000011416 */
[----:B------:R-:W-:Y:S01]  /*0d00*/  IMAD.IADD R187, R3, 0x1, -R6 ;  /* 0x0000000103bb7824 */ /* 0x000fe200078e0a06 */
[----:B------:R-:W-:Y:S01]  /*0d10*/  SHF.R.S32.HI R190, RZ, 0x1f, R17 ;  /* 0x0000001fffbe7819 */ /* 0x000fe20000011411 */
[----:B------:R-:W-:Y:S02]  /*0d20*/  IMAD R186, R2, 0x40, R11 ;  /* 0x0000004002ba7824 */ /* 0x000fe400078e020b */
[----:B------:R-:W-:Y:S02]  /*0d30*/  IMAD R189, R0, R189, 0x80 ;  /* 0x0000008000bd7424 */ /* 0x000fe400078e02bd */
[----:B------:R-:W-:Y:S01]  /*0d40*/  IMAD R187, R187, 0x8, R186 ;  /* 0x00000008bbbb7824 */ /* 0x000fe200078e02ba */
[----:B--2---:R-:W-:-:S07]  /*0d50*/  LOP3.LUT R2, R12, 0x1, RZ, 0xfc, !PT ;  /* 0x000000010c027812 */ /* 0x004fce00078efcff */
.L_x_37:
[----:B0-----:R-:W0:Y:S01]  /*0d60*/  SHFL.IDX PT, R0, R185, RZ, 0x1f ;  /* 0x00001fffb9007589 */ /* 0x001e2200000e0000 */
[----:B-1----:R-:W1:Y:S01]  /*0d70*/  S2UR UR4, SR_CgaCtaId ;  /* 0x00000000000479c3 */ /* 0x002e620000008800 */
[----:B------:R-:W-:Y:S01]  /*0d80*/  ULDC.64 UR8, c[0x0][0x418] ;  /* 0x0001060000087ab9 */ /* 0x000fe20000000a00 */
[----:B------:R-:W-:Y:S01]  /*0d90*/  UMOV UR40, 0x400 ;  /* 0x0000040000287882 */ /* 0x000fe20000000000 */
[----:B------:R-:W-:Y:S01]  /*0da0*/  UISETP.NE.U32.AND UP0, UPT, UR8, URZ, UPT ;  /* 0x0000003f0800728c */ /* 0x000fe2000bf05070 */
[----:B------:R-:W-:Y:S01]  /*0db0*/  ULDC UR5, c[0x0][0xc38] ;  /* 0x00030e0000057ab9 */ /* 0x000fe20000000800 */
[----:B------:R-:W-:Y:S01]  /*0dc0*/  ULDC UR6, c[0x0][0x424] ;  /* 0x0001090000067ab9 */ /* 0x000fe20000000800 */
[----:B------:R-:W-:Y:S02]  /*0dd0*/  UISETP.NE.AND UP1, UPT, UR5, 0x1, UPT ;  /* 0x000000010500788c */ /* 0x000fe4000bf25270 */
[----:B---3-5:R-:W2:Y:S01]  /*0de0*/  LDC R88, c[0x0][0x2f0] ;  /* 0x0000bc00ff587b82 */ /* 0x028ea20000000800 */
[----:B------:R-:W-:Y:S01]  /*0df0*/  UISETP.NE.AND.EX UP0, UPT, UR9, URZ, UPT, UP0 ;  /* 0x0000003f0900728c */ /* 0x000fe2000bf05300 */
[----:B------:R-:W-:Y:S01]  /*0e00*/  ULDC UR5, c[0x0][0xc44] ;  /* 0x0003110000057ab9 */ /* 0x000fe20000000800 */
[----:B------:R-:W-:-:S02]  /*0e10*/  UMOV UR11, UR39 ;  /* 0x00000027000b7c82 */ /* 0x000fc40008000000 */
[----:B------:R-:W-:Y:S02]  /*0e20*/  USEL UR6, UR6, 0x1, UP0 ;  /* 0x0000000106067887 */ /* 0x000fe40008000000 */
[----:B------:R-:W-:Y:S02]  /*0e30*/  UISETP.NE.AND UP2, UPT, UR5, 0x1, UPT ;  /* 0x000000010500788c */ /* 0x000fe4000bf45270 */
[----:B------:R-:W-:Y:S01]  /*0e40*/  @UP1 ULDC UR10, c[0x0][0xc40] ;  /* 0x00031000000a1ab9 */ /* 0x000fe20000000800 */
[----:B0-----:R-:W-:Y:S01]  /*0e50*/  R2UR UR7, R0 ;  /* 0x00000000000772ca */ /* 0x001fe200000e0000 */
[----:B-1----:R-:W-:-:S03]  /*0e60*/  ULEA UR40, UR4, UR40, 0x18 ;  /* 0x0000002804287291 */ /* 0x002fc6000f8ec03f */
[----:B------:R-:W-:Y:S01]  /*0e70*/  @UP1 ULDC UR4, c[0x0][0xc3c] ;  /* 0x00030f0000041ab9 */ /* 0x000fe20000000800 */
[----:B------:R-:W-:Y:S02]  /*0e80*/  UIADD3 UR9, UR40, 0x10400, URZ ;  /* 0x0001040028097890 */ /* 0x000fe4000fffe03f */
[----:B------:R-:W-:Y:S02]  /*0e90*/  UIMAD.WIDE.U32 UR4, UR39, UR4, URZ ;  /* 0x00000004270472a5 */ /* 0x000fe4000f8e003f */
[----:B------:R-:W-:Y:S01]  /*0ea0*/  ULOP3.LUT UP0, URZ, UR9, 0x3ff, URZ, 0xc0, !UPT ;  /* 0x000003ff093f7892 */ /* 0x000fe2000f80c03f */
[----:B--2---:R-:W-:Y:S01]  /*0eb0*/  IMAD R88, R88, UR6, RZ ;  /* 0x0000000658587c24 */ /* 0x004fe2000f8e02ff */
[----:B------:R-:W-:Y:S02]  /*0ec0*/  @UP1 USHF.R.U32.HI UR11, URZ, UR10, UR5 ;  /* 0x0000000a3f0b1299 */ /* 0x000fe40008011605 */
[----:B------:R-:W-:Y:S01]  /*0ed0*/  ULEA.HI UR8, UR7, UR7, URZ, 0x1 ;  /* 0x0000000707087291 */ /* 0x000fe2000f8f083f */
[----:B------:R-:W-:Y:S01]  /*0ee0*/  VIADD R0, R88, 0x7f ;  /* 0x0000007f58007836 */ /* 0x000fe20000000000 */
[----:B------:R-:W-:-:S02]  /*0ef0*/  PLOP3.LUT P0, PT, PT, PT, UP0, 0x80, 0x0 ;  /* 0x000000000000781c */ /* 0x000fc40003f0f008 */
[----:B------:R-:W-:Y:S01]  /*0f00*/  ULOP3.LUT UR8, UR8, 0x1e, URZ, 0xc0, !UPT ;  /* 0x0000001e08087892 */ /* 0x000fe2000f8ec03f */
[----:B------:R-:W-:Y:S01]  /*0f10*/  IMAD.U32 R184, RZ, RZ, UR11 ;  /* 0x0000000bffb87e24 */ /* 0x000fe2000f8e00ff */
[----:B------:R-:W-:Y:S01]  /*0f20*/  SHF.R.S32.HI R3, RZ, 0x1f, R0 ;  /* 0x0000001fff037819 */ /* 0x000fe20000011400 */
[----:B------:R-:W-:Y:S01]  /*0f30*/  UMOV UR38, UR11 ;  /* 0x0000000b00267c82 */ /* 0x000fe20008000000 */
[----:B------:R-:W-:Y:S02]  /*0f40*/  UIADD3 UR8, UR7, -UR8, URZ ;  /* 0x8000000807087290 */ /* 0x000fe4000fffe03f */
[----:B------:R-:W-:Y:S01]  /*0f50*/  LEA.HI R3, R3, R0, RZ, 0x7 ;  /* 0x0000000003037211 */ /* 0x000fe200078f38ff */
[----:B------:R-:W-:Y:S01]  /*0f60*/  @UP2 ULDC.64 UR6, c[0x0][0xc48] ;  /* 0x0003120000062ab9 */ /* 0x000fe20000000a00 */
[----:B------:R-:W-:Y:S02]  /*0f70*/  ULEA UR8, UR8, UR9, 0xd ;  /* 0x0000000908087291 */ /* 0x000fe4000f8e683f */
[----:B------:R-:W-:Y:S01]  /*0f80*/  UIMAD.WIDE.U32 UR4, UR11, UR6, URZ ;  /* 0x000000060b0472a5 */ /* 0x000fe2000f8e003f */
[----:B------:R-:W-:Y:S01]  /*0f90*/  SHF.R.S32.HI R191, RZ, 0x7, R3 ;  /* 0x00000007ffbf7819 */ /* 0x000fe20000011403 */
[----:B------:R-:W-:-:S02]  /*0fa0*/  USHF.R.U32.HI UR8, URZ, 0x4, UR8 ;  /* 0x000000043f087899 */ /* 0x000fc40008011608 */
[----:B------:R-:W-:Y:S02]  /*0fb0*/  @UP2 USHF.R.U32.HI UR38, URZ, UR7, UR5 ;  /* 0x000000073f262299 */ /* 0x000fe40008011605 */
[----:B------:R-:W-:Y:S01]  /*0fc0*/  ULOP3.LUT UR41, UR8, 0x3fff, URZ, 0xc0, !UPT ;  /* 0x00003fff08297892 */ /* 0x000fe2000f8ec03f */
[----:B------:R-:W-:Y:S11]  /*0fd0*/  @!P0 BRA `(.L_x_9) ;  /* 0x0000000000408947 */ /* 0x000ff60003800000 */
[----:B------:R-:W-:Y:S01]  /*0fe0*/  MOV R0, 0x0 ;  /* 0x0000000000007802 */ /* 0x000fe20000000f00 */
[----:B------:R-:W-:Y:S01]  /*0ff0*/  ULDC.64 UR4, c[0x4][0xb8] ;  /* 0x01002e0000047ab9 */ /* 0x000fe20000000a00 */
[----:B------:R-:W-:Y:S01]  /*1000*/  ULDC.64 UR6, c[0x4][0x30] ;  /* 0x01000c0000067ab9 */ /* 0x000fe20000000a00 */
[----:B------:R-:W-:Y:S01]  /*1010*/  IMAD.U32 R4, RZ, RZ, UR4 ;  /* 0x00000004ff047e24 */ /* 0x000fe2000f8e00ff */
[----:B------:R0:W1:Y:S01]  /*1020*/  LDC.64 R14, c[0x4][R0] ;  /* 0x01000000000e7b82 */ /* 0x0000620000000a00 */
[----:B------:R-:W-:Y:S01]  /*1030*/  IMAD.U32 R5, RZ, RZ, UR5 ;  /* 0x00000005ff057e24 */ /* 0x000fe2000f8e00ff */
[----:B------:R-:W-:Y:S01]  /*1040*/  ULDC.64 UR4, c[0x4][0xc0] ;  /* 0x0100300000047ab9 */ /* 0x000fe20000000a00 */
[----:B------:R-:W-:Y:S01]  /*1050*/  IMAD.U32 R10, RZ, RZ, UR6 ;  /* 0x00000006ff0a7e24 */ /* 0x000fe2000f8e00ff */
[----:B------:R-:W-:Y:S01]  /*1060*/  MOV R7, UR5 ;  /* 0x0000000500077c02 */ /* 0x000fe20008000f00 */
[----:B------:R-:W-:Y:S02]  /*1070*/  IMAD.U32 R6, RZ, RZ, UR4 ;  /* 0x00000004ff067e24 */ /* 0x000fe4000f8e00ff */
[----:B------:R-:W-:-:S02]  /*1080*/  IMAD.U32 R11, RZ, RZ, UR7 ;  /* 0x00000007ff0b7e24 */ /* 0x000fc4000f8e00ff */
[----:B------:R-:W-:Y:S02]  /*1090*/  IMAD.MOV.U32 R8, RZ, RZ, 0x70 ;  /* 0x00000070ff087424 */ /* 0x000fe400078e00ff */
[----:B------:R-:W-:Y:S02]  /*10a0*/  IMAD.MOV.U32 R12, RZ, RZ, 0x1 ;  /* 0x00000001ff0c7424 */ /* 0x000fe400078e00ff */
[----:B0-----:R-:W-:-:S07]  /*10b0*/  IMAD.MOV.U32 R13, RZ, RZ, RZ ;  /* 0x000000ffff0d7224 */ /* 0x001fce00078e00ff */
[----:B------:R-:W-:-:S07]  /*10c0*/  LEPC R20, `(.L_x_9) ;  /* 0x000000001014794e */ /* 0x000fce0000000000 */
[----:B-1----:R-:W-:Y:S05]  /*10d0*/  CALL.ABS.NOINC R14 ;  /* 0x000000000e007343 */ /* 0x002fea0003c00000 */
.L_x_9:
[----:B------:R-:W-:Y:S02]  /*10e0*/  LOP3.LUT R0, R19, 0x1, RZ, 0xc0, !PT ;  /* 0x0000000113007812 */ /* 0x000fe400078ec0ff */
[----:B------:R-:W-:Y:S02]  /*10f0*/  ISETP.NE.AND P0, PT, R2, 0x3, PT ;  /* 0x000000030200780c */ /* 0x000fe40003f05270 */
[----:B------:R-:W-:-:S04]  /*1100*/  SHF.L.U32 R0, R0, 0x1f, RZ ;  /* 0x0000001f00007819 */ /* 0x000fc800000006ff */
[----:B------:R-:W0:Y:S02]  /*1110*/  SYNCS.PHASECHK.TRANS64.TRYWAIT P1, [UR40+0x34800], R0 ;  /* 0x03480000ff0075a7 */ /* 0x000e240008020168 */
[----:B0-----:R-:W-:Y:S05]  /*1120*/  @!P1 BRA `(.L_x_10) ;  /* 0x000000b800fc9947 */ /* 0x001fea0003800000 */
.L_x_127:
[----:B------:R-:W-:Y:S05]  /*1130*/  @!P0 BRA `(.L_x_11) ;  /* 0x0000000000048947 */ /* 0x000fea0003800000 */
[----:B------:R-:W-:Y:S01]  /*1140*/  BPT.TRAP 0x1 ;  /* 0x000000040000795c */ /* 0x000fe20000300000 */
.L_x_11:
[----:B0-----:R-:W-:Y:S01]  /*1150*/  IMAD.U32 R0, RZ, RZ, UR36 ;  /* 0x00000024ff007e24 */ /* 0x001fe2000f8e00ff */
[----:B------:R-:W-:-:S04]  /*1160*/  MOV R3, UR37 ;  /* 0x0000002500037c02 */ /* 0x000fc80008000f00 */
[----:B------:R-:W-:Y:S02]  /*1170*/  LEA R0, R0, UR40, 0x3 ;  /* 0x0000002800007c11 */ /* 0x000fe4000f8e18ff */
[----:B------:R-:W-:-:S04]  /*1180*/  SHF.L.U32 R3, R3, 0x1f, RZ ;  /* 0x0000001f03037819 */ /* 0x000fc800000006ff */
[----:B------:R0:W1:Y:S01]  /*1190*/  SYNCS.PHASECHK.TRANS64.TRYWAIT P2, [R0+URZ+0x34830], R3 ;  /* 0x03483003000075a7 */ /* 0x000062000804017f */
[----:B------:R-:W-:Y:S05]  /*11a0*/  @!P0 BRA `(.L_x_12) ;  /* 0x0000000000048947 */ /* 0x000fea0003800000 */
[----:B------:R-:W-:Y:S01]  /*11b0*/  BPT.TRAP 0x1 ;  /* 0x000000040000795c */ /* 0x000fe20000300000 */
.L_x_12:
[----:B------:R-:W2:Y:S01]  /*11c0*/  S2R R4, SR_TID.X ;  /* 0x0000000000047919 */ /* 0x000ea20000002100 */
[----:B------:R-:W-:Y:S01]  /*11d0*/  IMAD.MOV.U32 R151, RZ, RZ, RZ ;  /* 0x000000ffff977224 */ /* 0x000fe200078e00ff */
[----:B--2---:R-:W-:-:S04]  /*11e0*/  LOP3.LUT R4, R4, 0x7f, RZ, 0xc0, !PT ;  /* 0x0000007f04047812 */ /* 0x004fc800078ec0ff */
[----:B------:R-:W-:Y:S01]  /*11f0*/  ISETP.NE.AND P1, PT, R4, RZ, PT ;  /* 0x000000ff0400720c */ /* 0x000fe20003f25270 */
[----:B-1----:R-:W-:-:S12]  /*1200*/  @P2 BRA `(.L_x_13) ;  /* 0x0000000000082947 */ /* 0x002fd80003800000 */
[----:B------:R-:W1:Y:S02]  /*1210*/  SYNCS.PHASECHK.TRANS64.TRYWAIT P2, [R0+URZ+0x34830], R3 ;  /* 0x03483003000075a7 */ /* 0x000e64000804017f */
[----:B-1----:R-:W-:Y:S05]  /*1220*/  @!P2 BRA `(.L_x_14) ;  /* 0x000000b800d4a947 */ /* 0x002fea0003800000 */
.L_x_13:
[----:B------:R-:W-:Y:S05]  /*1230*/  WARPSYNC.ALL ;  /* 0x0000000000007948 */ /* 0x000fea0003800000 */
[----:B------:R-:W-:Y:S01]  /*1240*/  UIADD3 UR40, UR40, 0x1c400, URZ ;  /* 0x0001c40028287890 */ /* 0x000fe2000fffe03f */
[----:B------:R-:W-:Y:S01]  /*1250*/  WARPGROUP.ARRIVE ;  /* 0x00000000000079c5 */ /* 0x000fe20000000000 */
[----:B------:R-:W-:Y:S01]  /*1260*/  ULOP3.LUT UR5, UR41, 0x10000, URZ, 0xfc, !UPT ;  /* 0x0001000029057892 */ /* 0x000fe2000f8efc3f */
[----:B------:R-:W-:Y:S01]  /*1270*/  IMAD.IADD R12, R189, 0x1, R88 ;  /* 0x00000001bd0c7824 */ /* 0x000fe200078e0258 */
[----:B------:R-:W-:Y:S01]  /*1280*/  USHF.R.U32.HI UR40, URZ, 0x4, UR40 ;  /* 0x000000043f287899 */ /* 0x000fe20008011628 */
[----:B------:R-:W-:Y:S01]  /*1290*/  P2R R11, PR, RZ, 0x1 ;  /* 0x00000001ff0b7803 */ /* 0x000fe20000000000 */
[----:B------:R-:W-:Y:S01]  /*12a0*/  UMOV UR13, 0x40000040 ;  /* 0x40000040000d7882 */ /* 0x000fe20000000000 */
[----:B------:R-:W-:Y:S01]  /*12b0*/  UMOV UR15, 0x40000040 ;  /* 0x40000040000f7882 */ /* 0x000fe20000000000 */
[----:B------:R-:W-:Y:S01]  /*12c0*/  ULOP3.LUT UR10, UR40, 0x3fff, URZ, 0xc0, !UPT ;  /* 0x00003fff280a7892 */ /* 0x000fe2000f8ec03f */
[----:B------:R-:W-:Y:S01]  /*12d0*/  IMAD.U32 R5, RZ, RZ, UR13 ;  /* 0x0000000dff057e24 */ /* 0x000fe2000f8e00ff */
[----:B------:R-:W-:Y:S01]  /*12e0*/  UMOV UR12, UR5 ;  /* 0x00000005000c7c82 */ /* 0x000fe20008000000 */
[----:B------:R-:W-:Y:S01]  /*12f0*/  UIADD3 UR6, UR5, 0x2, URZ ;  /* 0x0000000205067890 */ /* 0x000fe2000fffe03f */
[----:B------:R-:W-:Y:S01]  /*1300*/  IMAD.U32 R4, RZ, RZ, UR12 ;  /* 0x0000000cff047e24 */ /* 0x000fe2000f8e00ff */
[----:B------:R-:W-:Y:S01]  /*1310*/  ULOP3.LUT UR10, UR10, 0x10000, URZ, 0xfc, !UPT ;  /* 0x000100000a0a7892 */ /* 0x000fe2000f8efc3f */
[----:B------:R-:W-:Y:S01]  /*1320*/  IMAD R12, R191, -0x80, R12 ;  /* 0xffffff80bf0c7824 */ /* 0x000fe200078e020c */
[----:B------:R-:W-:Y:S01]  /*1330*/  UIADD3 UR56, UR5, 0x4, URZ ;  /* 0x0000000405387890 */ /* 0x000fe2000fffe03f */
[----:B01----:R-:W-:Y:S01]  /*1340*/  @!P1 VIADD R0, R0, 0x34840 ;  /* 0x0003484000009836 */ /* 0x003fe20000000000 */
[----:B------:R-:W-:Y:S01]  /*1350*/  UIMAD UR4, UR36, 0xc00, UR10 ;  /* 0x00000c00240478a4 */ /* 0x000fe2000f8e020a */
[--C-:B------:R-:W-:Y:S01]  /*1360*/  IMAD.MOV.U32 R150, RZ, RZ, R151.reuse ;  /* 0x000000ffff967224 */ /* 0x100fe200078e0097 */
[----:B------:R-:W-:Y:S01]  /*1370*/  UMOV UR57, 0x40000040 ;  /* 0x4000004000397882 */ /* 0x000fe20000000000 */
[----:B------:R-:W-:Y:S01]  /*1380*/  UMOV UR59, 0x40000040 ;  /* 0x40000040003b7882 */ /* 0x000fe20000000000 */
[----:B------:R-:W-:Y:S01]  /*1390*/  UIADD3 UR7, UR4, 0x2, URZ ;  /* 0x0000000204077890 */ /* 0x000fe2000fffe03f */
[C---:B------:R-:W-:Y:S01]  /*13a0*/  ISETP.GT.AND P2, PT, R12.reuse, RZ, PT ;  /* 0x000000ff0c00720c */ /* 0x040fe20003f44270 */
[----:B------:R-:W-:Y:S01]  /*13b0*/  UIADD3 UR58, UR4, 0x4, URZ ;  /* 0x00000004043a7890 */ /* 0x000fe2000fffe03f */
[C---:B------:R-:W-:Y:S01]  /*13c0*/  ISETP.GT.AND P3, PT, R12.reuse, 0x1, PT ;  /* 0x000000010c00780c */ /* 0x040fe20003f64270 */
[----:B------:R-:W-:Y:S01]  /*13d0*/  UMOV UR14, UR4 ;  /* 0x00000004000e7c82 */ /* 0x000fe20008000000 */
[----:B------:R-:W-:Y:S01]  /*13e0*/  UIADD3 UR52, UR5, 0x6, URZ ;  /* 0x0000000605347890 */ /* 0x000fe2000fffe03f */
[----:B------:R-:W-:Y:S01]  /*13f0*/  HGMMA.64x128x16.F32.BF16 R24, gdesc[UR12], RZ, !UPT, gsb0 ;  /* 0x01e000000c1879f0 */ /* 0x000fe2000c0018ff */
[----:B------:R-:W-:Y:S01]  /*1400*/  UMOV UR12, UR6 ;  /* 0x00000006000c7c82 */ /* 0x000fe20008000000 */
[----:B------:R-:W-:Y:S01]  /*1410*/  UMOV UR13, 0x40000040 ;  /* 0x40000040000d7882 */ /* 0x000fe20000000000 */
[----:B------:R-:W-:Y:S01]  /*1420*/  UMOV UR14, UR7 ;  /* 0x00000007000e7c82 */ /* 0x000fe20008000000 */
[----:B------:R-:W-:Y:S01]  /*1430*/  UMOV UR15, 0x40000040 ;  /* 0x40000040000f7882 */ /* 0x000fe20000000000 */
[----:B------:R-:W-:Y:S01]  /*1440*/  UIADD3 UR54, UR4, 0x6, URZ ;  /* 0x0000000604367890 */ /* 0x000fe2000fffe03f */
[----:B------:R-:W-:Y:S01]  /*1450*/  IMAD.U32 R6, RZ, RZ, UR12 ;  /* 0x0000000cff067e24 */ /* 0x000fe2000f8e00ff */
[----:B------:R-:W-:Y:S01]  /*1460*/  UMOV UR53, 0x40000040 ;  /* 0x4000004000357882 */ /* 0x000fe20000000000 */
[----:B------:R-:W-:Y:S01]  /*1470*/  UMOV UR55, 0x40000040 ;  /* 0x4000004000377882 */ /* 0x000fe20000000000 */
[----:B------:R-:W-:Y:S01]  /*1480*/  IMAD.U32 R7, RZ, RZ, UR13 ;  /* 0x0000000dff077e24 */ /* 0x000fe2000f8e00ff */
[----:B------:R-:W-:Y:S01]  /*1490*/  UIADD3 UR16, UR5, 0x402, URZ ;  /* 0x0000040205107890 */ /* 0x000fe2000fffe03f */
[C---:B------:R-:W-:Y:S01]  /*14a0*/  ISETP.GT.AND P6, PT, R12.reuse, 0x8, PT ;  /* 0x000000080c00780c */ /* 0x040fe20003fc4270 */
[----:B------:R-:W-:Y:S01]  /*14b0*/  UIADD3 UR18, UR4, 0x402, URZ ;  /* 0x0000040204127890 */ /* 0x000fe2000fffe03f */
[C---:B------:R-:W-:Y:S01]  /*14c0*/  ISETP.GT.AND P5, PT, R12.reuse, 0x9, PT ;  /* 0x000000090c00780c */ /* 0x040fe20003fa4270 */
[----:B------:R-:W-:Y:S01]  /*14d0*/  UMOV UR17, 0x40000040 ;  /* 0x4000004000117882 */ /* 0x000fe20000000000 */
[----:B------:R-:W-:Y:S01]  /*14e0*/  UMOV UR19, 0x40000040 ;  /* 0x4000004000137882 */ /* 0x000fe20000000000 */
[----:B------:R-:W-:Y:S01]  /*14f0*/  UIADD3 UR20, UR5, 0x404, URZ ;  /* 0x0000040405147890 */ /* 0x000fe2000fffe03f */
[----:B------:R-:W-:Y:S01]  /*1500*/  ISETP.GT.AND P4, PT, R12, 0x10, PT ;  /* 0x000000100c00780c */ /* 0x000fe20003f84270 */
[----:B------:R-:W-:Y:S01]  /*1510*/  UIADD3 UR22, UR4, 0x404, URZ ;  /* 0x0000040404167890 */ /* 0x000fe2000fffe03f */
[----:B------:R-:W-:Y:S01]  /*1520*/  @!P1 PRMT R0, RZ, 0x654, R0 ;  /* 0x00000654ff009816 */ /* 0x000fe20000000000 */
[----:B------:R-:W-:Y:S01]  /*1530*/  UMOV UR21, 0x40000040 ;  /* 0x4000004000157882 */ /* 0x000fe20000000000 */
[----:B------:R-:W-:Y:S01]  /*1540*/  UMOV UR23, 0x40000040 ;  /* 0x4000004000177882 */ /* 0x000fe20000000000 */
[----:B------:R-:W-:Y:S01]  /*1550*/  UIADD3 UR24, UR5, 0x406, URZ ;  /* 0x0000040605187890 */ /* 0x000fe2000fffe03f */
[--C-:B------:R-:W-:Y:S01]  /*1560*/  IMAD.MOV.U32 R149, RZ, RZ, R151.reuse ;  /* 0x000000ffff957224 */ /* 0x100fe200078e0097 */
[----:B------:R-:W-:Y:S01]  /*1570*/  UIADD3 UR26, UR4, 0x406, URZ ;  /* 0x00000406041a7890 */ /* 0x000fe2000fffe03f */
[--C-:B------:R-:W-:Y:S01]  /*1580*/  IMAD.MOV.U32 R148, RZ, RZ, R151.reuse ;  /* 0x000000ffff947224 */ /* 0x100fe200078e0097 */
[----:B------:R-:W-:Y:S01]  /*1590*/  UMOV UR25, 0x40000040 ;  /* 0x4000004000197882 */ /* 0x000fe20000000000 */
[----:B------:R-:W-:Y:S01]  /*15a0*/  UMOV UR27, 0x40000040 ;  /* 0x40000040001b7882 */ /* 0x000fe20000000000 */
[----:B------:R-:W-:Y:S01]  /*15b0*/  UIADD3 UR28, UR5, 0x800, URZ ;  /* 0x00000800051c7890 */ /* 0x000fe2000fffe03f */
[-C--:B------:R-:W-:Y:S01]  /*15c0*/  MOV R147, R151.reuse ;  /* 0x0000009700937202 */ /* 0x080fe20000000f00 */
[----:B------:R-:W-:Y:S01]  /*15d0*/  UIADD3 UR30, UR4, 0x800, URZ ;  /* 0x00000800041e7890 */ /* 0x000fe2000fffe03f */
[--C-:B------:R-:W-:Y:S01]  /*15e0*/  IMAD.MOV.U32 R146, RZ, RZ, R151.reuse ;  /* 0x000000ffff927224 */ /* 0x100fe200078e0097 */
        /* <DEDUP_REMOVED lines=20> */
[--C-:B------:R-:W-:Y:S01]  /*1730*/  IMAD.MOV.U32 R139, RZ, RZ, R151.reuse ;  /* 0x000000ffff8b7224 */ /* 0x100fe200078e0097 */
[-C--:B------:R-:W-:Y:S01]  /*1740*/  MOV R135, R151.reuse ;  /* 0x0000009700877202 */ /* 0x080fe20000000f00 */
        /* <DEDUP_REMOVED lines=13> */
[----:B------:R-:W-:Y:S01]  /*1820*/  MOV R93, R151 ;  /* 0x00000097005d7202 */ /* 0x000fe20000000f00 */
[----:B------:R-:W-:-:S02]  /*1830*/  IMAD.MOV.U32 R115, RZ, RZ, R151 ;  /* 0x000000ffff737224 */ /* 0x000fc400078e0097 */
[--C-:B------:R-:W-:Y:S02]  /*1840*/  IMAD.MOV.U32 R113, RZ, RZ, R151.reuse ;  /* 0x000000ffff717224 */ /* 0x100fe400078e0097 */
[--C-:B------:R-:W-:Y:S02]  /*1850*/  IMAD.MOV.U32 R109, RZ, RZ, R151.reuse ;  /* 0x000000ffff6d7224 */ /* 0x100fe400078e0097 */
[--C-:B------:R-:W-:Y:S02]  /*1860*/  IMAD.MOV.U32 R107, RZ, RZ, R151.reuse ;  /* 0x000000ffff6b7224 */ /* 0x100fe400078e0097 */
[--C-:B------:R-:W-:Y:S02]  /*1870*/  IMAD.MOV.U32 R103, RZ, RZ, R151.reuse ;  /* 0x000000ffff677224 */ /* 0x100fe400078e0097 */
[--C-:B------:R-:W-:Y:S02]  /*1880*/  IMAD.MOV.U32 R101, RZ, RZ, R151.reuse ;  /* 0x000000ffff657224 */ /* 0x100fe400078e0097 */
[----:B------:R-:W-:-:S02]  /*1890*/  IMAD.MOV.U32 R97, RZ, RZ, R151 ;  /* 0x000000ffff617224 */ /* 0x000fc400078e0097 */
[--C-:B------:R-:W-:Y:S02]  /*18a0*/  IMAD.MOV.U32 R95, RZ, RZ, R151.reuse ;  /* 0x000000ffff5f7224 */ /* 0x100fe400078e0097 */
[--C-:B------:R-:W-:Y:S02]  /*18b0*/  IMAD.MOV.U32 R91, RZ, RZ, R151.reuse ;  /* 0x000000ffff5b7224 */ /* 0x100fe400078e0097 */
[----:B------:R-:W-:Y:S01]  /*18c0*/  IMAD.MOV.U32 R89, RZ, RZ, R151 ;  /* 0x000000ffff597224 */ /* 0x000fe200078e0097 */
[----:B------:R-:W-:Y:S02]  /*18d0*/  WARPGROUP.DEPBAR.LE gsb0, 0x0 ;  /* 0x00008000000079c5 */ /* 0x000fe40000010000 */
[----:B------:R-:W-:-:S06]  /*18e0*/  WARPGROUP.ARRIVE ;  /* 0x00000000000079c5 */ /* 0x000fcc0000000000 */
[----:B------:R-:W-:Y:S01]  /*18f0*/  HGMMA.64x128x16.F32.BF16 R24, gdesc[UR12], R24, gsb0 ;  /* 0x01e000000c1879f0 */ /* 0x000fe20008001818 */
[----:B------:R-:W-:Y:S02]  /*1900*/  UIADD3 UR12, UR5, 0x400, URZ ;  /* 0x00000400050c7890 */ /* 0x000fe4000fffe03f */
[----:B------:R-:W-:Y:S01]  /*1910*/  UIADD3 UR14, UR4, 0x400, URZ ;  /* 0x00000400040e7890 */ /* 0x000fe2000fffe03f */
[----:B------:R-:W-:Y:S01]  /*1920*/  UMOV UR13, 0x40000040 ;  /* 0x40000040000d7882 */ /* 0x000fe20000000000 */
[----:B------:R-:W-:Y:S01]  /*1930*/  UMOV UR15, 0x40000040 ;  /* 0x40000040000f7882 */ /* 0x000fe20000000000 */
[----:B------:R-:W-:Y:S01]  /*1940*/  ULDC UR4, c[0x0][0x9d8] ;  /* 0x0002760000047ab9 */ /* 0x000fe20000000800 */
[----:B------:R-:W-:Y:S01]  /*1950*/  ULDC UR5, c[0x0][0x988] ;  /* 0x0002620000057ab9 */ /* 0x000fe20000000800 */
[----:B------:R-:W-:Y:S02]  /*1960*/  WARPGROUP.DEPBAR.LE gsb0, 0x0 ;  /* 0x00008000000079c5 */ /* 0x000fe40000010000 */
[----:B------:R-:W-:-:S06]  /*1970*/  WARPGROUP.ARRIVE ;  /* 0x00000000000079c5 */ /* 0x000fcc0000000000 */
[----:B------:R-:W-:Y:S03]  /*1980*/  HGMMA.64x128x16.F32.BF16 R24, gdesc[UR56], R24, gsb0 ;  /* 0x01e00000381879f0 */ /* 0x000fe60008001818 */
[----:B------:R-:W-:Y:S02]  /*1990*/  WARPGROUP.DEPBAR.LE gsb0, 0x0 ;  /* 0x00008000000079c5 */ /* 0x000fe40000010000 */
[----:B------:R-:W-:-:S07]  /*19a0*/  WARPGROUP.ARRIVE ;  /* 0x00000000000079c5 */ /* 0x000fce0000000000 */
        /* <DEDUP_REMOVED lines=26> */
[----:B------:R-:W-:Y:S01]  /*1b50*/  FMUL.FTZ R24, R24, UR4 ;  /* 0x0000000418187c20 */ /* 0x000fe20008410000 */
[----:B------:R-:W-:Y:S01]  /*1b60*/  FMUL.FTZ R25, R25, UR4 ;  /* 0x0000000419197c20 */ /* 0x000fe20008410000 */
[----:B------:R-:W-:Y:S01]  /*1b70*/  FMUL.FTZ R28, R28, UR4 ;  /* 0x000000041c1c7c20 */ /* 0x000fe20008410000 */
[----:B------:R-:W-:Y:S01]  /*1b80*/  FMUL.FTZ R29, R29, UR4 ;  /* 0x000000041d1d7c20 */ /* 0x000fe20008410000 */
[----:B------:R-:W-:Y:S01]  /*1b90*/  FMUL.FTZ R32, R32, UR4 ;  /* 0x0000000420207c20 */ /* 0x000fe20008410000 */
[----:B------:R-:W-:Y:S01]  /*1ba0*/  FMUL.FTZ R26, R26, UR4 ;  /* 0x000000041a1a7c20 */ /* 0x000fe20008410000 */
[----:B------:R-:W0:Y:S01]  /*1bb0*/  MUFU.TANH R24, R24 ;  /* 0x0000001800187308 */ /* 0x000e220000002400 */
[----:B------:R-:W-:Y:S01]  /*1bc0*/  FMUL.FTZ R33, R33, UR4 ;  /* 0x0000000421217c20 */ /* 0x000fe20008410000 */
[----:B------:R-:W-:Y:S01]  /*1bd0*/  FMUL.FTZ R27, R27, UR4 ;  /* 0x000000041b1b7c20 */ /* 0x000fe20008410000 */
[----:B------:R-:W-:Y:S01]  /*1be0*/  FMUL.FTZ R36, R36, UR4 ;  /* 0x0000000424247c20 */ /* 0x000fe20008410000 */
[----:B------:R-:W-:Y:S01]  /*1bf0*/  FMUL.FTZ R30, R30, UR4 ;  /* 0x000000041e1e7c20 */ /* 0x000fe20008410000 */
[----:B------:R-:W-:Y:S01]  /*1c00*/  FMUL.FTZ R37, R37, UR4 ;  /* 0x0000000425257c20 */ /* 0x000fe20008410000 */
[----:B------:R-:W-:Y:S01]  /*1c10*/  FMUL.FTZ R31, R31, UR4 ;  /* 0x000000041f1f7c20 */ /* 0x000fe20008410000 */
[----:B------:R-:W-:Y:S01]  /*1c20*/  FMUL.FTZ R34, R34, UR4 ;  /* 0x0000000422227c20 */ /* 0x000fe20008410000 */
[----:B------:R-:W1:Y:S01]  /*1c30*/  MUFU.TANH R25, R25 ;  /* 0x0000001900197308 */ /* 0x000e620000002400 */
[----:B------:R-:W-:Y:S01]  /*1c40*/  FMUL.FTZ R40, R40, UR4 ;  /* 0x0000000428287c20 */ /* 0x000fe20008410000 */
[----:B------:R-:W-:Y:S01]  /*1c50*/  FMUL.FTZ R41, R41, UR4 ;  /* 0x0000000429297c20 */ /* 0x000fe20008410000 */
[----:B------:R-:W-:Y:S01]  /*1c60*/  FMUL.FTZ R35, R35, UR4 ;  /* 0x0000000423237c20 */ /* 0x000fe20008410000 */
[----:B------:R-:W-:Y:S01]  /*1c70*/  FMUL.FTZ R38, R38, UR4 ;  /* 0x0000000426267c20 */ /* 0x000fe20008410000 */
[----:B------:R-:W-:Y:S01]  /*1c80*/  FMUL.FTZ R44, R44, UR4 ;  /* 0x000000042c2c7c20 */ /* 0x000fe20008410000 */
[----:B------:R-:W-:Y:S01]  /*1c90*/  FMUL.FTZ R45, R45, UR4 ;  /* 0x000000042d2d7c20 */ /* 0x000fe20008410000 */
[----:B------:R-:W-:Y:S01]  /*1ca0*/  FMUL.FTZ R39, R39, UR4 ;  /* 0x0000000427277c20 */ /* 0x000fe20008410000 */
[----:B------:R-:W2:Y:S01]  /*1cb0*/  MUFU.TANH R28, R28 ;  /* 0x0000001c001c7308 */ /* 0x000ea20000002400 */
[----:B0-----:R-:W-:Y:S01]  /*1cc0*/  FSEL R14, R24, -INF , P2 ;  /* 0xff800000180e7808 */ /* 0x001fe20001000000 */
[----:B------:R-:W-:Y:S01]  /*1cd0*/  FMUL.FTZ R42, R42, UR4 ;  /* 0x000000042a2a7c20 */ /* 0x000fe20008410000 */
[----:B------:R-:W-:Y:S01]  /*1ce0*/  FMUL.FTZ R48, R48, UR4 ;  /* 0x0000000430307c20 */ /* 0x000fe20008410000 */
[----:B------:R-:W-:Y:S01]  /*1cf0*/  FMUL.FTZ R43, R43, UR4 ;  /* 0x000000042b2b7c20 */ /* 0x000fe20008410000 */
[----:B------:R-:W-:Y:S01]  /*1d00*/  FMUL.FTZ R49, R49, UR4 ;  /* 0x0000000431317c20 */ /* 0x000fe20008410000 */
[----:B------:R-:W-:Y:S01]  /*1d10*/  FMUL.FTZ R46, R46, UR4 ;  /* 0x000000042e2e7c20 */ /* 0x000fe20008410000 */
[----:B------:R-:W-:Y:S01]  /*1d20*/  FMUL.FTZ R52, R52, UR4 ;  /* 0x0000000434347c20 */ /* 0x000fe20008410000 */
[----:B------:R-:W0:Y:S01]  /*1d30*/  MUFU.TANH R29, R29 ;  /* 0x0000001d001d7308 */ /* 0x000e220000002400 */
[----:B-1----:R-:W-:Y:S01]  /*1d40*/  FSEL R25, R25, -INF , P3 ;  /* 0xff80000019197808 */ /* 0x002fe20001800000 */
[----:B------:R-:W-:Y:S01]  /*1d50*/  FMUL.FTZ R47, R47, UR4 ;  /* 0x000000042f2f7c20 */ /* 0x000fe20008410000 */
[----:B------:R-:W-:Y:S01]  /*1d60*/  FMUL.FTZ R53, R53, UR4 ;  /* 0x0000000435357c20 */ /* 0x000fe20008410000 */
[----:B------:R-:W-:Y:S01]  /*1d70*/  FMUL.FTZ R50, R50, UR4 ;  /* 0x0000000432327c20 */ /* 0x000fe20008410000 */
[----:B------:R-:W-:Y:S01]  /*1d80*/  FMNMX.FTZ R9, R14, R25, !PT ;  /* 0x000000190e097209 */ /* 0x000fe20007810000 */
[----:B------:R-:W-:Y:S01]  /*1d90*/  FMUL.FTZ R56, R56, UR4 ;  /* 0x0000000438387c20 */ /* 0x000fe20008410000 */
[----:B------:R-:W-:Y:S01]  /*1da0*/  FMUL.FTZ R51, R51, UR4 ;  /* 0x0000000433337c20 */ /* 0x000fe20008410000 */
[----:B------:R-:W1:Y:S01]  /*1db0*/  MUFU.TANH R8, R26 ;  /* 0x0000001a00087308 */ /* 0x000e620000002400 */
[----:B--2---:R-:W-:Y:S01]  /*1dc0*/  FSEL R90, R28, -INF , P6 ;  /* 0xff8000001c5a7808 */ /* 0x004fe20003000000 */
[----:B------:R-:W-:Y:S01]  /*1dd0*/  FMUL.FTZ R57, R57, UR4 ;  /* 0x0000000439397c20 */ /* 0x000fe20008410000 */
[----:B------:R-:W-:Y:S01]  /*1de0*/  FMUL.FTZ R54, R54, UR4 ;  /* 0x0000000436367c20 */ /* 0x000fe20008410000 */
[----:B------:R-:W-:Y:S01]  /*1df0*/  FMUL.FTZ R60, R60, UR4 ;  /* 0x000000043c3c7c20 */ /* 0x000fe20008410000 */
[----:B------:R-:W-:Y:S01]  /*1e00*/  FMNMX.FTZ R9, R90, R9, !PT ;  /* 0x000000095a097209 */ /* 0x000fe20007810000 */
[----:B------:R-:W-:Y:S01]  /*1e10*/  FMUL.FTZ R55, R55, UR4 ;  /* 0x0000000437377c20 */ /* 0x000fe20008410000 */
[----:B------:R-:W-:Y:S01]  /*1e20*/  FMUL.FTZ R61, R61, UR4 ;  /* 0x000000043d3d7c20 */ /* 0x000fe20008410000 */
[----:B------:R-:W2:Y:S01]  /*1e30*/  MUFU.TANH R32, R32 ;  /* 0x0000002000207308 */ /* 0x000ea20000002400 */
[----:B0-----:R-:W-:Y:S01]  /*1e40*/  FSEL R92, R29, -INF , P5 ;  /* 0xff8000001d5c7808 */ /* 0x001fe20002800000 */
[----:B------:R-:W-:Y:S01]  /*1e50*/  FMUL.FTZ R58, R58, UR4 ;  /* 0x000000043a3a7c20 */ /* 0x000fe20008410000 */
[----:B------:R-:W-:Y:S01]  /*1e60*/  FMUL.FTZ R64, R64, UR4 ;  /* 0x0000000440407c20 */ /* 0x000fe20008410000 */
[----:B------:R-:W-:Y:S01]  /*1e70*/  FMUL.FTZ R59, R59, UR4 ;  /* 0x000000043b3b7c20 */ /* 0x000fe20008410000 */
[----:B------:R-:W-:Y:S01]  /*1e80*/  FMNMX.FTZ R9, R92, R9, !PT ;  /* 0x000000095c097209 */ /* 0x000fe20007810000 */
[----:B------:R-:W-:Y:S01]  /*1e90*/  FMUL.FTZ R65, R65, UR4 ;  /* 0x0000000441417c20 */ /* 0x000fe20008410000 */
[----:B------:R-:W-:Y:S01]  /*1ea0*/  FMUL.FTZ R62, R62, UR4 ;  /* 0x000000043e3e7c20 */ /* 0x000fe20008410000 */
[----:B------:R-:W0:Y:S01]  /*1eb0*/  MUFU.TANH R3, R27 ;  /* 0x0000001b00037308 */ /* 0x000e220000002400 */
[----:B-1----:R-:W-:Y:S01]  /*1ec0*/  FSEL R8, R8, -INF , P2 ;  /* 0xff80000008087808 */ /* 0x002fe20001000000 */
[----:B------:R-:W-:Y:S01]  /*1ed0*/  FMUL.FTZ R68, R68, UR4 ;  /* 0x0000000444447c20 */ /* 0x000fe20008410000 */
[----:B------:R-:W-:Y:S01]  /*1ee0*/  ISETP.GT.AND P2, PT, R12, 0x11, PT ;  /* 0x000000110c00780c */ /* 0x000fe20003f44270 */
[----:B------:R-:W-:Y:S01]  /*1ef0*/  FMUL.FTZ R63, R63, UR4 ;  /* 0x000000043f3f7c20 */ /* 0x000fe20008410000 */
[----:B------:R-:W-:Y:S01]  /*1f00*/  FMUL.FTZ R69, R69, UR4 ;  /* 0x0000000445457c20 */ /* 0x000fe20008410000 */
        /* <DEDUP_REMOVED lines=13> */
[----:B------:R-:W-:Y:S01]  /*1fe0*/  ISETP.GT.AND P3, PT, R12, 0x18, PT ;  /* 0x000000180c00780c */ /* 0x000fe20003f64270 */
        /* <DEDUP_REMOVED lines=15> */
[----:B------:R-:W-:Y:S01]  /*20e0*/  ISETP.GT.AND P6, PT, R12, 0x19, PT ;  /* 0x000000190c00780c */ /* 0x000fe20003fc4270 */
[----:B------:R-:W-:Y:S01]  /*20f0*/  FMUL.FTZ R86, R86, UR4 ;  /* 0x0000000456567c20 */ /* 0x000fe20008410000 */
[----:B------:R-:W-:Y:S01]  /*2100*/  FMUL.FTZ R87, R87, UR4 ;  /* 0x0000000457577c20 */ /* 0x000fe20008410000 */
[----:B------:R2:W-:Y:S02]  /*2110*/  @!P1 SYNCS.ARRIVE.TRANS64.RED.A1T0 RZ, [R0+URZ], RZ ;  /* 0x000000ff00ff99a7 */ /* 0x0005e4000810043f */
[----:B------:R-:W3:Y:S01]  /*2120*/  MUFU.TANH R37, R37 ;  /* 0x0000002500257308 */ /* 0x000ee20000002400 */
[----:B0-----:R-:W-:-:S04]  /*2130*/  FSEL R98, R36, -INF , P3 ;  /* 0xff80000024627808 */ /* 0x001fc80001800000 */
[----:B------:R-:W-:-:S03]  /*2140*/  FMNMX.FTZ R9, R98, R9, !PT ;  /* 0x0000000962097209 */ /* 0x000fc60007810000 */
[----:B------:R-:W0:Y:S01]  /*2150*/  MUFU.TANH R34, R34 ;  /* 0x0000002200227308 */ /* 0x000e220000002400 */
[----:B-1----:R-:W-:Y:S02]  /*2160*/  FSEL R20, R20, -INF , P5 ;  /* 0xff80000014147808 */ /* 0x002fe40002800000 */
[----:B------:R-:W-:-:S05]  /*2170*/  ISETP.GT.AND P5, PT, R12, 0x20, PT ;  /* 0x000000200c00780c */ /* 0x000fca0003fa4270 */
[----:B------:R-:W1:Y:S01]  /*2180*/  MUFU.TANH R40, R40 ;  /* 0x0000002800287308 */ /* 0x000e620000002400 */
[----:B---3--:R-:W-:-:S04]  /*2190*/  FSEL R100, R37, -INF , P6 ;  /* 0xff80000025647808 */ /* 0x008fc80003000000 */
[----:B------:R-:W-:-:S03]  /*21a0*/  FMNMX.FTZ R9, R100, R9, !PT ;  /* 0x0000000964097209 */ /* 0x000fc60007810000 */
[----:B------:R-:W3:Y:S01]  /*21b0*/  MUFU.TANH R26, R35 ;  /* 0x00000023001a7308 */ /* 0x000ee20000002400 */
[----:B0-----:R-:W-:Y:S02]  /*21c0*/  FSEL R24, R34, -INF , P4 ;  /* 0xff80000022187808 */ /* 0x001fe40002000000 */
[----:B------:R-:W-:-:S05]  /*21d0*/  ISETP.GT.AND P4, PT, R12, 0x21, PT ;  /* 0x000000210c00780c */ /* 0x000fca0003f84270 */
[----:B------:R-:W0:Y:S01]  /*21e0*/  MUFU.TANH R41, R41 ;  /* 0x0000002900297308 */ /* 0x000e220000002400 */
[----:B-1----:R-:W-:-:S04]  /*21f0*/  FSEL R102, R40, -INF , P5 ;  /* 0xff80000028667808 */ /* 0x002fc80002800000 */
[----:B------:R-:W-:-:S03]  /*2200*/  FMNMX.FTZ R9, R102, R9, !PT ;  /* 0x0000000966097209 */ /* 0x000fc60007810000 */
[----:B------:R-:W1:Y:S01]  /*2210*/  MUFU.TANH R38, R38 ;  /* 0x0000002600267308 */ /* 0x000e620000002400 */
[----:B---3--:R-:W-:Y:S02]  /*2220*/  FSEL R26, R26, -INF , P2 ;  /* 0xff8000001a1a7808 */ /* 0x008fe40001000000 */
[----:B------:R-:W-:-:S05]  /*2230*/  ISETP.GT.AND P2, PT, R12, 0x28, PT ;  /* 0x000000280c00780c */ /* 0x000fca0003f44270 */
        /* <DEDUP_REMOVED lines=97> */
[----:B---3--:R-:W-:Y:S02]  /*2850*/  FSEL R60, R70, -INF , P6 ;  /* 0xff800000463c7808 */ /* 0x008fe40003000000 */
[----:B------:R-:W-:-:S05]  /*2860*/  ISETP.GT.AND P6, PT, R12, 0x69, PT ;  /* 0x000000690c00780c */ /* 0x000fca0003fc4270 */
[----:B------:R-:W3:Y:S01]  /*2870*/  MUFU.TANH R71, R71 ;  /* 0x0000004700477308 */ /* 0x000ee20000002400 */
[----:B0-----:R-:W-:-:S04]  /*2880*/  FSEL R70, R73, -INF , P3 ;  /* 0xff80000049467808 */ /* 0x001fc80001800000 */
[----:B------:R-:W-:-:S03]  /*2890*/  FMNMX.FTZ R9, R70, R9, !PT ;  /* 0x0000000946097209 */ /* 0x000fc60007810000 */
        /* <DEDUP_REMOVED lines=29> */
[----:B------:R-:W-:Y:S02]  /*2a70*/  FMNMX.FTZ R13, R138, R9, !PT ;  /* 0x000000098a0d7209 */ /* 0x000fe40007810000 */
[----:B------:R-:W-:Y:S01]  /*2a80*/  MOV R9, UR5 ;  /* 0x0000000500097c02 */ /* 0x000fe20008000f00 */
[----:B------:R-:W1:Y:S01]  /*2a90*/  MUFU.TANH R83, R83 ;  /* 0x0000005300537308 */ /* 0x000e620000002400 */
[----:B---3--:R-:W-:Y:S01]  /*2aa0*/  FSEL R74, R79, -INF , P6 ;  /* 0xff8000004f4a7808 */ /* 0x008fe20003000000 */
[----:B------:R-:W3:Y:S06]  /*2ab0*/  SHFL.BFLY PT, R12, R13, 0x2, 0x1f ;  /* 0x0c401f000d0c7f89 */ /* 0x000eec00000e0000 */
[----:B------:R-:W4:Y:S01]  /*2ac0*/  MUFU.TANH R86, R86 ;  /* 0x0000005600567308 */ /* 0x000f220000002400 */
[----:B0-----:R-:W-:-:S07]  /*2ad0*/  FSEL R82, R82, -INF , P5 ;  /* 0xff80000052527808 */ /* 0x001fce0002800000 */
[----:B------:R-:W0:Y:S01]  /*2ae0*/  MUFU.TANH R87, R87 ;  /* 0x0000005700577308 */ /* 0x000e220000002400 */
[----:B-1----:R-:W-:Y:S02]  /*2af0*/  FSEL R78, R83, -INF , P4 ;  /* 0xff800000534e7808 */ /* 0x002fe40002000000 */
[----:B----4-:R-:W-:Y:S02]  /*2b00*/  FSEL R86, R86, -INF , P3 ;  /* 0xff80000056567808 */ /* 0x010fe40001800000 */
[----:B---3--:R-:W-:-:S05]  /*2b10*/  FMNMX.FTZ R15, R13, R12, !PT ;  /* 0x0000000c0d0f7209 */ /* 0x008fca0007810000 */
[----:B------:R-:W1:Y:S02]  /*2b20*/  SHFL.BFLY PT, R12, R15, 0x1, 0x1f ;  /* 0x0c201f000f0c7f89 */ /* 0x000e6400000e0000 */
[----:B-1----:R-:W-:Y:S02]  /*2b30*/  FMNMX.FTZ R12, R15, R12, !PT ;  /* 0x0000000c0f0c7209 */ /* 0x002fe40007810000 */
[----:B------:R-:W-:Y:S02]  /*2b40*/  FMNMX.FTZ R15, R8, R3, !PT ;  /* 0x00000003080f7209 */ /* 0x000fe40007810000 */
[C---:B------:R-:W-:Y:S01]  /*2b50*/  FSETP.NEU.FTZ.AND P0, PT, R12.reuse, -INF , PT ;  /* 0xff8000000c00780b */ /* 0x040fe20003f1d000 */
[----:B------:R-:W-:Y:S01]  /*2b60*/  FMUL.FTZ R21, R12, R9 ;  /* 0x000000090c157220 */ /* 0x000fe20000410000 */
[----:B------:R-:W-:-:S04]  /*2b70*/  FMNMX.FTZ R15, R10, R15, !PT ;  /* 0x0000000f0a0f7209 */ /* 0x000fc80007810000 */
[----:B------:R-:W-:Y:S02]  /*2b80*/  FMNMX.FTZ R15, R20, R15, !PT ;  /* 0x0000000f140f7209 */ /* 0x000fe40007810000 */
[----:B------:R-:W-:Y:S02]  /*2b90*/  FSEL R41, R21, RZ, P0 ;  /* 0x000000ff15297208 */ /* 0x000fe40000000000 */
[----:B------:R-:W-:Y:S02]  /*2ba0*/  FMNMX.FTZ R15, R24, R15, !PT ;  /* 0x0000000f180f7209 */ /* 0x000fe40007810000 */
[----:B------:R-:W-:Y:S01]  /*2bb0*/  ISETP.NE.AND P0, PT, R11, RZ, PT ;  /* 0x000000ff0b00720c */ /* 0x000fe20003f05270 */
[--C-:B------:R-:W-:Y:S01]  /*2bc0*/  FFMA.FTZ R11, R25, R9, -R41.reuse ;  /* 0x00000009190b7223 */ /* 0x100fe20000010829 */
[----:B------:R-:W-:Y:S01]  /*2bd0*/  FMNMX.FTZ R21, R26, R15, !PT ;  /* 0x0000000f1a157209 */ /* 0x000fe20007810000 */
[-CC-:B------:R-:W-:Y:S01]  /*2be0*/  FFMA.FTZ R182, R90, R9.reuse, -R41.reuse ;  /* 0x000000095ab67223 */ /* 0x180fe20000010829 */
[----:B0-----:R-:W-:Y:S01]  /*2bf0*/  FSEL R90, R87, -INF , P2 ;  /* 0xff800000575a7808 */ /* 0x001fe20001000000 */
[--C-:B------:R-:W-:Y:S01]  /*2c00*/  FFMA.FTZ R180, R14, R9, -R41.reuse ;  /* 0x000000090eb47223 */ /* 0x100fe20000010829 */
[----:B------:R-:W-:Y:S01]  /*2c10*/  FMNMX.FTZ R21, R28, R21, !PT ;  /* 0x000000151c157209 */ /* 0x000fe20007810000 */
[----:B------:R-:W-:Y:S01]  /*2c20*/  MUFU.EX2 R11, R11 ;  /* 0x0000000b000b7308 */ /* 0x000fe20000000800 */
[-CC-:B------:R-:W-:Y:S01]  /*2c30*/  FFMA.FTZ R13, R92, R9.reuse, -R41.reuse ;  /* 0x000000095c0d7223 */ /* 0x180fe20000010829 */
[--C-:B------:R-:W-:Y:S01]  /*2c40*/  FFMA.FTZ R176, R94, R9, -R41.reuse ;  /* 0x000000095eb07223 */ /* 0x100fe20000010829 */
[----:B------:R-:W-:Y:S01]  /*2c50*/  FMNMX.FTZ R21, R30, R21, !PT ;  /* 0x000000151e157209 */ /* 0x000fe20007810000 */
[-CC-:B------:R-:W-:Y:S01]  /*2c60*/  FFMA.FTZ R96, R96, R9.reuse, -R41.reuse ;  /* 0x0000000960607223 */ /* 0x180fe20000010829 */
[-CC-:B------:R-:W-:Y:S01]  /*2c70*/  FFMA.FTZ R178, R98, R9.reuse, -R41.reuse ;  /* 0x0000000962b27223 */ /* 0x180fe20000010829 */
[--C-:B------:R-:W-:Y:S01]  /*2c80*/  FFMA.FTZ R100, R100, R9, -R41.reuse ;  /* 0x0000000964647223 */ /* 0x100fe20000010829 */
[----:B------:R-:W-:Y:S01]  /*2c90*/  FMNMX.FTZ R21, R32, R21, !PT ;  /* 0x0000001520157209 */ /* 0x000fe20007810000 */
[----:B------:R-:W0:Y:S01]  /*2ca0*/  MUFU.EX2 R180, R180 ;  /* 0x000000b400b47308 */ /* 0x000e220000000800 */
[-CC-:B------:R-:W-:Y:S01]  /*2cb0*/  FFMA.FTZ R172, R102, R9.reuse, -R41.reuse ;  /* 0x0000000966ac7223 */ /* 0x180fe20000010829 */
[--C-:B------:R-:W-:Y:S01]  /*2cc0*/  FFMA.FTZ R104, R104, R9, -R41.reuse ;  /* 0x0000000968687223 */ /* 0x100fe20000010829 */
[----:B------:R-:W-:Y:S01]  /*2cd0*/  FMNMX.FTZ R25, R34, R21, !PT ;  /* 0x0000001522197209 */ /* 0x000fe20007810000 */
[-CC-:B------:R-:W-:Y:S01]  /*2ce0*/  FFMA.FTZ R174, R106, R9.reuse, -R41.reuse ;  /* 0x000000096aae7223 */ /* 0x180fe20000010829 */
[-CC-:B------:R-:W-:Y:S01]  /*2cf0*/  FFMA.FTZ R108, R108, R9.reuse, -R41.reuse ;  /* 0x000000096c6c7223 */ /* 0x180fe20000010829 */
[--C-:B------:R-:W-:Y:S01]  /*2d00*/  FFMA.FTZ R168, R110, R9, -R41.reuse ;  /* 0x000000096ea87223 */ /* 0x100fe20000010829 */
[----:B------:R-:W-:Y:S01]  /*2d10*/  FMNMX.FTZ R25, R36, R25, !PT ;  /* 0x0000001924197209 */ /* 0x000fe20007810000 */
[----:B------:R-:W1:Y:S01]  /*2d20*/  MUFU.EX2 R182, R182 ;  /* 0x000000b600b67308 */ /* 0x000e620000000800 */
[-CC-:B------:R-:W-:Y:S01]  /*2d30*/  FFMA.FTZ R112, R112, R9.reuse, -R41.reuse ;  /* 0x0000000970707223 */ /* 0x180fe20000010829 */
[--C-:B------:R-:W-:Y:S01]  /*2d40*/  FFMA.FTZ R170, R114, R9, -R41.reuse ;  /* 0x0000000972aa7223 */ /* 0x100fe20000010829 */
[----:B------:R-:W-:Y:S01]  /*2d50*/  FMNMX.FTZ R25, R38, R25, !PT ;  /* 0x0000001926197209 */ /* 0x000fe20007810000 */
[-CC-:B------:R-:W-:Y:S01]  /*2d60*/  FFMA.FTZ R116, R116, R9.reuse, -R41.reuse ;  /* 0x0000000974747223 */ /* 0x180fe20000010829 */
[-CC-:B------:R-:W-:Y:S01]  /*2d70*/  FFMA.FTZ R152, R118, R9.reuse, -R41.reuse ;  /* 0x0000000976987223 */ /* 0x180fe20000010829 */
[--C-:B------:R-:W-:Y:S01]  /*2d80*/  FFMA.FTZ R120, R120, R9, -R41.reuse ;  /* 0x0000000978787223 */ /* 0x100fe20000010829 */
[----:B------:R-:W-:Y:S01]  /*2d90*/  FMNMX.FTZ R25, R40, R25, !PT ;  /* 0x0000001928197209 */ /* 0x000fe20007810000 */
[----:B------:R-:W3:Y:S01]  /*2da0*/  MUFU.EX2 R13, R13 ;  /* 0x0000000d000d7308 */ /* 0x000ee20000000800 */
[-CC-:B------:R-:W-:Y:S01]  /*2db0*/  FFMA.FTZ R154, R122, R9.reuse, -R41.reuse ;  /* 0x000000097a9a7223 */ /* 0x180fe20000010829 */
[--C-:B------:R-:W-:Y:S01]  /*2dc0*/  FFMA.FTZ R156, R126, R9, -R41.reuse ;  /* 0x000000097e9c7223 */ /* 0x100fe20000010829 */
[----:B------:R-:W-:Y:S01]  /*2dd0*/  FMNMX.FTZ R27, R42, R25, !PT ;  /* 0x000000192a1b7209 */ /* 0x000fe20007810000 */
[-CC-:B------:R-:W-:Y:S01]  /*2de0*/  FFMA.FTZ R37, R128, R9.reuse, -R41.reuse ;  /* 0x0000000980257223 */ /* 0x180fe20000010829 */
[-CC-:B------:R-:W-:Y:S01]  /*2df0*/  FFMA.FTZ R158, R130, R9.reuse, -R41.reuse ;  /* 0x00000009829e7223 */ /* 0x180fe20000010829 */
[--C-:B------:R-:W-:Y:S01]  /*2e00*/  FFMA.FTZ R132, R132, R9, -R41.reuse ;  /* 0x0000000984847223 */ /* 0x100fe20000010829 */
[----:B------:R-:W-:Y:S01]  /*2e10*/  FMNMX.FTZ R27, R44, R27, !PT ;  /* 0x0000001b2c1b7209 */ /* 0x000fe20007810000 */
[----:B------:R-:W4:Y:S01]  /*2e20*/  MUFU.EX2 R176, R176 ;  /* 0x000000b000b07308 */ /* 0x000f220000000800 */
[-CC-:B------:R-:W-:Y:S01]  /*2e30*/  FFMA.FTZ R72, R72, R9.reuse, -R41.reuse ;  /* 0x0000000948487223 */ /* 0x180fe20000010829 */
[--C-:B------:R-:W-:Y:S01]  /*2e40*/  FFMA.FTZ R70, R70, R9, -R41.reuse ;  /* 0x0000000946467223 */ /* 0x100fe20000010829 */
[----:B------:R-:W-:Y:S01]  /*2e50*/  FMNMX.FTZ R27, R46, R27, !PT ;  /* 0x0000001b2e1b7209 */ /* 0x000fe20007810000 */
[-CC-:B------:R-:W-:Y:S01]  /*2e60*/  FFMA.FTZ R76, R76, R9.reuse, -R41.reuse ;  /* 0x000000094c4c7223 */ /* 0x180fe20000010829 */
[-CC-:B------:R-:W-:Y:S01]  /*2e70*/  FFMA.FTZ R134, R134, R9.reuse, -R41.reuse ;  /* 0x0000000986867223 */ /* 0x180fe20000010829 */
[--C-:B------:R-:W-:Y:S01]  /*2e80*/  FFMA.FTZ R80, R80, R9, -R41.reuse ;  /* 0x0000000950507223 */ /* 0x100fe20000010829 */
[----:B------:R-:W-:Y:S01]  /*2e90*/  FMNMX.FTZ R27, R48, R27, !PT ;  /* 0x0000001b301b7209 */ /* 0x000fe20007810000 */
[----:B------:R-:W5:Y:S01]  /*2ea0*/  MUFU.EX2 R15, R96 ;  /* 0x00000060000f7308 */ /* 0x000f620000000800 */
[-CC-:B------:R-:W-:Y:S01]  /*2eb0*/  FFMA.FTZ R136, R136, R9.reuse, -R41.reuse ;  /* 0x0000000988887223 */ /* 0x180fe20000010829 */
[----:B------:R-:W-:Y:S01]  /*2ec0*/  FFMA.FTZ R84, R84, R9, -R41 ;  /* 0x0000000954547223 */ /* 0x000fe20000010829 */
[----:B------:R-:W-:Y:S01]  /*2ed0*/  FMNMX.FTZ R29, R50, R27, !PT ;  /* 0x0000001b321d7209 */ /* 0x000fe20007810000 */
[----:B------:R-:W-:-:S02]  /*2ee0*/  IMAD.MOV.U32 R130, RZ, RZ, R151 ;  /* 0x000000ffff827224 */ /* 0x000fc400078e0097 */
[--C-:B------:R-:W-:Y:S01]  /*2ef0*/  IMAD.MOV.U32 R128, RZ, RZ, R151.reuse ;  /* 0x000000ffff807224 */ /* 0x100fe200078e0097 */
[----:B------:R-:W-:Y:S01]  /*2f00*/  FMNMX.FTZ R29, R52, R29, !PT ;  /* 0x0000001d341d7209 */ /* 0x000fe20007810000 */
[----:B------:R-:W2:Y:S01]  /*2f10*/  MUFU.EX2 R178, R178 ;  /* 0x000000b200b27308 */ /* 0x000ea20000000800 */
[--C-:B------:R-:W-:Y:S02]  /*2f20*/  IMAD.MOV.U32 R126, RZ, RZ, R151.reuse ;  /* 0x000000ffff7e7224 */ /* 0x100fe400078e0097 */
[----:B------:R-:W-:Y:S01]  /*2f30*/  FMNMX.FTZ R29, R54, R29, !PT ;  /* 0x0000001d361d7209 */ /* 0x000fe20007810000 */
[--C-:B------:R-:W-:Y:S02]  /*2f40*/  IMAD.MOV.U32 R122, RZ, RZ, R151.reuse ;  /* 0x000000ffff7a7224 */ /* 0x100fe400078e0097 */
[--C-:B------:R-:W-:Y:S01]  /*2f50*/  IMAD.MOV.U32 R118, RZ, RZ, R151.reuse ;  /* 0x000000ffff767224 */ /* 0x100fe200078e0097 */
[----:B------:R-:W-:Y:S01]  /*2f60*/  FMNMX.FTZ R29, R56, R29, !PT ;  /* 0x0000001d381d7209 */ /* 0x000fe20007810000 */
[----:B------:R0:W-:Y:S01]  /*2f70*/  MUFU.EX2 R21, R100 ;  /* 0x0000006400157308 */ /* 0x0001e20000000800 */
[----:B------:R-:W-:-:S02]  /*2f80*/  IMAD.MOV.U32 R114, RZ, RZ, R151 ;  /* 0x000000ffff727224 */ /* 0x000fc400078e0097 */
[----:B------:R-:W-:Y:S01]  /*2f90*/  FMNMX.FTZ R31, R58, R29, !PT ;  /* 0x0000001d3a1f7209 */ /* 0x000fe20007810000 */
[--C-:B------:R-:W-:Y:S02]  /*2fa0*/  IMAD.MOV.U32 R110, RZ, RZ, R151.reuse ;  /* 0x000000ffff6e7224 */ /* 0x100fe400078e0097 */
[--C-:B------:R-:W-:Y:S01]  /*2fb0*/  IMAD.MOV.U32 R106, RZ, RZ, R151.reuse ;  /* 0x000000ffff6a7224 */ /* 0x100fe200078e0097 */
[----:B------:R-:W-:Y:S01]  /*2fc0*/  FMNMX.FTZ R31, R60, R31, !PT ;  /* 0x0000001f3c1f7209 */ /* 0x000fe20007810000 */
[----:B------:R-:W-:Y:S01]  /*2fd0*/  MUFU.EX2 R172, R172 ;  /* 0x000000ac00ac7308 */ /* 0x000fe20000000800 */
[--C-:B------:R-:W-:Y:S02]  /*2fe0*/  IMAD.MOV.U32 R102, RZ, RZ, R151.reuse ;  /* 0x000000ffff667224 */ /* 0x100fe400078e0097 */
[----:B------:R-:W-:Y:S01]  /*2ff0*/  FMNMX.FTZ R31, R62, R31, !PT ;  /* 0x0000001f3e1f7209 */ /* 0x000fe20007810000 */
[--C-:B0-----:R-:W-:Y:S02]  /*3000*/  IMAD.MOV.U32 R100, RZ, RZ, R151.reuse ;  /* 0x000000ffff647224 */ /* 0x101fe400078e0097 */
        /* <DEDUP_REMOVED lines=9> */
[----:B0-----:R-:W-:Y:S02]  /*30a0*/  IMAD.MOV.U32 R104, RZ, RZ, R151 ;  /* 0x000000ffff687224 */ /* 0x001fe400078e0097 */
[----:B------:R-:W-:-:S04]  /*30b0*/  FMNMX.FTZ R33, R74, R33, !PT ;  /* 0x000000214a217209 */ /* 0x000fc80007810000 */
[----:B------:R-:W-:Y:S01]  /*30c0*/  FMNMX.FTZ R33, R82, R33, !PT ;  /* 0x0000002152217209 */ /* 0x000fe20007810000 */
[----:B------:R0:W-:Y:S03]  /*30d0*/  MUFU.EX2 R27, R108 ;  /* 0x0000006c001b7308 */ /* 0x0001e60000000800 */
[----:B------:R-:W-:-:S04]  /*30e0*/  FMNMX.FTZ R35, R78, R33, !PT ;  /* 0x000000214e237209 */ /* 0x000fc80007810000 */
[----:B------:R-:W-:Y:S01]  /*30f0*/  FMNMX.FTZ R35, R86, R35, !PT ;  /* 0x0000002356237209 */ /* 0x000fe20007810000 */
[----:B------:R-:W-:Y:S01]  /*3100*/  MUFU.EX2 R168, R168 ;  /* 0x000000a800a87308 */ /* 0x000fe20000000800 */
[----:B0-----:R-:W-:Y:S02]  /*3110*/  IMAD.MOV.U32 R108, RZ, RZ, R151 ;  /* 0x000000ffff6c7224 */ /* 0x001fe400078e0097 */
[----:B------:R-:W-:Y:S01]  /*3120*/  FMNMX.FTZ R14, R90, R35, !PT ;  /* 0x000000235a0e7209 */ /* 0x000fe20007810000 */
[-CC-:B------:R-:W-:Y:S01]  /*3130*/  FFMA.FTZ R35, R124, R9.reuse, -R41.reuse ;  /* 0x000000097c237223 */ /* 0x180fe20000010829 */
[----:B------:R-:W-:Y:S01]  /*3140*/  FFMA.FTZ R41, R138, R9, -R41 ;  /* 0x000000098a297223 */ /* 0x000fe20000010829 */
[--C-:B------:R-:W-:Y:S02]  /*3150*/  IMAD.MOV.U32 R138, RZ, RZ, R151.reuse ;  /* 0x000000ffff8a7224 */ /* 0x100fe400078e0097 */
[----:B------:R-:W0:Y:S01]  /*3160*/  SHFL.BFLY PT, R39, R14, 0x2, 0x1f ;  /* 0x0c401f000e277f89 */ /* 0x000e2200000e0000 */
[----:B------:R1:W-:Y:S01]  /*3170*/  MUFU.EX2 R29, R112 ;  /* 0x00000070001d7308 */ /* 0x0003e20000000800 */
[----:B------:R-:W-:-:S07]  /*3180*/  IMAD.MOV.U32 R124, RZ, RZ, R151 ;  /* 0x000000ffff7c7224 */ /* 0x000fce00078e0097 */
[----:B------:R-:W-:Y:S01]  /*3190*/  MUFU.EX2 R170, R170 ;  /* 0x000000aa00aa7308 */ /* 0x000fe20000000800 */
[----:B-1----:R-:W-:-:S07]  /*31a0*/  IMAD.MOV.U32 R112, RZ, RZ, R151 ;  /* 0x000000ffff707224 */ /* 0x002fce00078e0097 */
[----:B------:R1:W-:Y:S01]  /*31b0*/  MUFU.EX2 R31, R116 ;  /* 0x00000074001f7308 */ /* 0x0003e20000000800 */
[----:B0-----:R-:W-:-:S07]  /*31c0*/  FMNMX.FTZ R39, R14, R39, !PT ;  /* 0x000000270e277209 */ /* 0x001fce0007810000 */
[----:B------:R-:W-:Y:S01]  /*31d0*/  MUFU.EX2 R152, R152 ;  /* 0x0000009800987308 */ /* 0x000fe20000000800 */
[--C-:B-1----:R-:W-:Y:S01]  /*31e0*/  IMAD.MOV.U32 R116, RZ, RZ, R151.reuse ;  /* 0x000000ffff747224 */ /* 0x102fe200078e0097 */
[----:B------:R-:W0:Y:S06]  /*31f0*/  SHFL.BFLY PT, R14, R39, 0x1, 0x1f ;  /* 0x0c201f00270e7f89 */ /* 0x000e2c00000e0000 */
[----:B------:R1:W-:Y:S08]  /*3200*/  MUFU.EX2 R33, R120 ;  /* 0x0000007800217308 */ /* 0x0003f00000000800 */
[----:B------:R-:W-:Y:S01]  /*3210*/  MUFU.EX2 R154, R154 ;  /* 0x0000009a009a7308 */ /* 0x000fe20000000800 */
[----:B-1----:R-:W-:-:S07]  /*3220*/  IMAD.MOV.U32 R120, RZ, RZ, R151 ;  /* 0x000000ffff787224 */ /* 0x002fce00078e0097 */
[----:B------:R-:W-:Y:S01]  /*3230*/  MUFU.EX2 R35, R35 ;  /* 0x0000002300237308 */ /* 0x000fe20000000800 */
[----:B0-----:R-:W-:-:S04]  /*3240*/  FMNMX.FTZ R14, R39, R14, !PT ;  /* 0x0000000e270e7209 */ /* 0x001fc80007810000 */
[C---:B------:R-:W-:Y:S01]  /*3250*/  FSETP.NEU.FTZ.AND P2, PT, R14.reuse, -INF , PT ;  /* 0xff8000000e00780b */ /* 0x040fe20003f5d000 */
[-C--:B------:R-:W-:Y:S02]  /*3260*/  FMUL.FTZ R49, R14, R9.reuse ;  /* 0x000000090e317220 */ /* 0x080fe40000410000 */
[----:B------:R-:W-:Y:S03]  /*3270*/  MUFU.EX2 R156, R156 ;  /* 0x0000009c009c7308 */ /* 0x000fe60000000800 */
[----:B------:R-:W-:Y:S02]  /*3280*/  FSEL R49, R49, RZ, P2 ;  /* 0x000000ff31317208 */ /* 0x000fe40001000000 */
[----:B------:R-:W-:Y:S01]  /*3290*/  ISETP.GE.AND P2, PT, R88, 0x81, PT ;  /* 0x000000815800780c */ /* 0x000fe20003f46270 */
[----:B------:R-:W-:Y:S02]  /*32a0*/  IMAD.MOV.U32 R88, RZ, RZ, R151 ;  /* 0x000000ffff587224 */ /* 0x000fe400078e0097 */
[----:B------:R-:W-:Y:S01]  /*32b0*/  MUFU.EX2 R37, R37 ;  /* 0x0000002500257308 */ /* 0x000fe20000000800 */
[-CC-:B------:R-:W-:Y:S01]  /*32c0*/  FFMA.FTZ R3, R3, R9.reuse, -R49.reuse ;  /* 0x0000000903037223 */ /* 0x180fe20000010831 */
[-CC-:B------:R-:W-:Y:S01]  /*32d0*/  FFMA.FTZ R8, R8, R9.reuse, -R49.reuse ;  /* 0x0000000908087223 */ /* 0x180fe20000010831 */
[-CC-:B------:R-:W-:Y:S01]  /*32e0*/  FFMA.FTZ R20, R20, R9.reuse, -R49.reuse ;  /* 0x0000000914147223 */ /* 0x180fe20000010831 */
[-CC-:B------:R-:W-:Y:S01]  /*32f0*/  FFMA.FTZ R10, R10, R9.reuse, -R49.reuse ;  /* 0x000000090a0a7223 */ /* 0x180fe20000010831 */
[-CC-:B------:R-:W-:Y:S01]  /*3300*/  FFMA.FTZ R24, R24, R9.reuse, -R49.reuse ;  /* 0x0000000918187223 */ /* 0x180fe20000010831 */
[-CC-:B------:R-:W-:Y:S01]  /*3310*/  FFMA.FTZ R26, R26, R9.reuse, -R49.reuse ;  /* 0x000000091a1a7223 */ /* 0x180fe20000010831 */
[-CC-:B------:R-:W-:Y:S01]  /*3320*/  FFMA.FTZ R28, R28, R9.reuse, -R49.reuse ;  /* 0x000000091c1c7223 */ /* 0x180fe20000010831 */
[----:B------:R0:W-:Y:S01]  /*3330*/  MUFU.EX2 R181, R3 ;  /* 0x0000000300b57308 */ /* 0x0001e20000000800 */
[-CC-:B------:R-:W-:Y:S01]  /*3340*/  FFMA.FTZ R30, R30, R9.reuse, -R49.reuse ;  /* 0x000000091e1e7223 */ /* 0x180fe20000010831 */
[-CC-:B------:R-:W-:Y:S01]  /*3350*/  FFMA.FTZ R32, R32, R9.reuse, -R49.reuse ;  /* 0x0000000920207223 */ /* 0x180fe20000010831 */
[-CC-:B------:R-:W-:Y:S01]  /*3360*/  FFMA.FTZ R34, R34, R9.reuse, -R49.reuse ;  /* 0x0000000922227223 */ /* 0x180fe20000010831 */
[-CC-:B------:R-:W-:Y:S01]  /*3370*/  FFMA.FTZ R36, R36, R9.reuse, -R49.reuse ;  /* 0x0000000924247223 */ /* 0x180fe20000010831 */
[-CC-:B------:R-:W-:Y:S01]  /*3380*/  FFMA.FTZ R38, R38, R9.reuse, -R49.reuse ;  /* 0x0000000926267223 */ /* 0x180fe20000010831 */
[-CC-:B------:R-:W-:Y:S01]  /*3390*/  FFMA.FTZ R40, R40, R9.reuse, -R49.reuse ;  /* 0x0000000928287223 */ /* 0x180fe20000010831 */
[-C--:B------:R-:W-:Y:S01]  /*33a0*/  FFMA.FTZ R42, R42, R9.reuse, -R49 ;  /* 0x000000092a2a7223 */ /* 0x080fe20000010831 */
[----:B------:R1:W-:Y:S01]  /*33b0*/  MUFU.EX2 R183, R20 ;  /* 0x0000001400b77308 */ /* 0x0003e20000000800 */
[----:B0-----:R-:W-:Y:S01]  /*33c0*/  FADD.FTZ R3, R180, R11 ;  /* 0x0000000bb4037221 */ /* 0x001fe20000010000 */
[-CC-:B------:R-:W-:Y:S01]  /*33d0*/  FFMA.FTZ R44, R44, R9.reuse, -R49.reuse ;  /* 0x000000092c2c7223 */ /* 0x180fe20000010831 */
[-CC-:B------:R-:W-:Y:S01]  /*33e0*/  FFMA.FTZ R46, R46, R9.reuse, -R49.reuse ;  /* 0x000000092e2e7223 */ /* 0x180fe20000010831 */
[-CC-:B------:R-:W-:Y:S01]  /*33f0*/  FFMA.FTZ R48, R48, R9.reuse, -R49.reuse ;  /* 0x0000000930307223 */ /* 0x180fe20000010831 */
[-CC-:B------:R-:W-:Y:S01]  /*3400*/  FFMA.FTZ R50, R50, R9.reuse, -R49.reuse ;  /* 0x0000000932327223 */ /* 0x180fe20000010831 */
[-CC-:B------:R-:W-:Y:S01]  /*3410*/  FFMA.FTZ R52, R52, R9.reuse, -R49.reuse ;  /* 0x0000000934347223 */ /* 0x180fe20000010831 */
[-C--:B------:R-:W-:Y:S01]  /*3420*/  FFMA.FTZ R54, R54, R9.reuse, -R49 ;  /* 0x0000000936367223 */ /* 0x080fe20000010831 */
[----:B------:R-:W0:Y:S01]  /*3430*/  MUFU.EX2 R8, R8 ;  /* 0x0000000800087308 */ /* 0x000e220000000800 */
[----:B-1----:R-:W-:Y:S01]  /*3440*/  FADD.FTZ R20, R182, R3 ;  /* 0x00000003b6147221 */ /* 0x002fe20000010000 */
[-CC-:B------:R-:W-:Y:S01]  /*3450*/  FFMA.FTZ R56, R56, R9.reuse, -R49.reuse ;  /* 0x0000000938387223 */ /* 0x180fe20000010831 */
[-CC-:B------:R-:W-:Y:S01]  /*3460*/  FFMA.FTZ R58, R58, R9.reuse, -R49.reuse ;  /* 0x000000093a3a7223 */ /* 0x180fe20000010831 */
[-CC-:B------:R-:W-:Y:S01]  /*3470*/  FFMA.FTZ R60, R60, R9.reuse, -R49.reuse ;  /* 0x000000093c3c7223 */ /* 0x180fe20000010831 */
[----:B---3--:R-:W-:Y:S01]  /*3480*/  FADD.FTZ R3, R13, R20 ;  /* 0x000000140d037221 */ /* 0x008fe20000010000 */
[----:B------:R-:W-:Y:S01]  /*3490*/  F2FP.BF16.F32.PACK_AB R180, R11, R180 ;  /* 0x000000b40bb4723e */ /* 0x000fe200000010ff */
[-C--:B------:R-:W-:Y:S01]  /*34a0*/  FFMA.FTZ R62, R62, R9.reuse, -R49 ;  /* 0x000000093e3e7223 */ /* 0x080fe20000010831 */
[----:B------:R-:W1:Y:S01]  /*34b0*/  MUFU.EX2 R10, R10 ;  /* 0x0000000a000a7308 */ /* 0x000e620000000800 */
[----:B----4-:R-:W-:Y:S01]  /*34c0*/  FADD.FTZ R20, R176, R3 ;  /* 0x00000003b0147221 */ /* 0x010fe20000010000 */
[-CC-:B------:R-:W-:Y:S01]  /*34d0*/  FFMA.FTZ R64, R64, R9.reuse, -R49.reuse ;  /* 0x0000000940407223 */ /* 0x180fe20000010831 */
[-CC-:B------:R-:W-:Y:S01]  /*34e0*/  FFMA.FTZ R66, R66, R9.reuse, -R49.reuse ;  /* 0x0000000942427223 */ /* 0x180fe20000010831 */
[-CC-:B------:R-:W-:Y:S01]  /*34f0*/  FFMA.FTZ R68, R68, R9.reuse, -R49.reuse ;  /* 0x0000000944447223 */ /* 0x180fe20000010831 */
[----:B-----5:R-:W-:Y:S01]  /*3500*/  FADD.FTZ R3, R15, R20 ;  /* 0x000000140f037221 */ /* 0x020fe20000010000 */
[-CC-:B------:R-:W-:Y:S01]  /*3510*/  FFMA.FTZ R74, R74, R9.reuse, -R49.reuse ;  /* 0x000000094a4a7223 */ /* 0x180fe20000010831 */
[-C--:B------:R-:W-:Y:S01]  /*3520*/  FFMA.FTZ R82, R82, R9.reuse, -R49 ;  /* 0x0000000952527223 */ /* 0x080fe20000010831 */
[----:B------:R-:W3:Y:S01]  /*3530*/  MUFU.EX2 R24, R24 ;  /* 0x0000001800187308 */ /* 0x000ee20000000800 */
[----:B--2---:R-:W-:Y:S01]  /*3540*/  FADD.FTZ R20, R178, R3 ;  /* 0x00000003b2147221 */ /* 0x004fe20000010000 */
[----:B0-----:R-:W-:Y:S01]  /*3550*/  FADD.FTZ R3, R8, R181 ;  /* 0x000000b508037221 */ /* 0x001fe20000010000 */
[-CC-:B------:R-:W-:Y:S01]  /*3560*/  FFMA.FTZ R78, R78, R9.reuse, -R49.reuse ;  /* 0x000000094e4e7223 */ /* 0x180fe20000010831 */
[-CC-:B------:R-:W-:Y:S01]  /*3570*/  FFMA.FTZ R86, R86, R9.reuse, -R49.reuse ;  /* 0x0000000956567223 */ /* 0x180fe20000010831 */
[----:B------:R-:W-:Y:S01]  /*3580*/  FADD.FTZ R51, R21, R20 ;  /* 0x0000001415337221 */ /* 0x000fe20000010000 */
[----:B------:R-:W-:Y:S01]  /*3590*/  FFMA.FTZ R49, R90, R9, -R49 ;  /* 0x000000095a317223 */ /* 0x000fe20000010831 */
[----:B------:R-:W-:Y:S01]  /*35a0*/  F2FP.BF16.F32.PACK_AB R181, R181, R8 ;  /* 0x00000008b5b5723e */ /* 0x000fe200000010ff */
[----:B------:R0:W2:Y:S01]  /*35b0*/  MUFU.EX2 R177, R26 ;  /* 0x0000001a00b17308 */ /* 0x0000a20000000800 */
[----:B-1----:R-:W-:Y:S01]  /*35c0*/  FADD.FTZ R20, R10, R3 ;  /* 0x000000030a147221 */ /* 0x002fe20000010000 */
[----:B------:R-:W-:Y:S01]  /*35d0*/  F2FP.BF16.F32.PACK_AB R182, R13, R182 ;  /* 0x000000b60db6723e */ /* 0x000fe200000010ff */
[----:B------:R-:W-:Y:S01]  /*35e0*/  IMAD.MOV.U32 R8, RZ, RZ, 0x3f800000 ;  /* 0x3f800000ff087424 */ /* 0x000fe200078e00ff */
[----:B------:R-:W-:Y:S01]  /*35f0*/  F2FP.BF16.F32.PACK_AB R176, R15, R176 ;  /* 0x000000b00fb0723e */ /* 0x000fe200000010ff */
[C---:B------:R-:W-:Y:S01]  /*3600*/  FADD.FTZ R3, R183.reuse, R20 ;  /* 0x00000014b7037221 */ /* 0x040fe20000010000 */
[----:B------:R-:W-:Y:S01]  /*3610*/  F2FP.BF16.F32.PACK_AB R183, R183, R10 ;  /* 0x0000000ab7b7723e */ /* 0x000fe200000010ff */
[----:B------:R-:W-:Y:S01]  /*3620*/  IMAD.MOV.U32 R10, RZ, RZ, 0x3f800000 ;  /* 0x3f800000ff0a7424 */ /* 0x000fe200078e00ff */
[----:B------:R-:W1:Y:S01]  /*3630*/  MUFU.EX2 R28, R28 ;  /* 0x0000001c001c7308 */ /* 0x000e620000000800 */
[----:B0-----:R-:W-:Y:S01]  /*3640*/  FADD.FTZ R26, R172, R51 ;  /* 0x00000033ac1a7221 */ /* 0x001fe20000010000 */
[----:B---3--:R-:W-:Y:S01]  /*3650*/  FADD.FTZ R20, R24, R3 ;  /* 0x0000000318147221 */ /* 0x008fe20000010000 */
[----:B------:R-:W-:Y:S01]  /*3660*/  F2FP.BF16.F32.PACK_AB R178, R21, R178 ;  /* 0x000000b215b2723e */ /* 0x000fe200000010ff */
[----:B------:R-:W-:-:S02]  /*3670*/  IMAD.MOV.U32 R90, RZ, RZ, R151 ;  /* 0x000000ffff5a7224 */ /* 0x000fc400078e0097 */
[C---:B------:R-:W-:Y:S01]  /*3680*/  FADD.FTZ R51, R25.reuse, R26 ;  /* 0x0000001a19337221 */ /* 0x040fe20000010000 */
[----:B------:R-:W-:Y:S01]  /*3690*/  F2FP.BF16.F32.PACK_AB R172, R25, R172 ;  /* 0x000000ac19ac723e */ /* 0x000fe200000010ff */
[----:B------:R-:W0:Y:S02]  /*36a0*/  MUFU.EX2 R179, R30 ;  /* 0x0000001e00b37308 */ /* 0x000e240000000800 */
[----:B------:R-:W-:Y:S01]  /*36b0*/  FADD.FTZ R26, R174, R51 ;  /* 0x00000033ae1a7221 */ /* 0x000fe20000010000 */
[----:B--2---:R-:W-:Y:S01]  /*36c0*/  FADD.FTZ R3, R177, R20 ;  /* 0x00000014b1037221 */ /* 0x004fe20000010000 */
[C---:B------:R-:W-:Y:S02]  /*36d0*/  F2FP.BF16.F32.PACK_AB R174, R27.reuse, R174 ;  /* 0x000000ae1bae723e */ /* 0x040fe400000010ff */
[----:B------:R-:W-:Y:S01]  /*36e0*/  FADD.FTZ R51, R27, R26 ;  /* 0x0000001a1b337221 */ /* 0x000fe20000010000 */
[----:B------:R-:W-:Y:S01]  /*36f0*/  F2FP.BF16.F32.PACK_AB R177, R177, R24 ;  /* 0x00000018b1b1723e */ /* 0x000fe200000010ff */
[----:B------:R-:W2:Y:S01]  /*3700*/  MUFU.EX2 R32, R32 ;  /* 0x0000002000207308 */ /* 0x000ea20000000800 */
[----:B-1----:R-:W-:Y:S01]  /*3710*/  FADD.FTZ R20, R28, R3 ;  /* 0x000000031c147221 */ /* 0x002fe20000010000 */
[----:B------:R-:W-:Y:S01]  /*3720*/  FADD.FTZ R26, R168, R51 ;  /* 0x00000033a81a7221 */ /* 0x000fe20000010000 */
[----:B------:R-:W-:-:S03]  /*3730*/  F2FP.BF16.F32.PACK_AB R168, R29, R168 ;  /* 0x000000a81da8723e */ /* 0x000fc600000010ff */
[----:B------:R-:W-:Y:S02]  /*3740*/  FADD.FTZ R51, R29, R26 ;  /* 0x0000001a1d337221 */ /* 0x000fe40000010000 */
[----:B------:R-:W1:Y:S01]  /*3750*/  MUFU.EX2 R173, R34 ;  /* 0x0000002200ad7308 */ /* 0x000e620000000800 */
[----:B0-----:R-:W-:Y:S01]  /*3760*/  FADD.FTZ R3, R179, R20 ;  /* 0x00000014b3037221 */ /* 0x001fe20000010000 */
[----:B------:R-:W-:Y:S01]  /*3770*/  FADD.FTZ R26, R170, R51 ;  /* 0x00000033aa1a7221 */ /* 0x000fe20000010000 */
[----:B------:R-:W-:Y:S02]  /*3780*/  F2FP.BF16.F32.PACK_AB R170, R31, R170 ;  /* 0x000000aa1faa723e */ /* 0x000fe400000010ff */
[----:B------:R-:W-:Y:S01]  /*3790*/  F2FP.BF16.F32.PACK_AB R179, R179, R28 ;  /* 0x0000001cb3b3723e */ /* 0x000fe200000010ff */
[----:B------:R-:W-:Y:S02]  /*37a0*/  FADD.FTZ R51, R31, R26 ;  /* 0x0000001a1f337221 */ /* 0x000fe40000010000 */
[----:B------:R-:W0:Y:S01]  /*37b0*/  MUFU.EX2 R36, R36 ;  /* 0x0000002400247308 */ /* 0x000e220000000800 */
[----:B--2---:R-:W-:-:S07]  /*37c0*/  FADD.FTZ R20, R32, R3 ;  /* 0x0000000320147221 */ /* 0x004fce0000010000 */
[----:B------:R-:W2:Y:S01]  /*37d0*/  MUFU.EX2 R175, R38 ;  /* 0x0000002600af7308 */ /* 0x000ea20000000800 */
[----:B-1----:R-:W-:Y:S01]  /*37e0*/  FADD.FTZ R3, R173, R20 ;  /* 0x00000014ad037221 */ /* 0x002fe20000010000 */
[----:B------:R-:W-:Y:S01]  /*37f0*/  FADD.FTZ R20, R152, R51 ;  /* 0x0000003398147221 */ /* 0x000fe20000010000 */
[----:B------:R-:W-:Y:S02]  /*3800*/  F2FP.BF16.F32.PACK_AB R152, R33, R152 ;  /* 0x000000982198723e */ /* 0x000fe400000010ff */
[----:B------:R-:W-:Y:S01]  /*3810*/  F2FP.BF16.F32.PACK_AB R173, R173, R32 ;  /* 0x00000020adad723e */ /* 0x000fe200000010ff */
[----:B------:R-:W-:Y:S02]  /*3820*/  FADD.FTZ R51, R33, R20 ;  /* 0x0000001421337221 */ /* 0x000fe40000010000 */
[----:B------:R-:W1:Y:S01]  /*3830*/  MUFU.EX2 R40, R40 ;  /* 0x0000002800287308 */ /* 0x000e620000000800 */
[----:B0-----:R-:W-:Y:S01]  /*3840*/  FADD.FTZ R0, R36, R3 ;  /* 0x0000000324007221 */ /* 0x001fe20000010000 */
[----:B------:R-:W-:Y:S01]  /*3850*/  FADD.FTZ R20, R154, R51 ;  /* 0x000000339a147221 */ /* 0x000fe20000010000 */
[----:B------:R-:W-:-:S03]  /*3860*/  F2FP.BF16.F32.PACK_AB R154, R35, R154 ;  /* 0x0000009a239a723e */ /* 0x000fc600000010ff */
[----:B------:R-:W-:Y:S02]  /*3870*/  FADD.FTZ R51, R35, R20 ;  /* 0x0000001423337221 */ /* 0x000fe40000010000 */
[----:B------:R-:W0:Y:S01]  /*3880*/  MUFU.EX2 R169, R42 ;  /* 0x0000002a00a97308 */ /* 0x000e220000000800 */
[----:B--2---:R-:W-:Y:S01]  /*3890*/  FADD.FTZ R3, R175, R0 ;  /* 0x00000000af037221 */ /* 0x004fe20000010000 */
[----:B------:R-:W-:Y:S01]  /*38a0*/  FADD.FTZ R20, R156, R51 ;  /* 0x000000339c147221 */ /* 0x000fe20000010000 */
[----:B------:R-:W-:Y:S02]  /*38b0*/  F2FP.BF16.F32.PACK_AB R156, R37, R156 ;  /* 0x0000009c259c723e */ /* 0x000fe400000010ff */
[----:B------:R-:W-:Y:S01]  /*38c0*/  F2FP.BF16.F32.PACK_AB R175, R175, R36 ;  /* 0x00000024afaf723e */ /* 0x000fe200000010ff */
[----:B------:R-:W-:Y:S02]  /*38d0*/  FADD.FTZ R51, R37, R20 ;  /* 0x0000001425337221 */ /* 0x000fe40000010000 */
[----:B------:R-:W2:Y:S01]  /*38e0*/  MUFU.EX2 R44, R44 ;  /* 0x0000002c002c7308 */ /* 0x000ea20000000800 */
[----:B-1----:R-:W-:-:S07]  /*38f0*/  FADD.FTZ R0, R40, R3 ;  /* 0x0000000328007221 */ /* 0x002fce0000010000 */
[----:B------:R-:W1:Y:S01]  /*3900*/  MUFU.EX2 R171, R46 ;  /* 0x0000002e00ab7308 */ /* 0x000e620000000800 */
[C---:B0-----:R-:W-:Y:S01]  /*3910*/  FADD.FTZ R3, R169.reuse, R0 ;  /* 0x00000000a9037221 */ /* 0x041fe20000010000 */
[----:B------:R-:W-:-:S06]  /*3920*/  F2FP.BF16.F32.PACK_AB R169, R169, R40 ;  /* 0x00000028a9a9723e */ /* 0x000fcc00000010ff */
[----:B------:R-:W0:Y:S01]  /*3930*/  MUFU.EX2 R48, R48 ;  /* 0x0000003000307308 */ /* 0x000e220000000800 */
[----:B--2---:R-:W-:-:S07]  /*3940*/  FADD.FTZ R0, R44, R3 ;  /* 0x000000032c007221 */ /* 0x004fce0000010000 */
[----:B------:R-:W2:Y:S01]  /*3950*/  MUFU.EX2 R158, R158 ;  /* 0x0000009e009e7308 */ /* 0x000ea20000000800 */
[C---:B-1----:R-:W-:Y:S01]  /*3960*/  FADD.FTZ R3, R171.reuse, R0 ;  /* 0x00000000ab037221 */ /* 0x042fe20000010000 */
[----:B------:R-:W-:-:S06]  /*3970*/  F2FP.BF16.F32.PACK_AB R171, R171, R44 ;  /* 0x0000002cabab723e */ /* 0x000fcc00000010ff */
[----:B------:R-:W1:Y:S01]  /*3980*/  MUFU.EX2 R153, R50 ;  /* 0x0000003200997308 */ /* 0x000e620000000800 */
[----:B0-----:R-:W-:-:S07]  /*3990*/  FADD.FTZ R0, R48, R3 ;  /* 0x0000000330007221 */ /* 0x001fce0000010000 */
[----:B------:R0:W3:Y:S01]  /*39a0*/  MUFU.EX2 R43, R132 ;  /* 0x00000084002b7308 */ /* 0x0000e20000000800 */
[----:B--2---:R-:W-:-:S07]  /*39b0*/  FADD.FTZ R20, R158, R51 ;  /* 0x000000339e147221 */ /* 0x004fce0000010000 */
[----:B------:R-:W2:Y:S01]  /*39c0*/  MUFU.EX2 R52, R52 ;  /* 0x0000003400347308 */ /* 0x000ea20000000800 */
[C---:B-1----:R-:W-:Y:S01]  /*39d0*/  FADD.FTZ R3, R153.reuse, R0 ;  /* 0x0000000099037221 */ /* 0x042fe20000010000 */
[----:B------:R-:W-:Y:S01]  /*39e0*/  F2FP.BF16.F32.PACK_AB R153, R153, R48 ;  /* 0x000000309999723e */ /* 0x000fe200000010ff */
[----:B0-----:R-:W-:-:S05]  /*39f0*/  IMAD.MOV.U32 R132, RZ, RZ, R151 ;  /* 0x000000ffff847224 */ /* 0x001fca00078e0097 */
[----:B------:R-:W0:Y:S01]  /*3a00*/  MUFU.EX2 R72, R72 ;  /* 0x0000004800487308 */ /* 0x000e220000000800 */
[C---:B---3--:R-:W-:Y:S01]  /*3a10*/  FADD.FTZ R11, R43.reuse, R20 ;  /* 0x000000142b0b7221 */ /* 0x048fe20000010000 */
[----:B------:R-:W-:-:S06]  /*3a20*/  F2FP.BF16.F32.PACK_AB R158, R43, R158 ;  /* 0x0000009e2b9e723e */ /* 0x000fcc00000010ff */
[----:B------:R-:W1:Y:S01]  /*3a30*/  MUFU.EX2 R155, R54 ;  /* 0x00000036009b7308 */ /* 0x000e620000000800 */
[----:B--2---:R-:W-:-:S07]  /*3a40*/  FADD.FTZ R0, R52, R3 ;  /* 0x0000000334007221 */ /* 0x004fce0000010000 */
[----:B------:R-:W2:Y:S01]  /*3a50*/  MUFU.EX2 R45, R70 ;  /* 0x00000046002d7308 */ /* 0x000ea20000000800 */
[----:B0-----:R-:W-:-:S07]  /*3a60*/  FADD.FTZ R20, R72, R11 ;  /* 0x0000000b48147221 */ /* 0x001fce0000010000 */
[----:B------:R-:W0:Y:S01]  /*3a70*/  MUFU.EX2 R56, R56 ;  /* 0x0000003800387308 */ /* 0x000e220000000800 */
[C---:B-1----:R-:W-:Y:S01]  /*3a80*/  FADD.FTZ R3, R155.reuse, R0 ;  /* 0x000000009b037221 */ /* 0x042fe20000010000 */
[----:B------:R-:W-:-:S06]  /*3a90*/  F2FP.BF16.F32.PACK_AB R155, R155, R52 ;  /* 0x000000349b9b723e */ /* 0x000fcc00000010ff */
[----:B------:R-:W1:Y:S01]  /*3aa0*/  MUFU.EX2 R76, R76 ;  /* 0x0000004c004c7308 */ /* 0x000e620000000800 */
[C---:B--2---:R-:W-:Y:S01]  /*3ab0*/  FADD.FTZ R11, R45.reuse, R20 ;  /* 0x000000142d0b7221 */ /* 0x044fe20000010000 */
[----:B------:R-:W-:-:S06]  /*3ac0*/  F2FP.BF16.F32.PACK_AB R160, R45, R72 ;  /* 0x000000482da0723e */ /* 0x000fcc00000010ff */
[----:B------:R-:W2:Y:S01]  /*3ad0*/  MUFU.EX2 R157, R58 ;  /* 0x0000003a009d7308 */ /* 0x000ea20000000800 */
[----:B0-----:R-:W-:-:S07]  /*3ae0*/  FADD.FTZ R0, R56, R3 ;  /* 0x0000000338007221 */ /* 0x001fce0000010000 */
[----:B------:R0:W3:Y:S01]  /*3af0*/  MUFU.EX2 R47, R134 ;  /* 0x00000086002f7308 */ /* 0x0000e20000000800 */
[----:B-1----:R-:W-:-:S07]  /*3b00*/  FADD.FTZ R20, R76, R11 ;  /* 0x0000000b4c147221 */ /* 0x002fce0000010000 */
[----:B------:R-:W1:Y:S01]  /*3b10*/  MUFU.EX2 R60, R60 ;  /* 0x0000003c003c7308 */ /* 0x000e620000000800 */
[C---:B--2---:R-:W-:Y:S01]  /*3b20*/  FADD.FTZ R3, R157.reuse, R0 ;  /* 0x000000009d037221 */ /* 0x044fe20000010000 */
[----:B------:R-:W-:Y:S01]  /*3b30*/  F2FP.BF16.F32.PACK_AB R157, R157, R56 ;  /* 0x000000389d9d723e */ /* 0x000fe200000010ff */
[----:B0-----:R-:W-:-:S05]  /*3b40*/  IMAD.MOV.U32 R134, RZ, RZ, R151 ;  /* 0x000000ffff867224 */ /* 0x001fca00078e0097 */
[----:B------:R-:W0:Y:S01]  /*3b50*/  MUFU.EX2 R80, R80 ;  /* 0x0000005000507308 */ /* 0x000e220000000800 */
[C---:B---3--:R-:W-:Y:S01]  /*3b60*/  FADD.FTZ R11, R47.reuse, R20 ;  /* 0x000000142f0b7221 */ /* 0x048fe20000010000 */
[----:B------:R-:W-:-:S06]  /*3b70*/  F2FP.BF16.F32.PACK_AB R162, R47, R76 ;  /* 0x0000004c2fa2723e */ /* 0x000fcc00000010ff */
[----:B------:R-:W2:Y:S01]  /*3b80*/  MUFU.EX2 R159, R62 ;  /* 0x0000003e009f7308 */ /* 0x000ea20000000800 */
[----:B-1----:R-:W-:-:S07]  /*3b90*/  FADD.FTZ R0, R60, R3 ;  /* 0x000000033c007221 */ /* 0x002fce0000010000 */
[----:B------:R1:W3:Y:S01]  /*3ba0*/  MUFU.EX2 R39, R136 ;  /* 0x0000008800277308 */ /* 0x0002e20000000800 */
[----:B0-----:R-:W-:-:S07]  /*3bb0*/  FADD.FTZ R20, R80, R11 ;  /* 0x0000000b50147221 */ /* 0x001fce0000010000 */
[----:B------:R-:W0:Y:S01]  /*3bc0*/  MUFU.EX2 R64, R64 ;  /* 0x0000004000407308 */ /* 0x000e220000000800 */
[C---:B--2---:R-:W-:Y:S01]  /*3bd0*/  FADD.FTZ R3, R159.reuse, R0 ;  /* 0x000000009f037221 */ /* 0x044fe20000010000 */
[----:B------:R-:W-:Y:S01]  /*3be0*/  F2FP.BF16.F32.PACK_AB R159, R159, R60 ;  /* 0x0000003c9f9f723e */ /* 0x000fe200000010ff */
[----:B-1----:R-:W-:-:S05]  /*3bf0*/  IMAD.MOV.U32 R136, RZ, RZ, R151 ;  /* 0x000000ffff887224 */ /* 0x002fca00078e0097 */
[----:B------:R-:W1:Y:S01]  /*3c00*/  MUFU.EX2 R84, R84 ;  /* 0x0000005400547308 */ /* 0x000e620000000800 */
[C---:B---3--:R-:W-:Y:S01]  /*3c10*/  FADD.FTZ R11, R39.reuse, R20 ;  /* 0x00000014270b7221 */ /* 0x048fe20000010000 */
[----:B------:R-:W-:-:S06]  /*3c20*/  F2FP.BF16.F32.PACK_AB R164, R39, R80 ;  /* 0x0000005027a4723e */ /* 0x000fcc00000010ff */
[----:B------:R-:W2:Y:S01]  /*3c30*/  MUFU.EX2 R161, R66 ;  /* 0x0000004200a17308 */ /* 0x000ea20000000800 */
[----:B0-----:R-:W-:-:S07]  /*3c40*/  FADD.FTZ R0, R64, R3 ;  /* 0x0000000340007221 */ /* 0x001fce0000010000 */
[----:B------:R-:W0:Y:S01]  /*3c50*/  MUFU.EX2 R68, R68 ;  /* 0x0000004400447308 */ /* 0x000e220000000800 */
[----:B-1----:R-:W-:-:S07]  /*3c60*/  FADD.FTZ R20, R84, R11 ;  /* 0x0000000b54147221 */ /* 0x002fce0000010000 */
[----:B------:R-:W1:Y:S01]  /*3c70*/  MUFU.EX2 R163, R74 ;  /* 0x0000004a00a37308 */ /* 0x000e620000000800 */
[C---:B--2---:R-:W-:Y:S01]  /*3c80*/  FADD.FTZ R11, R161.reuse, R0 ;  /* 0x00000000a10b7221 */ /* 0x044fe20000010000 */
[----:B------:R-:W-:-:S06]  /*3c90*/  F2FP.BF16.F32.PACK_AB R161, R161, R64 ;  /* 0x00000040a1a1723e */ /* 0x000fcc00000010ff */
[----:B------:R-:W2:Y:S01]  /*3ca0*/  MUFU.EX2 R82, R82 ;  /* 0x0000005200527308 */ /* 0x000ea20000000800 */
[----:B0-----:R-:W-:-:S07]  /*3cb0*/  FADD.FTZ R0, R68, R11 ;  /* 0x0000000b44007221 */ /* 0x001fce0000010000 */
[----:B------:R-:W0:Y:S01]  /*3cc0*/  MUFU.EX2 R165, R78 ;  /* 0x0000004e00a57308 */ /* 0x000e220000000800 */
[C---:B-1----:R-:W-:Y:S01]  /*3cd0*/  FADD.FTZ R11, R163.reuse, R0 ;  /* 0x00000000a30b7221 */ /* 0x042fe20000010000 */
[----:B------:R-:W-:-:S06]  /*3ce0*/  F2FP.BF16.F32.PACK_AB R163, R163, R68 ;  /* 0x00000044a3a3723e */ /* 0x000fcc00000010ff */
[----:B------:R-:W1:Y:S01]  /*3cf0*/  MUFU.EX2 R86, R86 ;  /* 0x0000005600567308 */ /* 0x000e620000000800 */
[----:B--2---:R-:W-:-:S07]  /*3d00*/  FADD.FTZ R0, R82, R11 ;  /* 0x0000000b52007221 */ /* 0x004fce0000010000 */
[----:B------:R-:W2:Y:S01]  /*3d10*/  MUFU.EX2 R41, R41 ;  /* 0x0000002900297308 */ /* 0x000ea20000000800 */
[C---:B0-----:R-:W-:Y:S01]  /*3d20*/  FADD.FTZ R11, R165.reuse, R0 ;  /* 0x00000000a50b7221 */ /* 0x041fe20000010000 */
[----:B------:R-:W-:-:S06]  /*3d30*/  F2FP.BF16.F32.PACK_AB R165, R165, R82 ;  /* 0x00000052a5a5723e */ /* 0x000fcc00000010ff */
[----:B------:R-:W0:Y:S01]  /*3d40*/  MUFU.EX2 R49, R49 ;  /* 0x0000003100317308 */ /* 0x000e220000000800 */
[----:B-1----:R-:W-:Y:S01]  /*3d50*/  FADD.FTZ R0, R86, R11 ;  /* 0x0000000b56007221 */ /* 0x002fe20000010000 */
[C---:B--2---:R-:W-:Y:S01]  /*3d60*/  FADD.FTZ R3, R41.reuse, R20 ;  /* 0x0000001429037221 */ /* 0x044fe20000010000 */
[----:B------:R-:W-:Y:S02]  /*3d70*/  F2FP.BF16.F32.PACK_AB R166, R41, R84 ;  /* 0x0000005429a6723e */ /* 0x000fe400000010ff */
[C---:B0-----:R-:W-:Y:S01]  /*3d80*/  FADD.FTZ R0, R49.reuse, R0 ;  /* 0x0000000031007221 */ /* 0x041fe20000010000 */
[----:B------:R-:W-:Y:S01]  /*3d90*/  F2FP.BF16.F32.PACK_AB R167, R49, R86 ;  /* 0x0000005631a7723e */ /* 0x000fe200000010ff */
[----:B------:R-:W-:Y:S06]  /*3da0*/  @!P2 BRA `(.L_x_15) ;  /* 0x0000002800e8a947 */ /* 0x000fec0003800000 */
[----:B------:R-:W-:Y:S01]  /*3db0*/  IADD3 R191, R191, -0x2, RZ ;  /* 0xfffffffebfbf7810 */ /* 0x000fe20007ffe0ff */
[----:B------:R-:W-:Y:S01]  /*3dc0*/  IMAD.MOV.U32 R11, RZ, RZ, R14 ;  /* 0x000000ffff0b7224 */ /* 0x000fe200078e000e */
[----:B------:R-:W-:Y:S01]  /*3dd0*/  CS2R R150, SRZ ;  /* 0x0000000000967805 */ /* 0x000fe2000001ff00 */
[----:B------:R-:W-:Y:S01]  /*3de0*/  IMAD.MOV.U32 R13, RZ, RZ, R12 ;  /* 0x000000ffff0d7224 */ /* 0x000fe200078e000c */
[----:B------:R-:W-:Y:S01]  /*3df0*/  CS2R R146, SRZ ;  /* 0x0000000000927805 */ /* 0x000fe2000001ff00 */
[----:B------:R-:W-:Y:S01]  /*3e00*/  IMAD.MOV.U32 R8, RZ, RZ, 0x3f800000 ;  /* 0x3f800000ff087424 */ /* 0x000fe200078e00ff */
[----:B------:R-:W-:Y:S02]  /*3e10*/  CS2R R142, SRZ ;  /* 0x00000000008e7805 */ /* 0x000fe4000001ff00 */
[----:B------:R-:W-:Y:S02]  /*3e20*/  CS2R R138, SRZ ;  /* 0x00000000008a7805 */ /* 0x000fe4000001ff00 */
[----:B------:R-:W-:-:S02]  /*3e30*/  CS2R R134, SRZ ;  /* 0x0000000000867805 */ /* 0x000fc4000001ff00 */
[----:B------:R-:W-:Y:S02]  /*3e40*/  CS2R R130, SRZ ;  /* 0x0000000000827805 */ /* 0x000fe4000001ff00 */
[----:B------:R-:W-:Y:S02]  /*3e50*/  CS2R R126, SRZ ;  /* 0x00000000007e7805 */ /* 0x000fe4000001ff00 */
[----:B------:R-:W-:Y:S02]  /*3e60*/  CS2R R122, SRZ ;  /* 0x00000000007a7805 */ /* 0x000fe4000001ff00 */
        /* <DEDUP_REMOVED lines=23> */
[----:B------:R-:W-:Y:S01]  /*3fe0*/  CS2R R88, SRZ ;  /* 0x0000000000587805 */ /* 0x000fe2000001ff00 */
[----:B------:R-:W-:Y:S01]  /*3ff0*/  UMOV UR4, UR37 ;  /* 0x0000002500047c82 */ /* 0x000fe20008000000 */
[----:B------:R-:W-:Y:S01]  /*4000*/  UMOV UR5, UR36 ;  /* 0x0000002400057c82 */ /* 0x000fe20008000000 */
[----:B------:R-:W-:-:S05]  /*4010*/  ULDC UR6, c[0x0][0x9d8] ;  /* 0x0002760000067ab9 */ /* 0x000fca0000000800 */
.L_x_24:
[----:B------:R-:W-:-:S04]  /*4020*/  UIADD3 UR7, UR5, 0x1, URZ ;  /* 0x0000000105077890 */ /* 0x000fc8000fffe03f */
[----:B------:R-:W-:-:S04]  /*4030*/  UISETP.NE.AND UP0, UPT, UR7, 0x2, UPT ;  /* 0x000000020700788c */ /* 0x000fc8000bf05270 */
[----:B------:R-:W-:Y:S02]  /*4040*/  USEL UR37, URZ, 0x1, UP0 ;  /* 0x000000013f257887 */ /* 0x000fe40008000000 */
[----:B------:R-:W-:Y:S02]  /*4050*/  USEL UR36, UR7, URZ, UP0 ;  /* 0x0000003f07247287 */ /* 0x000fe40008000000 */
[----:B------:R-:W-:Y:S01]  /*4060*/  ULOP3.LUT UR37, UR4, UR37, URZ, 0x3c, !UPT ;  /* 0x0000002504257292 */ /* 0x000fe2000f8e3c3f */
[----:B------:R-:W-:Y:S11]  /*4070*/  @!P0 BRA `(.L_x_16) ;  /* 0x0000000000048947 */ /* 0x000ff60003800000 */
[----:B------:R-:W-:Y:S01]  /*4080*/  BPT.TRAP 0x1 ;  /* 0x000000040000795c */ /* 0x000fe20000300000 */
.L_x_16:
[----:B------:R-:W0:Y:S01]  /*4090*/  S2UR UR8, SR_CgaCtaId ;  /* 0x00000000000879c3 */ /* 0x000e220000008800 */
[----:B------:R-:W-:Y:S01]  /*40a0*/  UMOV UR7, 0x400 ;  /* 0x0000040000077882 */ /* 0x000fe20000000000 */
[----:B------:R-:W-:-:S05]  /*40b0*/  IMAD.U32 R9, RZ, RZ, UR37 ;  /* 0x00000025ff097e24 */ /* 0x000fca000f8e00ff */
[----:B------:R-:W-:Y:S01]  /*40c0*/  SHF.L.U32 R9, R9, 0x1f, RZ ;  /* 0x0000001f09097819 */ /* 0x000fe200000006ff */
[----:B0-----:R-:W-:-:S04]  /*40d0*/  ULEA UR7, UR8, UR7, 0x18 ;  /* 0x0000000708077291 */ /* 0x001fc8000f8ec03f */
[----:B------:R-:W-:-:S09]  /*40e0*/  ULEA UR8, UR36, UR7, 0x3 ;  /* 0x0000000724087291 */ /* 0x000fd2000f8e183f */
[----:B------:R0:W1:Y:S01]  /*40f0*/  SYNCS.PHASECHK.TRANS64.TRYWAIT P2, [UR8+0x34830], R9 ;  /* 0x03483009ff0075a7 */ /* 0x0000620008040148 */
[----:B------:R-:W-:Y:S05]  /*4100*/  @!P0 BRA `(.L_x_17) ;  /* 0x0000000000048947 */ /* 0x000fea0003800000 */
[----:B------:R-:W-:Y:S01]  /*4110*/  BPT.TRAP 0x1 ;  /* 0x000000040000795c */ /* 0x000fe20000300000 */
.L_x_17:
[----:B-1----:R-:W-:Y:S05]  /*4120*/  @P2 BRA `(.L_x_18) ;  /* 0x0000000000082947 */ /* 0x002fea0003800000 */
[----:B------:R-:W1:Y:S02]  /*4130*/  SYNCS.PHASECHK.TRANS64.TRYWAIT P2, [UR8+0x34830], R9 ;  /* 0x03483009ff0075a7 */ /* 0x000e640008040148 */
[----:B-1----:R-:W-:Y:S05]  /*4140*/  @!P2 BRA `(.L_x_19) ;  /* 0x0000008c0020a947 */ /* 0x002fea0003800000 */
.L_x_18:
[----:B------:R-:W-:Y:S01]  /*4150*/  R2UR UR44, R4 ;  /* 0x00000000042c72ca */ /* 0x000fe200000e0000 */
[----:B------:R-:W-:Y:S01]  /*4160*/  UIMAD UR9, UR36, 0xc00, UR10 ;  /* 0x00000c00240978a4 */ /* 0x000fe2000f8e020a */
[----:B------:R-:W-:Y:S01]  /*4170*/  R2UR UR45, R5 ;  /* 0x00000000052d72ca */ /* 0x000fe200000e0000 */
[----:B------:R-:W-:Y:S01]  /*4180*/  WARPGROUP.ARRIVE ;  /* 0x00000000000079c5 */ /* 0x000fe20000000000 */
[----:B------:R-:W-:Y:S01]  /*4190*/  UMOV UR47, 0x40000040 ;  /* 0x40000040002f7882 */ /* 0x000fe20000000000 */
[----:B------:R-:W-:Y:S01]  /*41a0*/  UIADD3 UR14, UR9, 0x400, URZ ;  /* 0x00000400090e7890 */ /* 0x000fe2000fffe03f */
[-C--:B------:R-:W-:Y:S01]  /*41b0*/  FMUL.FTZ R88, R88, R10.reuse ;  /* 0x0000000a58587220 */ /* 0x080fe20000410000 */
[----:B------:R-:W-:Y:S01]  /*41c0*/  UMOV UR15, 0x40000040 ;  /* 0x40000040000f7882 */ /* 0x000fe20000000000 */
[----:B------:R-:W-:Y:S01]  /*41d0*/  UMOV UR46, UR9 ;  /* 0x00000009002e7c82 */ /* 0x000fe20008000000 */
[----:B------:R-:W-:Y:S01]  /*41e0*/  UIADD3 UR18, UR9, 0x402, URZ ;  /* 0x0000040209127890 */ /* 0x000fe2000fffe03f */
[-C--:B------:R-:W-:Y:S01]  /*41f0*/  FMUL.FTZ R89, R89, R10.reuse ;  /* 0x0000000a59597220 */ /* 0x080fe20000410000 */
[----:B------:R-:W-:Y:S01]  /*4200*/  UMOV UR19, 0x40000040 ;  /* 0x4000004000137882 */ /* 0x000fe20000000000 */
[----:B------:R-:W-:Y:S01]  /*4210*/  UIADD3 UR22, UR9, 0x404, URZ ;  /* 0x0000040409167890 */ /* 0x000fe2000fffe03f */
[-C--:B------:R-:W-:Y:S01]  /*4220*/  FMUL.FTZ R92, R92, R10.reuse ;  /* 0x0000000a5c5c7220 */ /* 0x080fe20000410000 */
[----:B------:R-:W-:Y:S01]  /*4230*/  UMOV UR23, 0x40000040 ;  /* 0x4000004000177882 */ /* 0x000fe20000000000 */
[----:B------:R-:W-:Y:S01]  /*4240*/  HGMMA.64x128x16.F32.BF16 R24, gdesc[UR44], RZ, !UPT, gsb0 ;  /* 0x01e000002c1879f0 */ /* 0x000fe2000c0018ff */
[----:B------:R-:W-:Y:S01]  /*4250*/  R2UR UR44, R6 ;  /* 0x00000000062c72ca */ /* 0x000fe200000e0000 */
[----:B------:R-:W-:Y:S01]  /*4260*/  UIADD3 UR46, UR9, 0x2, URZ ;  /* 0x00000002092e7890 */ /* 0x000fe2000fffe03f */
[----:B------:R-:W-:Y:S01]  /*4270*/  R2UR UR45, R7 ;  /* 0x00000000072d72ca */ /* 0x000fe200000e0000 */
[----:B------:R-:W-:Y:S01]  /*4280*/  UMOV UR47, 0x40000040 ;  /* 0x40000040002f7882 */ /* 0x000fe20000000000 */
[----:B------:R-:W-:Y:S01]  /*4290*/  UIADD3 UR26, UR9, 0x406, URZ ;  /* 0x00000406091a7890 */ /* 0x000fe2000fffe03f */
[-C--:B------:R-:W-:Y:S01]  /*42a0*/  FMUL.FTZ R93, R93, R10.reuse ;  /* 0x0000000a5d5d7220 */ /* 0x080fe20000410000 */
        /* <DEDUP_REMOVED lines=10> */
[-C--:B------:R-:W-:Y:S01]  /*4350*/  FMUL.FTZ R101, R101, R10.reuse ;  /* 0x0000000a65657220 */ /* 0x080fe20000410000 */
        /* <DEDUP_REMOVED lines=23> */
[----:B------:R-:W-:Y:S01]  /*44d0*/  FMUL.FTZ R149, R149, R10 ;  /* 0x0000000a95957220 */ /* 0x000fe20000410000 */
        /* <DEDUP_REMOVED lines=32> */
[----:B------:R-:W-:-:S02]  /*46e0*/  WARPGROUP.DEPBAR.LE gsb0, 0x0 ;  /* 0x00008000000079c5 */ /* 0x000fc40000010000 */
[----:B------:R-:W-:-:S06]  /*46f0*/  WARPGROUP.ARRIVE ;  /* 0x00000000000079c5 */ /* 0x000fcc0000000000 */
[----:B------:R-:W-:Y:S01]  /*4700*/  HGMMA.64x128x16.F32.BF16 R24, gdesc[UR44], R24, gsb0 ;  /* 0x01e000002c1879f0 */ /* 0x000fe20008001818 */
[----:B------:R-:W-:Y:S01]  /*4710*/  UIADD3 UR46, UR9, 0x4, URZ ;  /* 0x00000004092e7890 */ /* 0x000fe2000fffe03f */
[----:B------:R-:W-:Y:S01]  /*4720*/  UMOV UR44, UR56 ;  /* 0x00000038002c7c82 */ /* 0x000fe20008000000 */
[----:B------:R-:W-:Y:S01]  /*4730*/  UMOV UR45, UR57 ;  /* 0x00000039002d7c82 */ /* 0x000fe20008000000 */
[----:B------:R-:W-:Y:S01]  /*4740*/  UMOV UR47, 0x40000040 ;  /* 0x40000040002f7882 */ /* 0x000fe20000000000 */
[----:B------:R-:W-:Y:S02]  /*4750*/  WARPGROUP.DEPBAR.LE gsb0, 0x0 ;  /* 0x00008000000079c5 */ /* 0x000fe40000010000 */
        /* <DEDUP_REMOVED lines=38> */
[----:B------:R-:W-:Y:S05]  /*49c0*/  @!P0 BRA `(.L_x_20) ;  /* 0x0000000000048947 */ /* 0x000fea0003800000 */
[----:B------:R-:W-:Y:S01]  /*49d0*/  BPT.TRAP 0x1 ;  /* 0x000000040000795c */ /* 0x000fe20000300000 */
.L_x_20:
[----:B------:R-:W-:Y:S01]  /*49e0*/  ULEA UR9, UR5, UR7, 0x3 ;  /* 0x0000000705097291 */ /* 0x000fe2000f8e183f */
[----:B------:R-:W-:-:S05]  /*49f0*/  IMAD.U32 R8, RZ, RZ, UR4 ;  /* 0x00000004ff087e24 */ /* 0x000fca000f8e00ff */
[----:B------:R-:W-:-:S04]  /*4a00*/  SHF.L.U32 R8, R8, 0x1f, RZ ;  /* 0x0000001f08087819 */ /* 0x000fc800000006ff */
[----:B------:R2:W3:Y:S01]  /*4a10*/  SYNCS.PHASECHK.TRANS64.TRYWAIT P2, [UR9+0x34850], R8 ;  /* 0x03485008ff0075a7 */ /* 0x0004e20008040149 */
[----:B------:R-:W-:Y:S05]  /*4a20*/  @!P0 BRA `(.L_x_21) ;  /* 0x0000000000048947 */ /* 0x000fea0003800000 */
[----:B------:R-:W-:Y:S01]  /*4a30*/  BPT.TRAP 0x1 ;  /* 0x000000040000795c */ /* 0x000fe20000300000 */
.L_x_21:
[----:B---3--:R-:W-:Y:S05]  /*4a40*/  @P2 BRA `(.L_x_22) ;  /* 0x0000000000082947 */ /* 0x008fea0003800000 */
[----:B------:R-:W3:Y:S02]  /*4a50*/  SYNCS.PHASECHK.TRANS64.TRYWAIT P2, [UR9+0x34850], R8 ;  /* 0x03485008ff0075a7 */ /* 0x000ee40008040149 */
[----:B---3--:R-:W-:Y:S05]  /*4a60*/  @!P2 BRA `(.L_x_23) ;  /* 0x0000008000f0a947 */ /* 0x008fea0003800000 */
.L_x_22:
[----:B------:R-:W-:Y:S01]  /*4a70*/  UIADD3 UR7, UR7, 0x400, URZ ;  /* 0x0000040007077890 */ /* 0x000fe2000fffe03f */
[----:B------:R-:W-:Y:S01]  /*4a80*/  WARPGROUP.ARRIVE ;  /* 0x00000000000079c5 */ /* 0x000fe20000000000 */
[----:B------:R-:W-:Y:S01]  /*4a90*/  UMOV UR15, 0x40000040 ;  /* 0x40000040000f7882 */ /* 0x000fe20000000000 */
[----:B0-2---:R-:W-:Y:S01]  /*4aa0*/  FMUL.FTZ R8, R24, UR6 ;  /* 0x0000000618087c20 */ /* 0x005fe20008410000 */
[----:B------:R-:W-:Y:S01]  /*4ab0*/  USHF.R.U32.HI UR7, URZ, 0x4, UR7 ;  /* 0x000000043f077899 */ /* 0x000fe20008011607 */
[----:B------:R-:W-:Y:S01]  /*4ac0*/  FMUL.FTZ R14, R25, UR6 ;  /* 0x00000006190e7c20 */ /* 0x000fe20008410000 */
[----:B------:R-:W-:Y:S01]  /*4ad0*/  FMUL.FTZ R20, R26, UR6 ;  /* 0x000000061a147c20 */ /* 0x000fe20008410000 */
[----:B------:R-:W-:Y:S01]  /*4ae0*/  FMUL.FTZ R26, R28, UR6 ;  /* 0x000000061c1a7c20 */ /* 0x000fe20008410000 */
[----:B------:R-:W-:Y:S01]  /*4af0*/  ULOP3.LUT UR7, UR7, 0x3fff, URZ, 0xc0, !UPT ;  /* 0x00003fff07077892 */ /* 0x000fe2000f8ec03f */
[----:B------:R-:W1:Y:S01]  /*4b00*/  MUFU.TANH R8, R8 ;  /* 0x0000000800087308 */ /* 0x000e620000002400 */
[----:B------:R-:W-:Y:S01]  /*4b10*/  FMUL.FTZ R32, R32, UR6 ;  /* 0x0000000620207c20 */ /* 0x000fe20008410000 */
[----:B------:R-:W-:Y:S01]  /*4b20*/  FMUL.FTZ R194, R36, UR6 ;  /* 0x0000000624c27c20 */ /* 0x000fe20008410000 */
[----:B------:R-:W-:Y:S01]  /*4b30*/  ULOP3.LUT UR4, UR7, 0x4000000, URZ, 0xfc, !UPT ;  /* 0x0400000007047892 */ /* 0x000fe2000f8efc3f */
[----:B------:R-:W-:Y:S01]  /*4b40*/  FMUL.FTZ R196, R37, UR6 ;  /* 0x0000000625c47c20 */ /* 0x000fe20008410000 */
[----:B------:R-:W-:Y:S01]  /*4b50*/  FMUL.FTZ R198, R40, UR6 ;  /* 0x0000000628c67c20 */ /* 0x000fe20008410000 */
[----:B------:R-:W-:Y:S01]  /*4b60*/  FMUL.FTZ R200, R41, UR6 ;  /* 0x0000000629c87c20 */ /* 0x000fe20008410000 */
[----:B------:R-:W-:Y:S01]  /*4b70*/  ULEA UR4, UR5, UR4, 0xb ;  /* 0x0000000405047291 */ /* 0x000fe2000f8e583f */
[----:B------:R-:W0:Y:S01]  /*4b80*/  MUFU.TANH R14, R14 ;  /* 0x0000000e000e7308 */ /* 0x000e220000002400 */
[----:B------:R-:W-:Y:S01]  /*4b90*/  FMUL.FTZ R202, R44, UR6 ;  /* 0x000000062cca7c20 */ /* 0x000fe20008410000 */
[----:B------:R-:W-:Y:S01]  /*4ba0*/  FMUL.FTZ R204, R45, UR6 ;  /* 0x000000062dcc7c20 */ /* 0x000fe20008410000 */
[----:B------:R-:W-:Y:S01]  /*4bb0*/  FMUL.FTZ R206, R52, UR6 ;  /* 0x0000000634ce7c20 */ /* 0x000fe20008410000 */
[----:B------:R-:W-:Y:S01]  /*4bc0*/  FMUL.FTZ R208, R53, UR6 ;  /* 0x0000000635d07c20 */ /* 0x000fe20008410000 */
[----:B------:R-:W-:Y:S01]  /*4bd0*/  FMUL.FTZ R210, R56, UR6 ;  /* 0x0000000638d27c20 */ /* 0x000fe20008410000 */
[----:B------:R-:W-:Y:S01]  /*4be0*/  UMOV UR14, UR4 ;  /* 0x00000004000e7c82 */ /* 0x000fe20008000000 */
[----:B------:R-:W-:Y:S01]  /*4bf0*/  FMUL.FTZ R212, R57, UR6 ;  /* 0x0000000639d47c20 */ /* 0x000fe20008410000 */
[----:B------:R-:W-:Y:S01]  /*4c00*/  HGMMA.64x128x16.F32.BF16 R88, R180, gdesc[UR12].tnspB, R88, gsb0 ;  /* 0x41e0000cb4587df0 */ /* 0x000fe20008001858 */
[----:B------:R-:W-:Y:S01]  /*4c10*/  UIADD3 UR14, UR4, 0x80, URZ ;  /* 0x00000080040e7890 */ /* 0x000fe2000fffe03f */
[----:B------:R-:W2:Y:S01]  /*4c20*/  MUFU.TANH R26, R26 ;  /* 0x0000001a001a7308 */ /* 0x000ea20000002400 */
[----:B------:R-:W-:Y:S01]  /*4c30*/  UMOV UR15, 0x40000040 ;  /* 0x40000040000f7882 */ /* 0x000fe20000000000 */
[----:B-1----:R-:W-:Y:S01]  /*4c40*/  FMNMX.FTZ R9, R8, R13, !PT ;  /* 0x0000000d08097209 */ /* 0x002fe20007810000 */
[----:B------:R-:W-:Y:S01]  /*4c50*/  FMUL.FTZ R24, R27, UR6 ;  /* 0x000000061b187c20 */ /* 0x000fe20008410000 */
[----:B------:R-:W-:Y:S01]  /*4c60*/  FMUL.FTZ R214, R60, UR6 ;  /* 0x000000063cd67c20 */ /* 0x000fe20008410000 */
[----:B------:R-:W-:Y:S01]  /*4c70*/  FMUL.FTZ R28, R30, UR6 ;  /* 0x000000061e1c7c20 */ /* 0x000fe20008410000 */
[----:B------:R-:W-:Y:S01]  /*4c80*/  FMUL.FTZ R216, R61, UR6 ;  /* 0x000000063dd87c20 */ /* 0x000fe20008410000 */
[----:B0-----:R-:W-:Y:S01]  /*4c90*/  FMNMX.FTZ R9, R14, R9, !PT ;  /* 0x000000090e097209 */ /* 0x001fe20007810000 */
[----:B------:R-:W-:Y:S01]  /*4ca0*/  MUFU.TANH R32, R32 ;  /* 0x0000002000207308 */ /* 0x000fe20000002400 */
[----:B------:R-:W-:Y:S01]  /*4cb0*/  FMUL.FTZ R30, R31, UR6 ;  /* 0x000000061f1e7c20 */ /* 0x000fe20008410000 */
[----:B------:R-:W-:Y:S01]  /*4cc0*/  FMUL.FTZ R218, R64, UR6 ;  /* 0x0000000640da7c20 */ /* 0x000fe20008410000 */
[----:B------:R-:W-:Y:S01]  /*4cd0*/  FMUL.FTZ R34, R34, UR6 ;  /* 0x0000000622227c20 */ /* 0x000fe20008410000 */
[----:B------:R-:W-:Y:S01]  /*4ce0*/  FMUL.FTZ R192, R35, UR6 ;  /* 0x0000000623c07c20 */ /* 0x000fe20008410000 */
[----:B------:R-:W-:Y:S01]  /*4cf0*/  FMUL.FTZ R36, R38, UR6 ;  /* 0x0000000626247c20 */ /* 0x000fe20008410000 */
[----:B------:R-:W-:Y:S01]  /*4d00*/  FMUL.FTZ R220, R69, UR6 ;  /* 0x0000000645dc7c20 */ /* 0x000fe20008410000 */
[----:B------:R-:W-:Y:S01]  /*4d10*/  FMUL.FTZ R38, R39, UR6 ;  /* 0x0000000627267c20 */ /* 0x000fe20008410000 */
[----:B------:R-:W-:Y:S01]  /*4d20*/  MUFU.TANH R194, R194 ;  /* 0x000000c200c27308 */ /* 0x000fe20000002400 */
[----:B--2---:R-:W-:Y:S01]  /*4d30*/  FMNMX.FTZ R9, R26, R9, !PT ;  /* 0x000000091a097209 */ /* 0x004fe20007810000 */
[----:B------:R-:W-:Y:S01]  /*4d40*/  FMUL.FTZ R222, R72, UR6 ;  /* 0x0000000648de7c20 */ /* 0x000fe20008410000 */
[----:B------:R-:W-:Y:S01]  /*4d50*/  FMUL.FTZ R40, R42, UR6 ;  /* 0x000000062a287c20 */ /* 0x000fe20008410000 */
[----:B------:R-:W-:Y:S01]  /*4d60*/  FMUL.FTZ R224, R73, UR6 ;  /* 0x0000000649e07c20 */ /* 0x000fe20008410000 */
[----:B------:R-:W-:Y:S01]  /*4d70*/  FMUL.FTZ R42, R43, UR6 ;  /* 0x000000062b2a7c20 */ /* 0x000fe20008410000 */
[----:B------:R-:W-:Y:S01]  /*4d80*/  FMUL.FTZ R76, R76, UR6 ;  /* 0x000000064c4c7c20 */ /* 0x000fe20008410000 */
[----:B------:R-:W-:Y:S01]  /*4d90*/  FMUL.FTZ R44, R46, UR6 ;  /* 0x000000062e2c7c20 */ /* 0x000fe20008410000 */
        /* <DEDUP_REMOVED lines=23> */
[C---:B------:R-:W-:Y:S01]  /*4f10*/  ISETP.GT.AND P2, PT, R191.reuse, RZ, PT ;  /* 0x000000ffbf00720c */ /* 0x040fe20003f44270 */
[----:B------:R-:W-:Y:S01]  /*4f20*/  MUFU.TANH R202, R202 ;  /* 0x000000ca00ca7308 */ /* 0x000fe20000002400 */
[----:B------:R-:W-:Y:S01]  /*4f30*/  UMOV UR5, UR36 ;  /* 0x0000002400057c82 */ /* 0x000fe20008000000 */
[----:B------:R-:W-:-:S06]  /*4f40*/  VIADD R191, R191, 0xffffffff ;  /* 0xffffffffbfbf7836 */ /* 0x000fcc0000000000 */
[----:B------:R-:W-:Y:S08]  /*4f50*/  MUFU.TANH R204, R204 ;  /* 0x000000cc00cc7308 */ /* 0x000ff00000002400 */
[----:B------:R-:W-:Y:S08]  /*4f60*/  MUFU.TANH R206, R206 ;  /* 0x000000ce00ce7308 */ /* 0x000ff00000002400 */
[----:B------:R-:W-:Y:S08]  /*4f70*/  MUFU.TANH R208, R208 ;  /* 0x000000d000d07308 */ /* 0x000ff00000002400 */
[----:B------:R-:W-:Y:S08]  /*4f80*/  MUFU.TANH R210, R210 ;  /* 0x000000d200d27308 */ /* 0x000ff00000002400 */
[----:B------:R-:W0:Y:S08]  /*4f90*/  MUFU.TANH R20, R20 ;  /* 0x0000001400147308 */ /* 0x000e300000002400 */
[----:B------:R-:W-:Y:S08]  /*4fa0*/  MUFU.TANH R212, R212 ;  /* 0x000000d400d47308 */ /* 0x000ff00000002400 */
[----:B------:R-:W1:Y:S01]  /*4fb0*/  MUFU.TANH R24, R24 ;  /* 0x0000001800187308 */ /* 0x000e620000002400 */
[----:B0-----:R-:W-:-:S07]  /*4fc0*/  FMNMX.FTZ R25, R20, R11, !PT ;  /* 0x0000000b14197209 */ /* 0x001fce0007810000 */
[----:B------:R-:W-:Y:S08]  /*4fd0*/  MUFU.TANH R214, R214 ;  /* 0x000000d600d67308 */ /* 0x000ff00000002400 */
[----:B------:R-:W0:Y:S01]  /*4fe0*/  MUFU.TANH R28, R28 ;  /* 0x0000001c001c7308 */ /* 0x000e220000002400 */
[----:B-1----:R-:W-:-:S07]  /*4ff0*/  FMNMX.FTZ R25, R24, R25, !PT ;  /* 0x0000001918197209 */ /* 0x002fce0007810000 */
[----:B------:R-:W-:Y:S08]  /*5000*/  MUFU.TANH R216, R216 ;  /* 0x000000d800d87308 */ /* 0x000ff00000002400 */
[----:B------:R-:W1:Y:S01]  /*5010*/  MUFU.TANH R30, R30 ;  /* 0x0000001e001e7308 */ /* 0x000e620000002400 */
[----:B0-----:R-:W-:Y:S01]  /*5020*/  FMNMX.FTZ R25, R28, R25, !PT ;  /* 0x000000191c197209 */ /* 0x001fe20007810000 */
[----:B------:R-:W-:-:S02]  /*5030*/  WARPGROUP.DEPBAR.LE gsb0, 0x0 ;  /* 0x00008000000079c5 */ /* 0x000fc40000010000 */
[----:B------:R-:W-:Y:S01]  /*5040*/  WARPGROUP.ARRIVE ;  /* 0x00000000000079c5 */ /* 0x000fe20000000000 */
[----:B------:R-:W-:Y:S01]  /*5050*/  FMUL.FTZ R180, R29, UR6 ;  /* 0x000000061db47c20 */ /* 0x000fe20008410000 */
[----:B------:R-:W-:Y:S02]  /*5060*/  FMUL.FTZ R182, R33, UR6 ;  /* 0x0000000621b67c20 */ /* 0x000fe40008410000 */
[----:B------:R-:W-:Y:S02]  /*5070*/  MUFU.TANH R218, R218 ;  /* 0x000000da00da7308 */ /* 0x000fe40000002400 */
[----:B------:R-:W-:Y:S01]  /*5080*/  HGMMA.64x128x16.F32.BF16 R88, R176, gdesc[UR12].tnspB, R88, gsb0 ;  /* 0x41e0000cb0587df0 */ /* 0x000fe20008001858 */
[----:B------:R-:W-:Y:S01]  /*5090*/  UIADD3 UR14, UR4, 0x100, URZ ;  /* 0x00000100040e7890 */ /* 0x000fe2000fffe03f */
[----:B------:R-:W-:-:S04]  /*50a0*/  UMOV UR15, 0x40000040 ;  /* 0x40000040000f7882 */ /* 0x000fc80000000000 */
[----:B------:R-:W0:Y:S01]  /*50b0*/  MUFU.TANH R180, R180 ;  /* 0x000000b400b47308 */ /* 0x000e220000002400 */
[----:B-1----:R-:W-:-:S07]  /*50c0*/  FMNMX.FTZ R25, R30, R25, !PT ;  /* 0x000000191e197209 */ /* 0x002fce0007810000 */
[----:B------:R-:W1:Y:S08]  /*50d0*/  MUFU.TANH R182, R182 ;  /* 0x000000b600b67308 */ /* 0x000e700000002400 */
[----:B------:R-:W2:Y:S01]  /*50e0*/  MUFU.TANH R34, R34 ;  /* 0x0000002200227308 */ /* 0x000ea20000002400 */
[----:B0-----:R-:W-:-:S04]  /*50f0*/  FMNMX.FTZ R9, R180, R9, !PT ;  /* 0x00000009b4097209 */ /* 0x001fc80007810000 */
[----:B------:R-:W-:-:S03]  /*5100*/  FMNMX.FTZ R9, R32, R9, !PT ;  /* 0x0000000920097209 */ /* 0x000fc60007810000 */
[----:B------:R-:W0:Y:S01]  /*5110*/  MUFU.TANH R192, R192 ;  /* 0x000000c000c07308 */ /* 0x000e220000002400 */
[----:B-1----:R-:W-:-:S04]  /*5120*/  FMNMX.FTZ R9, R182, R9, !PT ;  /* 0x00000009b6097209 */ /* 0x002fc80007810000 */
[----:B------:R-:W-:-:S03]  /*5130*/  FMNMX.FTZ R9, R194, R9, !PT ;  /* 0x00000009c2097209 */ /* 0x000fc60007810000 */
[----:B------:R-:W1:Y:S01]  /*5140*/  MUFU.TANH R36, R36 ;  /* 0x0000002400247308 */ /* 0x000e620000002400 */
[----:B------:R-:W-:Y:S02]  /*5150*/  FMNMX.FTZ R9, R196, R9, !PT ;  /* 0x00000009c4097209 */ /* 0x000fe40007810000 */
[----:B--2---:R-:W-:Y:S02]  /*5160*/  FMNMX.FTZ R27, R34, R25, !PT ;  /* 0x00000019221b7209 */ /* 0x004fe40007810000 */
[----:B------:R-:W-:-:S03]  /*5170*/  FMNMX.FTZ R9, R198, R9, !PT ;  /* 0x00000009c6097209 */ /* 0x000fc60007810000 */
[----:B------:R-:W-:Y:S01]  /*5180*/  MUFU.TANH R220, R220 ;  /* 0x000000dc00dc7308 */ /* 0x000fe20000002400 */
[----:B------:R-:W-:Y:S02]  /*5190*/  FMNMX.FTZ R9, R200, R9, !PT ;  /* 0x00000009c8097209 */ /* 0x000fe40007810000 */
[----:B0-----:R-:W-:Y:S02]  /*51a0*/  FMNMX.FTZ R27, R192, R27, !PT ;  /* 0x0000001bc01b7209 */ /* 0x001fe40007810000 */
[----:B------:R-:W-:-:S03]  /*51b0*/  FMNMX.FTZ R9, R202, R9, !PT ;  /* 0x00000009ca097209 */ /* 0x000fc60007810000 */
[----:B------:R-:W0:Y:S01]  /*51c0*/  MUFU.TANH R38, R38 ;  /* 0x0000002600267308 */ /* 0x000e220000002400 */
[----:B------:R-:W-:Y:S02]  /*51d0*/  FMNMX.FTZ R9, R204, R9, !PT ;  /* 0x00000009cc097209 */ /* 0x000fe40007810000 */
[----:B-1----:R-:W-:-:S05]  /*51e0*/  FMNMX.FTZ R27, R36, R27, !PT ;  /* 0x0000001b241b7209 */ /* 0x002fca0007810000 */
        /* <DEDUP_REMOVED lines=8> */
[----:B0-----:R-:W-:-:S07]  /*5270*/  FMNMX.FTZ R29, R42, R29, !PT ;  /* 0x0000001d2a1d7209 */ /* 0x001fce0007810000 */
[----:B------:R-:W-:Y:S08]  /*5280*/  MUFU.TANH R226, R226 ;  /* 0x000000e200e27308 */ /* 0x000ff00000002400 */
[----:B------:R-:W0:Y:S01]  /*5290*/  MUFU.TANH R46, R46 ;  /* 0x0000002e002e7308 */ /* 0x000e220000002400 */
[----:B-1----:R-:W-:-:S07]  /*52a0*/  FMNMX.FTZ R29, R44, R29, !PT ;  /* 0x0000001d2c1d7209 */ /* 0x002fce0007810000 */
[----:B------:R-:W-:Y:S08]  /*52b0*/  MUFU.TANH R228, R228 ;  /* 0x000000e400e47308 */ /* 0x000ff00000002400 */
[----:B------:R-:W-:Y:S01]  /*52c0*/  MUFU.TANH R230, R230 ;  /* 0x000000e600e67308 */ /* 0x000fe20000002400 */
[----:B0-----:R-:W-:-:S07]  /*52d0*/  FMNMX.FTZ R29, R46, R29, !PT ;  /* 0x0000001d2e1d7209 */ /* 0x001fce0007810000 */
[----:B------:R-:W-:Y:S01]  /*52e0*/  MUFU.TANH R232, R232 ;  /* 0x000000e800e87308 */ /* 0x000fe20000002400 */
[----:B------:R-:W-:Y:S02]  /*52f0*/  WARPGROUP.DEPBAR.LE gsb0, 0x0 ;  /* 0x00008000000079c5 */ /* 0x000fe40000010000 */
[----:B------:R-:W-:Y:S01]  /*5300*/  WARPGROUP.ARRIVE ;  /* 0x00000000000079c5 */ /* 0x000fe20000000000 */
[----:B------:R-:W-:Y:S01]  /*5310*/  FMUL.FTZ R176, R48, UR6 ;  /* 0x0000000630b07c20 */ /* 0x000fe20008410000 */
[----:B------:R-:W-:Y:S01]  /*5320*/  FMUL.FTZ R178, R49, UR6 ;  /* 0x0000000631b27c20 */ /* 0x000fe20008410000 */
[----:B------:R-:W-:Y:S01]  /*5330*/  FMUL.FTZ R48, R50, UR6 ;  /* 0x0000000632307c20 */ /* 0x000fe20008410000 */
[----:B------:R-:W-:Y:S01]  /*5340*/  FMUL.FTZ R50, R51, UR6 ;  /* 0x0000000633327c20 */ /* 0x000fe20008410000 */
[----:B------:R-:W-:Y:S01]  /*5350*/  MUFU.TANH R52, R52 ;  /* 0x0000003400347308 */ /* 0x000fe20000002400 */
[----:B------:R-:W-:Y:S01]  /*5360*/  HGMMA.64x128x16.F32.BF16 R88, R172, gdesc[UR12].tnspB, R88, gsb0 ;  /* 0x41e0000cac587df0 */ /* 0x000fe20008001858 */
[----:B------:R-:W-:Y:S01]  /*5370*/  UIADD3 UR14, UR4, 0x180, URZ ;  /* 0x00000180040e7890 */ /* 0x000fe2000fffe03f */
[----:B------:R-:W-:-:S05]  /*5380*/  UMOV UR15, 0x40000040 ;  /* 0x40000040000f7882 */ /* 0x000fca0000000000 */
[----:B------:R-:W0:Y:S08]  /*5390*/  MUFU.TANH R176, R176 ;  /* 0x000000b000b07308 */ /* 0x000e300000002400 */
[----:B------:R-:W1:Y:S08]  /*53a0*/  MUFU.TANH R178, R178 ;  /* 0x000000b200b27308 */ /* 0x000e700000002400 */
[----:B------:R-:W2:Y:S01]  /*53b0*/  MUFU.TANH R48, R48 ;  /* 0x0000003000307308 */ /* 0x000ea20000002400 */
[----:B0-----:R-:W-:-:S07]  /*53c0*/  FMNMX.FTZ R9, R176, R9, !PT ;  /* 0x00000009b0097209 */ /* 0x001fce0007810000 */
[----:B------:R-:W0:Y:S01]  /*53d0*/  MUFU.TANH R50, R50 ;  /* 0x0000003200327308 */ /* 0x000e220000002400 */
[----:B-1----:R-:W-:-:S04]  /*53e0*/  FMNMX.FTZ R9, R178, R9, !PT ;  /* 0x00000009b2097209 */ /* 0x002fc80007810000 */
[----:B------:R-:W-:-:S03]  /*53f0*/  FMNMX.FTZ R9, R206, R9, !PT ;  /* 0x00000009ce097209 */ /* 0x000fc60007810000 */
[----:B------:R-:W-:Y:S01]  /*5400*/  MUFU.TANH R84, R84 ;  /* 0x0000005400547308 */ /* 0x000fe20000002400 */
[----:B------:R-:W-:Y:S02]  /*5410*/  FMNMX.FTZ R9, R208, R9, !PT ;  /* 0x00000009d0097209 */ /* 0x000fe40007810000 */
[----:B--2---:R-:W-:Y:S02]  /*5420*/  FMNMX.FTZ R31, R48, R29, !PT ;  /* 0x0000001d301f7209 */ /* 0x004fe40007810000 */
[----:B------:R-:W-:-:S03]  /*5430*/  FMNMX.FTZ R9, R210, R9, !PT ;  /* 0x00000009d2097209 */ /* 0x000fc60007810000 */
[----:B------:R-:W1:Y:S01]  /*5440*/  MUFU.TANH R54, R54 ;  /* 0x0000003600367308 */ /* 0x000e620000002400 */
[----:B------:R-:W-:Y:S02]  /*5450*/  FMNMX.FTZ R9, R212, R9, !PT ;  /* 0x00000009d4097209 */ /* 0x000fe40007810000 */
[----:B0-----:R-:W-:Y:S02]  /*5460*/  FMNMX.FTZ R31, R50, R31, !PT ;  /* 0x0000001f321f7209 */ /* 0x001fe40007810000 */
[----:B------:R-:W-:Y:S02]  /*5470*/  FMNMX.FTZ R9, R214, R9, !PT ;  /* 0x00000009d6097209 */ /* 0x000fe40007810000 */
[----:B------:R-:W-:Y:S01]  /*5480*/  FMNMX.FTZ R31, R52, R31, !PT ;  /* 0x0000001f341f7209 */ /* 0x000fe20007810000 */
[----:B------:R-:W0:Y:S01]  /*5490*/  MUFU.TANH R56, R56 ;  /* 0x0000003800387308 */ /* 0x000e220000002400 */
[----:B------:R-:W-:-:S04]  /*54a0*/  FMNMX.FTZ R9, R216, R9, !PT ;  /* 0x00000009d8097209 */ /* 0x000fc80007810000 */
[----:B------:R-:W-:-:S03]  /*54b0*/  FMNMX.FTZ R9, R218, R9, !PT ;  /* 0x00000009da097209 */ /* 0x000fc60007810000 */
[----:B------:R-:W2:Y:S01]  /*54c0*/  MUFU.TANH R58, R58 ;  /* 0x0000003a003a7308 */ /* 0x000ea20000002400 */
[----:B-1----:R-:W-:-:S07]  /*54d0*/  FMNMX.FTZ R31, R54, R31, !PT ;  /* 0x0000001f361f7209 */ /* 0x002fce0007810000 */
[----:B------:R-:W1:Y:S01]  /*54e0*/  MUFU.TANH R60, R60 ;  /* 0x0000003c003c7308 */ /* 0x000e620000002400 */
[----:B0-----:R-:W-:-:S07]  /*54f0*/  FMNMX.FTZ R35, R56, R31, !PT ;  /* 0x0000001f38237209 */ /* 0x001fce0007810000 */
[----:B------:R-:W0:Y:S01]  /*5500*/  MUFU.TANH R62, R62 ;  /* 0x0000003e003e7308 */ /* 0x000e220000002400 */
[----:B--2---:R-:W-:-:S07]  /*5510*/  FMNMX.FTZ R35, R58, R35, !PT ;  /* 0x000000233a237209 */ /* 0x004fce0007810000 */
[----:B------:R-:W2:Y:S01]  /*5520*/  MUFU.TANH R64, R64 ;  /* 0x0000004000407308 */ /* 0x000ea20000002400 */
[----:B-1----:R-:W-:-:S07]  /*5530*/  FMNMX.FTZ R35, R60, R35, !PT ;  /* 0x000000233c237209 */ /* 0x002fce0007810000 */
[----:B------:R-:W1:Y:S01]  /*5540*/  MUFU.TANH R66, R66 ;  /* 0x0000004200427308 */ /* 0x000e620000002400 */
[----:B0-----:R-:W-:-:S07]  /*5550*/  FMNMX.FTZ R35, R62, R35, !PT ;  /* 0x000000233e237209 */ /* 0x001fce0007810000 */
[----:B------:R-:W-:Y:S01]  /*5560*/  MUFU.TANH R72, R72 ;  /* 0x0000004800487308 */ /* 0x000fe20000002400 */
[----:B--2---:R-:W-:-:S07]  /*5570*/  FMNMX.FTZ R37, R64, R35, !PT ;  /* 0x0000002340257209 */ /* 0x004fce0007810000 */
[----:B------:R-:W-:Y:S01]  /*5580*/  MUFU.TANH R74, R74 ;  /* 0x0000004a004a7308 */ /* 0x000fe20000002400 */
[----:B-1----:R-:W-:-:S07]  /*5590*/  FMNMX.FTZ R37, R66, R37, !PT ;  /* 0x0000002542257209 */ /* 0x002fce0007810000 */
[----:B------:R-:W-:Y:S08]  /*55a0*/  MUFU.TANH R78, R78 ;  /* 0x0000004e004e7308 */ /* 0x000ff00000002400 */
[----:B------:R-:W-:Y:S08]  /*55b0*/  MUFU.TANH R80, R80 ;  /* 0x0000005000507308 */ /* 0x000ff00000002400 */
[----:B------:R-:W-:Y:S01]  /*55c0*/  MUFU.TANH R82, R82 ;  /* 0x0000005200527308 */ /* 0x000fe20000002400 */
[----:B------:R-:W-:-:S02]  /*55d0*/  WARPGROUP.DEPBAR.LE gsb0, 0x0 ;  /* 0x00008000000079c5 */ /* 0x000fc40000010000 */
        /* <DEDUP_REMOVED lines=15> */
[----:B------:R-:W-:-:S04]  /*56d0*/  FMNMX.FTZ R9, R220, R9, !PT ;  /* 0x00000009dc097209 */ /* 0x000fc80007810000 */
[----:B------:R-:W-:Y:S02]  /*56e0*/  FMNMX.FTZ R9, R222, R9, !PT ;  /* 0x00000009de097209 */ /* 0x000fe40007810000 */
[----:B--2---:R-:W-:Y:S02]  /*56f0*/  FMNMX.FTZ R37, R68, R37, !PT ;  /* 0x0000002544257209 */ /* 0x004fe40007810000 */
[----:B------:R-:W-:-:S04]  /*5700*/  FMNMX.FTZ R9, R224, R9, !PT ;  /* 0x00000009e0097209 */ /* 0x000fc80007810000 */
[----:B------:R-:W-:Y:S02]  /*5710*/  FMNMX.FTZ R9, R76, R9, !PT ;  /* 0x000000094c097209 */ /* 0x000fe40007810000 */
[----:B0-----:R-:W-:Y:S02]  /*5720*/  FMNMX.FTZ R37, R70, R37, !PT ;  /* 0x0000002546257209 */ /* 0x001fe40007810000 */
[----:B------:R-:W-:Y:S02]  /*5730*/  FMNMX.FTZ R9, R226, R9, !PT ;  /* 0x00000009e2097209 */ /* 0x000fe40007810000 */
[----:B------:R-:W-:Y:S02]  /*5740*/  FMNMX.FTZ R39, R72, R37, !PT ;  /* 0x0000002548277209 */ /* 0x000fe40007810000 */
[----:B------:R-:W-:Y:S02]  /*5750*/  FMNMX.FTZ R9, R228, R9, !PT ;  /* 0x00000009e4097209 */ /* 0x000fe40007810000 */
[----:B------:R-:W-:-:S02]  /*5760*/  FMNMX.FTZ R39, R74, R39, !PT ;  /* 0x000000274a277209 */ /* 0x000fc40007810000 */
[----:B------:R-:W-:Y:S02]  /*5770*/  FMNMX.FTZ R9, R230, R9, !PT ;  /* 0x00000009e6097209 */ /* 0x000fe40007810000 */
[----:B------:R-:W-:Y:S02]  /*5780*/  FMNMX.FTZ R39, R78, R39, !PT ;  /* 0x000000274e277209 */ /* 0x000fe40007810000 */
[----:B------:R-:W-:Y:S02]  /*5790*/  FMNMX.FTZ R9, R232, R9, !PT ;  /* 0x00000009e8097209 */ /* 0x000fe40007810000 */
[----:B------:R-:W-:Y:S02]  /*57a0*/  FMNMX.FTZ R39, R80, R39, !PT ;  /* 0x0000002750277209 */ /* 0x000fe40007810000 */
[----:B------:R-:W-:Y:S02]  /*57b0*/  FMNMX.FTZ R9, R84, R9, !PT ;  /* 0x0000000954097209 */ /* 0x000fe40007810000 */
[----:B------:R-:W-:-:S03]  /*57c0*/  FMNMX.FTZ R41, R82, R39, !PT ;  /* 0x0000002752297209 */ /* 0x000fc60007810000 */
[----:B------:R-:W0:Y:S02]  /*57d0*/  SHFL.BFLY PT, R10, R9, 0x2, 0x1f ;  /* 0x0c401f00090a7f89 */ /* 0x000e2400000e0000 */
[----:B0-----:R-:W-:Y:S02]  /*57e0*/  FMNMX.FTZ R10, R9, R10, !PT ;  /* 0x0000000a090a7209 */ /* 0x001fe40007810000 */
[----:B------:R-:W0:Y:S03]  /*57f0*/  LDC R9, c[0x0][0x988] ;  /* 0x00026200ff097b82 */ /* 0x000e260000000800 */
[----:B------:R-:W1:Y:S02]  /*5800*/  SHFL.BFLY PT, R15, R10, 0x1, 0x1f ;  /* 0x0c201f000a0f7f89 */ /* 0x000e6400000e0000 */
[----:B-1----:R-:W-:-:S05]  /*5810*/  FMNMX.FTZ R12, R10, R15, !PT ;  /* 0x0000000f0a0c7209 */ /* 0x002fca0007810000 */
[C---:B0-----:R-:W-:Y:S01]  /*5820*/  FMUL.FTZ R33, R12.reuse, R9 ;  /* 0x000000090c217220 */ /* 0x041fe20000410000 */
[----:B------:R-:W-:-:S03]  /*5830*/  FADD.FTZ R10, -R12, R13 ;  /* 0x0000000d0c0a7221 */ /* 0x000fc60000010100 */
[-CC-:B------:R-:W-:Y:S01]  /*5840*/  FFMA.FTZ R13, R8, R9.reuse, -R33.reuse ;  /* 0x00000009080d7223 */ /* 0x180fe20000010821 */
[-CC-:B------:R-:W-:Y:S01]  /*5850*/  FFMA.FTZ R234, R14, R9.reuse, -R33.reuse ;  /* 0x000000090eea7223 */ /* 0x180fe20000010821 */
[-C--:B------:R-:W-:Y:S01]  /*5860*/  FMUL.FTZ R10, R10, R9.reuse ;  /* 0x000000090a0a7220 */ /* 0x080fe20000410000 */
[-CC-:B------:R-:W-:Y:S01]  /*5870*/  FFMA.FTZ R194, R194, R9.reuse, -R33.reuse ;  /* 0x00000009c2c27223 */ /* 0x180fe20000010821 */
[-CC-:B------:R-:W-:Y:S01]  /*5880*/  FFMA.FTZ R198, R198, R9.reuse, -R33.reuse ;  /* 0x00000009c6c67223 */ /* 0x180fe20000010821 */
[-CC-:B------:R-:W-:Y:S01]  /*5890*/  FFMA.FTZ R202, R202, R9.reuse, -R33.reuse ;  /* 0x00000009caca7223 */ /* 0x180fe20000010821 */
[-CC-:B------:R-:W-:Y:S01]  /*58a0*/  FFMA.FTZ R206, R206, R9.reuse, -R33.reuse ;  /* 0x00000009cece7223 */ /* 0x180fe20000010821 */
[----:B------:R-:W-:Y:S02]  /*58b0*/  WARPGROUP.DEPBAR.LE gsb0, 0x0 ;  /* 0x00008000000079c5 */ /* 0x000fe40000010000 */
[----:B------:R-:W-:Y:S01]  /*58c0*/  WARPGROUP.ARRIVE ;  /* 0x00000000000079c5 */ /* 0x000fe20000000000 */
[----:B------:R-:W-:Y:S01]  /*58d0*/  FMUL.FTZ R168, R83, UR6 ;  /* 0x0000000653a87c20 */ /* 0x000fe20008410000 */
[----:B------:R-:W-:Y:S01]  /*58e0*/  FMUL.FTZ R170, R87, UR6 ;  /* 0x0000000657aa7c20 */ /* 0x000fe20008410000 */
[----:B------:R0:W-:Y:S01]  /*58f0*/  MUFU.EX2 R25, R194 ;  /* 0x000000c200197308 */ /* 0x0001e20000000800 */
[-CC-:B------:R-:W-:Y:S01]  /*5900*/  FFMA.FTZ R15, R26, R9.reuse, -R33.reuse ;  /* 0x000000091a0f7223 */ /* 0x180fe20000010821 */
[-CC-:B------:R-:W-:Y:S01]  /*5910*/  FFMA.FTZ R21, R32, R9.reuse, -R33.reuse ;  /* 0x0000000920157223 */ /* 0x180fe20000010821 */
[----:B------:R-:W-:Y:S01]  /*5920*/  HGMMA.64x128x16.F32.BF16 R88, R152, gdesc[UR12].tnspB, R88, gsb0 ;  /* 0x41e0000c98587df0 */ /* 0x000fe20008001858 */
[----:B------:R-:W-:Y:S01]  /*5930*/  UIADD3 UR14, UR4, 0x280, URZ ;  /* 0x00000280040e7890 */ /* 0x000fe2000fffe03f */
[-CC-:B------:R-:W-:Y:S01]  /*5940*/  FFMA.FTZ R26, R180, R9.reuse, -R33.reuse ;  /* 0x00000009b41a7223 */ /* 0x180fe20000010821 */
[----:B------:R-:W-:Y:S01]  /*5950*/  UMOV UR15, 0x40000040 ;  /* 0x40000040000f7882 */ /* 0x000fe20000000000 */
[-CC-:B------:R-:W-:Y:S01]  /*5960*/  FFMA.FTZ R32, R182, R9.reuse, -R33.reuse ;  /* 0x00000009b6207223 */ /* 0x180fe20000010821 */
[----:B------:R-:W1:Y:S01]  /*5970*/  MUFU.TANH R168, R168 ;  /* 0x000000a800a87308 */ /* 0x000e620000002400 */
[-CC-:B0-----:R-:W-:Y:S01]  /*5980*/  FFMA.FTZ R194, R204, R9.reuse, -R33.reuse ;  /* 0x00000009ccc27223 */ /* 0x181fe20000010821 */
[-CC-:B------:R-:W-:Y:S01]  /*5990*/  FFMA.FTZ R176, R176, R9.reuse, -R33.reuse ;  /* 0x00000009b0b07223 */ /* 0x180fe20000010821 */
[-CC-:B------:R-:W-:Y:S01]  /*59a0*/  FFMA.FTZ R210, R210, R9.reuse, -R33.reuse ;  /* 0x00000009d2d27223 */ /* 0x180fe20000010821 */
[-CC-:B------:R-:W-:Y:S01]  /*59b0*/  FFMA.FTZ R214, R214, R9.reuse, -R33.reuse ;  /* 0x00000009d6d67223 */ /* 0x180fe20000010821 */
[-CC-:B------:R-:W-:Y:S01]  /*59c0*/  FFMA.FTZ R43, R174, R9.reuse, -R33.reuse ;  /* 0x00000009ae2b7223 */ /* 0x180fe20000010821 */
[-CC-:B------:R-:W-:Y:S01]  /*59d0*/  FFMA.FTZ R45, R222, R9.reuse, -R33.reuse ;  /* 0x00000009de2d7223 */ /* 0x180fe20000010821 */
[-CC-:B------:R-:W-:Y:S01]  /*59e0*/  FFMA.FTZ R204, R224, R9.reuse, -R33.reuse ;  /* 0x00000009e0cc7223 */ /* 0x180fe20000010821 */
[----:B------:R-:W0:Y:S01]  /*59f0*/  MUFU.TANH R170, R170 ;  /* 0x000000aa00aa7308 */ /* 0x000e220000002400 */
[-CC-:B------:R-:W-:Y:S01]  /*5a00*/  FFMA.FTZ R49, R228, R9.reuse, -R33.reuse ;  /* 0x00000009e4317223 */ /* 0x180fe20000010821 */
[-CC-:B------:R-:W-:Y:S01]  /*5a10*/  FFMA.FTZ R51, R232, R9.reuse, -R33.reuse ;  /* 0x00000009e8337223 */ /* 0x180fe20000010821 */
[----:B------:R-:W-:-:S05]  /*5a20*/  FFMA.FTZ R84, R84, R9, -R33 ;  /* 0x0000000954547223 */ /* 0x000fca0000010821 */
[----:B------:R2:W-:Y:S01]  /*5a30*/  MUFU.EX2 R27, R198 ;  /* 0x000000c6001b7308 */ /* 0x0005e20000000800 */
[----:B-1----:R-:W-:-:S04]  /*5a40*/  FMNMX.FTZ R41, R168, R41, !PT ;  /* 0x00000029a8297209 */ /* 0x002fc80007810000 */
[----:B------:R-:W-:-:S03]  /*5a50*/  FMNMX.FTZ R41, R86, R41, !PT ;  /* 0x0000002956297209 */ /* 0x000fc60007810000 */
[----:B------:R1:W-:Y:S01]  /*5a60*/  MUFU.EX2 R29, R202 ;  /* 0x000000ca001d7308 */ /* 0x0003e20000000800 */
[----:B0-----:R-:W-:Y:S01]  /*5a70*/  FMNMX.FTZ R8, R170, R41, !PT ;  /* 0x00000029aa087209 */ /* 0x001fe20007810000 */
[-CC-:B--2---:R-:W-:Y:S01]  /*5a80*/  FFMA.FTZ R198, R208, R9.reuse, -R33.reuse ;  /* 0x00000009d0c67223 */ /* 0x184fe20000010821 */
[----:B------:R-:W-:-:S03]  /*5a90*/  FFMA.FTZ R41, R218, R9, -R33 ;  /* 0x00000009da297223 */ /* 0x000fc60000010821 */
[----:B------:R-:W0:Y:S02]  /*5aa0*/  SHFL.BFLY PT, R47, R8, 0x2, 0x1f ;  /* 0x0c401f00082f7f89 */ /* 0x000e2400000e0000 */
[----:B------:R2:W-:Y:S01]  /*5ab0*/  MUFU.EX2 R35, R206 ;  /* 0x000000ce00237308 */ /* 0x0005e20000000800 */
[----:B-1----:R-:W-:-:S07]  /*5ac0*/  FFMA.FTZ R202, R220, R9, -R33 ;  /* 0x00000009dcca7223 */ /* 0x002fce0000010821 */
[----:B------:R-:W-:Y:S01]  /*5ad0*/  MUFU.EX2 R10, R10 ;  /* 0x0000000a000a7308 */ /* 0x000fe20000000800 */
[----:B--2---:R-:W-:-:S07]  /*5ae0*/  FFMA.FTZ R206, R230, R9, -R33 ;  /* 0x00000009e6ce7223 */ /* 0x004fce0000010821 */
[----:B------:R-:W1:Y:S01]  /*5af0*/  MUFU.EX2 R13, R13 ;  /* 0x0000000d000d7308 */ /* 0x000e620000000800 */
[----:B0-----:R-:W-:Y:S01]  /*5b00*/  FMNMX.FTZ R53, R8, R47, !PT ;  /* 0x0000002f08357209 */ /* 0x001fe20007810000 */
[-CC-:B------:R-:W-:Y:S01]  /*5b10*/  FFMA.FTZ R47, R76, R9.reuse, -R33.reuse ;  /* 0x000000094c2f7223 */ /* 0x180fe20000010821 */
[----:B------:R-:W-:-:S05]  /*5b20*/  FFMA.FTZ R76, R226, R9, -R33 ;  /* 0x00000009e24c7223 */ /* 0x000fca0000010821 */
[----:B------:R-:W0:Y:S01]  /*5b30*/  MUFU.EX2 R234, R234 ;  /* 0x000000ea00ea7308 */ /* 0x000e220000000800 */
[----:B------:R-:W2:Y:S07]  /*5b40*/  SHFL.BFLY PT, R14, R53, 0x1, 0x1f ;  /* 0x0c201f00350e7f89 */ /* 0x000eae00000e0000 */
[----:B------:R-:W-:Y:S01]  /*5b50*/  MUFU.EX2 R15, R15 ;  /* 0x0000000f000f7308 */ /* 0x000fe20000000800 */
[----:B-1----:R-:W-:-:S07]  /*5b60*/  FFMA.FTZ R3, R10, R3, R13 ;  /* 0x000000030a037223 */ /* 0x002fce000001000d */
[----:B------:R-:W1:Y:S01]  /*5b70*/  MUFU.EX2 R26, R26 ;  /* 0x0000001a001a7308 */ /* 0x000e620000000800 */
[----:B0-----:R-:W-:-:S07]  /*5b80*/  F2FP.BF16.F32.PACK_AB R180, R234, R13 ;  /* 0x0000000deab4723e */ /* 0x001fce00000010ff */
[----:B------:R-:W-:Y:S01]  /*5b90*/  MUFU.EX2 R21, R21 ;  /* 0x0000001500157308 */ /* 0x000fe20000000800 */
[----:B--2---:R-:W-:-:S05]  /*5ba0*/  FMNMX.FTZ R14, R53, R14, !PT ;  /* 0x0000000e350e7209 */ /* 0x004fca0007810000 */
[C---:B------:R-:W-:Y:S01]  /*5bb0*/  FADD.FTZ R8, -R14.reuse, R11 ;  /* 0x0000000b0e087221 */ /* 0x040fe20000010100 */
[----:B------:R-:W-:Y:S01]  /*5bc0*/  FMUL.FTZ R11, R14, R9 ;  /* 0x000000090e0b7220 */ /* 0x000fe20000410000 */
[----:B------:R-:W-:Y:S01]  /*5bd0*/  MUFU.EX2 R32, R32 ;  /* 0x0000002000207308 */ /* 0x000fe20000000800 */
[----:B-1----:R-:W-:Y:S01]  /*5be0*/  F2FP.BF16.F32.PACK_AB R182, R26, R15 ;  /* 0x0000000f1ab6723e */ /* 0x002fe200000010ff */
[-C--:B------:R-:W-:Y:S01]  /*5bf0*/  FMUL.FTZ R8, R8, R9.reuse ;  /* 0x0000000908087220 */ /* 0x080fe20000410000 */
[-CC-:B------:R-:W-:Y:S01]  /*5c00*/  FFMA.FTZ R181, R20, R9.reuse, -R11.reuse ;  /* 0x0000000914b57223 */ /* 0x180fe2000001080b */
[-CC-:B------:R-:W-:Y:S01]  /*5c10*/  FFMA.FTZ R20, R24, R9.reuse, -R11.reuse ;  /* 0x0000000918147223 */ /* 0x180fe2000001080b */
[-CC-:B------:R-:W-:Y:S01]  /*5c20*/  FFMA.FTZ R183, R28, R9.reuse, -R11.reuse ;  /* 0x000000091cb77223 */ /* 0x180fe2000001080b */
[-CC-:B------:R-:W-:Y:S01]  /*5c30*/  FFMA.FTZ R177, R34, R9.reuse, -R11.reuse ;  /* 0x0000000922b17223 */ /* 0x180fe2000001080b */
[----:B------:R-:W-:Y:S01]  /*5c40*/  FFMA.FTZ R173, R40, R9, -R11 ;  /* 0x0000000928ad7223 */ /* 0x000fe2000001080b */
[----:B------:R-:W-:Y:S01]  /*5c50*/  MUFU.EX2 R8, R8 ;  /* 0x0000000800087308 */ /* 0x000fe20000000800 */
[----:B------:R-:W-:-:S02]  /*5c60*/  IMAD.U32 R40, RZ, RZ, UR9 ;  /* 0x00000009ff287e24 */ /* 0x000fc4000f8e00ff */
[-CC-:B------:R-:W-:Y:S01]  /*5c70*/  FFMA.FTZ R179, R36, R9.reuse, -R11.reuse ;  /* 0x0000000924b37223 */ /* 0x180fe2000001080b */
[-CC-:B------:R-:W-:Y:S01]  /*5c80*/  FFMA.FTZ R36, R42, R9.reuse, -R11.reuse ;  /* 0x000000092a247223 */ /* 0x180fe2000001080b */
[-CC-:B------:R-:W-:Y:S01]  /*5c90*/  FFMA.FTZ R34, R38, R9.reuse, -R11.reuse ;  /* 0x0000000926227223 */ /* 0x180fe2000001080b */
[----:B------:R-:W-:Y:S02]  /*5ca0*/  @!P1 VIADD R40, R40, 0x34860 ;  /* 0x0003486028289836 */ /* 0x000fe40000000000 */
[-CC-:B------:R-:W-:Y:S01]  /*5cb0*/  FFMA.FTZ R175, R44, R9.reuse, -R11.reuse ;  /* 0x000000092caf7223 */ /* 0x180fe2000001080b */
[-CC-:B------:R-:W-:Y:S01]  /*5cc0*/  FFMA.FTZ R169, R48, R9.reuse, -R11.reuse ;  /* 0x0000000930a97223 */ /* 0x180fe2000001080b */
[----:B------:R-:W-:Y:S01]  /*5cd0*/  MUFU.EX2 R181, R181 ;  /* 0x000000b500b57308 */ /* 0x000fe20000000800 */
[-CC-:B------:R-:W-:Y:S01]  /*5ce0*/  FFMA.FTZ R24, R50, R9.reuse, -R11.reuse ;  /* 0x0000000932187223 */ /* 0x180fe2000001080b */
[----:B------:R-:W-:Y:S01]  /*5cf0*/  @!P1 PRMT R42, RZ, 0x654, R40 ;  /* 0x00000654ff2a9816 */ /* 0x000fe20000000028 */
[-CC-:B------:R-:W-:Y:S01]  /*5d00*/  FFMA.FTZ R171, R52, R9.reuse, -R11.reuse ;  /* 0x0000000934ab7223 */ /* 0x180fe2000001080b */
[-CC-:B------:R-:W-:Y:S01]  /*5d10*/  FFMA.FTZ R28, R54, R9.reuse, -R11.reuse ;  /* 0x00000009361c7223 */ /* 0x180fe2000001080b */
[-CC-:B------:R-:W-:Y:S01]  /*5d20*/  FFMA.FTZ R38, R58, R9.reuse, -R11.reuse ;  /* 0x000000093a267223 */ /* 0x180fe2000001080b */
[-CC-:B------:R-:W-:Y:S01]  /*5d30*/  FFMA.FTZ R62, R62, R9.reuse, -R11.reuse ;  /* 0x000000093e3e7223 */ /* 0x180fe2000001080b */
[-CC-:B------:R-:W-:Y:S01]  /*5d40*/  FFMA.FTZ R64, R64, R9.reuse, -R11.reuse ;  /* 0x0000000940407223 */ /* 0x180fe2000001080b */
        /* <DEDUP_REMOVED lines=8> */
[----:B------:R-:W-:Y:S01]  /*5dd0*/  MUFU.EX2 R183, R183 ;  /* 0x000000b700b77308 */ /* 0x000fe20000000800 */
[-CC-:B------:R-:W-:Y:S01]  /*5de0*/  FFMA.FTZ R82, R82, R9.reuse, -R11.reuse ;  /* 0x0000000952527223 */ /* 0x180fe2000001080b */
[----:B------:R-:W-:-:S06]  /*5df0*/  FFMA.FTZ R86, R86, R9, -R11 ;  /* 0x0000000956567223 */ /* 0x000fcc000001080b */
[----:B------:R-:W-:Y:S01]  /*5e00*/  MUFU.EX2 R177, R177 ;  /* 0x000000b100b17308 */ /* 0x000fe20000000800 */
[----:B------:R-:W-:Y:S02]  /*5e10*/  WARPGROUP.DEPBAR.LE gsb0, 0x0 ;  /* 0x00008000000079c5 */ /* 0x000fe40000010000 */
[----:B------:R-:W-:Y:S01]  /*5e20*/  WARPGROUP.ARRIVE ;  /* 0x00000000000079c5 */ /* 0x000fe20000000000 */
[-CC-:B------:R-:W-:Y:S01]  /*5e30*/  FFMA.FTZ R152, R196, R9.reuse, -R33.reuse ;  /* 0x00000009c4987223 */ /* 0x180fe20000010821 */
[-CC-:B------:R-:W-:Y:S01]  /*5e40*/  FFMA.FTZ R154, R200, R9.reuse, -R33.reuse ;  /* 0x00000009c89a7223 */ /* 0x180fe20000010821 */
[-CC-:B------:R-:W-:Y:S01]  /*5e50*/  FFMA.FTZ R196, R178, R9.reuse, -R33.reuse ;  /* 0x00000009b2c47223 */ /* 0x180fe20000010821 */
[-C--:B------:R-:W-:Y:S01]  /*5e60*/  FFMA.FTZ R200, R172, R9.reuse, -R33 ;  /* 0x00000009acc87223 */ /* 0x080fe20000010821 */
[----:B------:R-:W-:Y:S01]  /*5e70*/  MUFU.EX2 R179, R179 ;  /* 0x000000b300b37308 */ /* 0x000fe20000000800 */
[----:B------:R-:W-:Y:S01]  /*5e80*/  HGMMA.64x128x16.F32.BF16 R88, R156, gdesc[UR12].tnspB, R88, gsb0 ;  /* 0x41e0000c9c587df0 */ /* 0x000fe20008001858 */
[----:B------:R-:W-:Y:S01]  /*5e90*/  UIADD3 UR14, UR4, 0x300, URZ ;  /* 0x00000300040e7890 */ /* 0x000fe2000fffe03f */
[-CC-:B------:R-:W-:Y:S01]  /*5ea0*/  FFMA.FTZ R153, R56, R9.reuse, -R11.reuse ;  /* 0x0000000938997223 */ /* 0x180fe2000001080b */
[----:B------:R-:W-:Y:S01]  /*5eb0*/  UMOV UR15, 0x40000040 ;  /* 0x40000040000f7882 */ /* 0x000fe20000000000 */
[----:B------:R-:W-:Y:S01]  /*5ec0*/  UIADD3 UR4, UR4, 0x380, URZ ;  /* 0x0000038004047890 */ /* 0x000fe2000fffe03f */
[----:B------:R-:W-:-:S02]  /*5ed0*/  FFMA.FTZ R155, R60, R9, -R11 ;  /* 0x000000093c9b7223 */ /* 0x000fc4000001080b */
[----:B------:R-:W-:Y:S08]  /*5ee0*/  MUFU.EX2 R34, R34 ;  /* 0x0000002200227308 */ /* 0x000ff00000000800 */
[----:B------:R-:W0:Y:S08]  /*5ef0*/  MUFU.EX2 R152, R152 ;  /* 0x0000009800987308 */ /* 0x000e300000000800 */
[----:B------:R-:W-:Y:S08]  /*5f00*/  MUFU.EX2 R173, R173 ;  /* 0x000000ad00ad7308 */ /* 0x000ff00000000800 */
[----:B------:R-:W-:Y:S01]  /*5f10*/  MUFU.EX2 R36, R36 ;  /* 0x0000002400247308 */ /* 0x000fe20000000800 */
[----:B0-----:R-:W-:-:S07]  /*5f20*/  F2FP.BF16.F32.PACK_AB R178, R152, R25 ;  /* 0x0000001998b2723e */ /* 0x001fce00000010ff */
[----:B------:R-:W0:Y:S08]  /*5f30*/  MUFU.EX2 R154, R154 ;  /* 0x0000009a009a7308 */ /* 0x000e300000000800 */
[----:B------:R-:W-:Y:S08]  /*5f40*/  MUFU.EX2 R175, R175 ;  /* 0x000000af00af7308 */ /* 0x000ff00000000800 */
[----:B------:R-:W1:Y:S01]  /*5f50*/  MUFU.EX2 R194, R194 ;  /* 0x000000c200c27308 */ /* 0x000e620000000800 */
[----:B0-----:R-:W-:-:S07]  /*5f60*/  F2FP.BF16.F32.PACK_AB R172, R154, R27 ;  /* 0x0000001b9aac723e */ /* 0x001fce00000010ff */
[----:B------:R-:W-:Y:S08]  /*5f70*/  MUFU.EX2 R169, R169 ;  /* 0x000000a900a97308 */ /* 0x000ff00000000800 */
[----:B------:R0:W-:Y:S01]  /*5f80*/  MUFU.EX2 R31, R176 ;  /* 0x000000b0001f7308 */ /* 0x0001e20000000800 */
[----:B-1----:R-:W-:-:S07]  /*5f90*/  F2FP.BF16.F32.PACK_AB R174, R194, R29 ;  /* 0x0000001dc2ae723e */ /* 0x002fce00000010ff */
[----:B------:R-:W-:Y:S01]  /*5fa0*/  MUFU.EX2 R24, R24 ;  /* 0x0000001800187308 */ /* 0x000fe20000000800 */
[----:B0-----:R-:W-:-:S07]  /*5fb0*/  F2FP.BF16.F32.PACK_AB R176, R32, R21 ;  /* 0x0000001520b0723e */ /* 0x001fce00000010ff */
[----:B------:R-:W-:Y:S08]  /*5fc0*/  MUFU.EX2 R196, R196 ;  /* 0x000000c400c47308 */ /* 0x000ff00000000800 */
[----:B------:R-:W-:Y:S08]  /*5fd0*/  MUFU.EX2 R171, R171 ;  /* 0x000000ab00ab7308 */ /* 0x000ff00000000800 */
[----:B------:R-:W-:Y:S08]  /*5fe0*/  MUFU.EX2 R28, R28 ;  /* 0x0000001c001c7308 */ /* 0x000ff00000000800 */
[----:B------:R-:W-:Y:S08]  /*5ff0*/  MUFU.EX2 R198, R198 ;  /* 0x000000c600c67308 */ /* 0x000ff00000000800 */
[----:B------:R-:W-:Y:S08]  /*6000*/  MUFU.EX2 R153, R153 ;  /* 0x0000009900997308 */ /* 0x000ff00000000800 */
[----:B------:R-:W-:Y:S08]  /*6010*/  MUFU.EX2 R37, R210 ;  /* 0x000000d200257308 */ /* 0x000ff00000000800 */
[----:B------:R-:W-:Y:S01]  /*6020*/  MUFU.EX2 R38, R38 ;  /* 0x0000002600267308 */ /* 0x000fe20000000800 */
[----:B------:R-:W-:-:S02]  /*6030*/  WARPGROUP.DEPBAR.LE gsb0, 0x0 ;  /* 0x00008000000079c5 */ /* 0x000fc40000010000 */
[----:B------:R-:W-:Y:S01]  /*6040*/  WARPGROUP.ARRIVE ;  /* 0x00000000000079c5 */ /* 0x000fe20000000000 */
[-CC-:B------:R-:W-:Y:S01]  /*6050*/  FFMA.FTZ R156, R212, R9.reuse, -R33.reuse ;  /* 0x00000009d49c7223 */ /* 0x180fe20000010821 */
[----:B------:R-:W-:Y:S01]  /*6060*/  FFMA.FTZ R158, R216, R9, -R33 ;  /* 0x00000009d89e7223 */ /* 0x000fe20000010821 */
[----:B------:R-:W-:Y:S02]  /*6070*/  MOV R33, UR8 ;  /* 0x0000000800217c02 */ /* 0x000fe40008000f00 */
[----:B------:R-:W-:Y:S01]  /*6080*/  MUFU.EX2 R155, R155 ;  /* 0x0000009b009b7308 */ /* 0x000fe20000000800 */
[----:B------:R-:W-:Y:S01]  /*6090*/  HGMMA.64x128x16.F32.BF16 R88, R160, gdesc[UR12].tnspB, R88, gsb0 ;  /* 0x41e0000ca0587df0 */ /* 0x000fe20008001858 */
[----:B------:R-:W-:Y:S01]  /*60a0*/  UMOV UR14, UR4 ;  /* 0x00000004000e7c82 */ /* 0x000fe20008000000 */
[----:B------:R-:W-:Y:S01]  /*60b0*/  UMOV UR15, 0x40000040 ;  /* 0x40000040000f7882 */ /* 0x000fe20000000000 */
[----:B------:R-:W-:Y:S01]  /*60c0*/  @!P1 VIADD R33, R33, 0x34840 ;  /* 0x0003484021219836 */ /* 0x000fe20000000000 */
[----:B------:R-:W-:-:S03]  /*60d0*/  UMOV UR4, UR37 ;  /* 0x0000002500047c82 */ /* 0x000fc60008000000 */
[----:B------:R-:W-:Y:S01]  /*60e0*/  MUFU.EX2 R156, R156 ;  /* 0x0000009c009c7308 */ /* 0x000fe20000000800 */
[----:B------:R-:W-:-:S07]  /*60f0*/  @!P1 PRMT R33, RZ, 0x654, R33 ;  /* 0x00000654ff219816 */ /* 0x000fce0000000021 */
[----:B------:R-:W-:Y:S08]  /*6100*/  MUFU.EX2 R39, R214 ;  /* 0x000000d600277308 */ /* 0x000ff00000000800 */
        /* <DEDUP_REMOVED lines=18> */
[-CC-:B------:R-:W-:Y:S01]  /*6230*/  FFMA.FTZ R162, R192, R9.reuse, -R11.reuse ;  /* 0x00000009c0a27223 */ /* 0x180fe2000001080b */
[----:B------:R-:W-:Y:S02]  /*6240*/  FFMA.FTZ R30, R46, R9, -R11 ;  /* 0x000000092e1e7223 */ /* 0x000fe4000001080b */
[----:B------:R-:W-:Y:S01]  /*6250*/  MUFU.EX2 R161, R72 ;  /* 0x0000004800a17308 */ /* 0x000fe20000000800 */
[----:B------:R-:W-:Y:S07]  /*6260*/  HGMMA.64x128x16.F32.BF16 R88, R164, gdesc[UR12].tnspB, R88, gsb0 ;  /* 0x41e0000ca4587df0 */ /* 0x000fee0008001858 */
[----:B------:R-:W-:Y:S08]  /*6270*/  MUFU.EX2 R160, R160 ;  /* 0x000000a000a07308 */ /* 0x000ff00000000800 */
[----:B------:R-:W-:Y:S08]  /*6280*/  MUFU.EX2 R162, R162 ;  /* 0x000000a200a27308 */ /* 0x000ff00000000800 */
[----:B------:R-:W-:Y:S08]  /*6290*/  MUFU.EX2 R30, R30 ;  /* 0x0000001e001e7308 */ /* 0x000ff00000000800 */
[----:B------:R-:W-:Y:S08]  /*62a0*/  MUFU.EX2 R163, R78 ;  /* 0x0000004e00a37308 */ /* 0x000ff00000000800 */
[----:B------:R-:W-:Y:S08]  /*62b0*/  MUFU.EX2 R76, R76 ;  /* 0x0000004c004c7308 */ /* 0x000ff00000000800 */
[----:B------:R-:W-:Y:S08]  /*62c0*/  MUFU.EX2 R49, R49 ;  /* 0x0000003100317308 */ /* 0x000ff00000000800 */
[----:B------:R-:W0:Y:S08]  /*62d0*/  MUFU.EX2 R206, R206 ;  /* 0x000000ce00ce7308 */ /* 0x000e300000000800 */
[----:B------:R-:W-:Y:S08]  /*62e0*/  MUFU.EX2 R51, R51 ;  /* 0x0000003300337308 */ /* 0x000ff00000000800 */
[----:B------:R-:W1:Y:S01]  /*62f0*/  MUFU.EX2 R84, R84 ;  /* 0x0000005400547308 */ /* 0x000e620000000800 */
[----:B------:R-:W-:-:S02]  /*6300*/  WARPGROUP.DEPBAR.LE gsb0, 0x0 ;  /* 0x00008000000079c5 */ /* 0x000fc40000010000 */
[----:B------:R2:W-:Y:S05]  /*6310*/  @!P1 SYNCS.ARRIVE.TRANS64.RED.A1T0 RZ, [R33+URZ], RZ ;  /* 0x000000ff21ff99a7 */ /* 0x0005ea000810043f */
[----:B------:R-:W3:Y:S01]  /*6320*/  MUFU.EX2 R165, R82 ;  /* 0x0000005200a57308 */ /* 0x000ee20000000800 */
[----:B0-----:R-:W-:Y:S02]  /*6330*/  F2FP.BF16.F32.PACK_AB R164, R206, R49 ;  /* 0x00000031cea4723e */ /* 0x001fe400000010ff */
[----:B-1----:R-:W-:Y:S01]  /*6340*/  F2FP.BF16.F32.PACK_AB R166, R84, R51 ;  /* 0x0000003354a6723e */ /* 0x002fe200000010ff */
[----:B--2---:R-:W-:Y:S01]  /*6350*/  FFMA.FTZ R33, R8, R0, R181 ;  /* 0x0000000008217223 */ /* 0x004fe200000100b5 */
[----:B------:R-:W-:Y:S01]  /*6360*/  FADD.FTZ R0, R234, R3 ;  /* 0x00000003ea007221 */ /* 0x000fe20000010000 */
[----:B------:R0:W-:Y:S01]  /*6370*/  @!P1 SYNCS.ARRIVE.TRANS64.RED.A1T0 RZ, [R42+URZ], RZ ;  /* 0x000000ff2aff99a7 */ /* 0x0001e2000810043f */
[C---:B------:R-:W-:Y:S01]  /*6380*/  F2FP.BF16.F32.PACK_AB R181, R20.reuse, R181 ;  /* 0x000000b514b5723e */ /* 0x040fe200000010ff */
[----:B------:R-:W-:Y:S01]  /*6390*/  FADD.FTZ R40, R20, R33 ;  /* 0x0000002114287221 */ /* 0x000fe20000010000 */
[----:B------:R-:W-:Y:S01]  /*63a0*/  FADD.FTZ R3, R15, R0 ;  /* 0x000000000f037221 */ /* 0x000fe20000010000 */
[----:B------:R-:W-:Y:S02]  /*63b0*/  MUFU.EX2 R167, R86 ;  /* 0x0000005600a77308 */ /* 0x000fe40000000800 */
[----:B------:R-:W-:Y:S01]  /*63c0*/  FADD.FTZ R33, R183, R40 ;  /* 0x00000028b7217221 */ /* 0x000fe20000010000 */
[----:B------:R-:W-:Y:S01]  /*63d0*/  FADD.FTZ R0, R26, R3 ;  /* 0x000000031a007221 */ /* 0x000fe20000010000 */
[----:B------:R-:W-:-:S02]  /*63e0*/  F2FP.BF16.F32.PACK_AB R183, R160, R183 ;  /* 0x000000b7a0b7723e */ /* 0x000fc400000010ff */
[----:B------:R-:W-:Y:S01]  /*63f0*/  FADD.FTZ R40, R160, R33 ;  /* 0x00000021a0287221 */ /* 0x000fe20000010000 */
[----:B------:R-:W-:Y:S01]  /*6400*/  FADD.FTZ R3, R21, R0 ;  /* 0x0000000015037221 */ /* 0x000fe20000010000 */
[----:B------:R-:W-:Y:S02]  /*6410*/  F2FP.BF16.F32.PACK_AB R160, R204, R45 ;  /* 0x0000002dcca0723e */ /* 0x000fe400000010ff */
[----:B------:R-:W-:Y:S01]  /*6420*/  FADD.FTZ R33, R177, R40 ;  /* 0x00000028b1217221 */ /* 0x000fe20000010000 */
[----:B------:R-:W-:Y:S01]  /*6430*/  FADD.FTZ R0, R32, R3 ;  /* 0x0000000320007221 */ /* 0x000fe20000010000 */
[C---:B------:R-:W-:Y:S02]  /*6440*/  F2FP.BF16.F32.PACK_AB R177, R162.reuse, R177 ;  /* 0x000000b1a2b1723e */ /* 0x040fe400000010ff */
        /* <DEDUP_REMOVED lines=8> */
[-CC-:B------:R-:W-:Y:S01]  /*64d0*/  FFMA.FTZ R0, R168, R9.reuse, -R11.reuse ;  /* 0x00000009a8007223 */ /* 0x180fe2000001080b */
[----:B------:R-:W-:Y:S01]  /*64e0*/  FFMA.FTZ R11, R170, R9, -R11 ;  /* 0x00000009aa0b7223 */ /* 0x000fe2000001080b */
[----:B------:R-:W-:Y:S01]  /*64f0*/  FADD.FTZ R33, R173, R40 ;  /* 0x00000028ad217221 */ /* 0x000fe20000010000 */
[----:B------:R-:W-:Y:S01]  /*6500*/  FADD.FTZ R40, R154, R3 ;  /* 0x000000039a287221 */ /* 0x000fe20000010000 */
[----:B------:R-:W-:-:S02]  /*6510*/  F2FP.BF16.F32.PACK_AB R154, R158, R39 ;  /* 0x000000279e9a723e */ /* 0x000fc400000010ff */
[----:B0-----:R-:W-:Y:S01]  /*6520*/  FADD.FTZ R42, R36, R33 ;  /* 0x00000021242a7221 */ /* 0x001fe20000010000 */
[----:B------:R-:W-:Y:S01]  /*6530*/  FADD.FTZ R3, R29, R40 ;  /* 0x000000281d037221 */ /* 0x000fe20000010000 */
[----:B------:R-:W-:Y:S01]  /*6540*/  MUFU.EX2 R11, R11 ;  /* 0x0000000b000b7308 */ /* 0x000fe20000000800 */
[----:B------:R-:W-:Y:S01]  /*6550*/  F2FP.BF16.F32.PACK_AB R179, R34, R179 ;  /* 0x000000b322b3723e */ /* 0x000fe200000010ff */
[----:B------:R-:W-:Y:S01]  /*6560*/  FADD.FTZ R33, R175, R42 ;  /* 0x0000002aaf217221 */ /* 0x000fe20000010000 */
[----:B------:R-:W-:Y:S01]  /*6570*/  FADD.FTZ R40, R194, R3 ;  /* 0x00000003c2287221 */ /* 0x000fe20000010000 */
[----:B------:R-:W-:Y:S02]  /*6580*/  F2FP.BF16.F32.PACK_AB R173, R36, R173 ;  /* 0x000000ad24ad723e */ /* 0x000fe400000010ff */
[C---:B------:R-:W-:Y:S01]  /*6590*/  FADD.FTZ R42, R30.reuse, R33 ;  /* 0x000000211e2a7221 */ /* 0x040fe20000010000 */
[----:B------:R-:W-:Y:S01]  /*65a0*/  FADD.FTZ R3, R31, R40 ;  /* 0x000000281f037221 */ /* 0x000fe20000010000 */
[----:B------:R-:W-:-:S02]  /*65b0*/  F2FP.BF16.F32.PACK_AB R175, R30, R175 ;  /* 0x000000af1eaf723e */ /* 0x000fc400000010ff */
[----:B------:R-:W-:Y:S01]  /*65c0*/  FADD.FTZ R13, R169, R42 ;  /* 0x0000002aa90d7221 */ /* 0x000fe20000010000 */
[C---:B------:R-:W-:Y:S01]  /*65d0*/  FADD.FTZ R20, R196.reuse, R3 ;  /* 0x00000003c4147221 */ /* 0x040fe20000010000 */
[----:B------:R-:W-:Y:S02]  /*65e0*/  F2FP.BF16.F32.PACK_AB R168, R196, R31 ;  /* 0x0000001fc4a8723e */ /* 0x000fe400000010ff */
[C---:B------:R-:W-:Y:S01]  /*65f0*/  FADD.FTZ R26, R24.reuse, R13 ;  /* 0x0000000d181a7221 */ /* 0x040fe20000010000 */
[----:B------:R-:W-:Y:S01]  /*6600*/  FADD.FTZ R3, R35, R20 ;  /* 0x0000001423037221 */ /* 0x000fe20000010000 */
[----:B------:R-:W-:Y:S02]  /*6610*/  F2FP.BF16.F32.PACK_AB R169, R24, R169 ;  /* 0x000000a918a9723e */ /* 0x000fe400000010ff */
[----:B------:R-:W-:Y:S01]  /*6620*/  FADD.FTZ R13, R171, R26 ;  /* 0x0000001aab0d7221 */ /* 0x000fe20000010000 */
[C---:B------:R-:W-:Y:S01]  /*6630*/  FADD.FTZ R20, R198.reuse, R3 ;  /* 0x00000003c6147221 */ /* 0x040fe20000010000 */
[----:B------:R-:W-:-:S02]  /*6640*/  F2FP.BF16.F32.PACK_AB R170, R198, R35 ;  /* 0x00000023c6aa723e */ /* 0x000fc400000010ff */
[C---:B------:R-:W-:Y:S01]  /*6650*/  FADD.FTZ R26, R28.reuse, R13 ;  /* 0x0000000d1c1a7221 */ /* 0x040fe20000010000 */
[----:B------:R-:W-:Y:S01]  /*6660*/  FADD.FTZ R3, R37, R20 ;  /* 0x0000001425037221 */ /* 0x000fe20000010000 */
[----:B------:R-:W-:Y:S02]  /*6670*/  F2FP.BF16.F32.PACK_AB R171, R28, R171 ;  /* 0x000000ab1cab723e */ /* 0x000fe400000010ff */
[----:B------:R-:W-:Y:S01]  /*6680*/  FADD.FTZ R13, R153, R26 ;  /* 0x0000001a990d7221 */ /* 0x000fe20000010000 */
[----:B------:R-:W-:Y:S01]  /*6690*/  FADD.FTZ R20, R156, R3 ;  /* 0x000000039c147221 */ /* 0x000fe20000010000 */
[C---:B------:R-:W-:Y:S02]  /*66a0*/  F2FP.BF16.F32.PACK_AB R153, R38.reuse, R153 ;  /* 0x000000992699723e */ /* 0x040fe400000010ff */
[----:B------:R-:W-:Y:S01]  /*66b0*/  FADD.FTZ R26, R38, R13 ;  /* 0x0000000d261a7221 */ /* 0x000fe20000010000 */
[----:B------:R-:W-:Y:S01]  /*66c0*/  FADD.FTZ R3, R39, R20 ;  /* 0x0000001427037221 */ /* 0x000fe20000010000 */
[----:B------:R0:W1:Y:S01]  /*66d0*/  MUFU.EX2 R13, R0 ;  /* 0x00000000000d7308 */ /* 0x0000620000000800 */
[----:B------:R-:W-:Y:S01]  /*66e0*/  F2FP.BF16.F32.PACK_AB R156, R200, R41 ;  /* 0x00000029c89c723e */ /* 0x000fe200000010ff */
        /* <DEDUP_REMOVED lines=10> */
[----:B------:R-:W-:-:S03]  /*6790*/  FADD.FTZ R3, R43, R20 ;  /* 0x000000142b037221 */ /* 0x000fc60000010000 */
        /* <DEDUP_REMOVED lines=11> */
[----:B0-----:R-:W-:Y:S01]  /*6850*/  FADD.FTZ R0, R76, R3 ;  /* 0x000000034c007221 */ /* 0x001fe20000010000 */
[C---:B------:R-:W-:Y:S02]  /*6860*/  F2FP.BF16.F32.PACK_AB R163, R80.reuse, R163 ;  /* 0x000000a350a3723e */ /* 0x040fe400000010ff */
[----:B------:R-:W-:Y:S01]  /*6870*/  FADD.FTZ R26, R80, R26 ;  /* 0x0000001a501a7221 */ /* 0x000fe20000010000 */
[----:B------:R-:W-:-:S03]  /*6880*/  FADD.FTZ R3, R49, R0 ;  /* 0x0000000031037221 */ /* 0x000fc60000010000 */
[----:B---3--:R-:W-:Y:S01]  /*6890*/  FADD.FTZ R26, R165, R26 ;  /* 0x0000001aa51a7221 */ /* 0x008fe20000010000 */
[----:B------:R-:W-:Y:S01]  /*68a0*/  FADD.FTZ R0, R206, R3 ;  /* 0x00000003ce007221 */ /* 0x000fe20000010000 */
[C---:B-1----:R-:W-:Y:S02]  /*68b0*/  F2FP.BF16.F32.PACK_AB R165, R13.reuse, R165 ;  /* 0x000000a50da5723e */ /* 0x042fe400000010ff */
[----:B------:R-:W-:Y:S01]  /*68c0*/  FADD.FTZ R26, R13, R26 ;  /* 0x0000001a0d1a7221 */ /* 0x000fe20000010000 */
[----:B------:R-:W-:Y:S01]  /*68d0*/  FADD.FTZ R3, R51, R0 ;  /* 0x0000000033037221 */ /* 0x000fe20000010000 */
[----:B------:R-:W-:Y:S02]  /*68e0*/  MOV R13, R12 ;  /* 0x0000000c000d7202 */ /* 0x000fe40000000f00 */
[----:B------:R-:W-:Y:S01]  /*68f0*/  FADD.FTZ R26, R167, R26 ;  /* 0x0000001aa71a7221 */ /* 0x000fe20000010000 */
[----:B------:R-:W-:Y:S01]  /*6900*/  F2FP.BF16.F32.PACK_AB R167, R11, R167 ;  /* 0x000000a70ba7723e */ /* 0x000fe200000010ff */
[----:B------:R-:W-:-:S02]  /*6910*/  FADD.FTZ R3, R84, R3 ;  /* 0x0000000354037221 */ /* 0x000fc40000010000 */
[----:B------:R-:W-:Y:S01]  /*6920*/  FADD.FTZ R0, R11, R26 ;  /* 0x0000001a0b007221 */ /* 0x000fe20000010000 */
[----:B------:R-:W-:Y:S01]  /*6930*/  IMAD.MOV.U32 R11, RZ, RZ, R14 ;  /* 0x000000ffff0b7224 */ /* 0x000fe200078e000e */
[----:B------:R-:W-:Y:S06]  /*6940*/  @P2 BRA `(.L_x_24) ;  /* 0xffffffd400b42947 */ /* 0x000fec000383ffff */
.L_x_15:
[----:B------:R-:W-:Y:S06]  /*6950*/  BAR.ARV 0x8, 0x180 ;  /* 0x0206000000007b1d */ /* 0x000fec0000002000 */
        /* <DEDUP_REMOVED lines=64> */
[----:B------:R-:W-:Y:S06]  /*6d60*/  @!P0 BRA `(.L_x_25) ;  /* 0x0000000000048947 */ /* 0x000fec0003800000 */
[----:B------:R-:W-:Y:S01]  /*6d70*/  BPT.TRAP 0x1 ;  /* 0x000000040000795c */ /* 0x000fe20000300000 */
.L_x_25:
        /* <DEDUP_REMOVED lines=9> */
.L_x_26:
[----:B-1----:R-:W-:Y:S05]  /*6e10*/  @P2 BRA `(.L_x_27) ;  /* 0x0000000000082947 */ /* 0x002fea0003800000 */
[----:B------:R-:W1:Y:S02]  /*6e20*/  SYNCS.PHASECHK.TRANS64.TRYWAIT P0, [UR12+0x34850], R4 ;  /* 0x03485004ff0075a7 */ /* 0x000e64000800014c */
[----:B-1----:R-:W-:Y:S05]  /*6e30*/  @!P0 BRA `(.L_x_28) ;  /* 0x0000006000148947 */ /* 0x002fea0003800000 */
.L_x_27:
[----:B------:R-:W-:Y:S01]  /*6e40*/  UIADD3 UR5, UR4, 0x400, URZ ;  /* 0x0000040004057890 */ /* 0x000fe2000fffe03f */
[----:B------:R-:W-:Y:S01]  /*6e50*/  WARPGROUP.ARRIVE ;  /* 0x00000000000079c5 */ /* 0x000fe20000000000 */
[----:B------:R-:W-:Y:S01]  /*6e60*/  UMOV UR7, 0x40000040 ;  /* 0x4000004000077882 */ /* 0x000fe20000000000 */
[----:B01----:R-:W0:Y:S01]  /*6e70*/  SHFL.BFLY PT, R4, R3, 0x2, 0x1f ;  /* 0x0c401f0003047f89 */ /* 0x003e2200000e0000 */
[----:B------:R-:W-:Y:S01]  /*6e80*/  USHF.R.U32.HI UR5, URZ, 0x4, UR5 ;  /* 0x000000043f057899 */ /* 0x000fe20008011605 */
[----:B------:R-:W-:Y:S01]  /*6e90*/  IMAD.MOV.U32 R95, RZ, RZ, -0x800000 ;  /* 0xff800000ff5f7424 */ /* 0x000fe200078e00ff */
[----:B------:R-:W-:Y:S01]  /*6ea0*/  CS2R R98, SRZ ;  /* 0x0000000000627805 */ /* 0x000fe2000001ff00 */
[----:B------:R-:W1:Y:S01]  /*6eb0*/  SHFL.BFLY PT, R5, R0, 0x2, 0x1f ;  /* 0x0c401f0000057f89 */ /* 0x000e6200000e0000 */
[----:B------:R-:W-:Y:S01]  /*6ec0*/  ULOP3.LUT UR5, UR5, 0x3fff, URZ, 0xc0, !UPT ;  /* 0x00003fff05057892 */ /* 0x000fe2000f8ec03f */
[----:B------:R-:W-:Y:S01]  /*6ed0*/  MOV R94, 0xff800000 ;  /* 0xff800000005e7802 */ /* 0x000fe20000000f00 */
[----:B------:R-:W2:Y:S01]  /*6ee0*/  LDC R114, c[0x0][0xc38] ;  /* 0x00030e00ff727b82 */ /* 0x000ea20000000800 */
[----:B------:R-:W-:Y:S01]  /*6ef0*/  R2UR UR13, R184 ;  /* 0x00000000b80d72ca */ /* 0x000fe200000e0000 */
[----:B------:R-:W-:Y:S01]  /*6f00*/  ULOP3.LUT UR5, UR5, 0x4000000, URZ, 0xfc, !UPT ;  /* 0x0400000005057892 */ /* 0x000fe2000f8efc3f */
[----:B------:R-:W-:-:S03]  /*6f10*/  ULDC UR10, c[0x0][0xc44] ;  /* 0x00031100000a7ab9 */ /* 0x000fc60000000800 */
[----:B------:R-:W-:-:S07]  /*6f20*/  ULEA UR8, UR36, UR5, 0xb ;  /* 0x0000000524087291 */ /* 0x000fce000f8e583f */
[----:B------:R-:W-:Y:S01]  /*6f30*/  UMOV UR6, UR8 ;  /* 0x0000000800067c82 */ /* 0x000fe20008000000 */
[----:B------:R-:W3:Y:S02]  /*6f40*/  S2UR UR5, SR_SWINHI ;  /* 0x00000000000579c3 */ /* 0x000ee40000002f00 */
[----:B---3--:R-:W-:Y:S01]  /*6f50*/  HGMMA.64x128x16.F32.BF16 R24, R180, gdesc[UR4].tnspB, R24, gsb0 ;  /* 0x41e00004b4187df0 */ /* 0x008fe20008001818 */
[----:B------:R-:W-:Y:S01]  /*6f60*/  UIADD3 UR6, UR8, 0x80, URZ ;  /* 0x0000008008067890 */ /* 0x000fe2000fffe03f */
[----:B0-----:R-:W-:Y:S01]  /*6f70*/  FADD.FTZ R4, R4, R3 ;  /* 0x0000000304047221 */ /* 0x001fe20000010000 */
[----:B------:R-:W-:Y:S01]  /*6f80*/  UMOV UR7, 0x40000040 ;  /* 0x4000004000077882 */ /* 0x000fe20000000000 */
[----:B------:R-:W-:Y:S02]  /*6f90*/  IMAD R3, R22, 0x40, R16 ;  /* 0x0000004016037824 */ /* 0x000fe400078e0210 */
[----:B-1----:R-:W-:Y:S02]  /*6fa0*/  FADD.FTZ R6, R5, R0 ;  /* 0x0000000005067221 */ /* 0x002fe40000010000 */
[----:B------:R-:W0:Y:S04]  /*6fb0*/  SHFL.BFLY PT, R5, R4, 0x1, 0x1f ;  /* 0x0c201f0004057f89 */ /* 0x000e2800000e0000 */
[----:B------:R-:W1:Y:S01]  /*6fc0*/  SHFL.BFLY PT, R7, R6, 0x1, 0x1f ;  /* 0x0c201f0006077f89 */ /* 0x000e6200000e0000 */
[----:B0-----:R-:W-:Y:S01]  /*6fd0*/  FADD.FTZ R8, R4, R5 ;  /* 0x0000000504087221 */ /* 0x001fe20000010000 */
[----:B-1----:R-:W-:-:S04]  /*6fe0*/  FADD.FTZ R11, R6, R7 ;  /* 0x00000007060b7221 */ /* 0x002fc80000010000 */
[----:B------:R-:W-:Y:S02]  /*6ff0*/  FSETP.NE.FTZ.AND P0, PT, R8, RZ, PT ;  /* 0x000000ff0800720b */ /* 0x000fe40003f15000 */
[----:B------:R-:W-:-:S11]  /*7000*/  FSETP.NE.FTZ.AND P2, PT, R11, RZ, PT ;  /* 0x000000ff0b00720b */ /* 0x000fd60003f55000 */
[----:B------:R-:W0:Y:S02]  /*7010*/  @P0 MUFU.LG2 R0, R8 ;  /* 0x0000000800000308 */ /* 0x000e240000000c00 */
[----:B------:R-:W-:-:S06]  /*7020*/  @P2 FMUL.FTZ R6, R9, 0.69314718246459960938 ;  /* 0x3f31721809062820 */ /* 0x000fcc0000410000 */
[----:B------:R-:W1:Y:S08]  /*7030*/  @P2 MUFU.LG2 R7, R11 ;  /* 0x0000000b00072308 */ /* 0x000e700000000c00 */
[----:B------:R3:W4:Y:S01]  /*7040*/  @P0 MUFU.RCP R99, R8 ;  /* 0x0000000800630308 */ /* 0x0007220000001000 */
[----:B0-----:R-:W-:-:S07]  /*7050*/  @P0 FMUL.FTZ R0, R0, 0.69314718246459960938 ;  /* 0x3f31721800000820 */ /* 0x001fce0000410000 */
[----:B------:R0:W4:Y:S01]  /*7060*/  @P2 MUFU.RCP R98, R11 ;  /* 0x0000000b00622308 */ /* 0x0001220000001000 */
[----:B-1----:R-:W-:-:S04]  /*7070*/  @P2 FMUL.FTZ R7, R7, 0.69314718246459960938 ;  /* 0x3f31721807072820 */ /* 0x002fc80000410000 */
[----:B------:R-:W-:Y:S01]  /*7080*/  @P2 FFMA.FTZ R94, R6, R14, R7 ;  /* 0x0000000e065e2223 */ /* 0x000fe20000010007 */
[----:B------:R-:W-:Y:S02]  /*7090*/  WARPGROUP.DEPBAR.LE gsb0, 0x0 ;  /* 0x00008000000079c5 */ /* 0x000fe40000010000 */
[----:B------:R-:W-:-:S06]  /*70a0*/  WARPGROUP.ARRIVE ;  /* 0x00000000000079c5 */ /* 0x000fcc0000000000 */
[----:B------:R-:W-:Y:S01]  /*70b0*/  HGMMA.64x128x16.F32.BF16 R24, R176, gdesc[UR4].tnspB, R24, gsb0 ;  /* 0x41e00004b0187df0 */ /* 0x000fe20008001818 */
[----:B------:R-:W-:Y:S01]  /*70c0*/  UIADD3 UR6, UR8, 0x100, URZ ;  /* 0x0000010008067890 */ /* 0x000fe2000fffe03f */
[----:B------:R-:W-:Y:S01]  /*70d0*/  UMOV UR7, 0x40000040 ;  /* 0x4000004000077882 */ /* 0x000fe20000000000 */
[----:B------:R-:W-:Y:S02]  /*70e0*/  WARPGROUP.DEPBAR.LE gsb0, 0x0 ;  /* 0x00008000000079c5 */ /* 0x000fe40000010000 */
[----:B------:R-:W-:-:S07]  /*70f0*/  WARPGROUP.ARRIVE ;  /* 0x00000000000079c5 */ /* 0x000fce0000000000 */
        /* <DEDUP_REMOVED lines=18> */
[----:B------:R-:W-:Y:S01]  /*7220*/  UIADD3 UR8, UR8, 0x380, URZ ;  /* 0x0000038008087890 */ /* 0x000fe2000fffe03f */
[----:B------:R-:W-:Y:S02]  /*7230*/  WARPGROUP.DEPBAR.LE gsb0, 0x0 ;  /* 0x00008000000079c5 */ /* 0x000fe40000010000 */
[----:B------:R-:W-:-:S06]  /*7240*/  WARPGROUP.ARRIVE ;  /* 0x00000000000079c5 */ /* 0x000fcc0000000000 */
[----:B------:R-:W-:Y:S01]  /*7250*/  HGMMA.64x128x16.F32.BF16 R24, R160, gdesc[UR4].tnspB, R24, gsb0 ;  /* 0x41e00004a0187df0 */ /* 0x000fe20008001818 */
[----:B------:R-:W-:Y:S01]  /*7260*/  UMOV UR6, UR4 ;  /* 0x0000000400067c82 */ /* 0x000fe20008000000 */
[----:B------:R-:W-:Y:S01]  /*7270*/  UMOV UR7, UR5 ;  /* 0x0000000500077c82 */ /* 0x000fe20008000000 */
[----:B------:R-:W-:Y:S01]  /*7280*/  UIADD3 UR5, -UR38, URZ, URZ ;  /* 0x0000003f26057290 */ /* 0x000fe2000fffe13f */
[----:B------:R-:W-:Y:S01]  /*7290*/  IMAD.U32 R88, RZ, RZ, UR6 ;  /* 0x00000006ff587e24 */ /* 0x000fe2000f8e00ff */
[----:B------:R-:W-:Y:S01]  /*72a0*/  UMOV UR6, UR8 ;  /* 0x0000000800067c82 */ /* 0x000fe20008000000 */
[----:B------:R-:W-:Y:S01]  /*72b0*/  IMAD.U32 R89, RZ, RZ, UR7 ;  /* 0x00000007ff597e24 */ /* 0x000fe2000f8e00ff */
[----:B------:R-:W-:Y:S01]  /*72c0*/  UMOV UR7, 0x40000040 ;  /* 0x4000004000077882 */ /* 0x000fe20000000000 */
[----:B------:R-:W-:Y:S01]  /*72d0*/  UIMAD UR10, UR10, UR5, UR13 ;  /* 0x000000050a0a72a4 */ /* 0x000fe2000f8e020d */
[----:B------:R-:W-:Y:S01]  /*72e0*/  IMAD.WIDE R4, R188, 0x2, R88 ;  /* 0x00000002bc047825 */ /* 0x000fe200078e0258 */
[----:B------:R-:W-:-:S02]  /*72f0*/  ULDC.64 UR8, c[0x0][0xb90] ;  /* 0x0002e40000087ab9 */ /* 0x000fc40000000a00 */
[----:B------:R-:W-:Y:S01]  /*7300*/  USHF.R.S32.HI UR11, URZ, 0x1f, UR10 ;  /* 0x0000001f3f0b7899 */ /* 0x000fe2000801140a */
[----:B------:R-:W-:-:S04]  /*7310*/  IMAD.WIDE R88, R3, 0x2, R88 ;  /* 0x0000000203587825 */ /* 0x000fc800078e0258 */
[----:B------:R-:W-:Y:S01]  /*7320*/  @P0 FMUL.FTZ R3, R9, 0.69314718246459960938 ;  /* 0x3f31721809030820 */ /* 0x000fe20000410000 */
[C---:B------:R-:W-:Y:S01]  /*7330*/  IADD3 R97, P6, R4.reuse, 0x4060, RZ ;  /* 0x0000406004617810 */ /* 0x040fe20007fde0ff */
[----:B------:R-:W-:Y:S01]  /*7340*/  UIMAD UR5, UR11, UR8, URZ ;  /* 0x000000080b0572a4 */ /* 0x000fe2000f8e023f */
[C---:B------:R-:W-:Y:S01]  /*7350*/  LOP3.LUT R111, R4.reuse, 0x380, RZ, 0xc0, !PT ;  /* 0x00000380046f7812 */ /* 0x040fe200078ec0ff */
[----:B------:R-:W-:Y:S01]  /*7360*/  @P0 FFMA.FTZ R95, R3, R12, R0 ;  /* 0x0000000c035f0223 */ /* 0x000fe20000010000 */
[----:B------:R-:W-:Y:S01]  /*7370*/  IADD3 R3, P5, R4, 0x4040, RZ ;  /* 0x0000404004037810 */ /* 0x000fe20007fbe0ff */
[----:B------:R-:W-:Y:S01]  /*7380*/  UIMAD UR5, UR10, UR9, UR5 ;  /* 0x000000090a0572a4 */ /* 0x000fe2000f8e0205 */
[----:B------:R-:W-:Y:S02]  /*7390*/  LOP3.LUT R96, R97, 0x380, RZ, 0xc0, !PT ;  /* 0x0000038061607812 */ /* 0x000fe400078ec0ff */
[----:B------:R-:W-:Y:S01]  /*73a0*/  LOP3.LUT R0, R3, 0x380, RZ, 0xc0, !PT ;  /* 0x0000038003007812 */ /* 0x000fe200078ec0ff */
[----:B------:R-:W-:Y:S01]  /*73b0*/  IMAD.X R109, RZ, RZ, R5, P5 ;  /* 0x000000ffff6d7224 */ /* 0x000fe200028e0605 */
[----:B------:R-:W-:-:S02]  /*73c0*/  SHF.R.U64 R96, R96, 0x3, RZ ;  /* 0x0000000360607819 */ /* 0x000fc400000012ff */
[----:B------:R-:W-:Y:S02]  /*73d0*/  SHF.R.U64 R0, R0, 0x3, RZ ;  /* 0x0000000300007819 */ /* 0x000fe400000012ff */
[----:B------:R-:W-:Y:S02]  /*73e0*/  SHF.R.U64 R111, R111, 0x3, RZ ;  /* 0x000000036f6f7819 */ /* 0x000fe400000012ff */
[----:B------:R-:W-:Y:S02]  /*73f0*/  LOP3.LUT R108, R0, R3, RZ, 0x3c, !PT ;  /* 0x00000003006c7212 */ /* 0x000fe400078e3cff */
[----:B------:R-:W1:Y:S01]  /*7400*/  LDC R0, c[0x0][0xbe8] ;  /* 0x0002fa00ff007b82 */ /* 0x000e620000000800 */
[----:B------:R-:W-:Y:S02]  /*7410*/  IADD3 R9, P3, R4, 0x4000, RZ ;  /* 0x0000400004097810 */ /* 0x000fe40007f7e0ff */
[----:B------:R-:W-:Y:S01]  /*7420*/  LOP3.LUT R96, R96, R97, RZ, 0x3c, !PT ;  /* 0x0000006160607212 */ /* 0x000fe200078e3cff */
[--C-:B------:R-:W-:Y:S01]  /*7430*/  IMAD.X R97, RZ, RZ, R5.reuse, P6 ;  /* 0x000000ffff617224 */ /* 0x100fe200030e0605 */
[C---:B------:R-:W-:Y:S01]  /*7440*/  IADD3 R10, P4, R4.reuse, 0x4020, RZ ;  /* 0x00004020040a7810 */ /* 0x040fe20007f9e0ff */
[----:B------:R-:W-:Y:S01]  /*7450*/  IMAD.X R107, RZ, RZ, R5, P3 ;  /* 0x000000ffff6b7224 */ /* 0x000fe200018e0605 */
[----:B------:R-:W-:-:S02]  /*7460*/  IADD3 R6, P2, R4, 0x20, RZ ;  /* 0x0000002004067810 */ /* 0x000fc40007f5e0ff */
[C---:B------:R-:W-:Y:S01]  /*7470*/  IADD3 R7, P0, R4.reuse, 0x60, RZ ;  /* 0x0000006004077810 */ /* 0x040fe20007f1e0ff */
[--C-:B------:R-:W-:Y:S01]  /*7480*/  IMAD.X R105, RZ, RZ, R5.reuse, P4 ;  /* 0x000000ffff697224 */ /* 0x100fe200020e0605 */
[----:B---3--:R-:W-:Y:S01]  /*7490*/  IADD3 R8, P6, R4, 0x40, RZ ;  /* 0x0000004004087810 */ /* 0x008fe20007fde0ff */
[--C-:B------:R-:W-:Y:S01]  /*74a0*/  IMAD.X R103, RZ, RZ, R5.reuse, P2 ;  /* 0x000000ffff677224 */ /* 0x100fe200010e0605 */
[----:B------:R-:W-:Y:S01]  /*74b0*/  LOP3.LUT R110, R111, R4, RZ, 0x3c, !PT ;  /* 0x000000046f6e7212 */ /* 0x000fe200078e3cff */
[--C-:B------:R-:W-:Y:S01]  /*74c0*/  IMAD.MOV.U32 R111, RZ, RZ, R5.reuse ;  /* 0x000000ffff6f7224 */ /* 0x100fe200078e0005 */
[----:B------:R-:W-:Y:S01]  /*74d0*/  LOP3.LUT R4, R9, 0x380, RZ, 0xc0, !PT ;  /* 0x0000038009047812 */ /* 0x000fe200078ec0ff */
[----:B------:R-:W-:Y:S01]  /*74e0*/  IMAD.X R93, RZ, RZ, R5, P6 ;  /* 0x000000ffff5d7224 */ /* 0x000fe200030e0605 */
[----:B------:R-:W-:Y:S02]  /*74f0*/  IADD3.X R101, RZ, R5, RZ, P0, !PT ;  /* 0x00000005ff657210 */ /* 0x000fe400007fe4ff */
[----:B------:R-:W-:-:S02]  /*7500*/  LOP3.LUT R3, R6, 0x380, RZ, 0xc0, !PT ;  /* 0x0000038006037812 */ /* 0x000fc400078ec0ff */
[----:B------:R-:W-:Y:S02]  /*7510*/  SHF.R.U64 R4, R4, 0x3, RZ ;  /* 0x0000000304047819 */ /* 0x000fe400000012ff */
[----:B------:R-:W-:Y:S02]  /*7520*/  IADD3 R15, P0, R88, 0x2000, RZ ;  /* 0x00002000580f7810 */ /* 0x000fe40007f1e0ff */
[----:B-1----:R-:W-:Y:S02]  /*7530*/  ISETP.NE.AND P2, PT, R0, 0x1, PT ;  /* 0x000000010000780c */ /* 0x002fe40003f45270 */
[----:B------:R-:W-:Y:S02]  /*7540*/  SHF.R.U64 R3, R3, 0x3, RZ ;  /* 0x0000000303037819 */ /* 0x000fe400000012ff */
[----:B------:R-:W-:Y:S02]  /*7550*/  LOP3.LUT R106, R4, R9, RZ, 0x3c, !PT ;  /* 0x00000009046a7212 */ /* 0x000fe400078e3cff */
[----:B------:R-:W-:-:S02]  /*7560*/  LOP3.LUT R14, R15, 0x380, RZ, 0xc0, !PT ;  /* 0x000003800f0e7812 */ /* 0x000fc400078ec0ff */
[----:B------:R-:W-:Y:S02]  /*7570*/  LOP3.LUT R4, R7, 0x380, RZ, 0xc0, !PT ;  /* 0x0000038007047812 */ /* 0x000fe400078ec0ff */
[----:B------:R-:W-:Y:S02]  /*7580*/  LOP3.LUT R102, R3, R6, RZ, 0x3c, !PT ;  /* 0x0000000603667212 */ /* 0x000fe400078e3cff */
[----:B------:R-:W-:Y:S01]  /*7590*/  SHF.R.U64 R14, R14, 0x3, RZ ;  /* 0x000000030e0e7819 */ /* 0x000fe200000012ff */
[----:B------:R-:W1:Y:S01]  /*75a0*/  @P2 LDC R112, c[0x0][0xbec] ;  /* 0x0002fb00ff702b82 */ /* 0x000e620000000800 */
[----:B------:R-:W-:Y:S02]  /*75b0*/  LOP3.LUT R3, R8, 0x380, RZ, 0xc0, !PT ;  /* 0x0000038008037812 */ /* 0x000fe400078ec0ff */
[----:B------:R-:W-:Y:S02]  /*75c0*/  SHF.R.U64 R4, R4, 0x3, RZ ;  /* 0x0000000304047819 */ /* 0x000fe400000012ff */
[----:B------:R-:W-:Y:S01]  /*75d0*/  LOP3.LUT R14, R14, R15, RZ, 0x3c, !PT ;  /* 0x0000000f0e0e7212 */ /* 0x000fe200078e3cff */
[----:B------:R-:W-:Y:S01]  /*75e0*/  IMAD.X R15, RZ, RZ, R89, P0 ;  /* 0x000000ffff0f7224 */ /* 0x000fe200000e0659 */
[----:B------:R-:W-:-:S02]  /*75f0*/  SHF.R.U64 R3, R3, 0x3, RZ ;  /* 0x0000000303037819 */ /* 0x000fc400000012ff */
[----:B------:R-:W-:Y:S02]  /*7600*/  LOP3.LUT R100, R4, R7, RZ, 0x3c, !PT ;  /* 0x0000000704647212 */ /* 0x000fe400078e3cff */
[----:B------:R-:W-:Y:S02]  /*7610*/  IADD3 R4, P0, R88, 0x7000, RZ ;  /* 0x0000700058047810 */ /* 0x000fe40007f1e0ff */
[----:B------:R-:W-:Y:S02]  /*7620*/  LOP3.LUT R92, R3, R8, RZ, 0x3c, !PT ;  /* 0x00000008035c7212 */ /* 0x000fe400078e3cff */
[----:B------:R-:W-:Y:S02]  /*7630*/  LOP3.LUT R3, R4, 0x380, RZ, 0xc0, !PT ;  /* 0x0000038004037812 */ /* 0x000fe400078ec0ff */
[----:B------:R-:W-:Y:S02]  /*7640*/  MOV R110, R110 ;  /* 0x0000006e006e7202 */ /* 0x000fe40000000f00 */
[----:B------:R-:W3:Y:S01]  /*7650*/  @P2 LDC R111, c[0x0][0xbf0] ;  /* 0x0002fc00ff6f2b82 */ /* 0x000ee20000000800 */
[----:B------:R-:W-:-:S02]  /*7660*/  SHF.R.U64 R3, R3, 0x3, RZ ;  /* 0x0000000303037819 */ /* 0x000fc400000012ff */
[----:B------:R-:W-:Y:S02]  /*7670*/  LOP3.LUT R5, R10, 0x380, RZ, 0xc0, !PT ;  /* 0x000003800a057812 */ /* 0x000fe400078ec0ff */
[----:B------:R-:W-:Y:S01]  /*7680*/  LOP3.LUT R4, R3, R4, RZ, 0x3c, !PT ;  /* 0x0000000403047212 */ /* 0x000fe200078e3cff */
[----:B------:R-:W-:Y:S01]  /*7690*/  IMAD R3, RZ, RZ, -UR13 ;  /* 0x8000000dff037e24 */ /* 0x000fe2000f8e02ff */
[----:B------:R-:W-:Y:S02]  /*76a0*/  MOV R106, R106 ;  /* 0x0000006a006a7202 */ /* 0x000fe40000000f00 */
[----:B------:R-:W-:Y:S01]  /*76b0*/  SHF.R.U64 R5, R5, 0x3, RZ ;  /* 0x0000000305057819 */ /* 0x000fe200000012ff */
[----:B--2---:R-:W-:Y:S01]  /*76c0*/  IMAD R3, R114, R3, UR39 ;  /* 0x0000002772037e24 */ /* 0x004fe2000f8e0203 */
[----:B------:R-:W-:Y:S02]  /*76d0*/  MOV R107, R102 ;  /* 0x00000066006b7202 */ /* 0x000fe40000000f00 */
[----:B------:R-:W-:-:S02]  /*76e0*/  MOV R103, R92 ;  /* 0x0000005c00677202 */ /* 0x000fc40000000f00 */
[----:B------:R-:W2:Y:S01]  /*76f0*/  LDC.64 R92, c[0x0][0xb98] ;  /* 0x0002e600ff5c7b82 */ /* 0x000ea20000000a00 */
[----:B------:R-:W-:Y:S02]  /*7700*/  MOV R96, R96 ;  /* 0x0000006000607202 */ /* 0x000fe40000000f00 */
[----:B------:R-:W-:Y:S02]  /*7710*/  LOP3.LUT R104, R5, R10, RZ, 0x3c, !PT ;  /* 0x0000000a05687212 */ /* 0x000fe400078e3cff */
[----:B------:R-:W-:Y:S01]  /*7720*/  MOV R97, R108 ;  /* 0x0000006c00617202 */ /* 0x000fe20000000f00 */
[----:B------:R-:W-:Y:S01]  /*7730*/  IMAD.U32 R108, RZ, RZ, UR12 ;  /* 0x0000000cff6c7e24 */ /* 0x000fe2000f8e00ff */
[----:B------:R-:W-:Y:S01]  /*7740*/  MOV R104, R104 ;  /* 0x0000006800687202 */ /* 0x000fe20000000f00 */
[----:B------:R-:W-:Y:S01]  /*7750*/  IMAD R109, R3, 0x80, R187 ;  /* 0x00000080036d7824 */ /* 0x000fe200078e02bb */
[----:B------:R-:W-:Y:S01]  /*7760*/  MOV R100, R100 ;  /* 0x0000006400647202 */ /* 0x000fe20000000f00 */
[----:B------:R-:W-:Y:S01]  /*7770*/  @!P1 VIADD R105, R108, 0x34860 ;  /* 0x000348606c699836 */ /* 0x000fe20000000000 */
[C---:B------:R-:W-:Y:S01]  /*7780*/  IADD3 R21, P6, R88.reuse, 0x1000, RZ ;  /* 0x0000100058157810 */ /* 0x040fe20007fde0ff */
[----:B-1----:R-:W-:Y:S01]  /*7790*/  @P2 IMAD.HI.U32 R102, R109, R112, RZ ;  /* 0x000000706d662227 */ /* 0x002fe200078e00ff */
[----:B------:R-:W-:Y:S01]  /*77a0*/  USHF.R.S32.HI UR12, URZ, 0x1f, UR38 ;  /* 0x0000001f3f0c7899 */ /* 0x000fe20008011426 */
[----:B------:R-:W-:-:S02]  /*77b0*/  LOP3.LUT R5, R88, 0x380, RZ, 0xc0, !PT ;  /* 0x0000038058057812 */ /* 0x000fc400078ec0ff */
[----:B------:R-:W-:Y:S01]  /*77c0*/  @!P1 PRMT R105, RZ, 0x654, R105 ;  /* 0x00000654ff699816 */ /* 0x000fe20000000069 */
[----:B------:R-:W-:Y:S01]  /*77d0*/  IMAD.MOV.U32 R101, RZ, RZ, R109 ;  /* 0x000000ffff657224 */ /* 0x000fe200078e006d */
[----:B---3--:R-:W-:Y:S02]  /*77e0*/  @P2 SHF.R.U32.HI R101, RZ, R111, R102 ;  /* 0x0000006fff652219 */ /* 0x008fe40000011666 */
[----:B------:R-:W-:Y:S02]  /*77f0*/  LOP3.LUT R20, R21, 0x380, RZ, 0xc0, !PT ;  /* 0x0000038015147812 */ /* 0x000fe400078ec0ff */
[----:B------:R-:W-:Y:S02]  /*7800*/  SHF.R.U64 R5, R5, 0x3, RZ ;  /* 0x0000000305057819 */ /* 0x000fe400000012ff */
[----:B------:R-:W-:Y:S02]  /*7810*/  SHF.R.U64 R20, R20, 0x3, RZ ;  /* 0x0000000314147819 */ /* 0x000fe400000012ff */
[----:B------:R-:W-:-:S02]  /*7820*/  IADD3 R13, P3, R88, 0x3000, RZ ;  /* 0x00003000580d7810 */ /* 0x000fc40007f7e0ff */
[----:B------:R-:W-:Y:S02]  /*7830*/  LOP3.LUT R20, R20, R21, RZ, 0x3c, !PT ;  /* 0x0000001514147212 */ /* 0x000fe400078e3cff */
[----:B------:R-:W-:Y:S02]  /*7840*/  IADD3.X R21, RZ, R89, RZ, P6, !PT ;  /* 0x00000059ff157210 */ /* 0x000fe400037fe4ff */
[C---:B0-----:R-:W-:Y:S02]  /*7850*/  IADD3 R11, P4, R88.reuse, 0x4000, RZ ;  /* 0x00004000580b7810 */ /* 0x041fe40007f9e0ff */
[C---:B------:R-:W-:Y:S02]  /*7860*/  IADD3 R9, P5, R88.reuse, 0x5000, RZ ;  /* 0x0000500058097810 */ /* 0x040fe40007fbe0ff */
[----:B------:R-:W-:Y:S01]  /*7870*/  IADD3 R7, P6, R88, 0x6000, RZ ;  /* 0x0000600058077810 */ /* 0x000fe20007fde0ff */
[----:B------:R-:W-:Y:S02]  /*7880*/  WARPGROUP.DEPBAR.LE gsb0, 0x0 ;  /* 0x00008000000079c5 */ /* 0x000fe40000010000 */
[----:B------:R-:W-:Y:S01]  /*7890*/  WARPGROUP.ARRIVE ;  /* 0x00000000000079c5 */ /* 0x000fe20000000000 */
[----:B------:R-:W-:-:S02]  /*78a0*/  LOP3.LUT R88, R5, R88, RZ, 0x3c, !PT ;  /* 0x0000005805587212 */ /* 0x000fc400078e3cff */
[----:B------:R-:W-:Y:S02]  /*78b0*/  IADD3.X R5, RZ, R89, RZ, P0, !PT ;  /* 0x00000059ff057210 */ /* 0x000fe400007fe4ff */
[----:B------:R-:W-:Y:S01]  /*78c0*/  LOP3.LUT R12, R13, 0x380, RZ, 0xc0, !PT ;  /* 0x000003800d0c7812 */ /* 0x000fe200078ec0ff */
[----:B------:R-:W-:Y:S01]  /*78d0*/  HGMMA.64x128x16.F32.BF16 R24, R164, gdesc[UR4].tnspB, R24, gsb0 ;  /* 0x41e00004a4187df0 */ /* 0x000fe20008001818 */
[----:B------:R-:W-:Y:S01]  /*78e0*/  UIMAD.WIDE.U32 UR6, UR10, UR8, URZ ;  /* 0x000000080a0672a5 */ /* 0x000fe2000f8e003f */
[----:B------:R-:W-:Y:S02]  /*78f0*/  LOP3.LUT R6, R7, 0x380, RZ, 0xc0, !PT ;  /* 0x0000038007067812 */ /* 0x000fe400078ec0ff */
[----:B------:R-:W-:Y:S01]  /*7900*/  SHF.R.U64 R12, R12, 0x3, RZ ;  /* 0x000000030c0c7819 */ /* 0x000fe200000012ff */
[----:B------:R-:W-:Y:S01]  /*7910*/  ULDC.64 UR8, c[0x0][0xae8] ;  /* 0x0002ba0000087ab9 */ /* 0x000fe20000000a00 */
[----:B------:R-:W-:Y:S01]  /*7920*/  SHF.R.U64 R6, R6, 0x3, RZ ;  /* 0x0000000306067819 */ /* 0x000fe200000012ff */
[----:B------:R-:W-:Y:S01]  /*7930*/  IMAD.U32 R90, RZ, RZ, UR6 ;  /* 0x00000006ff5a7e24 */ /* 0x000fe2000f8e00ff */
[----:B------:R-:W-:-:S02]  /*7940*/  UIADD3 UR6, UR7, UR5, URZ ;  /* 0x0000000507067290 */ /* 0x000fc4000fffe03f */
[----:B------:R-:W-:Y:S01]  /*7950*/  IMAD.U32 R91, RZ, RZ, UR7 ;  /* 0x00000007ff5b7e24 */ /* 0x000fe2000f8e00ff */
[----:B------:R-:W-:Y:S01]  /*7960*/  LOP3.LUT R12, R12, R13, RZ, 0x3c, !PT ;  /* 0x0000000d0c0c7212 */ /* 0x000fe200078e3cff */
[----:B------:R-:W-:Y:S01]  /*7970*/  ULDC UR5, c[0x0][0xa88] ;  /* 0x0002a20000057ab9 */ /* 0x000fe20000000800 */
[----:B------:R-:W-:Y:S01]  /*7980*/  IMAD.X R13, RZ, RZ, R89, P3 ;  /* 0x000000ffff0d7224 */ /* 0x000fe200018e0659 */
[----:B------:R-:W-:Y:S01]  /*7990*/  LOP3.LUT R10, R11, 0x380, RZ, 0xc0, !PT ;  /* 0x000003800b0a7812 */ /* 0x000fe200078ec0ff */
[----:B------:R-:W-:Y:S01]  /*79a0*/  IMAD.U32 R91, RZ, RZ, UR6 ;  /* 0x00000006ff5b7e24 */ /* 0x000fe2000f8e00ff */
[----:B------:R-:W-:Y:S01]  /*79b0*/  ULDC.64 UR6, c[0x0][0xb88] ;  /* 0x0002e20000067ab9 */ /* 0x000fe20000000a00 */
[----:B------:R-:W-:Y:S01]  /*79c0*/  LOP3.LUT R8, R9, 0x380, RZ, 0xc0, !PT ;  /* 0x0000038009087812 */ /* 0x000fe200078ec0ff */
[----:B--2---:R-:W-:Y:S01]  /*79d0*/  IMAD.WIDE.U32 R90, R92, UR38, R90 ;  /* 0x000000265c5a7c25 */ /* 0x004fe2000f8e005a */
[----:B------:R-:W-:Y:S02]  /*79e0*/  LOP3.LUT R6, R6, R7, RZ, 0x3c, !PT ;  /* 0x0000000706067212 */ /* 0x000fe400078e3cff */
[----:B------:R-:W-:Y:S01]  /*79f0*/  SHF.R.U64 R10, R10, 0x3, RZ ;  /* 0x000000030a0a7819 */ /* 0x000fe200000012ff */
[----:B------:R-:W-:Y:S01]  /*7a00*/  IMAD.X R7, RZ, RZ, R89, P6 ;  /* 0x000000ffff077224 */ /* 0x000fe200030e0659 */
[----:B------:R-:W-:-:S02]  /*7a10*/  SHF.R.U64 R8, R8, 0x3, RZ ;  /* 0x0000000308087819 */ /* 0x000fc400000012ff */
[----:B------:R-:W-:Y:S01]  /*7a20*/  LOP3.LUT R10, R10, R11, RZ, 0x3c, !PT ;  /* 0x0000000b0a0a7212 */ /* 0x000fe200078e3cff */
[--C-:B------:R-:W-:Y:S01]  /*7a30*/  IMAD.X R11, RZ, RZ, R89.reuse, P4 ;  /* 0x000000ffff0b7224 */ /* 0x100fe200020e0659 */
[----:B------:R-:W-:Y:S01]  /*7a40*/  LOP3.LUT R8, R8, R9, RZ, 0x3c, !PT ;  /* 0x0000000908087212 */ /* 0x000fe200078e3cff */
[----:B------:R-:W-:Y:S01]  /*7a50*/  IMAD.X R9, RZ, RZ, R89, P5 ;  /* 0x000000ffff097224 */ /* 0x000fe200028e0659 */
[----:B------:R-:W-:Y:S02]  /*7a60*/  UIADD3 UR4, UR4, 0x34820, URZ ;  /* 0x0003482004047890 */ /* 0x000fe4000fffe03f */
[----:B------:R-:W-:Y:S01]  /*7a70*/  UIADD3 UR36, UR36, 0x1, URZ ;  /* 0x0000000124247890 */ /* 0x000fe2000fffe03f */
[----:B------:R-:W-:Y:S02]  /*7a80*/  WARPGROUP.DEPBAR.LE gsb0, 0x0 ;  /* 0x00008000000079c5 */ /* 0x000fe40000010000 */
[----:B------:R0:W-:Y:S01]  /*7a90*/  @!P1 SYNCS.ARRIVE.TRANS64.RED.A1T0 RZ, [R105+URZ], RZ ;  /* 0x000000ff69ff99a7 */ /* 0x0001e2000810043f */
[-C--:B----4-:R-:W-:Y:S01]  /*7aa0*/  FMUL.FTZ R25, R25, R99.reuse ;  /* 0x0000006319197220 */ /* 0x090fe20000410000 */
        /* <DEDUP_REMOVED lines=31> */
[----:B------:R-:W-:Y:S01]  /*7ca0*/  IADD3 R99, -R101, RZ, RZ ;  /* 0x000000ff65637210 */ /* 0x000fe20007ffe1ff */
[-C--:B------:R-:W-:Y:S01]  /*7cb0*/  FMUL.FTZ R27, R27, R98.reuse ;  /* 0x000000621b1b7220 */ /* 0x080fe20000410000 */
[----:B------:R-:W-:Y:S01]  /*7cc0*/  FMUL.FTZ R26, R26, R98 ;  /* 0x000000621a1a7220 */ /* 0x000fe20000410000 */
[----:B------:R-:W-:Y:S01]  /*7cd0*/  F2FP.BF16.F32.PACK_AB R24, R25, R24 ;  /* 0x000000181918723e */ /* 0x000fe200000010ff */
[----:B------:R-:W-:-:S02]  /*7ce0*/  IMAD R36, R92, UR12, RZ ;  /* 0x0000000c5c247c24 */ /* 0x000fc4000f8e02ff */
[----:B------:R-:W-:Y:S01]  /*7cf0*/  FMUL.FTZ R31, R31, R98 ;  /* 0x000000621f1f7220 */ /* 0x000fe20000410000 */
[----:B------:R-:W-:Y:S01]  /*7d00*/  IMAD R99, R0, R99, R109 ;  /* 0x0000006300637224 */ /* 0x000fe200078e026d */
[----:B------:R-:W-:Y:S01]  /*7d10*/  F2FP.BF16.F32.PACK_AB R25, R27, R26 ;  /* 0x0000001a1b19723e */ /* 0x000fe200000010ff */
[----:B------:R-:W-:Y:S01]  /*7d20*/  FMUL.FTZ R30, R30, R98 ;  /* 0x000000621e1e7220 */ /* 0x000fe20000410000 */
[----:B------:R-:W-:Y:S01]  /*7d30*/  F2FP.BF16.F32.PACK_AB R26, R29, R28 ;  /* 0x0000001c1d1a723e */ /* 0x000fe200000010ff */
[----:B------:R-:W-:Y:S01]  /*7d40*/  IMAD R93, R93, UR38, R36 ;  /* 0x000000265d5d7c24 */ /* 0x000fe2000f8e0224 */
[----:B------:R-:W-:Y:S01]  /*7d50*/  F2FP.BF16.F32.PACK_AB R28, R33, R32 ;  /* 0x00000020211c723e */ /* 0x000fe200000010ff */
[-C--:B------:R-:W-:Y:S01]  /*7d60*/  FMUL.FTZ R39, R39, R98.reuse ;  /* 0x0000006227277220 */ /* 0x080fe20000410000 */
[----:B------:R-:W-:Y:S01]  /*7d70*/  SHF.R.S32.HI R32, RZ, 0x1f, R99 ;  /* 0x0000001fff207819 */ /* 0x000fe20000011463 */
[-C--:B------:R-:W-:Y:S01]  /*7d80*/  FMUL.FTZ R38, R38, R98.reuse ;  /* 0x0000006226267220 */ /* 0x080fe20000410000 */
[----:B------:R-:W-:Y:S01]  /*7d90*/  SHF.R.S32.HI R33, RZ, 0x1f, R101 ;  /* 0x0000001fff217819 */ /* 0x000fe20000011465 */
[----:B------:R-:W-:Y:S01]  /*7da0*/  FMUL.FTZ R35, R35, R98 ;  /* 0x0000006223237220 */ /* 0x000fe20000410000 */
[----:B------:R-:W-:Y:S01]  /*7db0*/  IADD3 R36, P0, R101, R90, RZ ;  /* 0x0000005a65247210 */ /* 0x000fe20007f1e0ff */
[----:B------:R-:W-:Y:S01]  /*7dc0*/  IMAD R32, R32, UR6, RZ ;  /* 0x0000000620207c24 */ /* 0x000fe2000f8e02ff */
[----:B------:R-:W-:Y:S01]  /*7dd0*/  F2FP.BF16.F32.PACK_AB R27, R31, R30 ;  /* 0x0000001e1f1b723e */ /* 0x000fe200000010ff */
[----:B------:R-:W-:Y:S01]  /*7de0*/  BAR.SYNC.DEFER_BLOCKING 0x1, 0x100 ;  /* 0x0044000000007b1d */ /* 0x000fe20000010000 */
[----:B------:R-:W-:Y:S01]  /*7df0*/  F2FP.BF16.F32.PACK_AB R30, R37, R102 ;  /* 0x00000066251e723e */ /* 0x000fe200000010ff */
[-C--:B------:R-:W-:Y:S01]  /*7e00*/  FMUL.FTZ R34, R34, R98.reuse ;  /* 0x0000006222227220 */ /* 0x080fe20000410000 */
[----:B------:R-:W-:Y:S01]  /*7e10*/  IADD3.X R37, R33, R91, R93, P0, !PT ;  /* 0x0000005b21257210 */ /* 0x000fe200007fe45d */
[----:B------:R-:W-:Y:S01]  /*7e20*/  FMUL.FTZ R43, R43, R98 ;  /* 0x000000622b2b7220 */ /* 0x000fe20000410000 */
[----:B------:R-:W-:Y:S01]  /*7e30*/  F2FP.BF16.F32.PACK_AB R31, R39, R38 ;  /* 0x00000026271f723e */ /* 0x000fe200000010ff */
[----:B------:R-:W-:Y:S01]  /*7e40*/  IMAD R39, R99, UR7, R32 ;  /* 0x0000000763277c24 */ /* 0x000fe2000f8e0220 */
[----:B------:R-:W-:Y:S01]  /*7e50*/  F2FP.BF16.F32.PACK_AB R32, R41, R40 ;  /* 0x000000282920723e */ /* 0x000fe200000010ff */
[----:B------:R-:W-:-:S04]  /*7e60*/  IMAD.WIDE.U32 R36, R99, UR6, R36 ;  /* 0x0000000663247c25 */ /* 0x000fc8000f8e0024 */
[-C--:B------:R-:W-:Y:S01]  /*7e70*/  FMUL.FTZ R42, R42, R98.reuse ;  /* 0x000000622a2a7220 */ /* 0x080fe20000410000 */
[-C--:B------:R-:W-:Y:S01]  /*7e80*/  FMUL.FTZ R47, R47, R98.reuse ;  /* 0x000000622f2f7220 */ /* 0x080fe20000410000 */
[-C--:B------:R-:W-:Y:S01]  /*7e90*/  FMUL.FTZ R46, R46, R98.reuse ;  /* 0x000000622e2e7220 */ /* 0x080fe20000410000 */
[----:B------:R-:W-:Y:S01]  /*7ea0*/  IMAD R41, R3, 0x80, R186 ;  /* 0x0000008003297824 */ /* 0x000fe200078e02ba */
[----:B------:R-:W-:Y:S01]  /*7eb0*/  ULDC.64 UR6, c[0x0][0xb50] ;  /* 0x0002d40000067ab9 */ /* 0x000fe20000000a00 */
[----:B------:R-:W-:Y:S01]  /*7ec0*/  IMAD R92, R0, UR5, RZ ;  /* 0x00000005005c7c24 */ /* 0x000fe2000f8e02ff */
[----:B------:R-:W-:Y:S01]  /*7ed0*/  LOP3.LUT P0, RZ, R23, 0x3, RZ, 0xc0, !PT ;  /* 0x0000000317ff7812 */ /* 0x000fe2000780c0ff */
[-C--:B------:R-:W-:Y:S01]  /*7ee0*/  FMUL.FTZ R51, R51, R98.reuse ;  /* 0x0000006233337220 */ /* 0x080fe20000410000 */
[-C--:B------:R-:W-:Y:S01]  /*7ef0*/  FMUL.FTZ R50, R50, R98.reuse ;  /* 0x0000006232327220 */ /* 0x080fe20000410000 */
[-C--:B------:R-:W-:Y:S01]  /*7f00*/  FMUL.FTZ R55, R55, R98.reuse ;  /* 0x0000006237377220 */ /* 0x080fe20000410000 */
[----:B------:R-:W-:Y:S01]  /*7f10*/  FMUL.FTZ R54, R54, R98 ;  /* 0x0000006236367220 */ /* 0x000fe20000410000 */
[----:B------:R-:W-:Y:S01]  /*7f20*/  F2FP.BF16.F32.PACK_AB R29, R35, R34 ;  /* 0x00000022231d723e */ /* 0x000fe200000010ff */
[-C--:B------:R-:W-:Y:S01]  /*7f30*/  FMUL.FTZ R59, R59, R98.reuse ;  /* 0x000000623b3b7220 */ /* 0x080fe20000410000 */
[-C--:B------:R-:W-:Y:S01]  /*7f40*/  FMUL.FTZ R58, R58, R98.reuse ;  /* 0x000000623a3a7220 */ /* 0x080fe20000410000 */
[-C--:B------:R-:W-:Y:S01]  /*7f50*/  FMUL.FTZ R63, R63, R98.reuse ;  /* 0x000000623f3f7220 */ /* 0x080fe20000410000 */
[----:B------:R1:W-:Y:S01]  /*7f60*/  STSM.16.M88.4 [R110], R24 ;  /* 0x000000186e007844 */ /* 0x0003e20000000200 */
[----:B------:R-:W-:Y:S01]  /*7f70*/  FMUL.FTZ R62, R62, R98 ;  /* 0x000000623e3e7220 */ /* 0x000fe20000410000 */
[----:B------:R-:W-:Y:S01]  /*7f80*/  F2FP.BF16.F32.PACK_AB R33, R43, R42 ;  /* 0x0000002a2b21723e */ /* 0x000fe200000010ff */
[----:B------:R-:W-:Y:S01]  /*7f90*/  FMUL.FTZ R67, R67, R98 ;  /* 0x0000006243437220 */ /* 0x000fe20000410000 */
[----:B------:R-:W-:Y:S01]  /*7fa0*/  F2FP.BF16.F32.PACK_AB R34, R45, R44 ;  /* 0x0000002c2d22723e */ /* 0x000fe200000010ff */
[----:B------:R-:W-:Y:S01]  /*7fb0*/  FMUL.FTZ R66, R66, R98 ;  /* 0x0000006242427220 */ /* 0x000fe20000410000 */
[----:B------:R-:W-:Y:S01]  /*7fc0*/  F2FP.BF16.F32.PACK_AB R35, R47, R46 ;  /* 0x0000002e2f23723e */ /* 0x000fe200000010ff */
        /* <DEDUP_REMOVED lines=8> */
[C---:B------:R-:W-:Y:S01]  /*8050*/  ISETP.GE.OR P1, PT, R41.reuse, R92, P0 ;  /* 0x0000005c2900720c */ /* 0x040fe20000726670 */
[----:B-1----:R-:W-:-:S02]  /*8060*/  VIADD R25, R41, 0x8 ;  /* 0x0000000829197836 */ /* 0x002fc40000000000 */
[-C--:B------:R-:W-:Y:S01]  /*8070*/  FMUL.FTZ R87, R87, R98.reuse ;  /* 0x0000006257577220 */ /* 0x080fe20000410000 */
[----:B------:R-:W-:Y:S01]  /*8080*/  IMAD.IADD R27, R37, 0x1, R39 ;  /* 0x00000001251b7824 */ /* 0x000fe200078e0227 */
[----:B------:R-:W-:Y:S01]  /*8090*/  LEA R37, P3, R36, UR6, 0x2 ;  /* 0x0000000624257c11 */ /* 0x000fe2000f8610ff */
[----:B------:R-:W-:Y:S01]  /*80a0*/  FMUL.FTZ R86, R86, R98 ;  /* 0x0000006256567220 */ /* 0x000fe20000410000 */
[----:B------:R-:W-:Y:S01]  /*80b0*/  ISETP.GE.OR P0, PT, R25, R92, P0 ;  /* 0x0000005c1900720c */ /* 0x000fe20000706670 */
[----:B------:R1:W-:Y:S01]  /*80c0*/  STSM.16.M88.4 [R107], R28 ;  /* 0x0000001c6b007844 */ /* 0x0003e20000000200 */
[----:B------:R-:W-:Y:S02]  /*80d0*/  LEA.HI.X R36, R36, UR7, R27, 0x2, P3 ;  /* 0x0000000724247c11 */ /* 0x000fe400098f141b */
[----:B------:R-:W-:Y:S01]  /*80e0*/  F2FP.BF16.F32.PACK_AB R24, R49, R48 ;  /* 0x000000303118723e */ /* 0x000fe200000010ff */
[----:B------:R2:W-:Y:S01]  /*80f0*/  STSM.16.M88.4 [R103], R32 ;  /* 0x0000002067007844 */ /* 0x0005e20000000200 */
[----:B------:R-:W-:-:S02]  /*8100*/  F2FP.BF16.F32.PACK_AB R25, R51, R50 ;  /* 0x000000323319723e */ /* 0x000fc400000010ff */
[----:B------:R-:W-:Y:S02]  /*8110*/  F2FP.BF16.F32.PACK_AB R26, R53, R52 ;  /* 0x00000034351a723e */ /* 0x000fe400000010ff */
[----:B------:R-:W-:Y:S01]  /*8120*/  F2FP.BF16.F32.PACK_AB R27, R55, R54 ;  /* 0x00000036371b723e */ /* 0x000fe200000010ff */
[----:B------:R-:W-:Y:S01]  /*8130*/  SHFL.IDX PT, R52, R37, RZ, 0x1c1f ;  /* 0x001c1fff25347589 */ /* 0x000fe200000e0000 */
[----:B------:R-:W-:Y:S02]  /*8140*/  F2FP.BF16.F32.PACK_AB R72, R73, R72 ;  /* 0x000000484948723e */ /* 0x000fe400000010ff */
[----:B------:R-:W-:Y:S01]  /*8150*/  F2FP.BF16.F32.PACK_AB R73, R75, R74 ;  /* 0x0000004a4b49723e */ /* 0x000fe200000010ff */
[----:B------:R-:W-:Y:S01]  /*8160*/  STSM.16.M88.4 [R100], R24 ;  /* 0x0000001864007844 */ /* 0x000fe20000000200 */
[----:B------:R-:W-:Y:S02]  /*8170*/  F2FP.BF16.F32.PACK_AB R80, R81, R80 ;  /* 0x000000505150723e */ /* 0x000fe400000010ff */
[----:B-1----:R-:W-:Y:S01]  /*8180*/  F2FP.BF16.F32.PACK_AB R28, R57, R56 ;  /* 0x00000038391c723e */ /* 0x002fe200000010ff */
[----:B------:R-:W1:Y:S01]  /*8190*/  SHFL.IDX PT, R53, R36, RZ, 0x1c1f ;  /* 0x001c1fff24357589 */ /* 0x000e6200000e0000 */
[----:B------:R-:W-:Y:S01]  /*81a0*/  F2FP.BF16.F32.PACK_AB R29, R59, R58 ;  /* 0x0000003a3b1d723e */ /* 0x000fe200000010ff */
[----:B------:R-:W3:Y:S01]  /*81b0*/  @P2 LDC R57, c[0x0][0xbec] ;  /* 0x0002fb00ff392b82 */ /* 0x000ee20000000800 */
[----:B------:R-:W-:Y:S01]  /*81c0*/  F2FP.BF16.F32.PACK_AB R30, R61, R60 ;  /* 0x0000003c3d1e723e */ /* 0x000fe200000010ff */
[----:B------:R-:W-:Y:S01]  /*81d0*/  SHFL.IDX PT, R54, R37, 0x1, 0x1c1f ;  /* 0x003c1f0025367f89 */ /* 0x000fe200000e0000 */
[----:B------:R-:W-:-:S02]  /*81e0*/  F2FP.BF16.F32.PACK_AB R31, R63, R62 ;  /* 0x0000003e3f1f723e */ /* 0x000fc400000010ff */
[----:B--2---:R-:W-:Y:S01]  /*81f0*/  F2FP.BF16.F32.PACK_AB R32, R65, R64 ;  /* 0x000000404120723e */ /* 0x004fe200000010ff */
[----:B------:R-:W2:Y:S01]  /*8200*/  SHFL.IDX PT, R55, R36, 0x1, 0x1c1f ;  /* 0x003c1f0024377f89 */ /* 0x000ea200000e0000 */
[----:B------:R-:W-:Y:S01]  /*8210*/  F2FP.BF16.F32.PACK_AB R33, R67, R66 ;  /* 0x000000424321723e */ /* 0x000fe200000010ff */
[----:B------:R-:W4:Y:S01]  /*8220*/  @P2 LDC R56, c[0x0][0xbf0] ;  /* 0x0002fc00ff382b82 */ /* 0x000f220000000800 */
[----:B------:R-:W-:Y:S01]  /*8230*/  F2FP.BF16.F32.PACK_AB R34, R69, R68 ;  /* 0x000000444522723e */ /* 0x000fe200000010ff */
[----:B------:R0:W-:Y:S01]  /*8240*/  STSM.16.M88.4 [R106], R28 ;  /* 0x0000001c6a007844 */ /* 0x0001e20000000200 */
[----:B------:R-:W-:Y:S02]  /*8250*/  F2FP.BF16.F32.PACK_AB R35, R71, R70 ;  /* 0x000000464723723e */ /* 0x000fe400000010ff */
[----:B------:R-:W-:Y:S02]  /*8260*/  F2FP.BF16.F32.PACK_AB R74, R77, R76 ;  /* 0x0000004c4d4a723e */ /* 0x000fe400000010ff */
[----:B------:R-:W-:Y:S01]  /*8270*/  F2FP.BF16.F32.PACK_AB R75, R79, R78 ;  /* 0x0000004e4f4b723e */ /* 0x000fe200000010ff */
[----:B------:R-:W-:Y:S01]  /*8280*/  STSM.16.M88.4 [R104], R32 ;  /* 0x0000002068007844 */ /* 0x000fe20000000200 */
[----:B------:R-:W-:-:S02]  /*8290*/  F2FP.BF16.F32.PACK_AB R81, R83, R82 ;  /* 0x000000525351723e */ /* 0x000fc400000010ff */
[----:B------:R-:W-:Y:S01]  /*82a0*/  F2FP.BF16.F32.PACK_AB R82, R85, R84 ;  /* 0x000000545552723e */ /* 0x000fe200000010ff */
[----:B------:R-:W-:Y:S01]  /*82b0*/  STSM.16.M88.4 [R97], R72 ;  /* 0x0000004861007844 */ /* 0x000fe20000000200 */
[----:B------:R-:W-:-:S05]  /*82c0*/  F2FP.BF16.F32.PACK_AB R83, R87, R86 ;  /* 0x000000565753723e */ /* 0x000fca00000010ff */
[----:B------:R-:W-:Y:S01]  /*82d0*/  STSM.16.M88.4 [R96], R80 ;  /* 0x0000005060007844 */ /* 0x000fe20000000200 */
[----:B------:R-:W-:Y:S01]  /*82e0*/  BAR.SYNC.DEFER_BLOCKING 0x1, 0x100 ;  /* 0x0044000000007b1d */ /* 0x000fe20000010000 */
[----:B------:R-:W-:Y:S02]  /*82f0*/  UIMAD UR5, UR11, UR8, URZ ;  /* 0x000000080b0572a4 */ /* 0x000fe4000f8e023f */
[----:B------:R-:W-:Y:S02]  /*8300*/  UIMAD.WIDE.U32 UR6, UR10, UR8, URZ ;  /* 0x000000080a0672a5 */ /* 0x000fe4000f8e003f */
[----:B------:R-:W-:-:S03]  /*8310*/  UIMAD UR5, UR10, UR9, UR5 ;  /* 0x000000090a0572a4 */ /* 0x000fc6000f8e0205 */
[----:B------:R-:W-:Y:S01]  /*8320*/  ULDC.64 UR8, c[0x0][0xaf0] ;  /* 0x0002bc0000087ab9 */ /* 0x000fe20000000a00 */
[----:B-1----:R1:W-:Y:S04]  /*8330*/  @!P1 ST.E desc[UR60][R52.64], R95 ;  /* 0x0000005f34009985 */ /* 0x0023e8000c10193c */
[----:B--2---:R2:W-:Y:S04]  /*8340*/  @!P0 ST.E desc[UR60][R54.64], R94 ;  /* 0x0000005e36008985 */ /* 0x0045e8000c10193c */
[----:B0-----:R3:W5:Y:S01]  /*8350*/  LD.E.128 R28, desc[UR60][R4.64] ;  /* 0x0000003c041c7980 */ /* 0x001762000c101d00 */
[----:B-1----:R-:W-:Y:S01]  /*8360*/  IMAD R52, R18, 0x20, R22 ;  /* 0x0000002012347824 */ /* 0x002fe200078e0216 */
[----:B------:R-:W-:-:S02]  /*8370*/  UIADD3 UR7, UR7, UR5, URZ ;  /* 0x0000000507077290 */ /* 0x000fc4000fffe03f */
[----:B------:R0:W5:Y:S01]  /*8380*/  LD.E.128 R32, desc[UR60][R6.64] ;  /* 0x0000003c06207980 */ /* 0x000162000c101d00 */
[----:B--2---:R-:W1:Y:S01]  /*8390*/  LDC.64 R54, c[0x0][0xae0] ;  /* 0x0002b800ff367b82 */ /* 0x004e620000000a00 */
[----:B------:R-:W-:Y:S02]  /*83a0*/  IMAD R52, R3, 0x80, R52 ;  /* 0x0000008003347824 */ /* 0x000fe400078e0234 */
[----:B------:R-:W5:Y:S02]  /*83b0*/  LD.E.128 R88, desc[UR60][R88.64] ;  /* 0x0000003c58587980 */ /* 0x000f64000c101d00 */
[----:B---3--:R-:W-:Y:S01]  /*83c0*/  @P2 IMAD.HI.U32 R5, R52, R57, RZ ;  /* 0x0000003934052227 */ /* 0x008fe200078e00ff */
[----:B------:R-:W-:Y:S01]  /*83d0*/  MOV R4, R52 ;  /* 0x0000003400047202 */ /* 0x000fe20000000f00 */
[----:B------:R-:W-:Y:S01]  /*83e0*/  UIMAD UR5, UR12, UR8, URZ ;  /* 0x000000080c0572a4 */ /* 0x000fe2000f8e023f */
[----:B------:R-:W5:Y:S02]  /*83f0*/  LD.E.128 R40, desc[UR60][R20.64] ;  /* 0x0000003c14287980 */ /* 0x000f64000c101d00 */
[----:B----4-:R-:W-:Y:S01]  /*8400*/  @P2 SHF.R.U32.HI R4, RZ, R56, R5 ;  /* 0x00000038ff042219 */ /* 0x010fe20000011605 */
[----:B------:R-:W-:Y:S01]  /*8410*/  UIMAD UR5, UR38, UR9, UR5 ;  /* 0x00000009260572a4 */ /* 0x000fe2000f8e0205 */
[----:B------:R-:W5:Y:S01]  /*8420*/  LD.E.128 R36, desc[UR60][R14.64] ;  /* 0x0000003c0e247980 */ /* 0x000f62000c101d00 */
[----:B------:R-:W-:Y:S01]  /*8430*/  UIMAD.WIDE.U32 UR6, UR38, UR8, UR6 ;  /* 0x00000008260672a5 */ /* 0x000fe2000f8e0006 */
[--C-:B------:R-:W-:Y:S01]  /*8440*/  SHF.R.S32.HI R5, RZ, 0x1f, R4.reuse ;  /* 0x0000001fff057819 */ /* 0x100fe20000011404 */
[----:B0-----:R-:W-:Y:S01]  /*8450*/  IMAD.MOV R7, RZ, RZ, -R4 ;  /* 0x000000ffff077224 */ /* 0x001fe200078e0a04 */
[----:B------:R-:W5:Y:S01]  /*8460*/  LD.E.128 R24, desc[UR60][R12.64] ;  /* 0x0000003c0c187980 */ /* 0x000f62000c101d00 */
[----:B------:R-:W-:-:S02]  /*8470*/  UIADD3 UR7, UR7, UR5, URZ ;  /* 0x0000000507077290 */ /* 0x000fc4000fffe03f */
[----:B------:R-:W-:Y:S01]  /*8480*/  IMAD R7, R0, R7, R52 ;  /* 0x0000000700077224 */ /* 0x000fe200078e0234 */
[----:B------:R-:W5:Y:S01]  /*8490*/  LD.E.128 R44, desc[UR60][R10.64] ;  /* 0x0000003c0a2c7980 */ /* 0x000f62000c101d00 */
[----:B-1----:R-:W-:-:S03]  /*84a0*/  IMAD R5, R5, R54, RZ ;  /* 0x0000003605057224 */ /* 0x002fc600078e02ff */
[----:B------:R0:W5:Y:S01]  /*84b0*/  LD.E.128 R48, desc[UR60][R8.64] ;  /* 0x0000003c08307980 */ /* 0x000162000c101d00 */
[----:B------:R-:W-:Y:S01]  /*84c0*/  SHF.R.S32.HI R0, RZ, 0x1f, R7 ;  /* 0x0000001fff007819 */ /* 0x000fe20000011407 */
[----:B------:R-:W-:Y:S01]  /*84d0*/  @!PT LDS RZ, [RZ] ;  /* 0x00000000fffff984 */ /* 0x000fe20000000800 */
[----:B------:R-:W-:Y:S01]  /*84e0*/  @!PT LDS RZ, [RZ] ;  /* 0x00000000fffff984 */ /* 0x000fe20000000800 */
[----:B------:R-:W-:Y:S01]  /*84f0*/  @!PT LDS RZ, [RZ] ;  /* 0x00000000fffff984 */ /* 0x000fe20000000800 */
[----:B------:R-:W-:Y:S01]  /*8500*/  @!PT LDS RZ, [RZ] ;  /* 0x00000000fffff984 */ /* 0x000fe20000000800 */
[----:B------:R1:W-:Y:S06]  /*8510*/  MEMBAR.ALL.CTA ;  /* 0x0000000000007992 */ /* 0x0003ec0000008000 */
[----:B-1----:R-:W1:Y:S01]  /*8520*/  FENCE.VIEW.ASYNC.S ;  /* 0x00000000000073c6 */ /* 0x002e620000000000 */
[C---:B0-----:R-:W-:Y:S02]  /*8530*/  IMAD R9, R4.reuse, R55, R5 ;  /* 0x0000003704097224 */ /* 0x041fe400078e0205 */
[----:B------:R-:W-:Y:S01]  /*8540*/  IMAD.WIDE.U32 R4, R4, R54, UR6 ;  /* 0x0000000604047e25 */ /* 0x000fe2000f8e0036 */
[----:B------:R-:W-:-:S03]  /*8550*/  ULDC.64 UR6, c[0x0][0xad8] ;  /* 0x0002b60000067ab9 */ /* 0x000fc60000000a00 */
[----:B------:R-:W-:Y:S02]  /*8560*/  IMAD.IADD R5, R5, 0x1, R9 ;  /* 0x0000000105057824 */ /* 0x000fe400078e0209 */
[----:B------:R-:W-:Y:S02]  /*8570*/  IMAD R0, R0, UR6, RZ ;  /* 0x0000000600007c24 */ /* 0x000fe4000f8e02ff */
[----:B------:R-:W-:Y:S02]  /*8580*/  IMAD R11, R3, 0x80, R22 ;  /* 0x00000080030b7824 */ /* 0x000fe400078e0216 */
[C---:B------:R-:W-:Y:S02]  /*8590*/  IMAD R9, R7.reuse, UR7, R0 ;  /* 0x0000000707097c24 */ /* 0x040fe4000f8e0200 */
[----:B------:R-:W-:Y:S01]  /*85a0*/  IMAD.WIDE.U32 R4, R7, UR6, R4 ;  /* 0x0000000607047c25 */ /* 0x000fe2000f8e0004 */
[CC--:B------:R-:W-:Y:S01]  /*85b0*/  ISETP.GE.AND P1, PT, R11.reuse, R92.reuse, PT ;  /* 0x0000005c0b00720c */ /* 0x0c0fe20003f26270 */
[----:B------:R-:W-:Y:S01]  /*85c0*/  ULDC.64 UR6, c[0x0][0xa80] ;  /* 0x0002a00000067ab9 */ /* 0x000fe20000000a00 */
[----:B------:R-:W-:Y:S01]  /*85d0*/  UPRMT UR4, URZ, 0x654, UR4 ;  /* 0x000006543f047896 */ /* 0x000fe20008000004 */
[----:B------:R-:W-:Y:S01]  /*85e0*/  VIADD R3, R11, 0x20 ;  /* 0x000000200b037836 */ /* 0x000fe20000000000 */
[----:B------:R-:W-:Y:S01]  /*85f0*/  IADD3 R5, R5, R9, RZ ;  /* 0x0000000905057210 */ /* 0x000fe20007ffe0ff */
[----:B------:R-:W-:Y:S01]  /*8600*/  UISETP.NE.AND UP0, UPT, UR36, 0x2, UPT ;  /* 0x000000022400788c */ /* 0x000fe2000bf05270 */
[C---:B------:R-:W-:Y:S01]  /*8610*/  LEA R0, P2, R4.reuse, UR6, 0x1 ;  /* 0x0000000604007c11 */ /* 0x040fe2000f8408ff */
[----:B------:R-:W-:Y:S01]  /*8620*/  ULDC UR5, c[0x0][0xc] ;  /* 0x0000030000057ab9 */ /* 0x000fe20000000800 */
[-C--:B------:R-:W-:Y:S01]  /*8630*/  ISETP.GE.AND P3, PT, R3, R92.reuse, PT ;  /* 0x0000005c0300720c */ /* 0x080fe20003f66270 */
[----:B------:R-:W-:Y:S01]  /*8640*/  USEL UR6, URZ, 0x1, UP0 ;  /* 0x000000013f067887 */ /* 0x000fe20008000000 */
[----:B------:R-:W-:Y:S01]  /*8650*/  LEA.HI.X R10, R4, UR7, R5, 0x1, P2 ;  /* 0x00000007040a7c11 */ /* 0x000fe200090f0c05 */
[----:B------:R-:W-:Y:S01]  /*8660*/  VIADD R3, R11, 0x40 ;  /* 0x000000400b037836 */ /* 0x000fe20000000000 */
[----:B------:R-:W-:Y:S01]  /*8670*/  UIADD3 UR39, UR5, UR39, URZ ;  /* 0x0000002705277290 */ /* 0x000fe2000fffe03f */
[----:B-1----:R0:W1:Y:S01]  /*8680*/  SHFL.IDX PT, R8, R0, RZ, 0x181f ;  /* 0x00181fff00087589 */ /* 0x00206200000e0000 */
[----:B------:R-:W-:Y:S01]  /*8690*/  ULOP3.LUT UR37, UR37, UR6, URZ, 0x3c, !UPT ;  /* 0x0000000625257292 */ /* 0x000fe2000f8e3c3f */
[----:B------:R-:W-:Y:S01]  /*86a0*/  SYNCS.ARRIVE.TRANS64.RED.A1T0 RZ, [UR4], RZ ;  /* 0x000000ffffff79a7 */ /* 0x000fe20008100404 */
[----:B------:R-:W-:Y:S01]  /*86b0*/  USEL UR36, UR36, URZ, UP0 ;  /* 0x0000003f24247287 */ /* 0x000fe20008000000 */
[----:B------:R0:W2:Y:S01]  /*86c0*/  SHFL.IDX PT, R9, R10, RZ, 0x181f ;  /* 0x00181fff0a097589 */ /* 0x0000a200000e0000 */
[----:B------:R-:W-:Y:S01]  /*86d0*/  BSSY B0, `(.L_x_29) ;  /* 0x000000b000007945 */ /* 0x000fe20003800000 */
[----:B------:R-:W-:-:S03]  /*86e0*/  ISETP.GE.AND P0, PT, R3, R92, PT ;  /* 0x0000005c0300720c */ /* 0x000fc60003f06270 */
[----:B------:R-:W-:Y:S10]  /*86f0*/  @P1 BRA `(.L_x_30) ;  /* 0x0000000000201947 */ /* 0x000ff40003800000 */
[----:B------:R-:W-:Y:S02]  /*8700*/  ULDC UR4, c[0x0][0xac8] ;  /* 0x0002b20000047ab9 */ /* 0x000fe40000000800 */
[----:B------:R-:W-:Y:S02]  /*8710*/  ISETP.GE.AND P2, PT, R17, UR4, PT ;  /* 0x0000000411007c0c */ /* 0x000fe4000bf46270 */
[----:B------:R-:W-:-:S11]  /*8720*/  ISETP.GE.AND P1, PT, R16, UR4, PT ;  /* 0x0000000410007c0c */ /* 0x000fd6000bf26270 */
[C---:B-1----:R-:W-:Y:S02]  /*8730*/  @!P2 LEA R6, P4, R17.reuse, R8, 0x1 ;  /* 0x000000081106a211 */ /* 0x042fe400078808ff */
[----:B--2---:R-:W-:Y:S02]  /*8740*/  @!P1 IMAD.WIDE R4, R16, 0x2, R8 ;  /* 0x0000000210049825 */ /* 0x004fe400078e0208 */
[----:B------:R-:W-:-:S03]  /*8750*/  @!P2 LEA.HI.X R7, R17, R9, R190, 0x1, P4 ;  /* 0x000000091107a211 */ /* 0x000fc600020f0cbe */
[----:B-----5:R3:W-:Y:S04]  /*8760*/  @!P1 ST.E.128 desc[UR60][R4.64], R88 ;  /* 0x0000005804009985 */ /* 0x0207e8000c101d3c */
[----:B------:R3:W-:Y:S02]  /*8770*/  @!P2 ST.E.128 desc[UR60][R6.64], R44 ;  /* 0x0000002c0600a985 */ /* 0x0007e4000c101d3c */
.L_x_30:
[----:B------:R-:W-:Y:S05]  /*8780*/  BSYNC B0 ;  /* 0x0000000000007941 */ /* 0x000fea0003800000 */
.L_x_29:
[----:B--2---:R2:W4:Y:S01]  /*8790*/  SHFL.IDX PT, R9, R10, 0x1, 0x181f ;  /* 0x00381f000a097f89 */ /* 0x00452200000e0000 */
[----:B------:R-:W-:Y:S03]  /*87a0*/  BSSY B0, `(.L_x_31) ;  /* 0x000000b000007945 */ /* 0x000fe60003800000 */
[----:B-1----:R2:W1:Y:S01]  /*87b0*/  SHFL.IDX PT, R8, R0, 0x1, 0x181f ;  /* 0x00381f0000087f89 */ /* 0x00246200000e0000 */
[----:B------:R-:W-:Y:S05]  /*87c0*/  @P3 BRA `(.L_x_32) ;  /* 0x0000000000203947 */ /* 0x000fea0003800000 */
[----:B------:R-:W-:Y:S02]  /*87d0*/  ULDC UR4, c[0x0][0xac8] ;  /* 0x0002b20000047ab9 */ /* 0x000fe40000000800 */
[----:B------:R-:W-:Y:S02]  /*87e0*/  ISETP.GE.AND P3, PT, R17, UR4, PT ;  /* 0x0000000411007c0c */ /* 0x000fe4000bf66270 */
[----:B------:R-:W-:-:S11]  /*87f0*/  ISETP.GE.AND P2, PT, R16, UR4, PT ;  /* 0x0000000410007c0c */ /* 0x000fd6000bf46270 */
[C---:B-1-3--:R-:W-:Y:S02]  /*8800*/  @!P3 LEA R6, P1, R17.reuse, R8, 0x1 ;  /* 0x000000081106b211 */ /* 0x04afe400078208ff */
[----:B----4-:R-:W-:Y:S02]  /*8810*/  @!P2 IMAD.WIDE R4, R16, 0x2, R8 ;  /* 0x000000021004a825 */ /* 0x010fe400078e0208 */
[----:B------:R-:W-:-:S03]  /*8820*/  @!P3 LEA.HI.X R7, R17, R9, R190, 0x1, P1 ;  /* 0x000000091107b211 */ /* 0x000fc600008f0cbe */
[----:B-----5:R1:W-:Y:S04]  /*8830*/  @!P2 ST.E.128 desc[UR60][R4.64], R40 ;  /* 0x000000280400a985 */ /* 0x0203e8000c101d3c */
[----:B------:R1:W-:Y:S02]  /*8840*/  @!P3 ST.E.128 desc[UR60][R6.64], R48 ;  /* 0x000000300600b985 */ /* 0x0003e4000c101d3c */
.L_x_32:
[----:B------:R-:W-:Y:S05]  /*8850*/  BSYNC B0 ;  /* 0x0000000000007941 */ /* 0x000fea0003800000 */
.L_x_31:
[----:B----4-:R4:W0:Y:S01]  /*8860*/  SHFL.IDX PT, R9, R10, 0x2, 0x181f ;  /* 0x00581f000a097f89 */ /* 0x01082200000e0000 */
[----:B------:R-:W-:Y:S03]  /*8870*/  BSSY B0, `(.L_x_33) ;  /* 0x000000b000007945 */ /* 0x000fe60003800000 */
[----:B-1----:R4:W1:Y:S01]  /*8880*/  SHFL.IDX PT, R8, R0, 0x2, 0x181f ;  /* 0x00581f0000087f89 */ /* 0x00286200000e0000 */
[----:B------:R-:W-:Y:S05]  /*8890*/  @P0 BRA `(.L_x_34) ;  /* 0x0000000000200947 */ /* 0x000fea0003800000 */
[----:B------:R-:W-:Y:S02]  /*88a0*/  ULDC UR4, c[0x0][0xac8] ;  /* 0x0002b20000047ab9 */ /* 0x000fe40000000800 */
[----:B------:R-:W-:Y:S02]  /*88b0*/  ISETP.GE.AND P2, PT, R17, UR4, PT ;  /* 0x0000000411007c0c */ /* 0x000fe4000bf46270 */
[----:B------:R-:W-:-:S11]  /*88c0*/  ISETP.GE.AND P1, PT, R16, UR4, PT ;  /* 0x0000000410007c0c */ /* 0x000fd6000bf26270 */
[C---:B-1-3--:R-:W-:Y:S02]  /*88d0*/  @!P2 LEA R6, P0, R17.reuse, R8, 0x1 ;  /* 0x000000081106a211 */ /* 0x04afe400078008ff */
[----:B0-----:R-:W-:Y:S02]  /*88e0*/  @!P1 IMAD.WIDE R4, R16, 0x2, R8 ;  /* 0x0000000210049825 */ /* 0x001fe400078e0208 */
[----:B------:R-:W-:-:S03]  /*88f0*/  @!P2 LEA.HI.X R7, R17, R9, R190, 0x1, P0 ;  /* 0x000000091107a211 */ /* 0x000fc600000f0cbe */
[----:B-----5:R0:W-:Y:S04]  /*8900*/  @!P1 ST.E.128 desc[UR60][R4.64], R36 ;  /* 0x0000002404009985 */ /* 0x0201e8000c101d3c */
[----:B------:R0:W-:Y:S02]  /*8910*/  @!P2 ST.E.128 desc[UR60][R6.64], R32 ;  /* 0x000000200600a985 */ /* 0x0001e4000c101d3c */
.L_x_34:
[----:B------:R-:W-:Y:S05]  /*8920*/  BSYNC B0 ;  /* 0x0000000000007941 */ /* 0x000fea0003800000 */
.L_x_33:
[----:B------:R-:W-:Y:S01]  /*8930*/  VIADD R3, R11, 0x60 ;  /* 0x000000600b037836 */ /* 0x000fe20000000000 */
[----:B0-----:R0:W0:Y:S01]  /*8940*/  SHFL.IDX PT, R9, R10, 0x3, 0x181f ;  /* 0x00781f000a097f89 */ /* 0x00102200000e0000 */
[----:B------:R-:W-:Y:S01]  /*8950*/  BSSY B0, `(.L_x_35) ;  /* 0x000000d000007945 */ /* 0x000fe20003800000 */
[----:B------:R-:W-:Y:S02]  /*8960*/  VIADD R19, R19, 0x1 ;  /* 0x0000000113137836 */ /* 0x000fe40000000000 */
[----:B------:R-:W-:Y:S01]  /*8970*/  ISETP.GE.AND P0, PT, R3, R92, PT ;  /* 0x0000005c0300720c */ /* 0x000fe20003f06270 */
[----:B-1----:R1:W0:-:S12]  /*8980*/  SHFL.IDX PT, R8, R0, 0x3, 0x181f ;  /* 0x00781f0000087f89 */ /* 0x00221800000e0000 */
[----:B-1----:R-:W-:Y:S05]  /*8990*/  @P0 BRA `(.L_x_36) ;  /* 0x0000000000200947 */ /* 0x002fea0003800000 */
[----:B------:R-:W-:Y:S02]  /*89a0*/  ULDC UR4, c[0x0][0xac8] ;  /* 0x0002b20000047ab9 */ /* 0x000fe40000000800 */
[----:B------:R-:W-:Y:S02]  /*89b0*/  ISETP.GE.AND P2, PT, R17, UR4, PT ;  /* 0x0000000411007c0c */ /* 0x000fe4000bf46270 */
[----:B------:R-:W-:-:S11]  /*89c0*/  ISETP.GE.AND P1, PT, R16, UR4, PT ;  /* 0x0000000410007c0c */ /* 0x000fd6000bf26270 */
[C---:B0--3--:R-:W-:Y:S02]  /*89d0*/  @!P2 LEA R6, P0, R17.reuse, R8, 0x1 ;  /* 0x000000081106a211 */ /* 0x049fe400078008ff */
[----:B------:R-:W-:Y:S02]  /*89e0*/  @!P1 IMAD.WIDE R4, R16, 0x2, R8 ;  /* 0x0000000210049825 */ /* 0x000fe400078e0208 */
[----:B------:R-:W-:-:S03]  /*89f0*/  @!P2 LEA.HI.X R7, R17, R9, R190, 0x1, P0 ;  /* 0x000000091107a211 */ /* 0x000fc600000f0cbe */
[----:B-----5:R1:W-:Y:S04]  /*8a00*/  @!P1 ST.E.128 desc[UR60][R4.64], R24 ;  /* 0x0000001804009985 */ /* 0x0203e8000c101d3c */
[----:B------:R1:W-:Y:S02]  /*8a10*/  @!P2 ST.E.128 desc[UR60][R6.64], R28 ;  /* 0x0000001c0600a985 */ /* 0x0003e4000c101d3c */
.L_x_36:
[----:B------:R-:W-:Y:S05]  /*8a20*/  BSYNC B0 ;  /* 0x0000000000007941 */ /* 0x000fea0003800000 */
.L_x_35:
[----:B--2-4-:R-:W2:Y:S02]  /*8a30*/  LDC R0, c[0x0][0xc34] ;  /* 0x00030d00ff007b82 */ /* 0x014ea40000000800 */
[----:B--2---:R-:W-:-:S13]  /*8a40*/  ISETP.LE.AND P0, PT, R0, UR39, PT ;  /* 0x0000002700007c0c */ /* 0x004fda000bf03270 */
[----:B------:R-:W-:Y:S05]  /*8a50*/  @!P0 BRA `(.L_x_37) ;  /* 0xffffff8000c08947 */ /* 0x000fea000383ffff */
[----:B------:R-:W-:Y:S05]  /*8a60*/  EXIT ;  /* 0x000000000000794d */ /* 0x000fea0003800000 */
.L_x_7:
[----:B------:R-:W-:-:S08]  /*8a70*/  NOP ;  /* 0x0000000000007918 */ /* 0x000fd00000000000 */
[----:B0-----:R-:W0:-:S00]  /*8a80*/  USETMAXREG.DEALLOC.CTAPOOL 0x18 ;  /* 0x00000018000079c8 */ /* 0x001e0000080e0500 */
[----:B------:R-:W1:Y:S01]  /*8a90*/  S2UR UR5, SR_CTAID.X ;  /* 0x00000000000579c3 */ /* 0x000e620000002500 */
[----:B0-----:R-:W-:Y:S02]  /*8aa0*/  IMAD.MOV.U32 R2, RZ, RZ, 0x1 ;  /* 0x00000001ff027424 */ /* 0x001fe400078e00ff */
[----:B------:R-:W-:-:S05]  /*8ab0*/  IMAD.MOV.U32 R18, RZ, RZ, RZ ;  /* 0x000000ffff127224 */ /* 0x000fca00078e00ff */
[----:B------:R-:W1:Y:S02]  /*8ac0*/  LDC R3, c[0x0][0xc34] ;  /* 0x00030d00ff037b82 */ /* 0x000e640000000800 */
[----:B-1----:R-:W-:Y:S01]  /*8ad0*/  ISETP.LE.AND P0, PT, R3, UR5, PT ;  /* 0x0000000503007c0c */ /* 0x002fe2000bf03270 */
[----:B------:R-:W-:-:S05]  /*8ae0*/  IMAD.MOV.U32 R3, RZ, RZ, 0x1 ;  /* 0x00000001ff037424 */ /* 0x000fca00078e00ff */
[----:B------:R0:W-:Y:S07]  /*8af0*/  STL [R1], R3 ;  /* 0x0000000301007387 */ /* 0x0001ee0000100800 */
[----:B------:R-:W-:Y:S05]  /*8b00*/  @P0 BRA `(.L_x_38) ;  /* 0x0000003c00ac0947 */ /* 0x000fea0003800000 */
[----:B------:R-:W1:Y:S01]  /*8b10*/  S2UR UR4, SR_CgaCtaId ;  /* 0x00000000000479c3 */ /* 0x000e620000008800 */
[C---:B------:R-:W-:Y:S01]  /*8b20*/  SHF.L.U32 R2, R0.reuse, 0x3, RZ ;  /* 0x0000000300027819 */ /* 0x040fe200000006ff */
[----:B------:R-:W-:Y:S01]  /*8b30*/  UMOV UR36, 0x400 ;  /* 0x0000040000247882 */ /* 0x000fe20000000000 */
[----:B------:R-:W-:Y:S01]  /*8b40*/  LOP3.LUT R5, R0, 0x7f, RZ, 0xc0, !PT ;  /* 0x0000007f00057812 */ /* 0x000fe200078ec0ff */
[----:B------:R-:W-:Y:S01]  /*8b50*/  IMAD.MOV.U32 R18, RZ, RZ, RZ ;  /* 0x000000ffff127224 */ /* 0x000fe200078e00ff */
[C---:B0-----:R-:W-:Y:S01]  /*8b60*/  LOP3.LUT R3, R2.reuse, 0x1f8, RZ, 0xc0, !PT ;  /* 0x000001f802037812 */ /* 0x041fe200078ec0ff */
[----:B------:R-:W-:Y:S01]  /*8b70*/  ULDC.64 UR38, c[0x0][0x198] ;  /* 0x0000660000267ab9 */ /* 0x000fe20000000a00 */
[----:B------:R-:W-:Y:S01]  /*8b80*/  LOP3.LUT R2, R2, 0x38, RZ, 0xc0, !PT ;  /* 0x0000003802027812 */ /* 0x000fe200078ec0ff */
[----:B------:R-:W-:Y:S01]  /*8b90*/  ULDC UR37, c[0x0][0xc] ;  /* 0x0000030000257ab9 */ /* 0x000fe20000000800 */
[----:B------:R-:W-:Y:S01]  /*8ba0*/  LOP3.LUT R4, R3, 0x38, R0, 0x78, !PT ;  /* 0x0000003803047812 */ /* 0x000fe200078e7800 */
[----:B------:R-:W-:Y:S01]  /*8bb0*/  IMAD.SHL.U32 R3, R5, 0x8, RZ ;  /* 0x0000000805037824 */ /* 0x000fe200078e00ff */
[----:B------:R-:W-:-:S04]  /*8bc0*/  SHF.R.U32.HI R5, RZ, 0x3, R5 ;  /* 0x00000003ff057819 */ /* 0x000fc80000011605 */
[----:B------:R-:W-:Y:S01]  /*8bd0*/  LOP3.LUT R4, R4, 0x200, R3, 0xf8, !PT ;  /* 0x0000020004047812 */ /* 0x000fe200078ef803 */
[----:B------:R-:W-:-:S05]  /*8be0*/  IMAD.SHL.U32 R3, R0, 0x10, RZ ;  /* 0x0000001000037824 */ /* 0x000fca00078e00ff */
[----:B------:R-:W-:Y:S01]  /*8bf0*/  LOP3.LUT R0, R5, 0x70, R3, 0xf8, !PT ;  /* 0x0000007005007812 */ /* 0x000fe200078ef803 */
[----:B------:R-:W-:Y:S01]  /*8c00*/  IMAD.U32 R3, RZ, RZ, UR5 ;  /* 0x00000005ff037e24 */ /* 0x000fe2000f8e00ff */
[----:B-1----:R-:W-:Y:S01]  /*8c10*/  ULEA UR36, UR4, UR36, 0x18 ;  /* 0x0000002404247291 */ /* 0x002fe2000f8ec03f */
[----:B------:R-:W-:-:S05]  /*8c20*/  IMAD.MOV.U32 R0, RZ, RZ, 0x1 ;  /* 0x00000001ff007424 */ /* 0x000fca00078e00ff */
[----:B------:R-:W-:-:S05]  /*8c30*/  LEA R4, R4, UR36, 0x1 ;  /* 0x0000002404047c11 */ /* 0x000fca000f8e08ff */
[----:B------:R-:W-:Y:S04]  /*8c40*/  STL [R1+0x14], R4 ;  /* 0x0000140401007387 */ /* 0x000fe80000100800 */
[----:B------:R0:W-:Y:S04]  /*8c50*/  STL [R1+0x28], R3 ;  /* 0x0000280301007387 */ /* 0x0001e80000100800 */
[----:B------:R1:W-:Y:S04]  /*8c60*/  STL [R1], R0 ;  /* 0x0000000001007387 */ /* 0x0003e80000100800 */
[----:B------:R2:W-:Y:S01]  /*8c70*/  STL [R1+0x30], RZ ;  /* 0x000030ff01007387 */ /* 0x0005e20000100800 */
[----:B0-----:R-:W-:-:S02]  /*8c80*/  LOP3.LUT R3, R2, 0x40, RZ, 0xfc, !PT ;  /* 0x0000004002037812 */ /* 0x001fc400078efcff */
[----:B-1----:R-:W-:-:S07]  /*8c90*/  LOP3.LUT R0, R2, 0x80, RZ, 0xfc, !PT ;  /* 0x0000008002007812 */ /* 0x002fce00078efcff */
.L_x_114:
[----:B------:R-:W3:Y:S01]  /*8ca0*/  LDL R2, [R1+0x28] ;  /* 0x0000280001027983 */ /* 0x000ee20000100800 */
[----:B0-----:R-:W0:Y:S01]  /*8cb0*/  LDC R0, c[0x0][0xc38] ;  /* 0x00030e00ff007b82 */ /* 0x001e220000000800 */
[----:B------:R-:W-:Y:S05]  /*8cc0*/  YIELD ;  /* 0x0000000000007946 */ /* 0x000fea0003800000 */
[----:B------:R-:W-:Y:S02]  /*8cd0*/  ULDC.64 UR4, c[0x0][0x418] ;  /* 0x0001060000047ab9 */ /* 0x000fe40000000a00 */
[----:B-1----:R-:W1:Y:S01]  /*8ce0*/  LDC R16, c[0x0][0xc44] ;  /* 0x00031100ff107b82 */ /* 0x002e620000000800 */
[----:B------:R-:W-:-:S03]  /*8cf0*/  UISETP.NE.U32.AND UP0, UPT, UR4, URZ, UPT ;  /* 0x0000003f0400728c */ /* 0x000fc6000bf05070 */
[----:B------:R-:W-:Y:S01]  /*8d00*/  ULDC UR4, c[0x0][0x424] ;  /* 0x0001090000047ab9 */ /* 0x000fe20000000800 */
[----:B------:R-:W-:Y:S02]  /*8d10*/  UISETP.NE.AND.EX UP0, UPT, UR5, URZ, UPT, UP0 ;  /* 0x0000003f0500728c */ /* 0x000fe4000bf05300 */
[----:B------:R-:W-:Y:S02]  /*8d20*/  UIADD3 UR5, UR36, 0x1c400, URZ ;  /* 0x0001c40024057890 */ /* 0x000fe4000fffe03f */
[----:B------:R-:W-:Y:S02]  /*8d30*/  USEL UR4, UR4, 0x1, UP0 ;  /* 0x0000000104047887 */ /* 0x000fe40008000000 */
[----:B------:R-:W-:Y:S01]  /*8d40*/  ULOP3.LUT UP0, URZ, UR5, 0x3ff, URZ, 0xc0, !UPT ;  /* 0x000003ff053f7892 */ /* 0x000fe2000f80c03f */
[----:B0-----:R-:W-:-:S13]  /*8d50*/  ISETP.NE.AND P0, PT, R0, 0x1, PT ;  /* 0x000000010000780c */ /* 0x001fda0003f05270 */
[----:B------:R-:W3:Y:S08]  /*8d60*/  @P0 LDC R0, c[0x0][0xc3c] ;  /* 0x00030f00ff000b82 */ /* 0x000ef00000000800 */
[----:B------:R-:W0:Y:S01]  /*8d70*/  @P0 LDC R3, c[0x0][0xc40] ;  /* 0x00031000ff030b82 */ /* 0x000e220000000800 */
[----:B---3--:R-:W-:Y:S01]  /*8d80*/  @P0 IMAD.HI.U32 R0, R2, R0, RZ ;  /* 0x0000000002000227 */ /* 0x008fe200078e00ff */
[----:B------:R-:W-:-:S04]  /*8d90*/  MOV R4, R2 ;  /* 0x0000000200047202 */ /* 0x000fc80000000f00 */
[----:B0-----:R-:W-:Y:S02]  /*8da0*/  @P0 SHF.R.U32.HI R4, RZ, R3, R0 ;  /* 0x00000003ff040219 */ /* 0x001fe40000011600 */
[----:B-1----:R-:W-:Y:S01]  /*8db0*/  ISETP.NE.AND P0, PT, R16, 0x1, PT ;  /* 0x000000011000780c */ /* 0x002fe20003f05270 */
[----:B------:R-:W0:Y:S02]  /*8dc0*/  LDC R0, c[0x0][0x2f0] ;  /* 0x0000bc00ff007b82 */ /* 0x000e240000000800 */
[----:B------:R-:W-:Y:S01]  /*8dd0*/  IMAD.MOV.U32 R19, RZ, RZ, R4 ;  /* 0x000000ffff137224 */ /* 0x000fe200078e0004 */
[----:B------:R1:W-:Y:S09]  /*8de0*/  STL [R1+0x20], R4 ;  /* 0x0000200401007387 */ /* 0x0003f20000100800 */
[----:B------:R-:W3:Y:S02]  /*8df0*/  @P0 LDC.64 R2, c[0x0][0xc48] ;  /* 0x00031200ff020b82 */ /* 0x000ee40000000a00 */
[----:B---3--:R-:W-:-:S05]  /*8e00*/  @P0 IMAD.HI.U32 R2, R4, R2, RZ ;  /* 0x0000000204020227 */ /* 0x008fca00078e00ff */
[----:B------:R-:W-:Y:S01]  /*8e10*/  @P0 SHF.R.U32.HI R19, RZ, R3, R2 ;  /* 0x00000003ff130219 */ /* 0x000fe20000011602 */
[----:B0-----:R-:W-:Y:S01]  /*8e20*/  IMAD R2, R0, UR4, RZ ;  /* 0x0000000400027c24 */ /* 0x001fe2000f8e02ff */
[----:B------:R-:W-:-:S03]  /*8e30*/  PLOP3.LUT P0, PT, PT, PT, UP0, 0x80, 0x0 ;  /* 0x000000000000781c */ /* 0x000fc60003f0f008 */
[----:B------:R-:W-:Y:S01]  /*8e40*/  IMAD.MOV R3, RZ, RZ, -R19 ;  /* 0x000000ffff037224 */ /* 0x000fe200078e0a13 */
[----:B------:R1:W-:Y:S01]  /*8e50*/  STL [R1+0x18], R19 ;  /* 0x0000181301007387 */ /* 0x0003e20000100800 */
[----:B------:R-:W-:Y:S02]  /*8e60*/  VIADD R0, R2, 0x7f ;  /* 0x0000007f02007836 */ /* 0x000fe40000000000 */
[----:B------:R-:W-:Y:S01]  /*8e70*/  IMAD R16, R16, R3, R4 ;  /* 0x0000000310107224 */ /* 0x000fe200078e0204 */
[----:B------:R1:W-:Y:S02]  /*8e80*/  STL [R1+0x2c], R2 ;  /* 0x00002c0201007387 */ /* 0x0003e40000100800 */
[----:B------:R-:W-:-:S04]  /*8e90*/  SHF.R.S32.HI R3, RZ, 0x1f, R0 ;  /* 0x0000001fff037819 */ /* 0x000fc80000011400 */
[----:B------:R-:W-:-:S04]  /*8ea0*/  LEA.HI R3, R3, R0, RZ, 0x7 ;  /* 0x0000000003037211 */ /* 0x000fc800078f38ff */
[----:B------:R-:W-:-:S05]  /*8eb0*/  SHF.R.S32.HI R0, RZ, 0x7, R3 ;  /* 0x00000007ff007819 */ /* 0x000fca0000011403 */
[----:B------:R1:W-:Y:S01]  /*8ec0*/  STL [R1+0x24], R0 ;  /* 0x0000240001007387 */ /* 0x0003e20000100800 */
[----:B--2---:R-:W-:Y:S05]  /*8ed0*/  @!P0 BRA `(.L_x_39) ;  /* 0x0000000000408947 */ /* 0x004fea0003800000 */
[----:B-1----:R-:W-:Y:S01]  /*8ee0*/  MOV R2, 0x0 ;  /* 0x0000000000027802 */ /* 0x002fe20000000f00 */
[----:B------:R-:W-:Y:S01]  /*8ef0*/  ULDC.64 UR6, c[0x4][0xb8] ;  /* 0x01002e0000067ab9 */ /* 0x000fe20000000a00 */
[----:B------:R-:W-:Y:S01]  /*8f00*/  ULDC.64 UR8, c[0x4][0xc0] ;  /* 0x0100300000087ab9 */ /* 0x000fe20000000a00 */
[----:B------:R-:W-:Y:S01]  /*8f10*/  ULDC.64 UR4, c[0x4][0x8] ;  /* 0x0100020000047ab9 */ /* 0x000fe20000000a00 */
[----:B------:R-:W-:Y:S01]  /*8f20*/  IMAD.U32 R4, RZ, RZ, UR6 ;  /* 0x00000006ff047e24 */ /* 0x000fe2000f8e00ff */
[----:B------:R-:W-:Y:S01]  /*8f30*/  MOV R6, UR8 ;  /* 0x0000000800067c02 */ /* 0x000fe20008000f00 */
[----:B------:R-:W0:Y:S01]  /*8f40*/  LDC.64 R2, c[0x4][R2] ;  /* 0x0100000002027b82 */ /* 0x000e220000000a00 */
[----:B------:R-:W-:Y:S01]  /*8f50*/  IMAD.U32 R5, RZ, RZ, UR7 ;  /* 0x00000007ff057e24 */ /* 0x000fe2000f8e00ff */
[----:B------:R-:W-:Y:S01]  /*8f60*/  MOV R13, RZ ;  /* 0x000000ff000d7202 */ /* 0x000fe20000000f00 */
[----:B------:R-:W-:Y:S02]  /*8f70*/  IMAD.U32 R7, RZ, RZ, UR9 ;  /* 0x00000009ff077e24 */ /* 0x000fe4000f8e00ff */
[----:B------:R-:W-:-:S02]  /*8f80*/  IMAD.U32 R10, RZ, RZ, UR4 ;  /* 0x00000004ff0a7e24 */ /* 0x000fc4000f8e00ff */
[----:B------:R-:W-:Y:S02]  /*8f90*/  IMAD.U32 R11, RZ, RZ, UR5 ;  /* 0x00000005ff0b7e24 */ /* 0x000fe4000f8e00ff */
[----:B------:R-:W-:Y:S02]  /*8fa0*/  IMAD.MOV.U32 R8, RZ, RZ, 0x70 ;  /* 0x00000070ff087424 */ /* 0x000fe400078e00ff */
[----:B------:R-:W-:-:S07]  /*8fb0*/  IMAD.MOV.U32 R12, RZ, RZ, 0x1 ;  /* 0x00000001ff0c7424 */ /* 0x000fce00078e00ff */
[----:B------:R-:W-:-:S07]  /*8fc0*/  LEPC R20, `(.L_x_39) ;  /* 0x000000001014794e */ /* 0x000fce0000000000 */
[----:B0-2---:R-:W-:Y:S05]  /*8fd0*/  CALL.ABS.NOINC R2 ;  /* 0x0000000002007343 */ /* 0x005fea0003c00000 */
.L_x_39:
[----:B------:R-:W-:-:S04]  /*8fe0*/  UIADD3 UR4, UR36, 0x400, URZ ;  /* 0x0000040024047890 */ /* 0x000fc8000fffe03f */
[----:B------:R-:W-:-:S06]  /*8ff0*/  ULOP3.LUT UP0, URZ, UR4, 0x3ff, URZ, 0xc0, !UPT ;  /* 0x000003ff043f7892 */ /* 0x000fcc000f80c03f */
[----:B------:R-:W-:-:S13]  /*9000*/  PLOP3.LUT P0, PT, PT, PT, UP0, 0x80, 0x0 ;  /* 0x000000000000781c */ /* 0x000fda0003f0f008 */
[----:B------:R-:W-:Y:S05]  /*9010*/  @!P0 BRA `(.L_x_40) ;  /* 0x00000000007c8947 */ /* 0x000fea0003800000 */
[----:B------:R-:W-:Y:S01]  /*9020*/  MOV R17, 0x0 ;  /* 0x0000000000117802 */ /* 0x000fe20000000f00 */
[----:B------:R-:W-:Y:S01]  /*9030*/  ULDC.64 UR6, c[0x4][0xb8] ;  /* 0x01002e0000067ab9 */ /* 0x000fe20000000a00 */
[----:B------:R-:W-:Y:S01]  /*9040*/  ULDC.64 UR8, c[0x4][0xc0] ;  /* 0x0100300000087ab9 */ /* 0x000fe20000000a00 */
[----:B------:R-:W-:Y:S01]  /*9050*/  ULDC.64 UR4, c[0x4][0x10] ;  /* 0x0100040000047ab9 */ /* 0x000fe20000000a00 */
[----:B-1----:R0:W1:Y:S01]  /*9060*/  LDC.64 R2, c[0x4][R17] ;  /* 0x0100000011027b82 */ /* 0x0020620000000a00 */
[----:B------:R-:W-:Y:S01]  /*9070*/  IMAD.U32 R4, RZ, RZ, UR6 ;  /* 0x00000006ff047e24 */ /* 0x000fe2000f8e00ff */
[----:B------:R-:W-:Y:S01]  /*9080*/  MOV R11, UR5 ;  /* 0x00000005000b7c02 */ /* 0x000fe20008000f00 */
[----:B------:R-:W-:Y:S02]  /*9090*/  IMAD.U32 R5, RZ, RZ, UR7 ;  /* 0x00000007ff057e24 */ /* 0x000fe4000f8e00ff */
[----:B------:R-:W-:Y:S02]  /*90a0*/  IMAD.U32 R6, RZ, RZ, UR8 ;  /* 0x00000008ff067e24 */ /* 0x000fe4000f8e00ff */
[----:B------:R-:W-:-:S02]  /*90b0*/  IMAD.U32 R7, RZ, RZ, UR9 ;  /* 0x00000009ff077e24 */ /* 0x000fc4000f8e00ff */
[----:B------:R-:W-:Y:S02]  /*90c0*/  IMAD.U32 R10, RZ, RZ, UR4 ;  /* 0x00000004ff0a7e24 */ /* 0x000fe4000f8e00ff */
[----:B------:R-:W-:Y:S02]  /*90d0*/  IMAD.MOV.U32 R8, RZ, RZ, 0x70 ;  /* 0x00000070ff087424 */ /* 0x000fe400078e00ff */
[----:B------:R-:W-:Y:S02]  /*90e0*/  IMAD.MOV.U32 R12, RZ, RZ, 0x1 ;  /* 0x00000001ff0c7424 */ /* 0x000fe400078e00ff */
[----:B0-----:R-:W-:-:S07]  /*90f0*/  IMAD.MOV.U32 R13, RZ, RZ, RZ ;  /* 0x000000ffff0d7224 */ /* 0x001fce00078e00ff */
[----:B------:R-:W-:-:S07]  /*9100*/  LEPC R20, `(.L_x_41) ;  /* 0x000000001014794e */ /* 0x000fce0000000000 */
[----:B-12---:R-:W-:Y:S05]  /*9110*/  CALL.ABS.NOINC R2 ;  /* 0x0000000002007343 */ /* 0x006fea0003c00000 */
.L_x_41:
[----:B------:R0:W1:Y:S01]  /*9120*/  LDC.64 R2, c[0x4][R17] ;  /* 0x0100000011027b82 */ /* 0x0000620000000a00 */
[----:B------:R-:W-:Y:S01]  /*9130*/  ULDC.64 UR6, c[0x4][0xb8] ;  /* 0x01002e0000067ab9 */ /* 0x000fe20000000a00 */
[----:B------:R-:W-:Y:S01]  /*9140*/  ULDC.64 UR8, c[0x4][0xc0] ;  /* 0x0100300000087ab9 */ /* 0x000fe20000000a00 */
[----:B------:R-:W-:Y:S01]  /*9150*/  ULDC.64 UR4, c[0x4][0x18] ;  /* 0x0100060000047ab9 */ /* 0x000fe20000000a00 */
[----:B------:R-:W-:Y:S01]  /*9160*/  IMAD.U32 R4, RZ, RZ, UR6 ;  /* 0x00000006ff047e24 */ /* 0x000fe2000f8e00ff */
[----:B------:R-:W-:Y:S01]  /*9170*/  MOV R6, UR8 ;  /* 0x0000000800067c02 */ /* 0x000fe20008000f00 */
[----:B------:R-:W-:Y:S01]  /*9180*/  IMAD.U32 R5, RZ, RZ, UR7 ;  /* 0x00000007ff057e24 */ /* 0x000fe2000f8e00ff */
[----:B------:R-:W-:Y:S01]  /*9190*/  MOV R13, RZ ;  /* 0x000000ff000d7202 */ /* 0x000fe20000000f00 */
[----:B------:R-:W-:Y:S02]  /*91a0*/  IMAD.U32 R7, RZ, RZ, UR9 ;  /* 0x00000009ff077e24 */ /* 0x000fe4000f8e00ff */
[----:B------:R-:W-:-:S02]  /*91b0*/  IMAD.U32 R10, RZ, RZ, UR4 ;  /* 0x00000004ff0a7e24 */ /* 0x000fc4000f8e00ff */
[----:B------:R-:W-:Y:S02]  /*91c0*/  IMAD.U32 R11, RZ, RZ, UR5 ;  /* 0x00000005ff0b7e24 */ /* 0x000fe4000f8e00ff */
[----:B------:R-:W-:Y:S02]  /*91d0*/  IMAD.MOV.U32 R8, RZ, RZ, 0x70 ;  /* 0x00000070ff087424 */ /* 0x000fe400078e00ff */
[----:B0-----:R-:W-:-:S07]  /*91e0*/  IMAD.MOV.U32 R12, RZ, RZ, 0x1 ;  /* 0x00000001ff0c7424 */ /* 0x001fce00078e00ff */
[----:B------:R-:W-:-:S07]  /*91f0*/  LEPC R20, `(.L_x_40) ;  /* 0x000000001014794e */ /* 0x000fce0000000000 */
[----:B-1----:R-:W-:Y:S05]  /*9200*/  CALL.ABS.NOINC R2 ;  /* 0x0000000002007343 */ /* 0x002fea0003c00000 */
.L_x_40:
[----:B------:R-:W-:Y:S01]  /*9210*/  ULDC.64 UR4, c[0x0][0x9f8] ;  /* 0x00027e0000047ab9 */ /* 0x000fe20000000a00 */
[----:B------:R-:W3:Y:S01]  /*9220*/  LDL R17, [R1+0x24] ;  /* 0x0000240001117983 */ /* 0x000ee20000100800 */
[----:B------:R-:W-:-:S04]  /*9230*/  ISETP.NE.U32.AND P0, PT, RZ, UR4, PT ;  /* 0x00000004ff007c0c */ /* 0x000fc8000bf05070 */
[----:B------:R-:W-:-:S13]  /*9240*/  ISETP.NE.AND.EX P0, PT, RZ, UR5, PT, P0 ;  /* 0x00000005ff007c0c */ /* 0x000fda000bf05300 */
[----:B-1----:R-:W0:Y:S02]  /*9250*/  @P0 LDC.64 R2, c[0x0][0x9f8] ;  /* 0x00027e00ff020b82 */ /* 0x002e240000000a00 */
[----:B0-----:R-:W-:-:S05]  /*9260*/  @P0 IMAD.WIDE R2, R19, 0x4, R2 ;  /* 0x0000000413020825 */ /* 0x001fca00078e0202 */
[----:B------:R0:W4:Y:S01]  /*9270*/  @P0 LDG.E R19, desc[UR60][R2.64] ;  /* 0x0000003c02130981 */ /* 0x000122000c1e1900 */
[----:B------:R-:W-:Y:S01]  /*9280*/  UMOV UR4, 0xffffffff ;  /* 0xffffffff00047882 */ /* 0x000fe20000000000 */
[----:B0-----:R-:W0:Y:S02]  /*9290*/  LDC.64 R2, c[0x0][0x418] ;  /* 0x00010600ff027b82 */ /* 0x001e240000000a00 */
[----:B0-----:R-:W-:-:S04]  /*92a0*/  ISETP.NE.U32.AND P0, PT, R2, RZ, PT ;  /* 0x000000ff0200720c */ /* 0x001fc80003f05070 */
[----:B------:R-:W-:-:S04]  /*92b0*/  ISETP.NE.AND.EX P1, PT, R3, RZ, PT, P0 ;  /* 0x000000ff0300720c */ /* 0x000fc80003f25300 */
[----:B------:R-:W-:Y:S01]  /*92c0*/  P2R R0, PR, RZ, 0x2 ;  /* 0x00000002ff007803 */ /* 0x000fe20000000000 */
[----:B---3--:R-:W-:-:S05]  /*92d0*/  VIADD R8, R17, 0xffffffff ;  /* 0xffffffff11087836 */ /* 0x008fca0000000000 */
[----:B------:R0:W-:Y:S04]  /*92e0*/  STL [R1+0x1c], R8 ;  /* 0x00001c0801007387 */ /* 0x0001e80000100800 */
[----:B------:R0:W-:Y:S01]  /*92f0*/  STL [R1+0x10], R0 ;  /* 0x0000100001007387 */ /* 0x0001e20000100800 */
[----:B----4-:R-:W-:Y:S02]  /*9300*/  SHF.R.S32.HI R7, RZ, 0x1f, R19 ;  /* 0x0000001fff077819 */ /* 0x010fe40000011413 */
[----:B------:R-:W-:-:S03]  /*9310*/  SEL R17, R19, RZ, !P1 ;  /* 0x000000ff13117207 */ /* 0x000fc60004800000 */
[----:B------:R0:W-:Y:S01]  /*9320*/  STL [R1+0x8], R7 ;  /* 0x0000080701007387 */ /* 0x0001e20000100800 */
[----:B------:R-:W-:Y:S05]  /*9330*/  BRA.DIV UR4, `(.L_x_42) ;  /* 0x0000003a04ec7947 */ /* 0x000fea000b800000 */
[----:B0-----:R-:W0:Y:S02]  /*9340*/  S2R R0, SR_TID.X ;  /* 0x0000000000007919 */ /* 0x001e240000002100 */
[----:B0-----:R-:W-:-:S04]  /*9350*/  SHF.R.U32.HI R0, RZ, 0x5, R0 ;  /* 0x00000005ff007819 */ /* 0x001fc80000011600 */
[----:B------:R-:W-:-:S05]  /*9360*/  LOP3.LUT R0, R0, 0x3, RZ, 0xc0, !PT ;  /* 0x0000000300007812 */ /* 0x000fca00078ec0ff */
[----:B------:R0:W1:Y:S02]  /*9370*/  SHFL.IDX PT, R14, R0, RZ, 0x1f ;  /* 0x00001fff000e7589 */ /* 0x00006400000e0000 */
.L_x_130:
[----:B------:R-:W-:Y:S02]  /*9380*/  PLOP3.LUT P2, PT, PT, PT, PT, 0x8, 0x0 ;  /* 0x000000000000781c */ /* 0x000fe40003f4e170 */
[----:B-1----:R-:W-:Y:S02]  /*9390*/  ISETP.NE.AND P0, PT, R14, RZ, PT ;  /* 0x000000ff0e00720c */ /* 0x002fe40003f05270 */
[----:B0-----:R-:W-:-:S05]  /*93a0*/  P2R R0, PR, RZ, 0x4 ;  /* 0x00000004ff007803 */ /* 0x001fca0000000000 */
[----:B------:R0:W-:Y:S06]  /*93b0*/  STL [R1+0xc], R0 ;  /* 0x00000c0001007387 */ /* 0x0001ec0000100800 */
[----:B------:R-:W-:Y:S05]  /*93c0*/  @P0 BRA `(.L_x_43) ;  /* 0x0000000400240947 */ /* 0x000fea0003800000 */
[----:B------:R-:W-:-:S03]  /*93d0*/  UMOV UR4, 0xffffffff ;  /* 0xffffffff00047882 */ /* 0x000fc60000000000 */
[----:B------:R-:W-:Y:S05]  /*93e0*/  BRA.DIV UR4, `(.L_x_44) ;  /* 0x0000003a04f47947 */ /* 0x000fea000b800000 */
[----:B------:R-:W-:-:S13]  /*93f0*/  ELECT P6, URZ, PT ;  /* 0x00000000003f782f */ /* 0x000fda00038c0000 */
.L_x_133:
[----:B------:R-:W-:Y:S05]  /*9400*/  @!P6 BRA `(.L_x_43) ;  /* 0x000000040014e947 */ /* 0x000fea0003800000 */
[----:B------:R1:W-:Y:S01]  /*9410*/  STL [R1+0x4], R8 ;  /* 0x0000040801007387 */ /* 0x0003e20000100800 */
[----:B------:R-:W-:Y:S01]  /*9420*/  IMAD.MOV.U32 R17, RZ, RZ, R19 ;  /* 0x000000ffff117224 */ /* 0x000fe200078e0013 */
[----:B------:R-:W-:Y:S06]  /*9430*/  @!P1 BRA `(.L_x_45) ;  /* 0x00000000004c9947 */ /* 0x000fec0003800000 */
[----:B------:R-:W3:Y:S01]  /*9440*/  LDC R6, c[0x0][0x43c] ;  /* 0x00010f00ff067b82 */ /* 0x000ee20000000800 */
[----:B0-----:R-:W-:Y:S01]  /*9450*/  IMAD.MOV.U32 R0, RZ, RZ, R8 ;  /* 0x000000ffff007224 */ /* 0x001fe200078e0008 */
[----:B------:R-:W-:Y:S01]  /*9460*/  ULDC.64 UR4, c[0x0][0x428] ;  /* 0x00010a0000047ab9 */ /* 0x000fe20000000a00 */
[----:B---3--:R-:W-:-:S13]  /*9470*/  ISETP.NE.AND P0, PT, R6, 0x1, PT ;  /* 0x000000010600780c */ /* 0x008fda0003f05270 */
[----:B------:R-:W0:Y:S02]  /*9480*/  @P0 LDC.64 R4, c[0x0][0x440] ;  /* 0x00011000ff040b82 */ /* 0x000e240000000a00 */
[----:B0-----:R-:W-:-:S05]  /*9490*/  @P0 IMAD.HI.U32 R4, R8, R4, RZ ;  /* 0x0000000408040227 */ /* 0x001fca00078e00ff */
[----:B------:R-:W-:-:S04]  /*94a0*/  @P0 SHF.R.U32.HI R0, RZ, R5, R4 ;  /* 0x00000005ff000219 */ /* 0x000fc80000011604 */
[--C-:B------:R-:W-:Y:S01]  /*94b0*/  SHF.R.S32.HI R5, RZ, 0x1f, R0.reuse ;  /* 0x0000001fff057819 */ /* 0x100fe20000011400 */
[----:B------:R-:W-:-:S04]  /*94c0*/  IMAD.MOV R4, RZ, RZ, -R0 ;  /* 0x000000ffff047224 */ /* 0x000fc800078e0a00 */
[----:B------:R-:W-:Y:S02]  /*94d0*/  IMAD R6, R6, R4, R8 ;  /* 0x0000000406067224 */ /* 0x000fe400078e0208 */
[----:B------:R-:W-:-:S03]  /*94e0*/  IMAD.MOV.U32 R4, RZ, RZ, R0 ;  /* 0x000000ffff047224 */ /* 0x000fc600078e0000 */
[----:B------:R0:W-:Y:S01]  /*94f0*/  STL [R1+0x4], R6 ;  /* 0x0000040601007387 */ /* 0x0001e20000100800 */
[----:B------:R-:W-:-:S03]  /*9500*/  IMAD.WIDE.U32 R4, R19, UR4, R4 ;  /* 0x0000000413047c25 */ /* 0x000fc6000f8e0004 */
[----:B------:R-:W-:Y:S01]  /*9510*/  LEA R2, P0, R4, R2, 0x2 ;  /* 0x0000000204027211 */ /* 0x000fe200078010ff */
[----:B0-----:R-:W-:-:S04]  /*9520*/  IMAD R6, R7, UR4, RZ ;  /* 0x0000000407067c24 */ /* 0x001fc8000f8e02ff */
[----:B------:R-:W-:-:S05]  /*9530*/  IMAD R0, R19, UR5, R6 ;  /* 0x0000000513007c24 */ /* 0x000fca000f8e0206 */
[----:B------:R-:W-:-:S04]  /*9540*/  IADD3 R0, R5, R0, RZ ;  /* 0x0000000005007210 */ /* 0x000fc80007ffe0ff */
[----:B------:R-:W-:-:S05]  /*9550*/  LEA.HI.X R3, R4, R3, R0, 0x2, P0 ;  /* 0x0000000304037211 */ /* 0x000fca00000f1400 */
[----:B------:R3:W5:Y:S02]  /*9560*/  LDG.E R17, desc[UR60][R2.64] ;  /* 0x0000003c02117981 */ /* 0x000764000c1e1900 */
.L_x_45:
[----:B---3--:R-:W3:Y:S01]  /*9570*/  LDL R2, [R1] ;  /* 0x0000000001027983 */ /* 0x008ee20000100800 */
[----:B0-----:R-:W-:Y:S02]  /*9580*/  LEA R0, R18, UR36, 0x3 ;  /* 0x0000002412007c11 */ /* 0x001fe4000f8e18ff */
[----:B---3--:R-:W-:-:S04]  /*9590*/  SHF.L.U32 R2, R2, 0x1f, RZ ;  /* 0x0000001f02027819 */ /* 0x008fc800000006ff */
[----:B------:R-:W0:Y:S02]  /*95a0*/  SYNCS.PHASECHK.TRANS64.TRYWAIT P0, [R0+URZ+0x34840], R2 ;  /* 0x03484002000075a7 */ /* 0x000e24000800017f */
[----:B0-----:R-:W-:Y:S05]  /*95b0*/  @!P0 BRA `(.L_x_46) ;  /* 0x0000003800a08947 */ /* 0x001fea0003800000 */
.L_x_134:
[----:B------:R-:W3:Y:S02]  /*95c0*/  S2R R3, SR_TID.X ;  /* 0x0000000000037919 */ /* 0x000ee40000002100 */
[----:B---3--:R-:W-:-:S04]  /*95d0*/  LOP3.LUT R3, R3, 0x7f, RZ, 0xc0, !PT ;  /* 0x0000007f03037812 */ /* 0x008fc800078ec0ff */
[----:B------:R-:W-:-:S13]  /*95e0*/  ISETP.NE.AND P0, PT, R3, RZ, PT ;  /* 0x000000ff0300720c */ /* 0x000fda0003f05270 */
[----:B------:R-:W-:Y:S05]  /*95f0*/  @P0 BRA `(.L_x_47) ;  /* 0x00000000001c0947 */ /* 0x000fea0003800000 */
[----:B------:R-:W3:Y:S01]  /*9600*/  S2R R3, SR_TID.X ;  /* 0x0000000000037919 */ /* 0x000ee20000002100 */
[----:B0-----:R-:W-:-:S04]  /*9610*/  IMAD.MOV.U32 R2, RZ, RZ, 0xc000 ;  /* 0x0000c000ff027424 */ /* 0x001fc800078e00ff */
[----:B------:R4:W-:Y:S01]  /*9620*/  SYNCS.ARRIVE.TRANS64 RZ, [R0+URZ+0x34830], R2 ;  /* 0x0348300200ff79a7 */ /* 0x0009e2000800003f */
[----:B---3--:R-:W-:-:S04]  /*9630*/  LOP3.LUT R3, R3, 0x1f, RZ, 0xc0, !PT ;  /* 0x0000001f03037812 */ /* 0x008fc800078ec0ff */
[----:B------:R-:W-:-:S13]  /*9640*/  ISETP.NE.AND P0, PT, R3, RZ, PT ;  /* 0x000000ff0300720c */ /* 0x000fda0003f05270 */
[----:B----4-:R-:W-:Y:S05]  /*9650*/  @!P0 BRA `(.L_x_47) ;  /* 0x0000000000048947 */ /* 0x010fea0003800000 */
[----:B------:R-:W-:Y:S01]  /*9660*/  BPT.TRAP 0x1 ;  /* 0x000000040000795c */ /* 0x000fe20000300000 */
.L_x_47:
[----:B0-----:R-:W3:Y:S01]  /*9670*/  LDL R2, [R1+0x4] ;  /* 0x0000040001027983 */ /* 0x001ee20000100800 */
[----:B------:R-:W-:Y:S01]  /*9680*/  R2UR UR8, R18 ;  /* 0x00000000120872ca */ /* 0x000fe200000e0000 */
[----:B------:R-:W-:Y:S01]  /*9690*/  UIADD3 UR4, UP0, UR38, 0x370, URZ ;  /* 0x0000037026047890 */ /* 0x000fe2000ff1e03f */
[----:B------:R-:W-:Y:S01]  /*96a0*/  R2UR UR9, R0 ;  /* 0x00000000000972ca */ /* 0x000fe200000e0000 */
[----:B------:R-:W-:Y:S01]  /*96b0*/  UMOV UR10, URZ ;  /* 0x0000003f000a7c82 */ /* 0x000fe20008000000 */
[----:B------:R-:W-:Y:S01]  /*96c0*/  R2UR UR12, R16 ;  /* 0x00000000100c72ca */ /* 0x000fe200000e0000 */
[----:B------:R-:W-:Y:S01]  /*96d0*/  UIADD3.X UR5, URZ, UR39, URZ, UP0, !UPT ;  /* 0x000000273f057290 */ /* 0x000fe200087fe43f */
[----:B-----5:R-:W-:Y:S01]  /*96e0*/  R2UR UR13, R17 ;  /* 0x00000000110d72ca */ /* 0x020fe200000e0000 */
[----:B------:R-:W-:Y:S01]  /*96f0*/  UMOV UR6, 0x0 ;  /* 0x0000000000067882 */ /* 0x000fe20000000000 */
[----:B------:R-:W-:Y:S01]  /*9700*/  PLOP3.LUT P0, PT, PT, PT, PT, 0x80, 0x0 ;  /* 0x000000000000781c */ /* 0x000fe20003f0f070 */
[----:B------:R-:W-:Y:S01]  /*9710*/  UMOV UR7, 0x14f00000 ;  /* 0x14f0000000077882 */ /* 0x000fe20000000000 */
[----:B------:R-:W-:-:S02]  /*9720*/  UMOV UR16, 0x40 ;  /* 0x0000004000107882 */ /* 0x000fc40000000000 */
[----:B------:R-:W-:Y:S01]  /*9730*/  P2R R0, PR, RZ, 0x1 ;  /* 0x00000001ff007803 */ /* 0x000fe20000000000 */
[----:B------:R-:W-:Y:S02]  /*9740*/  UIMAD UR8, UR8, 0xc000, UR36 ;  /* 0x0000c000080878a4 */ /* 0x000fe4000f8e0224 */
[----:B------:R-:W-:Y:S02]  /*9750*/  UIADD3 UR9, UR9, 0x34830, URZ ;  /* 0x0003483009097890 */ /* 0x000fe4000fffe03f */
[----:B------:R-:W-:Y:S01]  /*9760*/  UIADD3 UR14, UR8, 0x1c400, URZ ;  /* 0x0001c400080e7890 */ /* 0x000fe2000fffe03f */
[----:B------:R4:W-:Y:S01]  /*9770*/  STL [R1+0xc], R0 ;  /* 0x00000c0001007387 */ /* 0x0009e20000100800 */
[----:B------:R-:W-:Y:S02]  /*9780*/  UIADD3 UR15, UR8, 0x20400, URZ ;  /* 0x00020400080f7890 */ /* 0x000fe4000fffe03f */
[----:B------:R-:W-:-:S03]  /*9790*/  UIADD3 UR17, UR8, 0x24400, URZ ;  /* 0x0002440008117890 */ /* 0x000fc6000fffe03f */
[----:B------:R-:W-:Y:S01]  /*97a0*/  UMOV UR8, UR14 ;  /* 0x0000000e00087c82 */ /* 0x000fe20008000000 */
[----:B------:R-:W-:Y:S01]  /*97b0*/  UMOV UR14, 0x80 ;  /* 0x00000080000e7882 */ /* 0x000fe20000000000 */
[----:B---3--:R-:W-:-:S13]  /*97c0*/  R2UR UR11, R2 ;  /* 0x00000000020b72ca */ /* 0x008fda00000e0000 */
[----:B------:R-:W-:-:S09]  /*97d0*/  USHF.L.U32 UR11, UR11, 0x7, URZ ;  /* 0x000000070b0b7899 */ /* 0x000fd2000800063f */
[----:B------:R0:W-:Y:S02]  /*97e0*/  UTMALDG.4D [UR8], [UR4], desc[UR6] ;  /* 0x00000608040075b4 */ /* 0x0001e40008019000 */
[----:B0-----:R-:W-:Y:S01]  /*97f0*/  UMOV UR8, UR15 ;  /* 0x0000000f00087c82 */ /* 0x001fe20008000000 */
[----:B------:R-:W-:Y:S02]  /*9800*/  UMOV UR10, UR16 ;  /* 0x00000010000a7c82 */ /* 0x000fe40008000000 */
[----:B------:R0:W-:Y:S02]  /*9810*/  UTMALDG.4D [UR8], [UR4], desc[UR6] ;  /* 0x00000608040075b4 */ /* 0x0001e40008019000 */
[----:B0-----:R-:W-:Y:S01]  /*9820*/  UMOV UR8, UR17 ;  /* 0x0000001100087c82 */ /* 0x001fe20008000000 */
[----:B------:R-:W-:Y:S02]  /*9830*/  UMOV UR10, UR14 ;  /* 0x0000000e000a7c82 */ /* 0x000fe40008000000 */
[----:B------:R4:W-:Y:S02]  /*9840*/  UTMALDG.4D [UR8], [UR4], desc[UR6] ;  /* 0x00000608040075b4 */ /* 0x0009e40008019000 */
[----:B----4-:R-:W-:Y:S01]  /*9850*/  NOP ;  /* 0x0000000000007918 */ /* 0x010fe20000000000 */
.L_x_43:
[----:B------:R-:W-:Y:S05]  /*9860*/  WARPSYNC.ALL ;  /* 0x0000000000007948 */ /* 0x000fea0003800000 */
[----:B------:R-:W-:Y:S01]  /*9870*/  UIADD3 UR4, UR36, 0x10400, URZ ;  /* 0x0001040024047890 */ /* 0x000fe2000fffe03f */
[----:B------:R-:W-:Y:S03]  /*9880*/  BAR.SYNC.DEFER_BLOCKING 0x8, 0x180 ;  /* 0x0206000000007b1d */ /* 0x000fe60000010000 */
[----:B------:R-:W-:-:S06]  /*9890*/  ULOP3.LUT UP0, URZ, UR4, 0x3ff, URZ, 0xc0, !UPT ;  /* 0x000003ff043f7892 */ /* 0x000fcc000f80c03f */
[----:B------:R-:W-:-:S13]  /*98a0*/  PLOP3.LUT P0, PT, PT, PT, UP0, 0x80, 0x0 ;  /* 0x000000000000781c */ /* 0x000fda0003f0f008 */
[----:B------:R-:W-:Y:S05]  /*98b0*/  @!P0 BRA `(.L_x_48) ;  /* 0x0000000000408947 */ /* 0x000fea0003800000 */
[----:B------:R-:W-:Y:S01]  /*98c0*/  MOV R2, 0x0 ;  /* 0x0000000000027802 */ /* 0x000fe20000000f00 */
[----:B------:R-:W-:Y:S01]  /*98d0*/  ULDC.64 UR6, c[0x4][0xb8] ;  /* 0x01002e0000067ab9 */ /* 0x000fe20000000a00 */
[----:B------:R-:W-:Y:S01]  /*98e0*/  ULDC.64 UR8, c[0x4][0xc0] ;  /* 0x0100300000087ab9 */ /* 0x000fe20000000a00 */
[----:B------:R-:W-:Y:S01]  /*98f0*/  ULDC.64 UR4, c[0x4][0x20] ;  /* 0x0100080000047ab9 */ /* 0x000fe20000000a00 */
[----:B------:R-:W-:Y:S01]  /*9900*/  IMAD.U32 R4, RZ, RZ, UR6 ;  /* 0x00000006ff047e24 */ /* 0x000fe2000f8e00ff */
[----:B------:R-:W-:Y:S01]  /*9910*/  MOV R10, UR4 ;  /* 0x00000004000a7c02 */ /* 0x000fe20008000f00 */
[----:B------:R-:W3:Y:S01]  /*9920*/  LDC.64 R2, c[0x4][R2] ;  /* 0x0100000002027b82 */ /* 0x000ee20000000a00 */
[----:B------:R-:W-:Y:S02]  /*9930*/  IMAD.U32 R5, RZ, RZ, UR7 ;  /* 0x00000007ff057e24 */ /* 0x000fe4000f8e00ff */
[----:B------:R-:W-:Y:S02]  /*9940*/  IMAD.U32 R6, RZ, RZ, UR8 ;  /* 0x00000008ff067e24 */ /* 0x000fe4000f8e00ff */
[----:B------:R-:W-:-:S02]  /*9950*/  IMAD.U32 R7, RZ, RZ, UR9 ;  /* 0x00000009ff077e24 */ /* 0x000fc4000f8e00ff */
[----:B------:R-:W-:Y:S02]  /*9960*/  IMAD.U32 R11, RZ, RZ, UR5 ;  /* 0x00000005ff0b7e24 */ /* 0x000fe4000f8e00ff */
[----:B-1----:R-:W-:Y:S02]  /*9970*/  IMAD.MOV.U32 R8, RZ, RZ, 0x70 ;  /* 0x00000070ff087424 */ /* 0x002fe400078e00ff */
[----:B------:R-:W-:Y:S02]  /*9980*/  IMAD.MOV.U32 R12, RZ, RZ, 0x1 ;  /* 0x00000001ff0c7424 */ /* 0x000fe400078e00ff */
[----:B------:R-:W-:-:S07]  /*9990*/  IMAD.MOV.U32 R13, RZ, RZ, RZ ;  /* 0x000000ffff0d7224 */ /* 0x000fce00078e00ff */
[----:B------:R-:W-:-:S07]  /*99a0*/  LEPC R20, `(.L_x_48) ;  /* 0x000000001014794e */ /* 0x000fce0000000000 */
[----:B0-23--:R-:W-:Y:S05]  /*99b0*/  CALL.ABS.NOINC R2 ;  /* 0x0000000002007343 */ /* 0x00dfea0003c00000 */
.L_x_48:
[----:B------:R-:W3:Y:S01]  /*99c0*/  LDL.LU R5, [R1+0x18] ;  /* 0x0000180001057983 */ /* 0x000ee20000300800 */
[----:B0-----:R-:W-:Y:S01]  /*99d0*/  SHF.R.S32.HI R0, RZ, 0x1f, R16 ;  /* 0x0000001fff007819 */ /* 0x001fe20000011410 */
[----:B------:R-:W-:Y:S01]  /*99e0*/  ULDC.64 UR4, c[0x0][0x2d8] ;  /* 0x0000b60000047ab9 */ /* 0x000fe20000000a00 */
[----:B-1----:R-:W0:Y:S01]  /*99f0*/  LDC R8, c[0x0][0x448] ;  /* 0x00011200ff087b82 */ /* 0x002e220000000800 */
[----:B------:R-:W4:Y:S01]  /*9a00*/  LDL.LU R7, [R1+0x20] ;  /* 0x0000200001077983 */ /* 0x000f220000300800 */
[----:B------:R-:W-:-:S03]  /*9a10*/  ULDC.64 UR6, c[0x0][0x280] ;  /* 0x0000a00000067ab9 */ /* 0x000fc60000000a00 */
[----:B------:R-:W2:Y:S01]  /*9a20*/  LDL R4, [R1+0x28] ;  /* 0x0000280001047983 */ /* 0x000ea20000100800 */
[----:B------:R-:W-:Y:S02]  /*9a30*/  IMAD R0, R0, UR4, RZ ;  /* 0x0000000400007c24 */ /* 0x000fe4000f8e02ff */
[C---:B------:R-:W-:Y:S01]  /*9a40*/  IMAD.WIDE.U32 R2, R16.reuse, UR4, RZ ;  /* 0x0000000410027c25 */ /* 0x040fe2000f8e00ff */
[----:B------:R-:W1:Y:S03]  /*9a50*/  S2R R11, SR_TID.X ;  /* 0x00000000000b7919 */ /* 0x000e660000002100 */
[----:B------:R-:W-:Y:S01]  /*9a60*/  IMAD R0, R16, UR5, R0 ;  /* 0x0000000510007c24 */ /* 0x000fe2000f8e0200 */
[----:B------:R-:W-:-:S03]  /*9a70*/  ULDC.64 UR4, c[0x0][0x2e0] ;  /* 0x0000b80000047ab9 */ /* 0x000fc60000000a00 */
[----:B------:R-:W-:Y:S01]  /*9a80*/  IMAD.IADD R3, R3, 0x1, R0 ;  /* 0x0000000103037824 */ /* 0x000fe200078e0200 */
[----:B0-----:R-:W-:-:S13]  /*9a90*/  ISETP.NE.AND P0, PT, R8, 0x1, PT ;  /* 0x000000010800780c */ /* 0x001fda0003f05270 */
[----:B------:R-:W0:Y:S01]  /*9aa0*/  @P0 LDC R6, c[0x0][0x44c] ;  /* 0x00011300ff060b82 */ /* 0x000e220000000800 */
[----:B-1----:R-:W-:-:S05]  /*9ab0*/  IMAD.SHL.U32 R11, R11, 0x8, RZ ;  /* 0x000000080b0b7824 */ /* 0x002fca00078e00ff */
[----:B------:R-:W-:-:S04]  /*9ac0*/  LOP3.LUT R11, R11, 0x38, RZ, 0xc0, !PT ;  /* 0x000000380b0b7812 */ /* 0x000fc800078ec0ff */
[----:B------:R-:W-:Y:S02]  /*9ad0*/  LOP3.LUT R10, R11, 0x40, RZ, 0xfc, !PT ;  /* 0x000000400b0a7812 */ /* 0x000fe400078efcff */
[----:B---3--:R-:W-:Y:S01]  /*9ae0*/  SHF.R.S32.HI R0, RZ, 0x1f, R5 ;  /* 0x0000001fff007819 */ /* 0x008fe20000011405 */
[----:B------:R-:W-:-:S04]  /*9af0*/  IMAD.WIDE.U32 R2, R5, UR4, R2 ;  /* 0x0000000405027c25 */ /* 0x000fc8000f8e0002 */
[----:B------:R-:W-:Y:S01]  /*9b00*/  IMAD R0, R0, UR4, RZ ;  /* 0x0000000400007c24 */ /* 0x000fe2000f8e02ff */
[----:B------:R-:W-:-:S03]  /*9b10*/  ULDC UR4, c[0x0][0xc38] ;  /* 0x00030e0000047ab9 */ /* 0x000fc60000000800 */
[----:B------:R-:W-:Y:S02]  /*9b20*/  IMAD R0, R5, UR5, R0 ;  /* 0x0000000505007c24 */ /* 0x000fe4000f8e0200 */
[----:B------:R-:W1:Y:S03]  /*9b30*/  S2R R5, SR_TID.X ;  /* 0x0000000000057919 */ /* 0x000e660000002100 */
[----:B------:R-:W-:Y:S01]  /*9b40*/  IADD3 R3, R3, R0, RZ ;  /* 0x0000000003037210 */ /* 0x000fe20007ffe0ff */
[----:B----4-:R-:W-:Y:S02]  /*9b50*/  IMAD.MOV R0, RZ, RZ, -R7 ;  /* 0x000000ffff007224 */ /* 0x010fe400078e0a07 */
[----:B------:R-:W3:Y:S02]  /*9b60*/  @P0 LDC R7, c[0x0][0x450] ;  /* 0x00011400ff070b82 */ /* 0x000ee40000000800 */
[----:B--2---:R-:W-:Y:S01]  /*9b70*/  IMAD R0, R0, UR4, R4 ;  /* 0x0000000400007c24 */ /* 0x004fe2000f8e0204 */
[----:B------:R-:W-:-:S03]  /*9b80*/  ULDC.64 UR4, c[0x0][0x2d0] ;  /* 0x0000b40000047ab9 */ /* 0x000fc60000000a00 */
[----:B------:R-:W-:Y:S01]  /*9b90*/  IMAD.SHL.U32 R4, R0, 0x80, RZ ;  /* 0x0000008000047824 */ /* 0x000fe200078e00ff */
[----:B-1----:R-:W-:-:S04]  /*9ba0*/  LOP3.LUT R5, R5, 0x7f, RZ, 0xc0, !PT ;  /* 0x0000007f05057812 */ /* 0x002fc800078ec0ff */
[----:B------:R-:W-:Y:S02]  /*9bb0*/  SHF.R.U32.HI R9, RZ, 0x3, R5 ;  /* 0x00000003ff097819 */ /* 0x000fe40000011605 */
[----:B------:R-:W1:Y:S02]  /*9bc0*/  S2R R5, SR_TID.X ;  /* 0x0000000000057919 */ /* 0x000e640000002100 */
[----:B-1----:R-:W-:-:S05]  /*9bd0*/  IMAD.SHL.U32 R5, R5, 0x10, RZ ;  /* 0x0000001005057824 */ /* 0x002fca00078e00ff */
[----:B------:R-:W-:Y:S02]  /*9be0*/  LOP3.LUT R5, R9, 0x70, R5, 0xf8, !PT ;  /* 0x0000007009057812 */ /* 0x000fe400078ef805 */
[----:B------:R-:W-:Y:S02]  /*9bf0*/  LOP3.LUT R9, R11, 0x80, RZ, 0xfc, !PT ;  /* 0x000000800b097812 */ /* 0x000fe400078efcff */
[----:B------:R-:W-:-:S05]  /*9c00*/  LOP3.LUT R0, R5, R4, RZ, 0xfc, !PT ;  /* 0x0000000405007212 */ /* 0x000fca00078efcff */
[----:B0-----:R-:W-:-:S04]  /*9c10*/  @P0 IMAD.HI.U32 R6, R0, R6, RZ ;  /* 0x0000000600060227 */ /* 0x001fc800078e00ff */
[----:B------:R-:W-:Y:S01]  /*9c20*/  IMAD.MOV.U32 R5, RZ, RZ, R0 ;  /* 0x000000ffff057224 */ /* 0x000fe200078e0000 */
[----:B---3--:R-:W-:-:S05]  /*9c30*/  @P0 SHF.R.U32.HI R5, RZ, R7, R6 ;  /* 0x00000007ff050219 */ /* 0x008fca0000011606 */
[----:B------:R-:W-:Y:S02]  /*9c40*/  IMAD.MOV R6, RZ, RZ, -R5 ;  /* 0x000000ffff067224 */ /* 0x000fe400078e0a05 */
[----:B------:R-:W-:-:S04]  /*9c50*/  IMAD.WIDE.U32 R2, R5, UR4, R2 ;  /* 0x0000000405027c25 */ /* 0x000fc8000f8e0002 */
[----:B------:R-:W-:Y:S01]  /*9c60*/  IMAD R0, R8, R6, R0 ;  /* 0x0000000608007224 */ /* 0x000fe200078e0200 */
[----:B------:R-:W-:-:S05]  /*9c70*/  SHF.R.S32.HI R6, RZ, 0x1f, R5 ;  /* 0x0000001fff067819 */ /* 0x000fca0000011405 */
[----:B------:R-:W-:-:S04]  /*9c80*/  IMAD R6, R6, UR4, RZ ;  /* 0x0000000406067c24 */ /* 0x000fc8000f8e02ff */
[----:B------:R-:W-:Y:S01]  /*9c90*/  IMAD R6, R5, UR5, R6 ;  /* 0x0000000505067c24 */ /* 0x000fe2000f8e0206 */
[----:B------:R-:W-:Y:S01]  /*9ca0*/  SHF.R.S32.HI R5, RZ, 0x1f, R0 ;  /* 0x0000001fff057819 */ /* 0x000fe20000011400 */
[----:B------:R-:W-:-:S03]  /*9cb0*/  ULDC.64 UR4, c[0x0][0x2c8] ;  /* 0x0000b20000047ab9 */ /* 0x000fc60000000a00 */
[----:B------:R-:W-:Y:S01]  /*9cc0*/  IADD3 R3, R3, R6, RZ ;  /* 0x0000000603037210 */ /* 0x000fe20007ffe0ff */
[----:B------:R-:W-:Y:S02]  /*9cd0*/  IMAD R5, R5, UR4, RZ ;  /* 0x0000000405057c24 */ /* 0x000fe4000f8e02ff */
[----:B------:R-:W-:Y:S01]  /*9ce0*/  IMAD.WIDE.U32 R2, R0, UR4, R2 ;  /* 0x0000000400027c25 */ /* 0x000fe2000f8e0002 */
[----:B------:R-:W-:Y:S02]  /*9cf0*/  ULDC UR4, c[0x0][0x2b8] ;  /* 0x0000ae0000047ab9 */ /* 0x000fe40000000800 */
[----:B------:R-:W-:Y:S01]  /*9d00*/  ISETP.GE.AND P1, PT, R10, UR4, PT ;  /* 0x000000040a007c0c */ /* 0x000fe2000bf26270 */
[----:B------:R-:W-:Y:S01]  /*9d10*/  IMAD R5, R0, UR5, R5 ;  /* 0x0000000500057c24 */ /* 0x000fe2000f8e0205 */
[----:B------:R0:W5:Y:S01]  /*9d20*/  LDL R10, [R1+0x14] ;  /* 0x00001400010a7983 */ /* 0x0001620000100800 */
[----:B------:R-:W-:Y:S02]  /*9d30*/  LEA R0, P3, R2, UR6, 0x1 ;  /* 0x0000000602007c11 */ /* 0x000fe4000f8608ff */
[----:B------:R-:W-:Y:S01]  /*9d40*/  IMAD.IADD R5, R3, 0x1, R5 ;  /* 0x0000000103057824 */ /* 0x000fe200078e0205 */
[----:B------:R-:W-:-:S02]  /*9d50*/  ISETP.GE.AND P0, PT, R11, UR4, PT ;  /* 0x000000040b007c0c */ /* 0x000fc4000bf06270 */
[----:B------:R-:W-:Y:S01]  /*9d60*/  ISETP.GE.AND P2, PT, R9, UR4, PT ;  /* 0x0000000409007c0c */ /* 0x000fe2000bf46270 */
[----:B------:R-:W-:Y:S01]  /*9d70*/  UMOV UR4, 0xffffffff ;  /* 0xffffffff00047882 */ /* 0x000fe20000000000 */
[----:B------:R-:W-:Y:S02]  /*9d80*/  LEA.HI.X R2, R2, UR7, R5, 0x1, P3 ;  /* 0x0000000702027c11 */ /* 0x000fe400098f0c05 */
[----:B0-----:R-:W-:Y:S09]  /*9d90*/  BRA.DIV UR4, `(.L_x_49) ;  /* 0x0000003204bc7947 */ /* 0x001ff2000b800000 */
[----:B------:R-:W0:Y:S01]  /*9da0*/  S2R R6, SR_TID.X ;  /* 0x0000000000067919 */ /* 0x000e220000002100 */
[----:B------:R-:W-:Y:S02]  /*9db0*/  ULDC UR4, c[0x0][0x288] ;  /* 0x0000a20000047ab9 */ /* 0x000fe40000000800 */
[----:B------:R-:W-:Y:S01]  /*9dc0*/  IMAD R3, R8, UR4, RZ ;  /* 0x0000000408037c24 */ /* 0x000fe2000f8e02ff */
[----:B------:R-:W1:Y:S01]  /*9dd0*/  S2R R11, SR_TID.X ;  /* 0x00000000000b7919 */ /* 0x000e620000002100 */
[----:B------:R-:W2:Y:S04]  /*9de0*/  SHFL.IDX PT, R7, R0, RZ, 0x181f ;  /* 0x00181fff00077589 */ /* 0x000ea800000e0000 */
[----:B------:R-:W-:Y:S01]  /*9df0*/  SHFL.IDX PT, R9, R2, 0x1, 0x181f ;  /* 0x00381f0002097f89 */ /* 0x000fe200000e0000 */
[----:B0-----:R-:W-:-:S04]  /*9e00*/  LOP3.LUT R6, R6, 0x7f, RZ, 0xc0, !PT ;  /* 0x0000007f06067812 */ /* 0x001fc800078ec0ff */
[----:B------:R-:W-:Y:S01]  /*9e10*/  SHF.R.U32.HI R6, RZ, 0x3, R6 ;  /* 0x00000003ff067819 */ /* 0x000fe20000011606 */
[----:B-1----:R-:W-:-:S04]  /*9e20*/  IMAD.SHL.U32 R11, R11, 0x8, RZ ;  /* 0x000000080b0b7824 */ /* 0x002fc800078e00ff */
[----:B------:R-:W-:Y:S01]  /*9e30*/  IMAD.IADD R4, R6, 0x1, R4 ;  /* 0x0000000106047824 */ /* 0x000fe200078e0204 */
[----:B------:R-:W-:Y:S01]  /*9e40*/  LOP3.LUT R11, R11, 0x38, RZ, 0xc0, !PT ;  /* 0x000000380b0b7812 */ /* 0x000fe200078ec0ff */
[----:B------:R-:W0:Y:S02]  /*9e50*/  SHFL.IDX PT, R6, R2, RZ, 0x181f ;  /* 0x00181fff02067589 */ /* 0x000e2400000e0000 */
[C---:B------:R-:W-:Y:S01]  /*9e60*/  VIADD R5, R4.reuse, 0x10 ;  /* 0x0000001004057836 */ /* 0x040fe20000000000 */
[----:B------:R-:W-:-:S04]  /*9e70*/  ISETP.GE.AND P4, PT, R4, R3, PT ;  /* 0x000000030400720c */ /* 0x000fc80003f86270 */
[----:B------:R-:W-:Y:S02]  /*9e80*/  ISETP.GE.AND P3, PT, R5, R3, PT ;  /* 0x000000030500720c */ /* 0x000fe40003f66270 */
[----:B------:R-:W1:Y:S07]  /*9e90*/  SHFL.IDX PT, R5, R0, 0x1, 0x181f ;  /* 0x00381f0000057f89 */ /* 0x000e6e00000e0000 */
[----:B--2---:R-:W-:-:S04]  /*9ea0*/  @!P4 LEA R7, P5, R11, R7, 0x1 ;  /* 0x000000070b07c211 */ /* 0x004fc800078a08ff */
[----:B0-----:R-:W-:-:S04]  /*9eb0*/  @!P4 IADD3.X R6, RZ, R6, RZ, P5, !PT ;  /* 0x00000006ff06c210 */ /* 0x001fc80002ffe4ff */
[----:B------:R-:W-:-:S04]  /*9ec0*/  @!P4 LOP3.LUT R7, R7, R6, RZ, 0x3c, !PT ;  /* 0x000000060707c212 */ /* 0x000fc800078e3cff */
[----:B------:R-:W-:Y:S02]  /*9ed0*/  @!P4 LOP3.LUT R6, R7, R6, RZ, 0x3c, !PT ;  /* 0x000000060706c212 */ /* 0x000fe400078e3cff */
[----:B-1----:R-:W-:Y:S02]  /*9ee0*/  @!P3 LEA R8, P5, R11, R5, 0x1 ;  /* 0x000000050b08b211 */ /* 0x002fe400078a08ff */
[----:B------:R-:W-:-:S03]  /*9ef0*/  @!P4 LOP3.LUT R7, R7, R6, RZ, 0x3c, !PT ;  /* 0x000000060707c212 */ /* 0x000fc600078e3cff */
[----:B------:R-:W-:Y:S02]  /*9f00*/  @!P3 IMAD.X R5, RZ, RZ, R9, P5 ;  /* 0x000000ffff05b224 */ /* 0x000fe400028e0609 */
[----:B-----5:R-:W-:Y:S04]  /*9f10*/  @!P4 LDGSTS.E.BYPASS.LTC128B.128 [R10+0x10400], desc[UR60][R6.64], !P0 ;  /* 0x10400000060acfae */ /* 0x020fe8000c101d7c */
[----:B------:R-:W-:Y:S04]  /*9f20*/  @!P4 LDGSTS.E.BYPASS.LTC128B.128 [R10+0x14400], desc[UR60][R6.64+0x80], !P1 ;  /* 0x14400080060acfae */ /* 0x000fe8000c901d7c */
[----:B------:R0:W-:Y:S02]  /*9f30*/  @!P4 LDGSTS.E.BYPASS.LTC128B.128 [R10+0x18400], desc[UR60][R6.64+0x100], !P2 ;  /* 0x18400100060acfae */ /* 0x0001e4000d101d7c */
[----:B0-----:R-:W-:-:S02]  /*9f40*/  @!P3 IMAD.MOV.U32 R6, RZ, RZ, R8 ;  /* 0x000000ffff06b224 */ /* 0x001fc400078e0008 */
[----:B------:R-:W-:Y:S01]  /*9f50*/  @!P3 IMAD.MOV.U32 R7, RZ, RZ, R5 ;  /* 0x000000ffff07b224 */ /* 0x000fe200078e0005 */
[----:B------:R-:W0:Y:S01]  /*9f60*/  SHFL.IDX PT, R8, R0, 0x2, 0x181f ;  /* 0x00581f0000087f89 */ /* 0x000e2200000e0000 */
[----:B------:R-:W-:-:S03]  /*9f70*/  VIADD R5, R4, 0x20 ;  /* 0x0000002004057836 */ /* 0x000fc60000000000 */
[----:B------:R-:W-:Y:S04]  /*9f80*/  @!P3 LDGSTS.E.BYPASS.LTC128B.128 [R10+0x10c00], desc[UR60][R6.64], !P0 ;  /* 0x10c00000060abfae */ /* 0x000fe8000c101d7c */
[----:B------:R-:W-:Y:S04]  /*9f90*/  @!P3 LDGSTS.E.BYPASS.LTC128B.128 [R10+0x14c00], desc[UR60][R6.64+0x80], !P1 ;  /* 0x14c00080060abfae */ /* 0x000fe8000c901d7c */
[----:B------:R1:W-:Y:S01]  /*9fa0*/  @!P3 LDGSTS.E.BYPASS.LTC128B.128 [R10+0x18c00], desc[UR60][R6.64+0x100], !P2 ;  /* 0x18c00100060abfae */ /* 0x0003e2000d101d7c */
[----:B------:R-:W-:-:S03]  /*9fb0*/  ISETP.GE.AND P3, PT, R5, R3, PT ;  /* 0x000000030500720c */ /* 0x000fc60003f66270 */
[----:B------:R-:W2:Y:S10]  /*9fc0*/  SHFL.IDX PT, R5, R2, 0x2, 0x181f ;  /* 0x00581f0002057f89 */ /* 0x000eb400000e0000 */
[----:B0-----:R-:W-:-:S04]  /*9fd0*/  @!P3 LEA R8, P4, R11, R8, 0x1 ;  /* 0x000000080b08b211 */ /* 0x001fc800078808ff */
[----:B-1----:R-:W-:Y:S01]  /*9fe0*/  @!P3 MOV R6, R8 ;  /* 0x000000080006b202 */ /* 0x002fe20000000f00 */
[----:B--2---:R-:W-:Y:S02]  /*9ff0*/  @!P3 IMAD.X R9, RZ, RZ, R5, P4 ;  /* 0x000000ffff09b224 */ /* 0x004fe400020e0605 */
[----:B------:R-:W-:Y:S02]  /*a000*/  VIADD R5, R4, 0x30 ;  /* 0x0000003004057836 */ /* 0x000fe40000000000 */
[----:B------:R-:W-:-:S05]  /*a010*/  @!P3 IMAD.MOV.U32 R7, RZ, RZ, R9 ;  /* 0x000000ffff07b224 */ /* 0x000fca00078e0009 */
[----:B------:R-:W-:Y:S04]  /*a020*/  @!P3 LDGSTS.E.BYPASS.LTC128B.128 [R10+0x11400], desc[UR60][R6.64], !P0 ;  /* 0x11400000060abfae */ /* 0x000fe8000c101d7c */
[----:B------:R-:W-:Y:S04]  /*a030*/  @!P3 LDGSTS.E.BYPASS.LTC128B.128 [R10+0x15400], desc[UR60][R6.64+0x80], !P1 ;  /* 0x15400080060abfae */ /* 0x000fe8000c901d7c */
[----:B------:R0:W-:Y:S01]  /*a040*/  @!P3 LDGSTS.E.BYPASS.LTC128B.128 [R10+0x19400], desc[UR60][R6.64+0x100], !P2 ;  /* 0x19400100060abfae */ /* 0x0001e2000d101d7c */
[----:B------:R-:W-:-:S03]  /*a050*/  ISETP.GE.AND P3, PT, R5, R3, PT ;  /* 0x000000030500720c */ /* 0x000fc60003f66270 */
[----:B------:R-:W-:Y:S04]  /*a060*/  SHFL.IDX PT, R5, R2, 0x3, 0x181f ;  /* 0x00781f0002057f89 */ /* 0x000fe800000e0000 */
[----:B0-----:R-:W0:Y:S06]  /*a070*/  SHFL.IDX PT, R6, R0, 0x3, 0x181f ;  /* 0x00781f0000067f89 */ /* 0x001e2c00000e0000 */
[----:B0-----:R-:W-:-:S05]  /*a080*/  @!P3 LEA R6, P4, R11, R6, 0x1 ;  /* 0x000000060b06b211 */ /* 0x001fca00078808ff */
[----:B------:R-:W-:-:S04]  /*a090*/  @!P3 IMAD.X R5, RZ, RZ, R5, P4 ;  /* 0x000000ffff05b224 */ /* 0x000fc800020e0605 */
[----:B------:R-:W-:Y:S02]  /*a0a0*/  @!P3 IMAD.MOV.U32 R7, RZ, RZ, R5 ;  /* 0x000000ffff07b224 */ /* 0x000fe400078e0005 */
[----:B------:R-:W-:-:S03]  /*a0b0*/  VIADD R5, R4, 0x40 ;  /* 0x0000004004057836 */ /* 0x000fc60000000000 */
[----:B------:R-:W-:Y:S04]  /*a0c0*/  @!P3 LDGSTS.E.BYPASS.LTC128B.128 [R10+0x11c00], desc[UR60][R6.64], !P0 ;  /* 0x11c00000060abfae */ /* 0x000fe8000c101d7c */
[----:B------:R-:W-:Y:S04]  /*a0d0*/  @!P3 LDGSTS.E.BYPASS.LTC128B.128 [R10+0x15c00], desc[UR60][R6.64+0x80], !P1 ;  /* 0x15c00080060abfae */ /* 0x000fe8000c901d7c */
[----:B------:R0:W-:Y:S01]  /*a0e0*/  @!P3 LDGSTS.E.BYPASS.LTC128B.128 [R10+0x19c00], desc[UR60][R6.64+0x100], !P2 ;  /* 0x19c00100060abfae */ /* 0x0001e2000d101d7c */
[----:B------:R-:W-:-:S03]  /*a0f0*/  ISETP.GE.AND P3, PT, R5, R3, PT ;  /* 0x000000030500720c */ /* 0x000fc60003f66270 */
[----:B------:R-:W-:Y:S04]  /*a100*/  SHFL.IDX PT, R5, R2, 0x4, 0x181f ;  /* 0x00981f0002057f89 */ /* 0x000fe800000e0000 */
[----:B0-----:R-:W0:Y:S06]  /*a110*/  SHFL.IDX PT, R6, R0, 0x4, 0x181f ;  /* 0x00981f0000067f89 */ /* 0x001e2c00000e0000 */
[----:B0-----:R-:W-:-:S04]  /*a120*/  @!P3 LEA R6, P4, R11, R6, 0x1 ;  /* 0x000000060b06b211 */ /* 0x001fc800078808ff */
[----:B------:R-:W-:-:S05]  /*a130*/  @!P3 IADD3.X R5, RZ, R5, RZ, P4, !PT ;  /* 0x00000005ff05b210 */ /* 0x000fca00027fe4ff */
        /* <DEDUP_REMOVED lines=12> */
[----:B------:R-:W-:Y:S02]  /*a200*/  @!P3 LDGSTS.E.BYPASS.LTC128B.128 [R10+0x12c00], desc[UR60][R6.64], !P0 ;  /* 0x12c00000060abfae */ /* 0x000fe4000c101d7c */
[----:B------:R-:W-:Y:S02]  /*a210*/  ISETP.GE.AND P4, PT, R5, R3, PT ;  /* 0x000000030500720c */ /* 0x000fe40003f86270 */
[----:B------:R-:W-:Y:S04]  /*a220*/  @!P3 LDGSTS.E.BYPASS.LTC128B.128 [R10+0x16c00], desc[UR60][R6.64+0x80], !P1 ;  /* 0x16c00080060abfae */ /* 0x000fe8000c901d7c */
[----:B------:R0:W-:Y:S04]  /*a230*/  @!P3 LDGSTS.E.BYPASS.LTC128B.128 [R10+0x1ac00], desc[UR60][R6.64+0x100], !P2 ;  /* 0x1ac00100060abfae */ /* 0x0001e8000d101d7c */
[----:B------:R-:W-:Y:S04]  /*a240*/  SHFL.IDX PT, R5, R2, 0x6, 0x181f ;  /* 0x00d81f0002057f89 */ /* 0x000fe800000e0000 */
[----:B0-----:R-:W0:Y:S04]  /*a250*/  SHFL.IDX PT, R6, R0, 0x6, 0x181f ;  /* 0x00d81f0000067f89 */ /* 0x001e2800000e0000 */
[----:B------:R-:W1:Y:S01]  /*a260*/  SHFL.IDX PT, R0, R0, 0x7, 0x181f ;  /* 0x00f81f0000007f89 */ /* 0x000e6200000e0000 */
[----:B0-----:R-:W-:-:S04]  /*a270*/  @!P4 LEA R6, P3, R11, R6, 0x1 ;  /* 0x000000060b06c211 */ /* 0x001fc800078608ff */
[----:B------:R-:W-:-:S05]  /*a280*/  @!P4 IADD3.X R5, RZ, R5, RZ, P3, !PT ;  /* 0x00000005ff05c210 */ /* 0x000fca0001ffe4ff */
[----:B------:R-:W-:Y:S02]  /*a290*/  @!P4 IMAD.MOV.U32 R7, RZ, RZ, R5 ;  /* 0x000000ffff07c224 */ /* 0x000fe400078e0005 */
[----:B------:R2:W3:Y:S04]  /*a2a0*/  SHFL.IDX PT, R5, R2, 0x7, 0x181f ;  /* 0x00f81f0002057f89 */ /* 0x0004e800000e0000 */
[----:B------:R2:W-:Y:S04]  /*a2b0*/  @!P4 LDGSTS.E.BYPASS.LTC128B.128 [R10+0x13400], desc[UR60][R6.64], !P0 ;  /* 0x13400000060acfae */ /* 0x0005e8000c101d7c */
[----:B------:R2:W-:Y:S04]  /*a2c0*/  @!P4 LDGSTS.E.BYPASS.LTC128B.128 [R10+0x17400], desc[UR60][R6.64+0x80], !P1 ;  /* 0x17400080060acfae */ /* 0x0005e8000c901d7c */
[----:B-1----:R2:W-:Y:S02]  /*a2d0*/  @!P4 LDGSTS.E.BYPASS.LTC128B.128 [R10+0x1b400], desc[UR60][R6.64+0x100], !P2 ;  /* 0x1b400100060acfae */ /* 0x0025e4000d101d7c */
.L_x_151:
[----:B------:R-:W-:Y:S01]  /*a2e0*/  VIADD R4, R4, 0x70 ;  /* 0x0000007004047836 */ /* 0x000fe20000000000 */
[----:B------:R-:W-:Y:S04]  /*a2f0*/  BSSY B0, `(.L_x_50) ;  /* 0x000000e000007945 */ /* 0x000fe80003800000 */
[----:B------:R-:W-:-:S13]  /*a300*/  ISETP.GE.AND P3, PT, R4, R3, PT ;  /* 0x000000030400720c */ /* 0x000fda0003f66270 */
[----:B------:R-:W-:Y:S05]  /*a310*/  @P3 BRA `(.L_x_51) ;  /* 0x00000000002c3947 */ /* 0x000fea0003800000 */
[----:B--2---:R-:W1:Y:S02]  /*a320*/  S2R R2, SR_TID.X ;  /* 0x0000000000027919 */ /* 0x004e640000002100 */
[----:B-1----:R-:W-:-:S05]  /*a330*/  IMAD.SHL.U32 R2, R2, 0x8, RZ ;  /* 0x0000000802027824 */ /* 0x002fca00078e00ff */
[----:B------:R-:W-:-:S04]  /*a340*/  LOP3.LUT R2, R2, 0x38, RZ, 0xc0, !PT ;  /* 0x0000003802027812 */ /* 0x000fc800078ec0ff */
[----:B------:R-:W-:-:S05]  /*a350*/  LEA R2, P3, R2, R0, 0x1 ;  /* 0x0000000002027211 */ /* 0x000fca00078608ff */
[----:B---3--:R-:W-:-:S05]  /*a360*/  IMAD.X R3, RZ, RZ, R5, P3 ;  /* 0x000000ffff037224 */ /* 0x008fca00018e0605 */
[----:B------:R-:W-:Y:S01]  /*a370*/  @!PT LDS RZ, [RZ] ;  /* 0x00000000fffff984 */ /* 0x000fe20000000800 */
[----:B------:R-:W-:Y:S01]  /*a380*/  @!PT LDS RZ, [RZ] ;  /* 0x00000000fffff984 */ /* 0x000fe20000000800 */
[----:B------:R-:W-:Y:S01]  /*a390*/  @!PT LDS RZ, [RZ] ;  /* 0x00000000fffff984 */ /* 0x000fe20000000800 */
[----:B------:R1:W-:Y:S04]  /*a3a0*/  LDGSTS.E.BYPASS.LTC128B.128 [R10+0x13c00], desc[UR60][R2.64], !P0 ;  /* 0x13c00000020a7fae */ /* 0x0003e8000c101d7c */
[----:B------:R1:W-:Y:S04]  /*a3b0*/  LDGSTS.E.BYPASS.LTC128B.128 [R10+0x17c00], desc[UR60][R2.64+0x80], !P1 ;  /* 0x17c00080020a7fae */ /* 0x0003e8000c901d7c */
[----:B------:R1:W-:Y:S02]  /*a3c0*/  LDGSTS.E.BYPASS.LTC128B.128 [R10+0x1bc00], desc[UR60][R2.64+0x100], !P2 ;  /* 0x1bc00100020a7fae */ /* 0x0003e4000d101d7c */
.L_x_51:
[----:B------:R-:W-:Y:S05]  /*a3d0*/  BSYNC B0 ;  /* 0x0000000000007941 */ /* 0x000fea0003800000 */
.L_x_50:
[----:B-12---:R-:W2:Y:S01]  /*a3e0*/  LDL R2, [R1+0x30] ;  /* 0x0000300001027983 */ /* 0x006ea20000100800 */
[----:B------:R-:W-:Y:S01]  /*a3f0*/  NOP ;  /* 0x0000000000007918 */ /* 0x000fe20000000000 */
[----:B------:R-:W-:Y:S02]  /*a400*/  SYNCS.ARRIVE.TRANS64.RED.A0T1 RZ, [UR36+0x34800], RZ ;  /* 0x034800ffffff79a7 */ /* 0x000fe40008200424 */
[----:B------:R-:W-:Y:S01]  /*a410*/  ARRIVES.LDGSTSBAR.64.TRANSCNT [UR36+0x34800] ;  /* 0x03480000ff0079b0 */ /* 0x000fe20008000aa4 */
[----:B--2---:R-:W-:-:S04]  /*a420*/  LOP3.LUT R0, R2, 0x1, RZ, 0xc, !PT ;  /* 0x0000000102007812 */ /* 0x004fc800078e0cff */
[----:B------:R-:W-:Y:S01]  /*a430*/  SHF.L.U32 R0, R0, 0x1f, RZ ;  /* 0x0000001f00007819 */ /* 0x000fe200000006ff */
[----:B------:R-:W-:Y:S01]  /*a440*/  NOP ;  /* 0x0000000000007918 */ /* 0x000fe20000000000 */
[----:B------:R-:W2:Y:S01]  /*a450*/  LDL.LU R2, [R1+0x2c] ;  /* 0x00002c0001027983 */ /* 0x000ea20000300800 */
[----:B------:R-:W-:Y:S01]  /*a460*/  SYNCS.ARRIVE.TRANS64.A1T0 RZ, [UR36+0x34800], RZ ;  /* 0x034800ffffff79a7 */ /* 0x000fe20008100024 */
[----:B------:R-:W-:Y:S01]  /*a470*/  BSSY B0, `(.L_x_52) ;  /* 0x0000005000007945 */ /* 0x000fe20003800000 */
[----:B------:R-:W-:Y:S01]  /*a480*/  IMAD.U32 R15, RZ, RZ, UR36 ;  /* 0x00000024ff0f7e24 */ /* 0x000fe2000f8e00ff */
[----:B------:R-:W1:Y:S01]  /*a490*/  SYNCS.PHASECHK.TRANS64.TRYWAIT P0, [UR36+0x34820], R0 ;  /* 0x03482000ff0075a7 */ /* 0x000e620008000164 */
[----:B--2---:R-:W-:Y:S01]  /*a4a0*/  ISETP.GE.AND P1, PT, R2, 0x81, PT ;  /* 0x000000810200780c */ /* 0x004fe20003f26270 */
[----:B-1----:R-:W-:-:S12]  /*a4b0*/  @!P0 BRA `(.L_x_53) ;  /* 0x0000003400e88947 */ /* 0x002fd80003800000 */
.L_x_152:
[----:B------:R-:W-:Y:S05]  /*a4c0*/  BSYNC B0 ;  /* 0x0000000000007941 */ /* 0x000fea0003800000 */
.L_x_52:
[----:B0-----:R-:W-:Y:S01]  /*a4d0*/  IADD3 R10, R15, 0x34800, RZ ;  /* 0x000348000f0a7810 */ /* 0x001fe20007ffe0ff */
[----:B------:R-:W-:Y:S06]  /*a4e0*/  @!P1 BRA `(.L_x_54) ;  /* 0x0000001c00fc9947 */ /* 0x000fec0003800000 */
[----:B------:R-:W2:Y:S01]  /*a4f0*/  LDL R2, [R1+0x24] ;  /* 0x0000240001027983 */ /* 0x000ea20000100800 */
[----:B-1----:R-:W-:Y:S02]  /*a500*/  IMAD.MOV.U32 R0, RZ, RZ, 0x1 ;  /* 0x00000001ff007424 */ /* 0x002fe400078e00ff */
[----:B--2---:R-:W-:-:S05]  /*a510*/  IMAD.MOV R9, RZ, RZ, -R2 ;  /* 0x000000ffff097224 */ /* 0x004fca00078e0a02 */
[----:B------:R-:W-:-:S05]  /*a520*/  VIADDMNMX R9, R9, R0, 0xffffffff, !PT ;  /* 0xffffffff09097446 */ /* 0x000fca0007800100 */
[----:B------:R-:W-:-:S05]  /*a530*/  IMAD.IADD R0, R2, 0x1, R9 ;  /* 0x0000000102007824 */ /* 0x000fca00078e0209 */
[----:B------:R-:W-:-:S04]  /*a540*/  LOP3.LUT R0, R0, 0x1, RZ, 0xc0, !PT ;  /* 0x0000000100007812 */ /* 0x000fc800078ec0ff */
[----:B------:R-:W-:Y:S01]  /*a550*/  ISETP.NE.U32.AND P0, PT, R0, 0x1, PT ;  /* 0x000000010000780c */ /* 0x000fe20003f05070 */
[----:B------:R-:W-:-:S12]  /*a560*/  VIADD R0, R2, 0xfffffffe ;  /* 0xfffffffe02007836 */ /* 0x000fd80000000000 */
[----:B------:R-:W-:Y:S05]  /*a570*/  @P0 BRA `(.L_x_55) ;  /* 0x0000000800a00947 */ /* 0x000fea0003800000 */
[----:B------:R-:W2:Y:S04]  /*a580*/  LDL R3, [R1+0xc] ;  /* 0x00000c0001037983 */ /* 0x000ea80000100800 */
[----:B------:R-:W4:Y:S01]  /*a590*/  LDL R2, [R1] ;  /* 0x0000000001027983 */ /* 0x000f220000100800 */
[----:B------:R-:W-:Y:S01]  /*a5a0*/  VIADD R4, R18, 0x1 ;  /* 0x0000000112047836 */ /* 0x000fe20000000000 */
[----:B------:R-:W-:Y:S04]  /*a5b0*/  BSSY B0, `(.L_x_56) ;  /* 0x00000a0000007945 */ /* 0x000fe80003800000 */
[----:B------:R-:W-:-:S04]  /*a5c0*/  ISETP.NE.AND P0, PT, R4, 0x2, PT ;  /* 0x000000020400780c */ /* 0x000fc80003f05270 */
[----:B------:R-:W-:Y:S02]  /*a5d0*/  SEL R8, RZ, 0x1, P0 ;  /* 0x00000001ff087807 */ /* 0x000fe40000000000 */
[----:B------:R-:W-:Y:S02]  /*a5e0*/  SEL R4, R4, RZ, P0 ;  /* 0x000000ff04047207 */ /* 0x000fe40000000000 */
[----:B--2---:R-:W-:Y:S02]  /*a5f0*/  ISETP.NE.AND P2, PT, R3, RZ, PT ;  /* 0x000000ff0300720c */ /* 0x004fe40003f45270 */
[----:B----4-:R-:W-:-:S11]  /*a600*/  LOP3.LUT R8, R2, R8, RZ, 0x3c, !PT ;  /* 0x0000000802087212 */ /* 0x010fd600078e3cff */
[----:B------:R-:W-:Y:S05]  /*a610*/  @!P2 BRA `(.L_x_57) ;  /* 0x000000080064a947 */ /* 0x000fea0003800000 */
[----:B------:R-:W2:Y:S01]  /*a620*/  LDL R2, [R1+0x10] ;  /* 0x0000100001027983 */ /* 0x000ea20000100800 */
[----:B------:R-:W-:Y:S02]  /*a630*/  MOV R6, R17 ;  /* 0x0000001100067202 */ /* 0x000fe40000000f00 */
[----:B--2---:R-:W-:-:S13]  /*a640*/  ISETP.NE.AND P2, PT, R2, RZ, PT ;  /* 0x000000ff0200720c */ /* 0x004fda0003f45270 */
[----:B------:R-:W-:Y:S05]  /*a650*/  @!P2 BRA `(.L_x_58) ;  /* 0x00000000004ca947 */ /* 0x000fea0003800000 */
[----:B------:R-:W2:Y:S01]  /*a660*/  LDL R7, [R1+0x8] ;  /* 0x0000080001077983 */ /* 0x000ea20000100800 */
[----:B------:R-:W0:Y:S01]  /*a670*/  LDC R6, c[0x0][0x43c] ;  /* 0x00010f00ff067b82 */ /* 0x000e220000000800 */
[----:B------:R-:W-:Y:S01]  /*a680*/  ULDC.64 UR4, c[0x0][0x428] ;  /* 0x00010a0000047ab9 */ /* 0x000fe20000000a00 */
[----:B0-----:R-:W-:-:S13]  /*a690*/  ISETP.NE.AND P0, PT, R6, 0x1, PT ;  /* 0x000000010600780c */ /* 0x001fda0003f05270 */
[----:B------:R-:W3:Y:S02]  /*a6a0*/  @P0 LDC.64 R2, c[0x0][0x440] ;  /* 0x00011000ff020b82 */ /* 0x000ee40000000a00 */
[----:B---3--:R-:W-:-:S04]  /*a6b0*/  @P0 IMAD.HI.U32 R5, R0, R2, RZ ;  /* 0x0000000200050227 */ /* 0x008fc800078e00ff */
[----:B------:R-:W-:Y:S01]  /*a6c0*/  IMAD.MOV.U32 R2, RZ, RZ, R0 ;  /* 0x000000ffff027224 */ /* 0x000fe200078e0000 */
[----:B------:R-:W-:-:S05]  /*a6d0*/  @P0 SHF.R.U32.HI R2, RZ, R3, R5 ;  /* 0x00000003ff020219 */ /* 0x000fca0000011605 */
[----:B------:R-:W-:-:S04]  /*a6e0*/  IMAD.MOV R3, RZ, RZ, -R2 ;  /* 0x000000ffff037224 */ /* 0x000fc800078e0a02 */
[----:B------:R-:W-:Y:S01]  /*a6f0*/  IMAD R0, R6, R3, R0 ;  /* 0x0000000306007224 */ /* 0x000fe200078e0200 */
[----:B------:R-:W-:-:S03]  /*a700*/  SHF.R.S32.HI R3, RZ, 0x1f, R2 ;  /* 0x0000001fff037819 */ /* 0x000fc60000011402 */
[----:B------:R-:W-:-:S04]  /*a710*/  IMAD.WIDE.U32 R2, R19, UR4, R2 ;  /* 0x0000000413027c25 */ /* 0x000fc8000f8e0002 */
[----:B--2---:R-:W-:-:S04]  /*a720*/  IMAD R5, R7, UR4, RZ ;  /* 0x0000000407057c24 */ /* 0x004fc8000f8e02ff */
[----:B------:R-:W-:Y:S01]  /*a730*/  IMAD R5, R19, UR5, R5 ;  /* 0x0000000513057c24 */ /* 0x000fe2000f8e0205 */
[----:B------:R-:W-:Y:S02]  /*a740*/  ULDC.64 UR4, c[0x0][0x418] ;  /* 0x0001060000047ab9 */ /* 0x000fe40000000a00 */
[----:B------:R-:W-:Y:S01]  /*a750*/  LEA R6, P0, R2, UR4, 0x2 ;  /* 0x0000000402067c11 */ /* 0x000fe2000f8010ff */
[----:B------:R-:W-:-:S05]  /*a760*/  IMAD.IADD R3, R5, 0x1, R3 ;  /* 0x0000000105037824 */ /* 0x000fca00078e0203 */
[----:B------:R-:W-:-:S05]  /*a770*/  LEA.HI.X R7, R2, UR5, R3, 0x2, P0 ;  /* 0x0000000502077c11 */ /* 0x000fca00080f1403 */
[----:B------:R0:W5:Y:S02]  /*a780*/  LDG.E R6, desc[UR60][R6.64] ;  /* 0x0000003c06067981 */ /* 0x000164000c1e1900 */
.L_x_58:
[----:B------:R-:W-:Y:S01]  /*a790*/  LEA R3, R4, UR36, 0x3 ;  /* 0x0000002404037c11 */ /* 0x000fe2000f8e18ff */
[----:B------:R-:W-:Y:S01]  /*a7a0*/  BSSY B1, `(.L_x_59) ;  /* 0x0000004000017945 */ /* 0x000fe20003800000 */
[----:B------:R-:W-:-:S04]  /*a7b0*/  SHF.L.U32 R2, R8, 0x1f, RZ ;  /* 0x0000001f08027819 */ /* 0x000fc800000006ff */
[----:B------:R-:W1:Y:S02]  /*a7c0*/  SYNCS.PHASECHK.TRANS64.TRYWAIT P0, [R3+URZ+0x34840], R2 ;  /* 0x03484002030075a7 */ /* 0x000e64000800017f */
[----:B-1----:R-:W-:Y:S05]  /*a7d0*/  @!P0 BRA `(.L_x_60) ;  /* 0x0000003400348947 */ /* 0x002fea0003800000 */
.L_x_153:
[----:B------:R-:W-:Y:S05]  /*a7e0*/  BSYNC B1 ;  /* 0x0000000000017941 */ /* 0x000fea0003800000 */
.L_x_59:
[----:B---3--:R-:W2:Y:S01]  /*a7f0*/  S2R R5, SR_TID.X ;  /* 0x0000000000057919 */ /* 0x008ea20000002100 */
[----:B------:R-:W-:Y:S01]  /*a800*/  BSSY B1, `(.L_x_61) ;  /* 0x000000b000017945 */ /* 0x000fe20003800000 */
[----:B--2---:R-:W-:-:S04]  /*a810*/  LOP3.LUT R5, R5, 0x7f, RZ, 0xc0, !PT ;  /* 0x0000007f05057812 */ /* 0x004fc800078ec0ff */
[----:B------:R-:W-:-:S13]  /*a820*/  ISETP.NE.AND P1, PT, R5, RZ, PT ;  /* 0x000000ff0500720c */ /* 0x000fda0003f25270 */
[----:B------:R-:W-:Y:S05]  /*a830*/  @P1 BRA `(.L_x_62) ;  /* 0x00000000001c1947 */ /* 0x000fea0003800000 */
[----:B------:R-:W2:Y:S01]  /*a840*/  S2R R5, SR_TID.X ;  /* 0x0000000000057919 */ /* 0x000ea20000002100 */
[----:B-1----:R-:W-:-:S04]  /*a850*/  IMAD.MOV.U32 R2, RZ, RZ, 0xc000 ;  /* 0x0000c000ff027424 */ /* 0x002fc800078e00ff */
[----:B------:R3:W-:Y:S01]  /*a860*/  SYNCS.ARRIVE.TRANS64 RZ, [R3+URZ+0x34830], R2 ;  /* 0x0348300203ff79a7 */ /* 0x0007e2000800003f */
[----:B--2---:R-:W-:-:S04]  /*a870*/  LOP3.LUT R5, R5, 0x1f, RZ, 0xc0, !PT ;  /* 0x0000001f05057812 */ /* 0x004fc800078ec0ff */
[----:B------:R-:W-:-:S13]  /*a880*/  ISETP.NE.AND P0, PT, R5, RZ, PT ;  /* 0x000000ff0500720c */ /* 0x000fda0003f05270 */
[----:B---3--:R-:W-:Y:S05]  /*a890*/  @!P0 BRA `(.L_x_62) ;  /* 0x0000000000048947 */ /* 0x008fea0003800000 */
[----:B------:R-:W-:Y:S01]  /*a8a0*/  BPT.TRAP 0x1 ;  /* 0x000000040000795c */ /* 0x000fe20000300000 */
.L_x_62:
[----:B------:R-:W-:Y:S05]  /*a8b0*/  BSYNC B1 ;  /* 0x0000000000017941 */ /* 0x000fea0003800000 */
.L_x_61:
[----:B------:R-:W-:Y:S01]  /*a8c0*/  IMAD.MOV.U32 R11, RZ, RZ, RZ ;  /* 0x000000ffff0b7224 */ /* 0x000fe200078e00ff */
[----:B------:R-:W-:Y:S01]  /*a8d0*/  UIADD3 UR4, UP0, UR38, 0x370, URZ ;  /* 0x0000037026047890 */ /* 0x000fe2000ff1e03f */
[----:B------:R-:W-:Y:S01]  /*a8e0*/  IMAD R5, R4, 0xc000, R15 ;  /* 0x0000c00004057824 */ /* 0x000fe200078e020f */
[----:B------:R-:W-:Y:S01]  /*a8f0*/  PLOP3.LUT P0, PT, PT, PT, PT, 0x80, 0x0 ;  /* 0x000000000000781c */ /* 0x000fe20003f0f070 */
[----:B-1----:R-:W-:Y:S01]  /*a900*/  IMAD.SHL.U32 R2, R0, 0x80, RZ ;  /* 0x0000008000027824 */ /* 0x002fe200078e00ff */
[----:B------:R-:W-:Y:S01]  /*a910*/  R2UR UR10, R11 ;  /* 0x000000000b0a72ca */ /* 0x000fe200000e0000 */
[----:B0-----:R-:W-:Y:S01]  /*a920*/  VIADD R7, R5, 0x1c400 ;  /* 0x0001c40005077836 */ /* 0x001fe20000000000 */
[----:B------:R-:W-:Y:S01]  /*a930*/  IADD3 R3, R3, 0x34830, RZ ;  /* 0x0003483003037810 */ /* 0x000fe20007ffe0ff */
[----:B------:R-:W-:Y:S01]  /*a940*/  UIADD3.X UR5, URZ, UR39, URZ, UP0, !UPT ;  /* 0x000000273f057290 */ /* 0x000fe200087fe43f */
[----:B------:R-:W-:Y:S01]  /*a950*/  UMOV UR6, 0x0 ;  /* 0x0000000000067882 */ /* 0x000fe20000000000 */
[----:B------:R-:W-:-:S10]  /*a960*/  UMOV UR7, 0x14f00000 ;  /* 0x14f0000000077882 */ /* 0x000fd40000000000 */
.L_x_63:
[----:B------:R-:W-:-:S13]  /*a970*/  @P0 ELECT P2, URZ, PT ;  /* 0x00000000003f082f */ /* 0x000fda0003840000 */
[----:B-----5:R-:W-:Y:S02]  /*a980*/  @P2 R2UR UR13, R6 ;  /* 0x00000000060d22ca */ /* 0x020fe400000e0000 */
[----:B------:R-:W-:Y:S02]  /*a990*/  @P2 R2UR UR12, R16 ;  /* 0x00000000100c22ca */ /* 0x000fe400000e0000 */
[----:B------:R-:W-:Y:S02]  /*a9a0*/  @P2 R2UR UR11, R2 ;  /* 0x00000000020b22ca */ /* 0x000fe400000e0000 */
[----:B------:R-:W-:Y:S02]  /*a9b0*/  @P2 R2UR UR9, R3 ;  /* 0x00000000030922ca */ /* 0x000fe400000e0000 */
[----:B------:R-:W-:Y:S02]  /*a9c0*/  @P2 R2UR UR8, R7 ;  /* 0x00000000070822ca */ /* 0x000fe400000e0000 */
[----:B------:R-:W-:-:S02]  /*a9d0*/  @P2 PLOP3.LUT P0, PT, P2, PT, PT, 0x8, 0x0 ;  /* 0x000000000000281c */ /* 0x000fc4000170e170 */
[----:B------:R-:W-:-:S09]  /*a9e0*/  PLOP3.LUT P2, PT, PT, PT, PT, 0x8, 0x0 ;  /* 0x000000000000781c */ /* 0x000fd20003f4e170 */
[----:B------:R0:W-:Y:S02]  /*a9f0*/  UTMALDG.4D [UR8], [UR4], desc[UR6] ;  /* 0x00000608040075b4 */ /* 0x0001e40008019000 */
[----:B0-----:R-:W-:Y:S05]  /*aa00*/  @P0 BRA.U.ANY `(.L_x_63) ;  /* 0xfffffffd00d80947 */ /* 0x001fea000393ffff */
[----:B------:R-:W-:Y:S01]  /*aa10*/  IMAD.MOV.U32 R14, RZ, RZ, 0x40 ;  /* 0x00000040ff0e7424 */ /* 0x000fe200078e00ff */
[----:B------:R-:W-:Y:S01]  /*aa20*/  PLOP3.LUT P0, PT, PT, PT, PT, 0x80, 0x0 ;  /* 0x000000000000781c */ /* 0x000fe20003f0f070 */
[----:B------:R-:W-:Y:S01]  /*aa30*/  VIADD R7, R5, 0x20400 ;  /* 0x0002040005077836 */ /* 0x000fe20000000000 */
[----:B------:R-:W-:Y:S01]  /*aa40*/  UMOV UR6, 0x0 ;  /* 0x0000000000067882 */ /* 0x000fe20000000000 */
[----:B------:R-:W-:Y:S01]  /*aa50*/  UMOV UR7, 0x14f00000 ;  /* 0x14f0000000077882 */ /* 0x000fe20000000000 */
[----:B------:R-:W-:-:S15]  /*aa60*/  R2UR UR10, R14 ;  /* 0x000000000e0a72ca */ /* 0x000fde00000e0000 */
.L_x_64:
[----:B------:R-:W-:-:S13]  /*aa70*/  @P0 ELECT P2, URZ, PT ;  /* 0x00000000003f082f */ /* 0x000fda0003840000 */
[----:B------:R-:W-:Y:S02]  /*aa80*/  @P2 R2UR UR13, R6 ;  /* 0x00000000060d22ca */ /* 0x000fe400000e0000 */
        /* <DEDUP_REMOVED lines=8> */
[----:B------:R-:W-:Y:S01]  /*ab10*/  PLOP3.LUT P0, PT, PT, PT, PT, 0x80, 0x0 ;  /* 0x000000000000781c */ /* 0x000fe20003f0f070 */
[----:B------:R-:W-:Y:S01]  /*ab20*/  VIADD R5, R5, 0x24400 ;  /* 0x0002440005057836 */ /* 0x000fe20000000000 */
[----:B------:R-:W-:Y:S01]  /*ab30*/  UMOV UR6, 0x0 ;  /* 0x0000000000067882 */ /* 0x000fe20000000000 */
[----:B------:R-:W-:Y:S01]  /*ab40*/  UMOV UR7, 0x14f00000 ;  /* 0x14f0000000077882 */ /* 0x000fe20000000000 */
[----:B------:R-:W-:-:S09]  /*ab50*/  UMOV UR10, 0x80 ;  /* 0x00000080000a7882 */ /* 0x000fd20000000000 */
.L_x_65:
        /* <DEDUP_REMOVED lines=10> */
[----:B------:R-:W2:Y:S01]  /*ac00*/  LDL.LU R7, [R1] ;  /* 0x0000000001077983 */ /* 0x000ea20000300800 */
[----:B------:R-:W-:Y:S01]  /*ac10*/  LEA R3, R18, R10, 0x3 ;  /* 0x0000000a12037211 */ /* 0x000fe200078e18ff */
[----:B------:R-:W-:Y:S01]  /*ac20*/  BSSY B1, `(.L_x_66) ;  /* 0x0000004000017945 */ /* 0x000fe20003800000 */
[----:B--2---:R-:W-:-:S04]  /*ac30*/  SHF.L.U32 R2, R7, 0x1f, RZ ;  /* 0x0000001f07027819 */ /* 0x004fc800000006ff */
[----:B------:R-:W0:Y:S02]  /*ac40*/  SYNCS.PHASECHK.TRANS64.TRYWAIT P0, [R3+URZ+0x60], R2 ;  /* 0x00006002030075a7 */ /* 0x000e24000800017f */
[----:B0-----:R-:W-:Y:S05]  /*ac50*/  @!P0 BRA `(.L_x_67) ;  /* 0x0000003000288947 */ /* 0x001fea0003800000 */
.L_x_154:
[----:B------:R-:W-:Y:S05]  /*ac60*/  BSYNC B1 ;  /* 0x0000000000017941 */ /* 0x000fea0003800000 */
.L_x_66:
[----:B------:R-:W-:Y:S01]  /*ac70*/  BSSY B1, `(.L_x_68) ;  /* 0x000000c000017945 */ /* 0x000fe20003800000 */
[----:B------:R-:W-:Y:S02]  /*ac80*/  IMAD.MOV.U32 R12, RZ, RZ, 0x0 ;  /* 0x00000000ff0c7424 */ /* 0x000fe400078e00ff */
[----:B------:R-:W-:Y:S01]  /*ac90*/  IMAD.MOV.U32 R13, RZ, RZ, 0x14f00000 ;  /* 0x14f00000ff0d7424 */ /* 0x000fe200078e00ff */
[----:B------:R-:W-:Y:S06]  /*aca0*/  @P1 BRA `(.L_x_69) ;  /* 0x0000000000201947 */ /* 0x000fec0003800000 */
[----:B------:R-:W1:Y:S01]  /*acb0*/  S2R R5, SR_TID.X ;  /* 0x0000000000057919 */ /* 0x000e620000002100 */
[----:B0-----:R-:W-:Y:S01]  /*acc0*/  LEA R2, R18, UR36, 0x3 ;  /* 0x0000002412027c11 */ /* 0x001fe2000f8e18ff */
[----:B------:R-:W-:-:S04]  /*acd0*/  IMAD.MOV.U32 R3, RZ, RZ, 0x8000 ;  /* 0x00008000ff037424 */ /* 0x000fc800078e00ff */
[----:B------:R2:W-:Y:S01]  /*ace0*/  SYNCS.ARRIVE.TRANS64 RZ, [R2+URZ+0x34850], R3 ;  /* 0x0348500302ff79a7 */ /* 0x0005e2000800003f */
[----:B-1----:R-:W-:-:S04]  /*acf0*/  LOP3.LUT R5, R5, 0x1f, RZ, 0xc0, !PT ;  /* 0x0000001f05057812 */ /* 0x002fc800078ec0ff */
[----:B------:R-:W-:-:S13]  /*ad00*/  ISETP.NE.AND P0, PT, R5, RZ, PT ;  /* 0x000000ff0500720c */ /* 0x000fda0003f05270 */
[----:B--2---:R-:W-:Y:S05]  /*ad10*/  @!P0 BRA `(.L_x_69) ;  /* 0x0000000000048947 */ /* 0x004fea0003800000 */
[----:B------:R-:W-:Y:S01]  /*ad20*/  BPT.TRAP 0x1 ;  /* 0x000000040000795c */ /* 0x000fe20000300000 */
.L_x_69:
[----:B------:R-:W-:Y:S05]  /*ad30*/  BSYNC B1 ;  /* 0x0000000000017941 */ /* 0x000fea0003800000 */
.L_x_68:
[----:B------:R-:W2:Y:S01]  /*ad40*/  LDL.LU R5, [R1+0x4] ;  /* 0x0000040001057983 */ /* 0x000ea20000300800 */
[----:B------:R-:W-:Y:S01]  /*ad50*/  R2UR UR10, R11 ;  /* 0x000000000b0a72ca */ /* 0x000fe200000e0000 */
[----:B------:R-:W-:Y:S01]  /*ad60*/  UIADD3 UR4, UP0, UR38, 0x470, URZ ;  /* 0x0000047026047890 */ /* 0x000fe2000ff1e03f */
[----:B------:R-:W-:Y:S02]  /*ad70*/  R2UR UR6, R12 ;  /* 0x000000000c0672ca */ /* 0x000fe400000e0000 */
[----:B------:R-:W-:Y:S01]  /*ad80*/  R2UR UR7, R13 ;  /* 0x000000000d0772ca */ /* 0x000fe200000e0000 */
[----:B------:R-:W-:Y:S01]  /*ad90*/  UIADD3.X UR5, URZ, UR39, URZ, UP0, !UPT ;  /* 0x000000273f057290 */ /* 0x000fe200087fe43f */
[C---:B0-----:R-:W-:Y:S02]  /*ada0*/  LEA R2, R18.reuse, UR36, 0x3 ;  /* 0x0000002412027c11 */ /* 0x041fe4000f8e18ff */
[----:B------:R-:W-:Y:S02]  /*adb0*/  LEA R3, R18, UR36, 0xf ;  /* 0x0000002412037c11 */ /* 0x000fe4000f8e78ff */
[----:B------:R-:W-:Y:S01]  /*adc0*/  PLOP3.LUT P0, PT, PT, PT, PT, 0x80, 0x0 ;  /* 0x000000000000781c */ /* 0x000fe20003f0f070 */
[----:B------:R-:W-:Y:S01]  /*add0*/  VIADD R2, R2, 0x34850 ;  /* 0x0003485002027836 */ /* 0x000fe20000000000 */
[----:B------:R-:W-:Y:S01]  /*ade0*/  IADD3 R7, R3, 0x400, RZ ;  /* 0x0000040003077810 */ /* 0x000fe20007ffe0ff */
[----:B--2---:R-:W-:-:S10]  /*adf0*/  IMAD.SHL.U32 R5, R5, 0x80, RZ ;  /* 0x0000008005057824 */ /* 0x004fd400078e00ff */
.L_x_70:
        /* <DEDUP_REMOVED lines=10> */
[----:B------:R-:W-:Y:S01]  /*aea0*/  R2UR UR10, R14 ;  /* 0x000000000e0a72ca */ /* 0x000fe200000e0000 */
[----:B------:R-:W-:Y:S01]  /*aeb0*/  VIADD R3, R3, 0x4400 ;  /* 0x0000440003037836 */ /* 0x000fe20000000000 */
[----:B------:R-:W-:Y:S02]  /*aec0*/  R2UR UR6, R12 ;  /* 0x000000000c0672ca */ /* 0x000fe400000e0000 */
[----:B------:R-:W-:Y:S02]  /*aed0*/  R2UR UR7, R13 ;  /* 0x000000000d0772ca */ /* 0x000fe400000e0000 */
[----:B------:R-:W-:-:S13]  /*aee0*/  PLOP3.LUT P0, PT, PT, PT, PT, 0x80, 0x0 ;  /* 0x000000000000781c */ /* 0x000fda0003f0f070 */
.L_x_71:
        /* <DEDUP_REMOVED lines=10> */
[----:B------:R0:W-:Y:S01]  /*af90*/  STL [R1+0x4], R0 ;  /* 0x0000040001007387 */ /* 0x0001e20000100800 */
[----:B------:R-:W-:-:S07]  /*afa0*/  IMAD.MOV.U32 R17, RZ, RZ, R6 ;  /* 0x000000ffff117224 */ /* 0x000fce00078e0006 */
.L_x_57:
[----:B------:R-:W-:Y:S05]  /*afb0*/  BSYNC B0 ;  /* 0x0000000000007941 */ /* 0x000fea0003800000 */
.L_x_56:
[----:B0-----:R-:W2:Y:S01]  /*afc0*/  LDL.LU R0, [R1+0x24] ;  /* 0x0000240001007983 */ /* 0x001ea20000300800 */
[----:B------:R-:W-:-:S03]  /*afd0*/  IMAD.MOV.U32 R18, RZ, RZ, R4 ;  /* 0x000000ffff127224 */ /* 0x000fc600078e0004 */
[----:B------:R0:W-:Y:S02]  /*afe0*/  STL [R1], R8 ;  /* 0x0000000801007387 */ /* 0x0001e40000100800 */
[----:B0-2---:R-:W-:-:S07]  /*aff0*/  VIADD R0, R0, 0xfffffffd ;  /* 0xfffffffd00007836 */ /* 0x005fce0000000000 */
.L_x_55:
[----:B------:R-:W2:Y:S01]  /*b000*/  LDL.LU R2, [R1+0x1c] ;  /* 0x00001c0001027983 */ /* 0x000ea20000300800 */
[----:B------:R-:W-:Y:S01]  /*b010*/  IMAD.MOV R9, RZ, RZ, -R9 ;  /* 0x000000ffff097224 */ /* 0x000fe200078e0a09 */
[----:B------:R-:W-:Y:S04]  /*b020*/  BSSY B0, `(.L_x_54) ;  /* 0x000014b000007945 */ /* 0x000fe80003800000 */
[----:B--2---:R-:W-:-:S13]  /*b030*/  ISETP.NE.AND P0, PT, R2, R9, PT ;  /* 0x000000090200720c */ /* 0x004fda0003f05270 */
[----:B------:R-:W-:Y:S05]  /*b040*/  @!P0 BRA `(.L_x_72) ;  /* 0x0000001400208947 */ /* 0x000fea0003800000 */
[----:B------:R-:W-:-:S07]  /*b050*/  MOV R4, R17 ;  /* 0x0000001100047202 */ /* 0x000fce0000000f00 */
.L_x_105:
[----:B--2---:R-:W2:Y:S04]  /*b060*/  LDL R3, [R1+0xc] ;  /* 0x00000c0001037983 */ /* 0x004ea80000100800 */
        /* <DEDUP_REMOVED lines=8> */
[----:B01----:R-:W-:Y:S05]  /*b0f0*/  @!P1 BRA `(.L_x_74) ;  /* 0x00000008005c9947 */ /* 0x003fea0003800000 */
[----:B------:R-:W2:Y:S01]  /*b100*/  LDL R2, [R1+0x10] ;  /* 0x0000100001027983 */ /* 0x000ea20000100800 */
[----:B------:R-:W-:Y:S01]  /*b110*/  IMAD.MOV.U32 R8, RZ, RZ, R0 ;  /* 0x000000ffff087224 */ /* 0x000fe200078e0000 */
[----:B--2---:R-:W-:-:S13]  /*b120*/  ISETP.NE.AND P1, PT, R2, RZ, PT ;  /* 0x000000ff0200720c */ /* 0x004fda0003f25270 */
[----:B------:R-:W-:Y:S05]  /*b130*/  @!P1 BRA `(.L_x_75) ;  /* 0x00000000004c9947 */ /* 0x000fea0003800000 */
[----:B---3--:R-:W2:Y:S01]  /*b140*/  LDL R5, [R1+0x8] ;  /* 0x0000080001057983 */ /* 0x008ea20000100800 */
[----:B------:R-:W0:Y:S01]  /*b150*/  LDC R8, c[0x0][0x43c] ;  /* 0x00010f00ff087b82 */ /* 0x000e220000000800 */
[----:B------:R-:W-:Y:S01]  /*b160*/  ULDC.64 UR4, c[0x0][0x428] ;  /* 0x00010a0000047ab9 */ /* 0x000fe20000000a00 */
[----:B0-----:R-:W-:-:S13]  /*b170*/  ISETP.NE.AND P0, PT, R8, 0x1, PT ;  /* 0x000000010800780c */ /* 0x001fda0003f05270 */
[----:B------:R-:W0:Y:S02]  /*b180*/  @P0 LDC.64 R2, c[0x0][0x440] ;  /* 0x00011000ff020b82 */ /* 0x000e240000000a00 */
[----:B0-----:R-:W-:-:S04]  /*b190*/  @P0 IMAD.HI.U32 R4, R0, R2, RZ ;  /* 0x0000000200040227 */ /* 0x001fc800078e00ff */
        /* <DEDUP_REMOVED lines=8> */
[----:B------:R-:W-:-:S03]  /*b220*/  ULDC.64 UR4, c[0x0][0x418] ;  /* 0x0001060000047ab9 */ /* 0x000fc60000000a00 */
[----:B------:R-:W-:Y:S01]  /*b230*/  IMAD.IADD R3, R4, 0x1, R3 ;  /* 0x0000000104037824 */ /* 0x000fe200078e0203 */
[----:B------:R-:W-:-:S04]  /*b240*/  LEA R4, P0, R2, UR4, 0x2 ;  /* 0x0000000402047c11 */ /* 0x000fc8000f8010ff */
[----:B------:R-:W-:-:S05]  /*b250*/  LEA.HI.X R5, R2, UR5, R3, 0x2, P0 ;  /* 0x0000000502057c11 */ /* 0x000fca00080f1403 */
[----:B------:R0:W5:Y:S04]  /*b260*/  LDG.E R4, desc[UR60][R4.64] ;  /* 0x0000003c04047981 */ /* 0x000168000c1e1900 */
.L_x_75:
[----:B------:R-:W-:Y:S01]  /*b270*/  LEA R3, R6, UR36, 0x3 ;  /* 0x0000002406037c11 */ /* 0x000fe2000f8e18ff */
[----:B------:R-:W-:Y:S01]  /*b280*/  BSSY B2, `(.L_x_76) ;  /* 0x0000004000027945 */ /* 0x000fe20003800000 */
[----:B------:R-:W-:-:S04]  /*b290*/  SHF.L.U32 R2, R7, 0x1f, RZ ;  /* 0x0000001f07027819 */ /* 0x000fc800000006ff */
[----:B------:R-:W1:Y:S02]  /*b2a0*/  SYNCS.PHASECHK.TRANS64.TRYWAIT P0, [R3+URZ+0x34840], R2 ;  /* 0x03484002030075a7 */ /* 0x000e64000800017f */
[----:B-1----:R-:W-:Y:S05]  /*b2b0*/  @!P0 BRA `(.L_x_77) ;  /* 0x0000002800a48947 */ /* 0x002fea0003800000 */
.L_x_155:
[----:B------:R-:W-:Y:S05]  /*b2c0*/  BSYNC B2 ;  /* 0x0000000000027941 */ /* 0x000fea0003800000 */
.L_x_76:
[----:B0--3--:R-:W0:Y:S01]  /*b2d0*/  S2R R5, SR_TID.X ;  /* 0x0000000000057919 */ /* 0x009e220000002100 */
[----:B------:R-:W-:Y:S01]  /*b2e0*/  BSSY B2, `(.L_x_78) ;  /* 0x000000b000027945 */ /* 0x000fe20003800000 */
[----:B0-----:R-:W-:-:S04]  /*b2f0*/  LOP3.LUT R5, R5, 0x7f, RZ, 0xc0, !PT ;  /* 0x0000007f05057812 */ /* 0x001fc800078ec0ff */
[----:B------:R-:W-:-:S13]  /*b300*/  ISETP.NE.AND P1, PT, R5, RZ, PT ;  /* 0x000000ff0500720c */ /* 0x000fda0003f25270 */
[----:B------:R-:W-:Y:S05]  /*b310*/  @P1 BRA `(.L_x_79) ;  /* 0x00000000001c1947 */ /* 0x000fea0003800000 */
[----:B------:R-:W0:Y:S01]  /*b320*/  S2R R5, SR_TID.X ;  /* 0x0000000000057919 */ /* 0x000e220000002100 */
[----:B-1----:R-:W-:-:S04]  /*b330*/  MOV R2, 0xc000 ;  /* 0x0000c00000027802 */ /* 0x002fc80000000f00 */
[----:B------:R2:W-:Y:S01]  /*b340*/  SYNCS.ARRIVE.TRANS64 RZ, [R3+URZ+0x34830], R2 ;  /* 0x0348300203ff79a7 */ /* 0x0005e2000800003f */
[----:B0-----:R-:W-:-:S04]  /*b350*/  LOP3.LUT R5, R5, 0x1f, RZ, 0xc0, !PT ;  /* 0x0000001f05057812 */ /* 0x001fc800078ec0ff */
[----:B------:R-:W-:-:S13]  /*b360*/  ISETP.NE.AND P0, PT, R5, RZ, PT ;  /* 0x000000ff0500720c */ /* 0x000fda0003f05270 */
[----:B--2---:R-:W-:Y:S05]  /*b370*/  @!P0 BRA `(.L_x_79) ;  /* 0x0000000000048947 */ /* 0x004fea0003800000 */
[----:B------:R-:W-:Y:S01]  /*b380*/  BPT.TRAP 0x1 ;  /* 0x000000040000795c */ /* 0x000fe20000300000 */
.L_x_79:
[----:B------:R-:W-:Y:S05]  /*b390*/  BSYNC B2 ;  /* 0x0000000000027941 */ /* 0x000fea0003800000 */
.L_x_78:
[----:B------:R-:W-:Y:S01]  /*b3a0*/  IMAD.MOV.U32 R11, RZ, RZ, RZ ;  /* 0x000000ffff0b7224 */ /* 0x000fe200078e00ff */
[----:B------:R-:W-:Y:S01]  /*b3b0*/  UIADD3 UR4, UP0, UR38, 0x370, URZ ;  /* 0x0000037026047890 */ /* 0x000fe2000ff1e03f */
[----:B------:R-:W-:Y:S01]  /*b3c0*/  IMAD R5, R6, 0xc000, R15 ;  /* 0x0000c00006057824 */ /* 0x000fe200078e020f */
[----:B------:R-:W-:Y:S01]  /*b3d0*/  PLOP3.LUT P0, PT, PT, PT, PT, 0x80, 0x0 ;  /* 0x000000000000781c */ /* 0x000fe20003f0f070 */
[----:B-1----:R-:W-:Y:S01]  /*b3e0*/  VIADD R3, R3, 0x34830 ;  /* 0x0003483003037836 */ /* 0x002fe20000000000 */
[----:B------:R-:W-:Y:S01]  /*b3f0*/  R2UR UR10, R11 ;  /* 0x000000000b0a72ca */ /* 0x000fe200000e0000 */
[----:B------:R-:W-:Y:S01]  /*b400*/  IMAD.SHL.U32 R2, R8, 0x80, RZ ;  /* 0x0000008008027824 */ /* 0x000fe200078e00ff */
[----:B------:R-:W-:Y:S01]  /*b410*/  UIADD3.X UR5, URZ, UR39, URZ, UP0, !UPT ;  /* 0x000000273f057290 */ /* 0x000fe200087fe43f */
[----:B------:R-:W-:Y:S01]  /*b420*/  VIADD R9, R5, 0x1c400 ;  /* 0x0001c40005097836 */ /* 0x000fe20000000000 */
[----:B------:R-:W-:Y:S01]  /*b430*/  UMOV UR6, 0x0 ;  /* 0x0000000000067882 */ /* 0x000fe20000000000 */
[----:B------:R-:W-:-:S10]  /*b440*/  UMOV UR7, 0x14f00000 ;  /* 0x14f0000000077882 */ /* 0x000fd40000000000 */
.L_x_80:
        /* <DEDUP_REMOVED lines=12> */
[----:B------:R-:W-:Y:S01]  /*b510*/  UMOV UR6, 0x0 ;  /* 0x0000000000067882 */ /* 0x000fe20000000000 */
[----:B------:R-:W-:Y:S01]  /*b520*/  IADD3 R9, R5, 0x20400, RZ ;  /* 0x0002040005097810 */ /* 0x000fe20007ffe0ff */
[----:B------:R-:W-:Y:S01]  /*b530*/  UMOV UR7, 0x14f00000 ;  /* 0x14f0000000077882 */ /* 0x000fe20000000000 */
[----:B------:R-:W-:-:S15]  /*b540*/  R2UR UR10, R14 ;  /* 0x000000000e0a72ca */ /* 0x000fde00000e0000 */
.L_x_81:
        /* <DEDUP_REMOVED lines=15> */
.L_x_82:
        /* <DEDUP_REMOVED lines=11> */
[----:B------:R-:W-:Y:S01]  /*b6f0*/  IMAD R2, R18, 0x8, R10 ;  /* 0x0000000812027824 */ /* 0x000fe200078e020a */
[----:B------:R-:W-:Y:S01]  /*b700*/  BSSY B2, `(.L_x_83) ;  /* 0x0000004000027945 */ /* 0x000fe20003800000 */
[----:B--2---:R-:W-:-:S04]  /*b710*/  SHF.L.U32 R3, R9, 0x1f, RZ ;  /* 0x0000001f09037819 */ /* 0x004fc800000006ff */
[----:B------:R-:W0:Y:S02]  /*b720*/  SYNCS.PHASECHK.TRANS64.TRYWAIT P0, [R2+URZ+0x60], R3 ;  /* 0x00006003020075a7 */ /* 0x000e24000800017f */
[----:B0-----:R-:W-:Y:S05]  /*b730*/  @!P0 BRA `(.L_x_84) ;  /* 0x0000002400988947 */ /* 0x001fea0003800000 */
.L_x_156:
[----:B------:R-:W-:Y:S05]  /*b740*/  BSYNC B2 ;  /* 0x0000000000027941 */ /* 0x000fea0003800000 */
.L_x_83:
[----:B------:R-:W-:Y:S01]  /*b750*/  BSSY B2, `(.L_x_85) ;  /* 0x000000b000027945 */ /* 0x000fe20003800000 */
[----:B------:R-:W-:Y:S02]  /*b760*/  IMAD.MOV.U32 R12, RZ, RZ, 0x0 ;  /* 0x00000000ff0c7424 */ /* 0x000fe400078e00ff */
[----:B------:R-:W-:Y:S01]  /*b770*/  IMAD.MOV.U32 R13, RZ, RZ, 0x14f00000 ;  /* 0x14f00000ff0d7424 */ /* 0x000fe200078e00ff */
[----:B------:R-:W-:Y:S06]  /*b780*/  @P1 BRA `(.L_x_86) ;  /* 0x00000000001c1947 */ /* 0x000fec0003800000 */
[----:B------:R-:W1:Y:S01]  /*b790*/  S2R R5, SR_TID.X ;  /* 0x0000000000057919 */ /* 0x000e620000002100 */
[----:B0-----:R-:W-:-:S04]  /*b7a0*/  IMAD.MOV.U32 R3, RZ, RZ, 0x8000 ;  /* 0x00008000ff037424 */ /* 0x001fc800078e00ff */
[----:B------:R2:W-:Y:S01]  /*b7b0*/  SYNCS.ARRIVE.TRANS64 RZ, [R2+URZ+0x50], R3 ;  /* 0x0000500302ff79a7 */ /* 0x0005e2000800003f */
[----:B-1----:R-:W-:-:S04]  /*b7c0*/  LOP3.LUT R5, R5, 0x1f, RZ, 0xc0, !PT ;  /* 0x0000001f05057812 */ /* 0x002fc800078ec0ff */
[----:B------:R-:W-:-:S13]  /*b7d0*/  ISETP.NE.AND P0, PT, R5, RZ, PT ;  /* 0x000000ff0500720c */ /* 0x000fda0003f05270 */
[----:B--2---:R-:W-:Y:S05]  /*b7e0*/  @!P0 BRA `(.L_x_86) ;  /* 0x0000000000048947 */ /* 0x004fea0003800000 */
[----:B------:R-:W-:Y:S01]  /*b7f0*/  BPT.TRAP 0x1 ;  /* 0x000000040000795c */ /* 0x000fe20000300000 */
.L_x_86:
[----:B------:R-:W-:Y:S05]  /*b800*/  BSYNC B2 ;  /* 0x0000000000027941 */ /* 0x000fea0003800000 */
.L_x_85:
[----:B0-----:R-:W2:Y:S01]  /*b810*/  LDL.LU R3, [R1+0x4] ;  /* 0x0000040001037983 */ /* 0x001ea20000300800 */
[----:B------:R-:W-:Y:S01]  /*b820*/  R2UR UR10, R11 ;  /* 0x000000000b0a72ca */ /* 0x000fe200000e0000 */
[----:B------:R-:W-:Y:S01]  /*b830*/  UIADD3 UR4, UP0, UR38, 0x470, URZ ;  /* 0x0000047026047890 */ /* 0x000fe2000ff1e03f */
[----:B------:R-:W-:Y:S01]  /*b840*/  R2UR UR6, R12 ;  /* 0x000000000c0672ca */ /* 0x000fe200000e0000 */
[----:B------:R-:W-:Y:S01]  /*b850*/  VIADD R2, R2, 0x50 ;  /* 0x0000005002027836 */ /* 0x000fe20000000000 */
[----:B------:R-:W-:Y:S01]  /*b860*/  R2UR UR7, R13 ;  /* 0x000000000d0772ca */ /* 0x000fe200000e0000 */
[----:B------:R-:W-:Y:S01]  /*b870*/  UIADD3.X UR5, URZ, UR39, URZ, UP0, !UPT ;  /* 0x000000273f057290 */ /* 0x000fe200087fe43f */
[----:B------:R-:W-:Y:S02]  /*b880*/  LEA R18, R18, UR36, 0xf ;  /* 0x0000002412127c11 */ /* 0x000fe4000f8e78ff */
[----:B------:R-:W-:-:S03]  /*b890*/  PLOP3.LUT P0, PT, PT, PT, PT, 0x80, 0x0 ;  /* 0x000000000000781c */ /* 0x000fc60003f0f070 */
[----:B------:R-:W-:Y:S01]  /*b8a0*/  VIADD R5, R18, 0x400 ;  /* 0x0000040012057836 */ /* 0x000fe20000000000 */
[----:B--2---:R-:W-:-:S09]  /*b8b0*/  SHF.L.U32 R3, R3, 0x7, RZ ;  /* 0x0000000703037819 */ /* 0x004fd200000006ff */
.L_x_87:
        /* <DEDUP_REMOVED lines=15> */
.L_x_88:
        /* <DEDUP_REMOVED lines=12> */
.L_x_74:
[----:B------:R-:W-:Y:S05]  /*ba70*/  BSYNC B1 ;  /* 0x0000000000017941 */ /* 0x000fea0003800000 */
.L_x_73:
[----:B------:R-:W2:Y:S01]  /*ba80*/  LDL R2, [R1+0xc] ;  /* 0x00000c0001027983 */ /* 0x000ea20000100800 */
[----:B------:R-:W-:Y:S01]  /*ba90*/  VIADD R18, R6, 0x1 ;  /* 0x0000000106127836 */ /* 0x000fe20000000000 */
[----:B------:R-:W-:Y:S04]  /*baa0*/  BSSY B1, `(.L_x_89) ;  /* 0x000009f000017945 */ /* 0x000fe80003800000 */
[----:B------:R-:W-:-:S04]  /*bab0*/  ISETP.NE.AND P0, PT, R18, 0x2, PT ;  /* 0x000000021200780c */ /* 0x000fc80003f05270 */
[----:B------:R-:W-:Y:S02]  /*bac0*/  SEL R18, R18, RZ, P0 ;  /* 0x000000ff12127207 */ /* 0x000fe40000000000 */
[----:B--2---:R-:W-:Y:S02]  /*bad0*/  ISETP.NE.AND P1, PT, R2, RZ, PT ;  /* 0x000000ff0200720c */ /* 0x004fe40003f25270 */
[----:B------:R-:W-:-:S04]  /*bae0*/  SEL R2, RZ, 0x1, P0 ;  /* 0x00000001ff027807 */ /* 0x000fc80000000000 */
[----:B------:R-:W-:-:S05]  /*baf0*/  LOP3.LUT R9, R7, R2, RZ, 0x3c, !PT ;  /* 0x0000000207097212 */ /* 0x000fca00078e3cff */
[----:B------:R1:W-:Y:S02]  /*bb00*/  STL [R1], R9 ;  /* 0x0000000901007387 */ /* 0x0003e40000100800 */
[----:B------:R-:W-:Y:S05]  /*bb10*/  @!P1 BRA `(.L_x_90) ;  /* 0x00000008005c9947 */ /* 0x000fea0003800000 */
[----:B------:R-:W2:Y:S01]  /*bb20*/  LDL R3, [R1+0x10] ;  /* 0x0000100001037983 */ /* 0x000ea20000100800 */
[----:B0-----:R-:W-:Y:S02]  /*bb30*/  IADD3 R8, R0, -0x1, RZ ;  /* 0xffffffff00087810 */ /* 0x001fe40007ffe0ff */
[----:B--2---:R-:W-:-:S13]  /*bb40*/  ISETP.NE.AND P1, PT, R3, RZ, PT ;  /* 0x000000ff0300720c */ /* 0x004fda0003f25270 */
[----:B------:R-:W-:Y:S05]  /*bb50*/  @!P1 BRA `(.L_x_91) ;  /* 0x00000000004c9947 */ /* 0x000fea0003800000 */
[----:B------:R-:W2:Y:S01]  /*bb60*/  LDL R11, [R1+0x8] ;  /* 0x00000800010b7983 */ /* 0x000ea20000100800 */
[----:B---3--:R-:W0:Y:S01]  /*bb70*/  LDC R5, c[0x0][0x43c] ;  /* 0x00010f00ff057b82 */ /* 0x008e220000000800 */
        /* <DEDUP_REMOVED lines=17> */
.L_x_91:
[----:B------:R-:W-:Y:S01]  /*bc90*/  LEA R2, R18, UR36, 0x3 ;  /* 0x0000002412027c11 */ /* 0x000fe2000f8e18ff */
[----:B------:R-:W-:Y:S01]  /*bca0*/  BSSY B2, `(.L_x_92) ;  /* 0x0000004000027945 */ /* 0x000fe20003800000 */
[----:B------:R-:W-:-:S04]  /*bcb0*/  SHF.L.U32 R3, R9, 0x1f, RZ ;  /* 0x0000001f09037819 */ /* 0x000fc800000006ff */
[----:B------:R-:W2:Y:S02]  /*bcc0*/  SYNCS.PHASECHK.TRANS64.TRYWAIT P0, [R2+URZ+0x34840], R3 ;  /* 0x03484003020075a7 */ /* 0x000ea4000800017f */
[----:B--2---:R-:W-:Y:S05]  /*bcd0*/  @!P0 BRA `(.L_x_93) ;  /* 0x0000002000448947 */ /* 0x004fea0003800000 */
.L_x_157:
[----:B------:R-:W-:Y:S05]  /*bce0*/  BSYNC B2 ;  /* 0x0000000000027941 */ /* 0x000fea0003800000 */
.L_x_92:
[----:B0--3--:R-:W0:Y:S01]  /*bcf0*/  S2R R5, SR_TID.X ;  /* 0x0000000000057919 */ /* 0x009e220000002100 */
[----:B------:R-:W-:Y:S01]  /*bd00*/  BSSY B2, `(.L_x_94) ;  /* 0x000000b000027945 */ /* 0x000fe20003800000 */
[----:B0-----:R-:W-:-:S04]  /*bd10*/  LOP3.LUT R5, R5, 0x7f, RZ, 0xc0, !PT ;  /* 0x0000007f05057812 */ /* 0x001fc800078ec0ff */
[----:B------:R-:W-:-:S13]  /*bd20*/  ISETP.NE.AND P1, PT, R5, RZ, PT ;  /* 0x000000ff0500720c */ /* 0x000fda0003f25270 */
[----:B------:R-:W-:Y:S05]  /*bd30*/  @P1 BRA `(.L_x_95) ;  /* 0x00000000001c1947 */ /* 0x000fea0003800000 */
[----:B------:R-:W0:Y:S01]  /*bd40*/  S2R R5, SR_TID.X ;  /* 0x0000000000057919 */ /* 0x000e220000002100 */
[----:B--2---:R-:W-:-:S04]  /*bd50*/  IMAD.MOV.U32 R3, RZ, RZ, 0xc000 ;  /* 0x0000c000ff037424 */ /* 0x004fc800078e00ff */
[----:B------:R3:W-:Y:S01]  /*bd60*/  SYNCS.ARRIVE.TRANS64 RZ, [R2+URZ+0x34830], R3 ;  /* 0x0348300302ff79a7 */ /* 0x0007e2000800003f */
[----:B0-----:R-:W-:-:S04]  /*bd70*/  LOP3.LUT R5, R5, 0x1f, RZ, 0xc0, !PT ;  /* 0x0000001f05057812 */ /* 0x001fc800078ec0ff */
[----:B------:R-:W-:-:S13]  /*bd80*/  ISETP.NE.AND P0, PT, R5, RZ, PT ;  /* 0x000000ff0500720c */ /* 0x000fda0003f05270 */
[----:B---3--:R-:W-:Y:S05]  /*bd90*/  @!P0 BRA `(.L_x_95) ;  /* 0x0000000000048947 */ /* 0x008fea0003800000 */
[----:B------:R-:W-:Y:S01]  /*bda0*/  BPT.TRAP 0x1 ;  /* 0x000000040000795c */ /* 0x000fe20000300000 */
.L_x_95:
[----:B------:R-:W-:Y:S05]  /*bdb0*/  BSYNC B2 ;  /* 0x0000000000027941 */ /* 0x000fea0003800000 */
.L_x_94:
[----:B------:R-:W-:Y:S01]  /*bdc0*/  IMAD.MOV.U32 R11, RZ, RZ, RZ ;  /* 0x000000ffff0b7224 */ /* 0x000fe200078e00ff */
[C---:B--2---:R-:W-:Y:S01]  /*bdd0*/  LEA R3, R18.reuse, R10, 0x3 ;  /* 0x0000000a12037211 */ /* 0x044fe200078e18ff */
[----:B------:R-:W-:Y:S01]  /*bde0*/  IMAD R5, R18, 0xc000, R15 ;  /* 0x0000c00012057824 */ /* 0x000fe200078e020f */
[----:B------:R-:W-:Y:S01]  /*bdf0*/  UIADD3 UR4, UP0, UR38, 0x370, URZ ;  /* 0x0000037026047890 */ /* 0x000fe2000ff1e03f */
[----:B------:R-:W-:Y:S01]  /*be00*/  PLOP3.LUT P0, PT, PT, PT, PT, 0x80, 0x0 ;  /* 0x000000000000781c */ /* 0x000fe20003f0f070 */
[----:B------:R-:W-:Y:S01]  /*be10*/  IMAD.SHL.U32 R2, R8, 0x80, RZ ;  /* 0x0000008008027824 */ /* 0x000fe200078e00ff */
[----:B------:R-:W-:Y:S01]  /*be20*/  R2UR UR10, R11 ;  /* 0x000000000b0a72ca */ /* 0x000fe200000e0000 */
[----:B------:R-:W-:Y:S01]  /*be30*/  VIADD R3, R3, 0x30 ;  /* 0x0000003003037836 */ /* 0x000fe20000000000 */
[----:B------:R-:W-:Y:S01]  /*be40*/  UIADD3.X UR5, URZ, UR39, URZ, UP0, !UPT ;  /* 0x000000273f057290 */ /* 0x000fe200087fe43f */
[----:B-1----:R-:W-:Y:S01]  /*be50*/  VIADD R9, R5, 0x1c400 ;  /* 0x0001c40005097836 */ /* 0x002fe20000000000 */
[----:B------:R-:W-:Y:S01]  /*be60*/  UMOV UR6, 0x0 ;  /* 0x0000000000067882 */ /* 0x000fe20000000000 */
[----:B------:R-:W-:-:S10]  /*be70*/  UMOV UR7, 0x14f00000 ;  /* 0x14f0000000077882 */ /* 0x000fd40000000000 */
.L_x_96:
        /* <DEDUP_REMOVED lines=16> */
.L_x_97:
        /* <DEDUP_REMOVED lines=11> */
[----:B------:R-:W-:Y:S01]  /*c030*/  UMOV UR6, 0x0 ;  /* 0x0000000000067882 */ /* 0x000fe20000000000 */
[----:B------:R-:W-:Y:S01]  /*c040*/  IADD3 R5, R5, 0x24400, RZ ;  /* 0x0002440005057810 */ /* 0x000fe20007ffe0ff */
[----:B------:R-:W-:Y:S01]  /*c050*/  UMOV UR7, 0x14f00000 ;  /* 0x14f0000000077882 */ /* 0x000fe20000000000 */
[----:B------:R-:W-:-:S09]  /*c060*/  UMOV UR10, 0x80 ;  /* 0x00000080000a7882 */ /* 0x000fd20000000000 */
.L_x_98:
        /* <DEDUP_REMOVED lines=10> */
[----:B------:R-:W-:Y:S01]  /*c110*/  SHF.L.U32 R7, R7, 0x1f, RZ ;  /* 0x0000001f07077819 */ /* 0x000fe200000006ff */
[----:B------:R-:W-:Y:S01]  /*c120*/  IMAD R2, R6, 0x8, R10 ;  /* 0x0000000806027824 */ /* 0x000fe200078e020a */
[----:B------:R-:W-:Y:S03]  /*c130*/  BSSY B2, `(.L_x_99) ;  /* 0x0000003000027945 */ /* 0x000fe60003800000 */
[----:B------:R-:W0:Y:S02]  /*c140*/  SYNCS.PHASECHK.TRANS64.TRYWAIT P0, [R2+URZ+0x60], R7 ;  /* 0x00006007020075a7 */ /* 0x000e24000800017f */
[----:B0-----:R-:W-:Y:S05]  /*c150*/  @!P0 BRA `(.L_x_100) ;  /* 0x0000001c00388947 */ /* 0x001fea0003800000 */
.L_x_158:
[----:B------:R-:W-:Y:S05]  /*c160*/  BSYNC B2 ;  /* 0x0000000000027941 */ /* 0x000fea0003800000 */
.L_x_99:
[----:B------:R-:W-:Y:S01]  /*c170*/  BSSY B2, `(.L_x_101) ;  /* 0x000000b000027945 */ /* 0x000fe20003800000 */
[----:B------:R-:W-:Y:S02]  /*c180*/  IMAD.MOV.U32 R12, RZ, RZ, 0x0 ;  /* 0x00000000ff0c7424 */ /* 0x000fe400078e00ff */
[----:B------:R-:W-:Y:S01]  /*c190*/  IMAD.MOV.U32 R13, RZ, RZ, 0x14f00000 ;  /* 0x14f00000ff0d7424 */ /* 0x000fe200078e00ff */
[----:B------:R-:W-:Y:S06]  /*c1a0*/  @P1 BRA `(.L_x_102) ;  /* 0x00000000001c1947 */ /* 0x000fec0003800000 */
[----:B------:R-:W1:Y:S01]  /*c1b0*/  S2R R5, SR_TID.X ;  /* 0x0000000000057919 */ /* 0x000e620000002100 */
[----:B------:R-:W-:-:S04]  /*c1c0*/  IMAD.MOV.U32 R3, RZ, RZ, 0x8000 ;  /* 0x00008000ff037424 */ /* 0x000fc800078e00ff */
[----:B------:R2:W-:Y:S01]  /*c1d0*/  SYNCS.ARRIVE.TRANS64 RZ, [R2+URZ+0x50], R3 ;  /* 0x0000500302ff79a7 */ /* 0x0005e2000800003f */
[----:B-1----:R-:W-:-:S04]  /*c1e0*/  LOP3.LUT R5, R5, 0x1f, RZ, 0xc0, !PT ;  /* 0x0000001f05057812 */ /* 0x002fc800078ec0ff */
[----:B------:R-:W-:-:S13]  /*c1f0*/  ISETP.NE.AND P0, PT, R5, RZ, PT ;  /* 0x000000ff0500720c */ /* 0x000fda0003f05270 */
[----:B--2---:R-:W-:Y:S05]  /*c200*/  @!P0 BRA `(.L_x_102) ;  /* 0x0000000000048947 */ /* 0x004fea0003800000 */
[----:B------:R-:W-:Y:S01]  /*c210*/  BPT.TRAP 0x1 ;  /* 0x000000040000795c */ /* 0x000fe20000300000 */
.L_x_102:
[----:B------:R-:W-:Y:S05]  /*c220*/  BSYNC B2 ;  /* 0x0000000000027941 */ /* 0x000fea0003800000 */
.L_x_101:
[----:B------:R-:W2:Y:S01]  /*c230*/  LDL.LU R3, [R1+0x4] ;  /* 0x0000040001037983 */ /* 0x000ea20000300800 */
[----:B------:R-:W-:Y:S01]  /*c240*/  R2UR UR10, R11 ;  /* 0x000000000b0a72ca */ /* 0x000fe200000e0000 */
[----:B------:R-:W-:Y:S01]  /*c250*/  UIADD3 UR4, UP0, UR38, 0x470, URZ ;  /* 0x0000047026047890 */ /* 0x000fe2000ff1e03f */
[----:B------:R-:W-:Y:S02]  /*c260*/  R2UR UR6, R12 ;  /* 0x000000000c0672ca */ /* 0x000fe400000e0000 */
[----:B------:R-:W-:Y:S01]  /*c270*/  R2UR UR7, R13 ;  /* 0x000000000d0772ca */ /* 0x000fe200000e0000 */
[----:B------:R-:W-:Y:S01]  /*c280*/  UIADD3.X UR5, URZ, UR39, URZ, UP0, !UPT ;  /* 0x000000273f057290 */ /* 0x000fe200087fe43f */
[----:B------:R-:W-:Y:S02]  /*c290*/  LEA R6, R6, UR36, 0xf ;  /* 0x0000002406067c11 */ /* 0x000fe4000f8e78ff */
[----:B------:R-:W-:Y:S02]  /*c2a0*/  PLOP3.LUT P0, PT, PT, PT, PT, 0x80, 0x0 ;  /* 0x000000000000781c */ /* 0x000fe40003f0f070 */
[----:B0-----:R-:W-:Y:S01]  /*c2b0*/  IADD3 R2, R2, 0x50, RZ ;  /* 0x0000005002027810 */ /* 0x001fe20007ffe0ff */
[----:B------:R-:W-:-:S02]  /*c2c0*/  VIADD R5, R6, 0x400 ;  /* 0x0000040006057836 */ /* 0x000fc40000000000 */
[----:B--2---:R-:W-:-:S08]  /*c2d0*/  IMAD.SHL.U32 R3, R3, 0x80, RZ ;  /* 0x0000008003037824 */ /* 0x004fd000078e00ff */
.L_x_103:
        /* <DEDUP_REMOVED lines=15> */
.L_x_104:
        /* <DEDUP_REMOVED lines=12> */
.L_x_90:
[----:B------:R-:W-:Y:S05]  /*c490*/  BSYNC B1 ;  /* 0x0000000000017941 */ /* 0x000fea0003800000 */
.L_x_89:
[C---:B------:R-:W-:Y:S01]  /*c4a0*/  ISETP.GT.AND P0, PT, R0.reuse, 0x1, PT ;  /* 0x000000010000780c */ /* 0x040fe20003f04270 */
[----:B------:R-:W-:-:S12]  /*c4b0*/  VIADD R0, R0, 0xfffffffe ;  /* 0xfffffffe00007836 */ /* 0x000fd80000000000 */
[----:B------:R-:W-:Y:S05]  /*c4c0*/  @P0 BRA `(.L_x_105) ;  /* 0xffffffe800e40947 */ /* 0x000fea000383ffff */
.L_x_72:
[----:B------:R-:W-:Y:S05]  /*c4d0*/  BSYNC B0 ;  /* 0x0000000000007941 */ /* 0x000fea0003800000 */
.L_x_54:
[----:B-1----:R-:W4:Y:S01]  /*c4e0*/  LDL.LU R0, [R1+0xc] ;  /* 0x00000c0001007983 */ /* 0x002f220000300800 */
[----:B------:R-:W-:Y:S01]  /*c4f0*/  BSSY B0, `(.L_x_106) ;  /* 0x000003b000007945 */ /* 0x000fe20003800000 */
[----:B----4-:R-:W-:-:S13]  /*c500*/  ISETP.NE.AND P0, PT, R0, RZ, PT ;  /* 0x000000ff0000720c */ /* 0x010fda0003f05270 */
[----:B------:R-:W-:Y:S05]  /*c510*/  @!P0 BRA `(.L_x_107) ;  /* 0x0000000000e08947 */ /* 0x000fea0003800000 */
[----:B------:R-:W4:Y:S01]  /*c520*/  LDL R0, [R1] ;  /* 0x0000000001007983 */ /* 0x000f220000100800 */
[----:B------:R-:W-:Y:S01]  /*c530*/  LEA R3, R18, UR36, 0x3 ;  /* 0x0000002412037c11 */ /* 0x000fe2000f8e18ff */
[----:B------:R-:W-:Y:S01]  /*c540*/  BSSY B1, `(.L_x_108) ;  /* 0x0000007000017945 */ /* 0x000fe20003800000 */
[----:B------:R-:W1:Y:S02]  /*c550*/  S2R R2, SR_TID.X ;  /* 0x0000000000027919 */ /* 0x000e640000002100 */
[----:B-1----:R-:W-:-:S04]  /*c560*/  LOP3.LUT R2, R2, 0x7f, RZ, 0xc0, !PT ;  /* 0x0000007f02027812 */ /* 0x002fc800078ec0ff */
[----:B------:R-:W-:Y:S02]  /*c570*/  ISETP.NE.AND P1, PT, R2, RZ, PT ;  /* 0x000000ff0200720c */ /* 0x000fe40003f25270 */
[----:B----4-:R-:W-:-:S04]  /*c580*/  SHF.L.U32 R0, R0, 0x1f, RZ ;  /* 0x0000001f00007819 */ /* 0x010fc800000006ff */
[----:B------:R-:W1:Y:S02]  /*c590*/  SYNCS.PHASECHK.TRANS64.TRYWAIT P0, [R3+URZ+0x34860], R0 ;  /* 0x03486000030075a7 */ /* 0x000e64000800017f */
[----:B-1----:R-:W-:Y:S05]  /*c5a0*/  @!P0 BRA `(.L_x_109) ;  /* 0x0000001800388947 */ /* 0x002fea0003800000 */
.L_x_159:
[----:B------:R-:W-:Y:S05]  /*c5b0*/  BSYNC B1 ;  /* 0x0000000000017941 */ /* 0x000fea0003800000 */
.L_x_108:
[----:B------:R-:W-:Y:S04]  /*c5c0*/  BSSY B1, `(.L_x_110) ;  /* 0x0000009000017945 */ /* 0x000fe80003800000 */
[----:B------:R-:W-:Y:S05]  /*c5d0*/  @P1 BRA `(.L_x_111) ;  /* 0x00000000001c1947 */ /* 0x000fea0003800000 */
[----:B------:R-:W4:Y:S01]  /*c5e0*/  S2R R2, SR_TID.X ;  /* 0x0000000000027919 */ /* 0x000f220000002100 */
[----:B-1----:R-:W-:-:S04]  /*c5f0*/  IMAD.MOV.U32 R0, RZ, RZ, 0x8000 ;  /* 0x00008000ff007424 */ /* 0x002fc800078e00ff */
[----:B------:R1:W-:Y:S01]  /*c600*/  SYNCS.ARRIVE.TRANS64 RZ, [R3+URZ+0x34850], R0 ;  /* 0x0348500003ff79a7 */ /* 0x0003e2000800003f */
[----:B----4-:R-:W-:-:S04]  /*c610*/  LOP3.LUT R2, R2, 0x1f, RZ, 0xc0, !PT ;  /* 0x0000001f02027812 */ /* 0x010fc800078ec0ff */
[----:B------:R-:W-:-:S13]  /*c620*/  ISETP.NE.AND P0, PT, R2, RZ, PT ;  /* 0x000000ff0200720c */ /* 0x000fda0003f05270 */
[----:B-1----:R-:W-:Y:S05]  /*c630*/  @!P0 BRA `(.L_x_111) ;  /* 0x0000000000048947 */ /* 0x002fea0003800000 */
[----:B------:R-:W-:Y:S01]  /*c640*/  BPT.TRAP 0x1 ;  /* 0x000000040000795c */ /* 0x000fe20000300000 */
.L_x_111:
[----:B------:R-:W-:Y:S05]  /*c650*/  BSYNC B1 ;  /* 0x0000000000017941 */ /* 0x000fea0003800000 */
.L_x_110:
[----:B------:R-:W4:Y:S01]  /*c660*/  LDL R4, [R1+0x4] ;  /* 0x0000040001047983 */ /* 0x000f220000100800 */
[----:B------:R-:W-:Y:S01]  /*c670*/  LEA R2, R18, UR36, 0xf ;  /* 0x0000002412027c11 */ /* 0x000fe2000f8e78ff */
[----:B------:R-:W-:Y:S01]  /*c680*/  UIADD3 UR4, UP0, UR38, 0x470, URZ ;  /* 0x0000047026047890 */ /* 0x000fe2000ff1e03f */
[----:B-1----:R-:W-:Y:S01]  /*c690*/  IADD3 R0, R3, 0x34850, RZ ;  /* 0x0003485003007810 */ /* 0x002fe20007ffe0ff */
[----:B------:R-:W-:Y:S01]  /*c6a0*/  UMOV UR6, 0x0 ;  /* 0x0000000000067882 */ /* 0x000fe20000000000 */
[----:B------:R-:W-:Y:S01]  /*c6b0*/  PLOP3.LUT P0, PT, PT, PT, PT, 0x80, 0x0 ;  /* 0x000000000000781c */ /* 0x000fe20003f0f070 */
[----:B------:R-:W-:Y:S01]  /*c6c0*/  UIADD3.X UR5, URZ, UR39, URZ, UP0, !UPT ;  /* 0x000000273f057290 */ /* 0x000fe200087fe43f */
[----:B------:R-:W-:Y:S01]  /*c6d0*/  UMOV UR7, 0x14f00000 ;  /* 0x14f0000000077882 */ /* 0x000fe20000000000 */
[----:B------:R-:W-:Y:S01]  /*c6e0*/  UMOV UR10, URZ ;  /* 0x0000003f000a7c82 */ /* 0x000fe20008000000 */
[----:B----4-:R-:W-:Y:S02]  /*c6f0*/  IMAD.SHL.U32 R3, R4, 0x80, RZ ;  /* 0x0000008004037824 */ /* 0x010fe400078e00ff */
[----:B------:R-:W-:-:S07]  /*c700*/  VIADD R4, R2, 0x400 ;  /* 0x0000040002047836 */ /* 0x000fce0000000000 */
.L_x_112:
        /* <DEDUP_REMOVED lines=9> */
[----:B-1----:R-:W-:Y:S05]  /*c7a0*/  @P0 BRA.U.ANY `(.L_x_112) ;  /* 0xfffffffd00d80947 */ /* 0x002fea000393ffff */
[----:B------:R-:W-:Y:S01]  /*c7b0*/  PLOP3.LUT P0, PT, PT, PT, PT, 0x80, 0x0 ;  /* 0x000000000000781c */ /* 0x000fe20003f0f070 */
[----:B------:R-:W-:Y:S01]  /*c7c0*/  VIADD R2, R2, 0x4400 ;  /* 0x0000440002027836 */ /* 0x000fe20000000000 */
[----:B------:R-:W-:Y:S01]  /*c7d0*/  UMOV UR6, 0x0 ;  /* 0x0000000000067882 */ /* 0x000fe20000000000 */
[----:B------:R-:W-:Y:S01]  /*c7e0*/  UMOV UR7, 0x14f00000 ;  /* 0x14f0000000077882 */ /* 0x000fe20000000000 */
[----:B------:R-:W-:-:S09]  /*c7f0*/  UMOV UR10, 0x40 ;  /* 0x00000040000a7882 */ /* 0x000fd20000000000 */
.L_x_113:
        /* <DEDUP_REMOVED lines=10> */
.L_x_107:
[----:B------:R-:W-:Y:S05]  /*c8a0*/  BSYNC B0 ;  /* 0x0000000000007941 */ /* 0x000fea0003800000 */
.L_x_106:
[----:B------:R-:W4:Y:S01]  /*c8b0*/  LDL.LU R6, [R1+0x28] ;  /* 0x0000280001067983 */ /* 0x000f220000300800 */
[----:B------:R-:W-:Y:S01]  /*c8c0*/  VIADD R18, R18, 0x1 ;  /* 0x0000000112127836 */ /* 0x000fe20000000000 */
[----:B------:R-:W-:Y:S02]  /*c8d0*/  ULDC UR4, c[0x0][0xc34] ;  /* 0x00030d0000047ab9 */ /* 0x000fe40000000800 */
[----:B---3--:R-:W3:Y:S04]  /*c8e0*/  LDL.LU R5, [R1] ;  /* 0x0000000001057983 */ /* 0x008ee80000300800 */
[----:B------:R-:W5:Y:S01]  /*c8f0*/  LDL.LU R4, [R1+0x30] ;  /* 0x0000300001047983 */ /* 0x000f620000300800 */
[----:B------:R-:W-:-:S04]  /*c900*/  ISETP.NE.AND P0, PT, R18, 0x2, PT ;  /* 0x000000021200780c */ /* 0x000fc80003f05270 */
[----:B------:R-:W-:Y:S02]  /*c910*/  SEL R0, RZ, 0x1, P0 ;  /* 0x00000001ff007807 */ /* 0x000fe40000000000 */
[----:B------:R-:W-:Y:S01]  /*c920*/  SEL R18, R18, RZ, P0 ;  /* 0x000000ff12127207 */ /* 0x000fe20000000000 */
[----:B----4-:R-:W-:Y:S01]  /*c930*/  VIADD R6, R6, UR37 ;  /* 0x0000002506067c36 */ /* 0x010fe20008000000 */
[----:B---3--:R-:W-:-:S04]  /*c940*/  LOP3.LUT R5, R5, R0, RZ, 0x3c, !PT ;  /* 0x0000000005057212 */ /* 0x008fc800078e3cff */
[----:B------:R1:W-:Y:S01]  /*c950*/  STL [R1+0x28], R6 ;  /* 0x0000280601007387 */ /* 0x0003e20000100800 */
[----:B------:R-:W-:Y:S02]  /*c960*/  ISETP.GE.AND P1, PT, R6, UR4, PT ;  /* 0x0000000406007c0c */ /* 0x000fe4000bf26270 */
[----:B-----5:R-:W-:-:S05]  /*c970*/  IADD3 R4, R4, 0x1, RZ ;  /* 0x0000000104047810 */ /* 0x020fca0007ffe0ff */
[----:B------:R1:W-:Y:S04]  /*c980*/  STL [R1+0x30], R4 ;  /* 0x0000300401007387 */ /* 0x0003e80000100800 */
[----:B------:R1:W-:Y:S02]  /*c990*/  STL [R1], R5 ;  /* 0x0000000501007387 */ /* 0x0003e40000100800 */
[----:B------:R-:W-:Y:S05]  /*c9a0*/  @!P1 BRA `(.L_x_114) ;  /* 0xffffffc000bc9947 */ /* 0x000fea000383ffff */
[----:B------:R-:W-:-:S07]  /*c9b0*/  LOP3.LUT R2, R4, 0x1, RZ, 0xc, !PT ;  /* 0x0000000104027812 */ /* 0x000fce00078e0cff */
.L_x_38:
[----:B0-----:R-:W0:Y:S01]  /*c9c0*/  S2R R3, SR_CgaCtaId ;  /* 0x0000000000037919 */ /* 0x001e220000008800 */
[----:B------:R-:W-:Y:S01]  /*c9d0*/  MOV R0, 0x400 ;  /* 0x0000040000007802 */ /* 0x000fe20000000f00 */
[----:B------:R-:W-:Y:S03]  /*c9e0*/  BSSY B0, `(.L_x_115) ;  /* 0x0000005000007945 */ /* 0x000fe60003800000 */
[----:B0-----:R-:W-:Y:S02]  /*c9f0*/  LEA R0, R3, R0, 0x18 ;  /* 0x0000000003007211 */ /* 0x001fe400078ec0ff */
[----:B------:R-:W-:-:S04]  /*ca00*/  SHF.L.U32 R3, R2, 0x1f, RZ ;  /* 0x0000001f02037819 */ /* 0x000fc800000006ff */
[----:B------:R-:W0:Y:S02]  /*ca10*/  SYNCS.PHASECHK.TRANS64.TRYWAIT P0, [R0+URZ+0x34820], R3 ;  /* 0x03482003000075a7 */ /* 0x000e24000800017f */
[----:B0-----:R-:W-:Y:S05]  /*ca20*/  @!P0 BRA `(.L_x_116) ;  /* 0x00000014002c8947 */ /* 0x001fea0003800000 */
.L_x_160:
[----:B------:R-:W-:Y:S05]  /*ca30*/  BSYNC B0 ;  /* 0x0000000000007941 */ /* 0x000fea0003800000 */
.L_x_115:
[----:B------:R-:W-:-:S03]  /*ca40*/  UMOV UR4, 0xffffffff ;  /* 0xffffffff00047882 */ /* 0x000fc60000000000 */
[----:B------:R-:W-:Y:S05]  /*ca50*/  BRA.DIV UR4, `(.L_x_117) ;  /* 0x0000001604347947 */ /* 0x000fea000b800000 */
[----:B------:R-:W3:Y:S02]  /*ca60*/  S2R R2, SR_TID.X ;  /* 0x0000000000027919 */ /* 0x000ee40000002100 */
[----:B---3--:R-:W-:-:S04]  /*ca70*/  SHF.R.U32.HI R2, RZ, 0x5, R2 ;  /* 0x00000005ff027819 */ /* 0x008fc80000011602 */
[----:B------:R-:W-:-:S05]  /*ca80*/  LOP3.LUT R2, R2, 0x3, RZ, 0xc0, !PT ;  /* 0x0000000302027812 */ /* 0x000fca00078ec0ff */
[----:B------:R3:W4:Y:S02]  /*ca90*/  SHFL.IDX PT, R14, R2, RZ, 0x1f ;  /* 0x00001fff020e7589 */ /* 0x00072400000e0000 */
.L_x_163:
[----:B----4-:R-:W-:Y:S01]  /*caa0*/  ISETP.NE.AND P0, PT, R14, RZ, PT ;  /* 0x000000ff0e00720c */ /* 0x010fe20003f05270 */
[----:B------:R-:W-:-:S12]  /*cab0*/  BSSY B0, `(.L_x_118) ;  /* 0x0000025000007945 */ /* 0x000fd80003800000 */
[----:B------:R-:W-:Y:S05]  /*cac0*/  @P0 BRA `(.L_x_119) ;  /* 0x00000000008c0947 */ /* 0x000fea0003800000 */
[----:B------:R-:W-:-:S03]  /*cad0*/  UMOV UR4, 0xffffffff ;  /* 0xffffffff00047882 */ /* 0x000fc60000000000 */
[----:B------:R-:W-:Y:S05]  /*cae0*/  BRA.DIV UR4, `(.L_x_120) ;  /* 0x0000001604447947 */ /* 0x000fea000b800000 */
[----:B------:R-:W-:-:S13]  /*caf0*/  ELECT P6, URZ, PT ;  /* 0x00000000003f782f */ /* 0x000fda00038c0000 */
.L_x_166:
[----:B------:R-:W-:Y:S05]  /*cb00*/  @!P6 BRA `(.L_x_119) ;  /* 0x00000000007ce947 */ /* 0x000fea0003800000 */
[----:B---3--:R-:W3:Y:S02]  /*cb10*/  LDL.LU R2, [R1+0x34] ;  /* 0x0000340001027983 */ /* 0x008ee40000300800 */
[----:B---3--:R-:W-:-:S04]  /*cb20*/  LOP3.LUT R2, R2, 0x2, RZ, 0xfc, !PT ;  /* 0x0000000202027812 */ /* 0x008fc800078efcff */
[----:B------:R-:W-:-:S13]  /*cb30*/  ISETP.NE.AND P2, PT, R2, 0x3, PT ;  /* 0x000000030200780c */ /* 0x000fda0003f45270 */
[----:B------:R-:W-:Y:S05]  /*cb40*/  @!P2 BRA `(.L_x_121) ;  /* 0x000000000004a947 */ /* 0x000fea0003800000 */
[----:B------:R-:W-:Y:S01]  /*cb50*/  BPT.TRAP 0x1 ;  /* 0x000000040000795c */ /* 0x000fe20000300000 */
.L_x_121:
[----:B------:R-:W3:Y:S01]  /*cb60*/  LDL.LU R7, [R1] ;  /* 0x0000000001077983 */ /* 0x000ee20000300800 */
[----:B0-----:R-:W-:Y:S02]  /*cb70*/  VIADD R3, R0, 0x34840 ;  /* 0x0003484000037836 */ /* 0x001fe40000000000 */
[C---:B------:R-:W-:Y:S02]  /*cb80*/  VIADD R2, R18.reuse, 0x1 ;  /* 0x0000000112027836 */ /* 0x040fe40000000000 */
[----:B-1----:R-:W-:-:S03]  /*cb90*/  IMAD R6, R18, 0x8, R3 ;  /* 0x0000000812067824 */ /* 0x002fc600078e0203 */
[----:B------:R-:W-:-:S04]  /*cba0*/  ISETP.NE.AND P1, PT, R2, 0x2, PT ;  /* 0x000000020200780c */ /* 0x000fc80003f25270 */
[----:B------:R-:W-:Y:S02]  /*cbb0*/  SEL R4, RZ, 0x1, P1 ;  /* 0x00000001ff047807 */ /* 0x000fe40000800000 */
[C---:B---3--:R-:W-:Y:S02]  /*cbc0*/  SHF.L.U32 R5, R7.reuse, 0x1f, RZ ;  /* 0x0000001f07057819 */ /* 0x048fe400000006ff */
[----:B------:R-:W-:Y:S02]  /*cbd0*/  LOP3.LUT R7, R7, R4, RZ, 0x3c, !PT ;  /* 0x0000000407077212 */ /* 0x000fe400078e3cff */
[----:B------:R-:W0:Y:S01]  /*cbe0*/  SYNCS.PHASECHK.TRANS64.TRYWAIT P0, [R6+URZ], R5 ;  /* 0x00000005060075a7 */ /* 0x000e22000800017f */
[----:B------:R-:W-:Y:S02]  /*cbf0*/  SEL R4, R2, RZ, P1 ;  /* 0x000000ff02047207 */ /* 0x000fe40000800000 */
[----:B------:R-:W-:-:S03]  /*cc00*/  SHF.L.U32 R2, R7, 0x1f, RZ ;  /* 0x0000001f07027819 */ /* 0x000fc600000006ff */
[----:B------:R-:W-:Y:S01]  /*cc10*/  IMAD R3, R4, 0x8, R3 ;  /* 0x0000000804037824 */ /* 0x000fe200078e0203 */
[----:B0-----:R-:W-:Y:S06]  /*cc20*/  @!P0 BRA `(.L_x_122) ;  /* 0x0000001400148947 */ /* 0x001fec0003800000 */
.L_x_167:
[----:B------:R-:W1:Y:S02]  /*cc30*/  SYNCS.PHASECHK.TRANS64.TRYWAIT P0, [R3+URZ], R2 ;  /* 0x00000002030075a7 */ /* 0x000e64000800017f */
[----:B-1----:R-:W-:Y:S05]  /*cc40*/  @!P0 BRA `(.L_x_123) ;  /* 0x0000001400208947 */ /* 0x002fea0003800000 */
.L_x_168:
[----:B------:R-:W-:Y:S05]  /*cc50*/  @!P2 BRA `(.L_x_124) ;  /* 0x000000000004a947 */ /* 0x000fea0003800000 */
[----:B------:R-:W-:Y:S01]  /*cc60*/  BPT.TRAP 0x1 ;  /* 0x000000040000795c */ /* 0x000fe20000300000 */
.L_x_124:
[----:B-1----:R-:W-:-:S05]  /*cc70*/  VIADD R3, R0, 0x34860 ;  /* 0x0003486000037836 */ /* 0x002fca0000000000 */
[----:B------:R-:W-:-:S04]  /*cc80*/  LEA R18, R18, R3, 0x3 ;  /* 0x0000000312127211 */ /* 0x000fc800078e18ff */
[----:B------:R-:W1:Y:S02]  /*cc90*/  SYNCS.PHASECHK.TRANS64.TRYWAIT P0, [R18+URZ], R5 ;  /* 0x00000005120075a7 */ /* 0x000e64000800017f */
[----:B-1----:R-:W-:Y:S05]  /*cca0*/  @!P0 BRA `(.L_x_125) ;  /* 0x00000014001c8947 */ /* 0x002fea0003800000 */
.L_x_169:
[----:B------:R-:W-:-:S07]  /*ccb0*/  IMAD R3, R4, 0x8, R3 ;  /* 0x0000000804037824 */ /* 0x000fce00078e0203 */
.L_x_126:
[----:B---3--:R3:W4:Y:S02]  /*ccc0*/  SYNCS.PHASECHK.TRANS64.TRYWAIT P0, [R3+URZ], R2 ;  /* 0x00000002030075a7 */ /* 0x008724000800017f */
[----:B----4-:R-:W-:Y:S05]  /*ccd0*/  @!P0 NANOSLEEP.SYNCS 0x989680 ;  /* 0x009896800000895d */ /* 0x010fea0003900000 */
[----:B------:R-:W4:Y:S02]  /*cce0*/  @!P0 SYNCS.PHASECHK.TRANS64 P0, [R3+URZ], R2 ;  /* 0x00000002030085a7 */ /* 0x000f24000800007f */
[----:B----4-:R-:W-:Y:S05]  /*ccf0*/  @!P0 BRA `(.L_x_126) ;  /* 0xfffffffc00f08947 */ /* 0x010fea000383ffff */
.L_x_119:
[----:B------:R-:W-:Y:S05]  /*cd00*/  BSYNC B0 ;  /* 0x0000000000007941 */ /* 0x000fea0003800000 */
.L_x_118:
[----:B------:R-:W-:Y:S05]  /*cd10*/  EXIT ;  /* 0x000000000000794d */ /* 0x000fea0003800000 */
.L_x_10:
[----:B0-----:R-:W-:-:S04]  /*cd20*/  IMAD.U32 R3, RZ, RZ, UR40 ;  /* 0x00000028ff037e24 */ /* 0x001fc8000f8e00ff */
[----:B------:R0:W1:Y:S03]  /*cd30*/  SYNCS.PHASECHK.TRANS64.TRYWAIT P1, [R3+URZ+0x34800], R0 ;  /* 0x03480000030075a7 */ /* 0x000066000802017f */
[----:B-1----:R-:W-:Y:S05]  /*cd40*/  @!P1 NANOSLEEP.SYNCS 0x989680 ;  /* 0x009896800000995d */ /* 0x002fea0003900000 */
[----:B------:R-:W1:Y:S02]  /*cd50*/  @!P1 SYNCS.PHASECHK.TRANS64 P1, [R3+URZ+0x34800], R0 ;  /* 0x03480000030095a7 */ /* 0x000e64000802007f */
[----:B-1----:R-:W-:Y:S05]  /*cd60*/  @!P1 BRA `(.L_x_10) ;  /* 0xfffffffc00ec9947 */ /* 0x002fea000383ffff */
[----:B------:R-:W-:Y:S05]  /*cd70*/  BRA `(.L_x_127) ;  /* 0xffffff4000ec7947 */ /* 0x000fea000383ffff */
.L_x_14:
[----:B-1----:R1:W2:Y:S02]  /*cd80*/  SYNCS.PHASECHK.TRANS64.TRYWAIT P2, [R0+URZ+0x34830], R3 ;  /* 0x03483003000075a7 */ /* 0x0022a4000804017f */
[----:B--2---:R-:W-:Y:S05]  /*cd90*/  @!P2 NANOSLEEP.SYNCS 0x989680 ;  /* 0x009896800000a95d */ /* 0x004fea0003900000 */
[----:B------:R-:W2:Y:S02]  /*cda0*/  @!P2 SYNCS.PHASECHK.TRANS64 P2, [R0+URZ+0x34830], R3 ;  /* 0x034830030000a5a7 */ /* 0x000ea4000804007f */
[----:B--2---:R-:W-:Y:S05]  /*cdb0*/  @!P2 BRA `(.L_x_14) ;  /* 0xfffffffc00f0a947 */ /* 0x004fea000383ffff */
[----:B------:R-:W-:Y:S05]  /*cdc0*/  BRA `(.L_x_13) ;  /* 0xffffff4400187947 */ /* 0x000fea000383ffff */
.L_x_19:
[----:B-1----:R-:W-:-:S04]  /*cdd0*/  IMAD.U32 R12, RZ, RZ, UR8 ;  /* 0x00000008ff0c7e24 */ /* 0x002fc8000f8e00ff */
[----:B------:R1:W2:Y:S03]  /*cde0*/  SYNCS.PHASECHK.TRANS64.TRYWAIT P2, [R12+URZ+0x34830], R9 ;  /* 0x034830090c0075a7 */ /* 0x0002a6000804017f */
[----:B--2---:R-:W-:Y:S05]  /*cdf0*/  @!P2 NANOSLEEP.SYNCS 0x989680 ;  /* 0x009896800000a95d */ /* 0x004fea0003900000 */
[----:B------:R-:W2:Y:S02]  /*ce00*/  @!P2 SYNCS.PHASECHK.TRANS64 P2, [R12+URZ+0x34830], R9 ;  /* 0x034830090c00a5a7 */ /* 0x000ea4000804007f */
[----:B--2---:R-:W-:Y:S05]  /*ce10*/  @!P2 BRA `(.L_x_19) ;  /* 0xfffffffc00eca947 */ /* 0x004fea000383ffff */
[----:B------:R-:W-:Y:S05]  /*ce20*/  BRA `(.L_x_18) ;  /* 0xffffff7000c87947 */ /* 0x000fea000383ffff */
.L_x_23:
[----:B01----:R-:W-:-:S04]  /*ce30*/  IMAD.U32 R9, RZ, RZ, UR9 ;  /* 0x00000009ff097e24 */ /* 0x003fc8000f8e00ff */
[----:B------:R0:W1:Y:S03]  /*ce40*/  SYNCS.PHASECHK.TRANS64.TRYWAIT P2, [R9+URZ+0x34850], R8 ;  /* 0x03485008090075a7 */ /* 0x000066000804017f */
[----:B-1----:R-:W-:Y:S05]  /*ce50*/  @!P2 NANOSLEEP.SYNCS 0x989680 ;  /* 0x009896800000a95d */ /* 0x002fea0003900000 */
[----:B------:R-:W1:Y:S02]  /*ce60*/  @!P2 SYNCS.PHASECHK.TRANS64 P2, [R9+URZ+0x34850], R8 ;  /* 0x034850080900a5a7 */ /* 0x000e64000804007f */
[----:B-1----:R-:W-:Y:S05]  /*ce70*/  @!P2 BRA `(.L_x_23) ;  /* 0xfffffffc00eca947 */ /* 0x002fea000383ffff */
[----:B------:R-:W-:Y:S05]  /*ce80*/  BRA `(.L_x_22) ;  /* 0xffffff7800f87947 */ /* 0x000fea000383ffff */
.L_x_28:
[----:B-1----:R-:W-:-:S04]  /*ce90*/  IMAD.U32 R5, RZ, RZ, UR12 ;  /* 0x0000000cff057e24 */ /* 0x002fc8000f8e00ff */
[----:B------:R1:W2:Y:S03]  /*cea0*/  SYNCS.PHASECHK.TRANS64.TRYWAIT P0, [R5+URZ+0x34850], R4 ;  /* 0x03485004050075a7 */ /* 0x0002a6000800017f */
[----:B--2---:R-:W-:Y:S05]  /*ceb0*/  @!P0 NANOSLEEP.SYNCS 0x989680 ;  /* 0x009896800000895d */ /* 0x004fea0003900000 */
[----:B------:R-:W2:Y:S02]  /*cec0*/  @!P0 SYNCS.PHASECHK.TRANS64 P0, [R5+URZ+0x34850], R4 ;  /* 0x03485004050085a7 */ /* 0x000ea4000800007f */
[----:B--2---:R-:W-:Y:S05]  /*ced0*/  @!P0 BRA `(.L_x_28) ;  /* 0xfffffffc00ec8947 */ /* 0x004fea000383ffff */
[----:B------:R-:W-:Y:S05]  /*cee0*/  BRA `(.L_x_27) ;  /* 0xffffff9c00d47947 */ /* 0x000fea000383ffff */
.L_x_42:
[----:B0-----:R-:W0:Y:S01]  /*cef0*/  S2R R0, SR_TID.X ;  /* 0x0000000000007919 */ /* 0x001e220000002100 */
[----:B------:R-:W-:Y:S01]  /*cf00*/  BSSY B0, `(.L_x_128) ;  /* 0x000000a000007945 */ /* 0x000fe20003800000 */
[----:B------:R-:W-:Y:S02]  /*cf10*/  IMAD.MOV.U32 R12, RZ, RZ, RZ ;  /* 0x000000ffff0c7224 */ /* 0x000fe400078e00ff */
[----:B------:R-:W-:Y:S02]  /*cf20*/  IMAD.MOV.U32 R11, RZ, RZ, 0x1f ;  /* 0x0000001fff0b7424 */ /* 0x000fe400078e00ff */
[----:B------:R-:W-:Y:S01]  /*cf30*/  IMAD.MOV.U32 R15, RZ, RZ, -0x1 ;  /* 0xffffffffff0f7424 */ /* 0x000fe200078e00ff */
[----:B0-----:R-:W-:-:S04]  /*cf40*/  SHF.R.U32.HI R0, RZ, 0x5, R0 ;  /* 0x00000005ff007819 */ /* 0x001fc80000011600 */
[----:B------:R-:W-:-:S04]  /*cf50*/  LOP3.LUT R0, R0, 0x3, RZ, 0xc0, !PT ;  /* 0x0000000300007812 */ /* 0x000fc800078ec0ff */
[----:B------:R-:W-:-:S07]  /*cf60*/  MOV R13, R0 ;  /* 0x00000000000d7202 */ /* 0x000fce0000000f00 */
[----:B--2---:R-:W-:Y:S05]  /*cf70*/  WARPSYNC.COLLECTIVE R15, `(.L_x_129) ;  /* 0x000000000f087348 */ /* 0x004fea0003c00000 */
[----:B------:R0:W1:Y:S02]  /*cf80*/  SHFL.IDX P6, R14, R13, R12, R11 ;  /* 0x0000000c0d0e7389 */ /* 0x00006400000c000b */
[----:B012---:R-:W-:Y:S01]  /*cf90*/  ENDCOLLECTIVE ;  /* 0x000000000000791b */ /* 0x007fe20003800000 */
.L_x_129:
[----:B------:R-:W-:Y:S05]  /*cfa0*/  BSYNC B0 ;  /* 0x0000000000007941 */ /* 0x000fea0003800000 */
.L_x_128:
[----:B------:R-:W-:Y:S05]  /*cfb0*/  BRA `(.L_x_130) ;  /* 0xffffffc000f07947 */ /* 0x000fea000383ffff */
.L_x_44:
[----:B------:R-:W-:Y:S01]  /*cfc0*/  BSSY B0, `(.L_x_131) ;  /* 0x0000006000007945 */ /* 0x000fe20003800000 */
[----:B------:R-:W-:-:S07]  /*cfd0*/  IMAD.MOV.U32 R15, RZ, RZ, -0x1 ;  /* 0xffffffffff0f7424 */ /* 0x000fce00078e00ff */
[----:B0-2---:R-:W-:Y:S05]  /*cfe0*/  WARPSYNC.COLLECTIVE R15, `(.L_x_132) ;  /* 0x000000000f0c7348 */ /* 0x005fea0003c00000 */
[----:B------:R-:W-:Y:S02]  /*cff0*/  ELECT P6, UR62, PT ;  /* 0x00000000003e782f */ /* 0x000fe400038c0000 */
[----:B------:R-:W-:Y:S01]  /*d000*/  MOV R14, UR62 ;  /* 0x0000003e000e7c02 */ /* 0x000fe20008000f00 */
[----:B0-2---:R-:W-:Y:S10]  /*d010*/  ENDCOLLECTIVE ;  /* 0x000000000000791b */ /* 0x005ff40003800000 */
.L_x_132:
[----:B------:R-:W-:Y:S05]  /*d020*/  BSYNC B0 ;  /* 0x0000000000007941 */ /* 0x000fea0003800000 */
.L_x_131:
[----:B------:R-:W-:Y:S05]  /*d030*/  BRA `(.L_x_133) ;  /* 0xffffffc000f07947 */ /* 0x000fea000383ffff */
.L_x_46:
[----:B0-----:R0:W3:Y:S02]  /*d040*/  SYNCS.PHASECHK.TRANS64.TRYWAIT P0, [R0+URZ+0x34840], R2 ;  /* 0x03484002000075a7 */ /* 0x0010e4000800017f */
[----:B---3--:R-:W-:Y:S05]  /*d050*/  @!P0 NANOSLEEP.SYNCS 0x989680 ;  /* 0x009896800000895d */ /* 0x008fea0003900000 */
[----:B------:R-:W3:Y:S02]  /*d060*/  @!P0 SYNCS.PHASECHK.TRANS64 P0, [R0+URZ+0x34840], R2 ;  /* 0x03484002000085a7 */ /* 0x000ee4000800007f */
[----:B---3--:R-:W-:Y:S05]  /*d070*/  @!P0 BRA `(.L_x_46) ;  /* 0xfffffffc00f08947 */ /* 0x008fea000383ffff */
[----:B------:R-:W-:Y:S05]  /*d080*/  BRA `(.L_x_134) ;  /* 0xffffffc4004c7947 */ /* 0x000fea000383ffff */
.L_x_49:
[----:B------:R-:W-:Y:S01]  /*d090*/  IMAD.MOV.U32 R13, RZ, RZ, R2 ;  /* 0x000000ffff0d7224 */ /* 0x000fe200078e0002 */
[----:B------:R-:W-:Y:S01]  /*d0a0*/  MOV R12, RZ ;  /* 0x000000ff000c7202 */ /* 0x000fe20000000f00 */
[----:B------:R-:W-:Y:S01]  /*d0b0*/  IMAD.MOV.U32 R11, RZ, RZ, 0x181f ;  /* 0x0000181fff0b7424 */ /* 0x000fe200078e00ff */
[----:B------:R-:W0:Y:S01]  /*d0c0*/  S2R R9, SR_TID.X ;  /* 0x0000000000097919 */ /* 0x000e220000002100 */
[----:B------:R-:W-:-:S07]  /*d0d0*/  IMAD.MOV.U32 R15, RZ, RZ, -0x1 ;  /* 0xffffffffff0f7424 */ /* 0x000fce00078e00ff */
[----:B0----5:R-:W-:Y:S05]  /*d0e0*/  WARPSYNC.COLLECTIVE R15, `(.L_x_135) ;  /* 0x000000000f087348 */ /* 0x021fea0003c00000 */
[----:B------:R1:W2:Y:S02]  /*d0f0*/  SHFL.IDX P6, R14, R13, R12, R11 ;  /* 0x0000000c0d0e7389 */ /* 0x0002a400000c000b */
[----:B012--5:R-:W-:Y:S01]  /*d100*/  ENDCOLLECTIVE ;  /* 0x000000000000791b */ /* 0x027fe20003800000 */
.L_x_135:
[----:B------:R-:W-:Y:S02]  /*d110*/  IMAD.MOV.U32 R13, RZ, RZ, R0 ;  /* 0x000000ffff0d7224 */ /* 0x000fe400078e0000 */
[----:B------:R-:W-:-:S07]  /*d120*/  IMAD.MOV.U32 R6, RZ, RZ, R14 ;  /* 0x000000ffff067224 */ /* 0x000fce00078e000e */
[----:B------:R-:W-:Y:S05]  /*d130*/  WARPSYNC.COLLECTIVE R15, `(.L_x_136) ;  /* 0x000000000f087348 */ /* 0x000fea0003c00000 */
[----:B------:R0:W1:Y:S02]  /*d140*/  SHFL.IDX P6, R14, R13, R12, R11 ;  /* 0x0000000c0d0e7389 */ /* 0x00006400000c000b */
[----:B01----:R-:W-:Y:S01]  /*d150*/  ENDCOLLECTIVE ;  /* 0x000000000000791b */ /* 0x003fe20003800000 */
.L_x_136:
[----:B------:R-:W-:Y:S01]  /*d160*/  ULDC UR4, c[0x0][0x288] ;  /* 0x0000a20000047ab9 */ /* 0x000fe20000000800 */
[----:B------:R-:W-:Y:S01]  /*d170*/  LOP3.LUT R9, R9, 0x7f, RZ, 0xc0, !PT ;  /* 0x0000007f09097812 */ /* 0x000fe200078ec0ff */
[----:B------:R-:W-:Y:S02]  /*d180*/  IMAD R3, R8, UR4, RZ ;  /* 0x0000000408037c24 */ /* 0x000fe4000f8e02ff */
[----:B------:R-:W0:Y:S01]  /*d190*/  S2R R8, SR_TID.X ;  /* 0x0000000000087919 */ /* 0x000e220000002100 */
[----:B------:R-:W-:-:S05]  /*d1a0*/  SHF.R.U32.HI R9, RZ, 0x3, R9 ;  /* 0x00000003ff097819 */ /* 0x000fca0000011609 */
[----:B------:R-:W-:Y:S02]  /*d1b0*/  IMAD.IADD R4, R9, 0x1, R4 ;  /* 0x0000000109047824 */ /* 0x000fe400078e0204 */
[----:B------:R-:W-:Y:S02]  /*d1c0*/  IMAD.MOV.U32 R13, RZ, RZ, R2 ;  /* 0x000000ffff0d7224 */ /* 0x000fe400078e0002 */
[----:B------:R-:W-:Y:S01]  /*d1d0*/  IMAD.MOV.U32 R12, RZ, RZ, 0x1 ;  /* 0x00000001ff0c7424 */ /* 0x000fe200078e00ff */
[C---:B------:R-:W-:Y:S01]  /*d1e0*/  ISETP.GE.AND P3, PT, R4.reuse, R3, PT ;  /* 0x000000030400720c */ /* 0x040fe20003f66270 */
[----:B------:R-:W-:Y:S02]  /*d1f0*/  VIADD R5, R4, 0x10 ;  /* 0x0000001004057836 */ /* 0x000fe40000000000 */
[----:B------:R-:W-:-:S10]  /*d200*/  IMAD.MOV.U32 R7, RZ, RZ, R14 ;  /* 0x000000ffff077224 */ /* 0x000fd400078e000e */
[----:B0-----:R-:W-:Y:S05]  /*d210*/  WARPSYNC.COLLECTIVE R15, `(.L_x_137) ;  /* 0x000000000f087348 */ /* 0x001fea0003c00000 */
[----:B------:R1:W2:Y:S02]  /*d220*/  SHFL.IDX P6, R14, R13, R12, R11 ;  /* 0x0000000c0d0e7389 */ /* 0x0002a400000c000b */
[----:B012---:R-:W-:Y:S01]  /*d230*/  ENDCOLLECTIVE ;  /* 0x000000000000791b */ /* 0x007fe20003800000 */
.L_x_137:
[----:B------:R-:W-:Y:S01]  /*d240*/  SHF.L.U32 R8, R8, 0x3, RZ ;  /* 0x0000000308087819 */ /* 0x000fe200000006ff */
[----:B------:R-:W-:-:S03]  /*d250*/  IMAD.MOV.U32 R13, RZ, RZ, R0 ;  /* 0x000000ffff0d7224 */ /* 0x000fc600078e0000 */
[----:B------:R-:W-:-:S04]  /*d260*/  LOP3.LUT R8, R8, 0x38, RZ, 0xc0, !PT ;  /* 0x0000003808087812 */ /* 0x000fc800078ec0ff */
[----:B------:R-:W-:-:S05]  /*d270*/  @!P3 LEA R7, P5, R8, R7, 0x1 ;  /* 0x000000070807b211 */ /* 0x000fca00078a08ff */
[----:B------:R-:W-:Y:S01]  /*d280*/  @!P3 IMAD.X R6, RZ, RZ, R6, P5 ;  /* 0x000000ffff06b224 */ /* 0x000fe200028e0606 */
[----:B------:R-:W-:-:S07]  /*d290*/  MOV R9, R14 ;  /* 0x0000000e00097202 */ /* 0x000fce0000000f00 */
[----:B------:R-:W-:Y:S05]  /*d2a0*/  WARPSYNC.COLLECTIVE R15, `(.L_x_138) ;  /* 0x000000000f087348 */ /* 0x000fea0003c00000 */
[----:B------:R0:W1:Y:S02]  /*d2b0*/  SHFL.IDX P6, R14, R13, R12, R11 ;  /* 0x0000000c0d0e7389 */ /* 0x00006400000c000b */
[----:B01----:R-:W-:Y:S01]  /*d2c0*/  ENDCOLLECTIVE ;  /* 0x000000000000791b */ /* 0x003fe20003800000 */
.L_x_138:
[----:B------:R-:W-:-:S04]  /*d2d0*/  @!P3 LOP3.LUT R7, R7, R6, RZ, 0x3c, !PT ;  /* 0x000000060707b212 */ /* 0x000fc800078e3cff */
[----:B------:R-:W-:-:S04]  /*d2e0*/  @!P3 LOP3.LUT R6, R7, R6, RZ, 0x3c, !PT ;  /* 0x000000060706b212 */ /* 0x000fc800078e3cff */
[----:B------:R-:W-:Y:S01]  /*d2f0*/  @!P3 LOP3.LUT R7, R7, R6, RZ, 0x3c, !PT ;  /* 0x000000060707b212 */ /* 0x000fe200078e3cff */
[----:B------:R-:W-:-:S04]  /*d300*/  IMAD.MOV.U32 R13, RZ, RZ, R2 ;  /* 0x000000ffff0d7224 */ /* 0x000fc800078e0002 */
[----:B------:R-:W-:Y:S01]  /*d310*/  @!PT LDS RZ, [RZ] ;  /* 0x00000000fffff984 */ /* 0x000fe20000000800 */
[----:B------:R-:W-:Y:S01]  /*d320*/  @!PT LDS RZ, [RZ] ;  /* 0x00000000fffff984 */ /* 0x000fe20000000800 */
[----:B------:R-:W-:Y:S01]  /*d330*/  @!PT LDS RZ, [RZ] ;  /* 0x00000000fffff984 */ /* 0x000fe20000000800 */
[----:B------:R0:W-:Y:S01]  /*d340*/  @!P3 LDGSTS.E.BYPASS.LTC128B.128 [R10+0x10400], desc[UR60][R6.64], !P0 ;  /* 0x10400000060abfae */ /* 0x0001e2000c101d7c */
[----:B------:R-:W-:-:S03]  /*d350*/  IMAD.MOV.U32 R12, RZ, RZ, 0x2 ;  /* 0x00000002ff0c7424 */ /* 0x000fc600078e00ff */
[----:B------:R0:W-:Y:S04]  /*d360*/  @!P3 LDGSTS.E.BYPASS.LTC128B.128 [R10+0x14400], desc[UR60][R6.64+0x80], !P1 ;  /* 0x14400080060abfae */ /* 0x0001e8000c901d7c */
[----:B------:R0:W-:Y:S01]  /*d370*/  @!P3 LDGSTS.E.BYPASS.LTC128B.128 [R10+0x18400], desc[UR60][R6.64+0x100], !P2 ;  /* 0x18400100060abfae */ /* 0x0001e2000d101d7c */
[----:B------:R-:W-:Y:S01]  /*d380*/  ISETP.GE.AND P3, PT, R5, R3, PT ;  /* 0x000000030500720c */ /* 0x000fe20003f66270 */
[----:B------:R-:W-:-:S12]  /*d390*/  IMAD.MOV.U32 R5, RZ, RZ, R14 ;  /* 0x000000ffff057224 */ /* 0x000fd800078e000e */
[----:B0-----:R-:W-:Y:S05]  /*d3a0*/  WARPSYNC.COLLECTIVE R15, `(.L_x_139) ;  /* 0x000000000f087348 */ /* 0x001fea0003c00000 */
[----:B------:R1:W2:Y:S02]  /*d3b0*/  SHFL.IDX P6, R14, R13, R12, R11 ;  /* 0x0000000c0d0e7389 */ /* 0x0002a400000c000b */
[----:B012---:R-:W-:Y:S01]  /*d3c0*/  ENDCOLLECTIVE ;  /* 0x000000000000791b */ /* 0x007fe20003800000 */
.L_x_139:
[----:B------:R-:W-:Y:S01]  /*d3d0*/  @!P3 LEA R8, P5, R8, R5, 0x1 ;  /* 0x000000050808b211 */ /* 0x000fe200078a08ff */
[----:B------:R-:W-:-:S04]  /*d3e0*/  IMAD.MOV.U32 R13, RZ, RZ, R0 ;  /* 0x000000ffff0d7224 */ /* 0x000fc800078e0000 */
[----:B------:R-:W-:Y:S02]  /*d3f0*/  @!P3 IMAD.X R5, RZ, RZ, R9, P5 ;  /* 0x000000ffff05b224 */ /* 0x000fe400028e0609 */
[----:B------:R-:W0:Y:S01]  /*d400*/  S2R R9, SR_TID.X ;  /* 0x0000000000097919 */ /* 0x000e220000002100 */
[----:B------:R-:W-:Y:S02]  /*d410*/  @!P3 IMAD.MOV.U32 R6, RZ, RZ, R8 ;  /* 0x000000ffff06b224 */ /* 0x000fe400078e0008 */
[----:B------:R-:W-:Y:S01]  /*d420*/  @!P3 IMAD.MOV.U32 R7, RZ, RZ, R5 ;  /* 0x000000ffff07b224 */ /* 0x000fe200078e0005 */
[----:B------:R-:W-:-:S04]  /*d430*/  IADD3 R5, R4, 0x20, RZ ;  /* 0x0000002004057810 */ /* 0x000fc80007ffe0ff */
[----:B------:R-:W-:Y:S01]  /*d440*/  @!PT LDS RZ, [RZ] ;  /* 0x00000000fffff984 */ /* 0x000fe20000000800 */
[----:B------:R-:W-:Y:S01]  /*d450*/  @!PT LDS RZ, [RZ] ;  /* 0x00000000fffff984 */ /* 0x000fe20000000800 */
[----:B------:R-:W-:Y:S01]  /*d460*/  @!PT LDS RZ, [RZ] ;  /* 0x00000000fffff984 */ /* 0x000fe20000000800 */
[----:B------:R1:W-:Y:S04]  /*d470*/  @!P3 LDGSTS.E.BYPASS.LTC128B.128 [R10+0x10c00], desc[UR60][R6.64], !P0 ;  /* 0x10c00000060abfae */ /* 0x0003e8000c101d7c */
[----:B------:R1:W-:Y:S04]  /*d480*/  @!P3 LDGSTS.E.BYPASS.LTC128B.128 [R10+0x14c00], desc[UR60][R6.64+0x80], !P1 ;  /* 0x14c00080060abfae */ /* 0x0003e8000c901d7c */
[----:B------:R1:W-:Y:S01]  /*d490*/  @!P3 LDGSTS.E.BYPASS.LTC128B.128 [R10+0x18c00], desc[UR60][R6.64+0x100], !P2 ;  /* 0x18c00100060abfae */ /* 0x0003e2000d101d7c */
[----:B------:R-:W-:Y:S01]  /*d4a0*/  ISETP.GE.AND P3, PT, R5, R3, PT ;  /* 0x000000030500720c */ /* 0x000fe20003f66270 */
[----:B------:R-:W-:-:S12]  /*d4b0*/  IMAD.MOV.U32 R5, RZ, RZ, R14 ;  /* 0x000000ffff057224 */ /* 0x000fd800078e000e */
[----:B01----:R-:W-:Y:S05]  /*d4c0*/  WARPSYNC.COLLECTIVE R15, `(.L_x_140) ;  /* 0x000000000f087348 */ /* 0x003fea0003c00000 */
[----:B------:R2:W3:Y:S02]  /*d4d0*/  SHFL.IDX P6, R14, R13, R12, R11 ;  /* 0x0000000c0d0e7389 */ /* 0x0004e400000c000b */
[----:B0123--:R-:W-:Y:S01]  /*d4e0*/  ENDCOLLECTIVE ;  /* 0x000000000000791b */ /* 0x00ffe20003800000 */
.L_x_140:
[----:B------:R-:W-:Y:S02]  /*d4f0*/  IMAD.SHL.U32 R9, R9, 0x8, RZ ;  /* 0x0000000809097824 */ /* 0x000fe400078e00ff */
[----:B------:R-:W-:Y:S01]  /*d500*/  IMAD.MOV.U32 R13, RZ, RZ, R2 ;  /* 0x000000ffff0d7224 */ /* 0x000fe200078e0002 */
[----:B------:R-:W-:Y:S02]  /*d510*/  MOV R12, 0x3 ;  /* 0x00000003000c7802 */ /* 0x000fe40000000f00 */
[----:B------:R-:W-:Y:S02]  /*d520*/  LOP3.LUT R9, R9, 0x38, RZ, 0xc0, !PT ;  /* 0x0000003809097812 */ /* 0x000fe400078ec0ff */
[----:B------:R-:W-:-:S07]  /*d530*/  MOV R8, R14 ;  /* 0x0000000e00087202 */ /* 0x000fce0000000f00 */
[----:B------:R-:W-:Y:S05]  /*d540*/  WARPSYNC.COLLECTIVE R15, `(.L_x_141) ;  /* 0x000000000f087348 */ /* 0x000fea0003c00000 */
[----:B------:R0:W1:Y:S02]  /*d550*/  SHFL.IDX P6, R14, R13, R12, R11 ;  /* 0x0000000c0d0e7389 */ /* 0x00006400000c000b */
[----:B01----:R-:W-:Y:S01]  /*d560*/  ENDCOLLECTIVE ;  /* 0x000000000000791b */ /* 0x003fe20003800000 */
.L_x_141:
[----:B------:R-:W-:-:S05]  /*d570*/  @!P3 LEA R8, P4, R9, R8, 0x1 ;  /* 0x000000080908b211 */ /* 0x000fca00078808ff */
[----:B------:R-:W-:Y:S02]  /*d580*/  @!P3 IMAD.X R9, RZ, RZ, R5, P4 ;  /* 0x000000ffff09b224 */ /* 0x000fe400020e0605 */
[----:B------:R-:W-:Y:S02]  /*d590*/  @!P3 IMAD.MOV.U32 R6, RZ, RZ, R8 ;  /* 0x000000ffff06b224 */ /* 0x000fe400078e0008 */
[----:B------:R-:W-:Y:S02]  /*d5a0*/  @!P3 IMAD.MOV.U32 R7, RZ, RZ, R9 ;  /* 0x000000ffff07b224 */ /* 0x000fe400078e0009 */
[----:B------:R-:W0:Y:S01]  /*d5b0*/  S2R R9, SR_TID.X ;  /* 0x0000000000097919 */ /* 0x000e220000002100 */
[C---:B------:R-:W-:Y:S02]  /*d5c0*/  VIADD R5, R4.reuse, 0x30 ;  /* 0x0000003004057836 */ /* 0x040fe40000000000 */
[----:B------:R-:W-:Y:S01]  /*d5d0*/  IMAD.MOV.U32 R13, RZ, RZ, R0 ;  /* 0x000000ffff0d7224 */ /* 0x000fe200078e0000 */
[----:B------:R-:W-:Y:S01]  /*d5e0*/  @!PT LDS RZ, [RZ] ;  /* 0x00000000fffff984 */ /* 0x000fe20000000800 */
[----:B------:R-:W-:Y:S01]  /*d5f0*/  @!PT LDS RZ, [RZ] ;  /* 0x00000000fffff984 */ /* 0x000fe20000000800 */
[----:B------:R-:W-:Y:S01]  /*d600*/  @!PT LDS RZ, [RZ] ;  /* 0x00000000fffff984 */ /* 0x000fe20000000800 */
[----:B------:R1:W-:Y:S01]  /*d610*/  @!P3 LDGSTS.E.BYPASS.LTC128B.128 [R10+0x11400], desc[UR60][R6.64], !P0 ;  /* 0x11400000060abfae */ /* 0x0003e2000c101d7c */
[----:B------:R-:W-:-:S03]  /*d620*/  VIADD R8, R4, 0x60 ;  /* 0x0000006004087836 */ /* 0x000fc60000000000 */
[----:B------:R1:W-:Y:S04]  /*d630*/  @!P3 LDGSTS.E.BYPASS.LTC128B.128 [R10+0x15400], desc[UR60][R6.64+0x80], !P1 ;  /* 0x15400080060abfae */ /* 0x0003e8000c901d7c */
[----:B------:R1:W-:Y:S01]  /*d640*/  @!P3 LDGSTS.E.BYPASS.LTC128B.128 [R10+0x19400], desc[UR60][R6.64+0x100], !P2 ;  /* 0x19400100060abfae */ /* 0x0003e2000d101d7c */
[----:B------:R-:W-:Y:S01]  /*d650*/  ISETP.GE.AND P3, PT, R5, R3, PT ;  /* 0x000000030500720c */ /* 0x000fe20003f66270 */
[----:B------:R-:W-:-:S12]  /*d660*/  IMAD.MOV.U32 R5, RZ, RZ, R14 ;  /* 0x000000ffff057224 */ /* 0x000fd800078e000e */
[----:B01----:R-:W-:Y:S05]  /*d670*/  WARPSYNC.COLLECTIVE R15, `(.L_x_142) ;  /* 0x000000000f087348 */ /* 0x003fea0003c00000 */
[----:B------:R2:W3:Y:S02]  /*d680*/  SHFL.IDX P6, R14, R13, R12, R11 ;  /* 0x0000000c0d0e7389 */ /* 0x0004e400000c000b */
[----:B0123--:R-:W-:Y:S01]  /*d690*/  ENDCOLLECTIVE ;  /* 0x000000000000791b */ /* 0x00ffe20003800000 */
.L_x_142:
[----:B------:R-:W-:Y:S02]  /*d6a0*/  IMAD.MOV.U32 R13, RZ, RZ, R2 ;  /* 0x000000ffff0d7224 */ /* 0x000fe400078e0002 */
[----:B------:R-:W-:Y:S02]  /*d6b0*/  IMAD.MOV.U32 R12, RZ, RZ, 0x4 ;  /* 0x00000004ff0c7424 */ /* 0x000fe400078e00ff */
[----:B------:R-:W-:-:S05]  /*d6c0*/  IMAD.SHL.U32 R9, R9, 0x8, RZ ;  /* 0x0000000809097824 */ /* 0x000fca00078e00ff */
[----:B------:R-:W-:Y:S01]  /*d6d0*/  LOP3.LUT R9, R9, 0x38, RZ, 0xc0, !PT ;  /* 0x0000003809097812 */ /* 0x000fe200078ec0ff */
[----:B------:R-:W-:-:S07]  /*d6e0*/  IMAD.MOV.U32 R6, RZ, RZ, R14 ;  /* 0x000000ffff067224 */ /* 0x000fce00078e000e */
[----:B------:R-:W-:Y:S05]  /*d6f0*/  WARPSYNC.COLLECTIVE R15, `(.L_x_143) ;  /* 0x000000000f087348 */ /* 0x000fea0003c00000 */
[----:B------:R0:W1:Y:S02]  /*d700*/  SHFL.IDX P6, R14, R13, R12, R11 ;  /* 0x0000000c0d0e7389 */ /* 0x00006400000c000b */
[----:B01----:R-:W-:Y:S01]  /*d710*/  ENDCOLLECTIVE ;  /* 0x000000000000791b */ /* 0x003fe20003800000 */
.L_x_143:
[----:B------:R-:W-:-:S05]  /*d720*/  @!P3 LEA R6, P4, R9, R6, 0x1 ;  /* 0x000000060906b211 */ /* 0x000fca00078808ff */
[----:B------:R-:W-:-:S05]  /*d730*/  @!P3 IMAD.X R5, RZ, RZ, R5, P4 ;  /* 0x000000ffff05b224 */ /* 0x000fca00020e0605 */
[----:B------:R-:W-:Y:S01]  /*d740*/  @!P3 MOV R7, R5 ;  /* 0x000000050007b202 */ /* 0x000fe20000000f00 */
[----:B------:R-:W-:Y:S02]  /*d750*/  VIADD R5, R4, 0x40 ;  /* 0x0000004004057836 */ /* 0x000fe40000000000 */
[----:B------:R-:W-:Y:S02]  /*d760*/  IMAD.MOV.U32 R13, RZ, RZ, R0 ;  /* 0x000000ffff0d7224 */ /* 0x000fe400078e0000 */
        /* <DEDUP_REMOVED lines=8> */
[----:B0-----:R-:W-:Y:S05]  /*d7f0*/  WARPSYNC.COLLECTIVE R15, `(.L_x_144) ;  /* 0x000000000f087348 */ /* 0x001fea0003c00000 */
[----:B------:R1:W2:Y:S02]  /*d800*/  SHFL.IDX P6, R14, R13, R12, R11 ;  /* 0x0000000c0d0e7389 */ /* 0x0002a400000c000b */
[----:B012---:R-:W-:Y:S01]  /*d810*/  ENDCOLLECTIVE ;  /* 0x000000000000791b */ /* 0x007fe20003800000 */
.L_x_144:
[----:B------:R-:W-:Y:S02]  /*d820*/  IMAD.MOV.U32 R13, RZ, RZ, R2 ;  /* 0x000000ffff0d7224 */ /* 0x000fe400078e0002 */
[----:B------:R-:W-:Y:S01]  /*d830*/  IMAD.MOV.U32 R12, RZ, RZ, 0x5 ;  /* 0x00000005ff0c7424 */ /* 0x000fe200078e00ff */
[----:B------:R-:W-:-:S07]  /*d840*/  MOV R6, R14 ;  /* 0x0000000e00067202 */ /* 0x000fce0000000f00 */
[----:B------:R-:W-:Y:S05]  /*d850*/  WARPSYNC.COLLECTIVE R15, `(.L_x_145) ;  /* 0x000000000f087348 */ /* 0x000fea0003c00000 */
[----:B------:R0:W1:Y:S02]  /*d860*/  SHFL.IDX P6, R14, R13, R12, R11 ;  /* 0x0000000c0d0e7389 */ /* 0x00006400000c000b */
[----:B01----:R-:W-:Y:S01]  /*d870*/  ENDCOLLECTIVE ;  /* 0x000000000000791b */ /* 0x003fe20003800000 */
.L_x_145:
[----:B------:R-:W-:-:S05]  /*d880*/  @!P3 LEA R6, P4, R9, R6, 0x1 ;  /* 0x000000060906b211 */ /* 0x000fca00078808ff */
[----:B------:R-:W-:-:S04]  /*d890*/  @!P3 IMAD.X R5, RZ, RZ, R5, P4 ;  /* 0x000000ffff05b224 */ /* 0x000fc800020e0605 */
[----:B------:R-:W-:Y:S02]  /*d8a0*/  @!P3 IMAD.MOV.U32 R7, RZ, RZ, R5 ;  /* 0x000000ffff07b224 */ /* 0x000fe400078e0005 */
[----:B------:R-:W-:Y:S02]  /*d8b0*/  VIADD R5, R4, 0x50 ;  /* 0x0000005004057836 */ /* 0x000fe40000000000 */
[----:B------:R-:W-:Y:S01]  /*d8c0*/  IMAD.MOV.U32 R13, RZ, RZ, R0 ;  /* 0x000000ffff0d7224 */ /* 0x000fe200078e0000 */
[----:B------:R-:W-:Y:S01]  /*d8d0*/  @!PT LDS RZ, [RZ] ;  /* 0x00000000fffff984 */ /* 0x000fe20000000800 */
[----:B------:R-:W-:Y:S01]  /*d8e0*/  @!PT LDS RZ, [RZ] ;  /* 0x00000000fffff984 */ /* 0x000fe20000000800 */
[----:B------:R-:W-:Y:S01]  /*d8f0*/  @!PT LDS RZ, [RZ] ;  /* 0x00000000fffff984 */ /* 0x000fe20000000800 */
[----:B------:R0:W-:Y:S04]  /*d900*/  @!P3 LDGSTS.E.BYPASS.LTC128B.128 [R10+0x12400], desc[UR60][R6.64], !P0 ;  /* 0x12400000060abfae */ /* 0x0001e8000c101d7c */
[----:B------:R0:W-:Y:S04]  /*d910*/  @!P3 LDGSTS.E.BYPASS.LTC128B.128 [R10+0x16400], desc[UR60][R6.64+0x80], !P1 ;  /* 0x16400080060abfae */ /* 0x0001e8000c901d7c */
[----:B------:R0:W-:Y:S01]  /*d920*/  @!P3 LDGSTS.E.BYPASS.LTC128B.128 [R10+0x1a400], desc[UR60][R6.64+0x100], !P2 ;  /* 0x1a400100060abfae */ /* 0x0001e2000d101d7c */
[----:B------:R-:W-:-:S02]  /*d930*/  ISETP.GE.AND P3, PT, R5, R3, PT ;  /* 0x000000030500720c */ /* 0x000fc40003f66270 */
[----:B------:R-:W-:-:S11]  /*d940*/  MOV R5, R14 ;  /* 0x0000000e00057202 */ /* 0x000fd60000000f00 */
[----:B0-----:R-:W-:Y:S05]  /*d950*/  WARPSYNC.COLLECTIVE R15, `(.L_x_146) ;  /* 0x000000000f087348 */ /* 0x001fea0003c00000 */
[----:B------:R1:W2:Y:S02]  /*d960*/  SHFL.IDX P6, R14, R13, R12, R11 ;  /* 0x0000000c0d0e7389 */ /* 0x0002a400000c000b */
[----:B012---:R-:W-:Y:S01]  /*d970*/  ENDCOLLECTIVE ;  /* 0x000000000000791b */ /* 0x007fe20003800000 */
.L_x_146:
[----:B------:R-:W-:Y:S01]  /*d980*/  IMAD.MOV.U32 R13, RZ, RZ, R2 ;  /* 0x000000ffff0d7224 */ /* 0x000fe200078e0002 */
[----:B------:R-:W-:Y:S01]  /*d990*/  MOV R12, 0x6 ;  /* 0x00000006000c7802 */ /* 0x000fe20000000f00 */
[----:B------:R-:W-:-:S07]  /*d9a0*/  IMAD.MOV.U32 R6, RZ, RZ, R14 ;  /* 0x000000ffff067224 */ /* 0x000fce00078e000e */
[----:B------:R-:W-:Y:S05]  /*d9b0*/  WARPSYNC.COLLECTIVE R15, `(.L_x_147) ;  /* 0x000000000f087348 */ /* 0x000fea0003c00000 */
[----:B------:R0:W1:Y:S02]  /*d9c0*/  SHFL.IDX P6, R14, R13, R12, R11 ;  /* 0x0000000c0d0e7389 */ /* 0x00006400000c000b */
[----:B01----:R-:W-:Y:S01]  /*d9d0*/  ENDCOLLECTIVE ;  /* 0x000000000000791b */ /* 0x003fe20003800000 */
.L_x_147:
[----:B------:R-:W-:-:S05]  /*d9e0*/  @!P3 LEA R6, P4, R9, R6, 0x1 ;  /* 0x000000060906b211 */ /* 0x000fca00078808ff */
[----:B------:R-:W-:Y:S01]  /*d9f0*/  @!P3 IMAD.X R5, RZ, RZ, R5, P4 ;  /* 0x000000ffff05b224 */ /* 0x000fe200020e0605 */
[----:B------:R-:W-:-:S03]  /*da00*/  ISETP.GE.AND P4, PT, R8, R3, PT ;  /* 0x000000030800720c */ /* 0x000fc60003f86270 */
[----:B------:R-:W-:Y:S02]  /*da10*/  @!P3 IMAD.MOV.U32 R7, RZ, RZ, R5 ;  /* 0x000000ffff07b224 */ /* 0x000fe400078e0005 */
[----:B------:R-:W-:-:S03]  /*da20*/  IMAD.MOV.U32 R13, RZ, RZ, R0 ;  /* 0x000000ffff0d7224 */ /* 0x000fc600078e0000 */
[----:B------:R-:W-:Y:S01]  /*da30*/  @!PT LDS RZ, [RZ] ;  /* 0x00000000fffff984 */ /* 0x000fe20000000800 */
[----:B------:R-:W-:Y:S01]  /*da40*/  @!PT LDS RZ, [RZ] ;  /* 0x00000000fffff984 */ /* 0x000fe20000000800 */
[----:B------:R-:W-:Y:S01]  /*da50*/  @!PT LDS RZ, [RZ] ;  /* 0x00000000fffff984 */ /* 0x000fe20000000800 */
[----:B------:R0:W-:Y:S04]  /*da60*/  @!P3 LDGSTS.E.BYPASS.LTC128B.128 [R10+0x12c00], desc[UR60][R6.64], !P0 ;  /* 0x12c00000060abfae */ /* 0x0001e8000c101d7c */
[----:B------:R0:W-:Y:S01]  /*da70*/  @!P3 LDGSTS.E.BYPASS.LTC128B.128 [R10+0x16c00], desc[UR60][R6.64+0x80], !P1 ;  /* 0x16c00080060abfae */ /* 0x0001e2000c901d7c */
[----:B------:R-:W-:-:S03]  /*da80*/  IMAD.MOV.U32 R5, RZ, RZ, R14 ;  /* 0x000000ffff057224 */ /* 0x000fc600078e000e */
[----:B------:R0:W-:Y:S04]  /*da90*/  @!P3 LDGSTS.E.BYPASS.LTC128B.128 [R10+0x1ac00], desc[UR60][R6.64+0x100], !P2 ;  /* 0x1ac00100060abfae */ /* 0x0001e8000d101d7c */
[----:B0-----:R-:W-:Y:S05]  /*daa0*/  WARPSYNC.COLLECTIVE R15, `(.L_x_148) ;  /* 0x000000000f087348 */ /* 0x001fea0003c00000 */
[----:B------:R1:W2:Y:S02]  /*dab0*/  SHFL.IDX P6, R14, R13, R12, R11 ;  /* 0x0000000c0d0e7389 */ /* 0x0002a400000c000b */
[----:B012---:R-:W-:Y:S01]  /*dac0*/  ENDCOLLECTIVE ;  /* 0x000000000000791b */ /* 0x007fe20003800000 */
.L_x_148:
[----:B------:R-:W-:Y:S02]  /*dad0*/  IMAD.MOV.U32 R13, RZ, RZ, R2 ;  /* 0x000000ffff0d7224 */ /* 0x000fe400078e0002 */
[----:B------:R-:W-:Y:S02]  /*dae0*/  IMAD.MOV.U32 R12, RZ, RZ, 0x7 ;  /* 0x00000007ff0c7424 */ /* 0x000fe400078e00ff */
[----:B------:R-:W-:-:S07]  /*daf0*/  IMAD.MOV.U32 R6, RZ, RZ, R14 ;  /* 0x000000ffff067224 */ /* 0x000fce00078e000e */
[----:B------:R-:W-:Y:S05]  /*db00*/  WARPSYNC.COLLECTIVE R15, `(.L_x_149) ;  /* 0x000000000f087348 */ /* 0x000fea0003c00000 */
[----:B------:R0:W1:Y:S02]  /*db10*/  SHFL.IDX P6, R14, R13, R12, R11 ;  /* 0x0000000c0d0e7389 */ /* 0x00006400000c000b */
[----:B01----:R-:W-:Y:S01]  /*db20*/  ENDCOLLECTIVE ;  /* 0x000000000000791b */ /* 0x003fe20003800000 */
.L_x_149:
[----:B------:R-:W-:-:S05]  /*db30*/  @!P4 LEA R6, P3, R9, R6, 0x1 ;  /* 0x000000060906c211 */ /* 0x000fca00078608ff */
[----:B------:R-:W-:-:S05]  /*db40*/  @!P4 IMAD.X R5, RZ, RZ, R5, P3 ;  /* 0x000000ffff05c224 */ /* 0x000fca00018e0605 */
[----:B------:R-:W-:Y:S01]  /*db50*/  @!P4 MOV R7, R5 ;  /* 0x000000050007c202 */ /* 0x000fe20000000f00 */
[----:B------:R-:W-:-:S04]  /*db60*/  IMAD.MOV.U32 R13, RZ, RZ, R0 ;  /* 0x000000ffff0d7224 */ /* 0x000fc800078e0000 */
[----:B------:R-:W-:Y:S01]  /*db70*/  @!PT LDS RZ, [RZ] ;  /* 0x00000000fffff984 */ /* 0x000fe20000000800 */
[----:B------:R-:W-:Y:S01]  /*db80*/  @!PT LDS RZ, [RZ] ;  /* 0x00000000fffff984 */ /* 0x000fe20000000800 */
[----:B------:R-:W-:Y:S01]  /*db90*/  @!PT LDS RZ, [RZ] ;  /* 0x00000000fffff984 */ /* 0x000fe20000000800 */
[----:B------:R0:W-:Y:S04]  /*dba0*/  @!P4 LDGSTS.E.BYPASS.LTC128B.128 [R10+0x13400], desc[UR60][R6.64], !P0 ;  /* 0x13400000060acfae */ /* 0x0001e8000c101d7c */
[----:B------:R0:W-:Y:S01]  /*dbb0*/  @!P4 LDGSTS.E.BYPASS.LTC128B.128 [R10+0x17400], desc[UR60][R6.64+0x80], !P1 ;  /* 0x17400080060acfae */ /* 0x0001e2000c901d7c */
[----:B------:R-:W-:-:S07]  /*dbc0*/  IMAD.MOV.U32 R5, RZ, RZ, R14 ;  /* 0x000000ffff057224 */ /* 0x000fce00078e000e */
[----:B0-----:R-:W-:Y:S05]  /*dbd0*/  WARPSYNC.COLLECTIVE R15, `(.L_x_150) ;  /* 0x000000000f087348 */ /* 0x001fea0003c00000 */
[----:B------:R1:W2:Y:S02]  /*dbe0*/  SHFL.IDX P6, R14, R13, R12, R11 ;  /* 0x0000000c0d0e7389 */ /* 0x0002a400000c000b */
[----:B012---:R-:W-:Y:S01]  /*dbf0*/  ENDCOLLECTIVE ;  /* 0x000000000000791b */ /* 0x007fe20003800000 */
.L_x_150:
[----:B------:R-:W-:Y:S01]  /*dc00*/  @!PT LDS RZ, [RZ] ;  /* 0x00000000fffff984 */ /* 0x000fe20000000800 */
[----:B------:R-:W-:Y:S01]  /*dc10*/  @!PT LDS RZ, [RZ] ;  /* 0x00000000fffff984 */ /* 0x000fe20000000800 */
[----:B------:R-:W-:Y:S01]  /*dc20*/  @!PT LDS RZ, [RZ] ;  /* 0x00000000fffff984 */ /* 0x000fe20000000800 */
[----:B------:R0:W-:Y:S01]  /*dc30*/  @!P4 LDGSTS.E.BYPASS.LTC128B.128 [R10+0x1b400], desc[UR60][R6.64+0x100], !P2 ;  /* 0x1b400100060acfae */ /* 0x0001e2000d101d7c */
[----:B------:R-:W-:Y:S01]  /*dc40*/  IMAD.MOV.U32 R0, RZ, RZ, R14 ;  /* 0x000000ffff007224 */ /* 0x000fe200078e000e */
[----:B------:R-:W-:Y:S06]  /*dc50*/  BRA `(.L_x_151) ;  /* 0xffffffc400a07947 */ /* 0x000fec000383ffff */
.L_x_53:
[----:B-1----:R1:W2:Y:S02]  /*dc60*/  SYNCS.PHASECHK.TRANS64.TRYWAIT P0, [R15+URZ+0x34820], R0 ;  /* 0x034820000f0075a7 */ /* 0x0022a4000800017f */
[----:B--2---:R-:W-:Y:S05]  /*dc70*/  @!P0 NANOSLEEP.SYNCS 0x989680 ;  /* 0x009896800000895d */ /* 0x004fea0003900000 */
[----:B------:R-:W2:Y:S02]  /*dc80*/  @!P0 SYNCS.PHASECHK.TRANS64 P0, [R15+URZ+0x34820], R0 ;  /* 0x034820000f0085a7 */ /* 0x000ea4000800007f */
[----:B--2---:R-:W-:Y:S05]  /*dc90*/  @!P0 BRA `(.L_x_53) ;  /* 0xfffffffc00f08947 */ /* 0x004fea000383ffff */
[----:B------:R-:W-:Y:S05]  /*dca0*/  BRA `(.L_x_152) ;  /* 0xffffffc800047947 */ /* 0x000fea000383ffff */
.L_x_60:
[----:B-1----:R1:W2:Y:S02]  /*dcb0*/  SYNCS.PHASECHK.TRANS64.TRYWAIT P0, [R3+URZ+0x34840], R2 ;  /* 0x03484002030075a7 */ /* 0x0022a4000800017f */
[----:B--2---:R-:W-:Y:S05]  /*dcc0*/  @!P0 NANOSLEEP.SYNCS 0x989680 ;  /* 0x009896800000895d */ /* 0x004fea0003900000 */
[----:B------:R-:W2:Y:S02]  /*dcd0*/  @!P0 SYNCS.PHASECHK.TRANS64 P0, [R3+URZ+0x34840], R2 ;  /* 0x03484002030085a7 */ /* 0x000ea4000800007f */
[----:B--2---:R-:W-:Y:S05]  /*dce0*/  @!P0 BRA `(.L_x_60) ;  /* 0xfffffffc00f08947 */ /* 0x004fea000383ffff */
[----:B------:R-:W-:Y:S05]  /*dcf0*/  BRA `(.L_x_153) ;  /* 0xffffffc800b87947 */ /* 0x000fea000383ffff */
.L_x_67:
[----:B0-----:R0:W1:Y:S02]  /*dd00*/  SYNCS.PHASECHK.TRANS64.TRYWAIT P0, [R3+URZ+0x60], R2 ;  /* 0x00006002030075a7 */ /* 0x001064000800017f */
[----:B-1----:R-:W-:Y:S05]  /*dd10*/  @!P0 NANOSLEEP.SYNCS 0x989680 ;  /* 0x009896800000895d */ /* 0x002fea0003900000 */
[----:B------:R-:W1:Y:S02]  /*dd20*/  @!P0 SYNCS.PHASECHK.TRANS64 P0, [R3+URZ+0x60], R2 ;  /* 0x00006002030085a7 */ /* 0x000e64000800007f */
[----:B-1----:R-:W-:Y:S05]  /*dd30*/  @!P0 BRA `(.L_x_67) ;  /* 0xfffffffc00f08947 */ /* 0x002fea000383ffff */
[----:B------:R-:W-:Y:S05]  /*dd40*/  BRA `(.L_x_154) ;  /* 0xffffffcc00c47947 */ /* 0x000fea000383ffff */
.L_x_77:
[----:B-1----:R1:W2:Y:S02]  /*dd50*/  SYNCS.PHASECHK.TRANS64.TRYWAIT P0, [R3+URZ+0x34840], R2 ;  /* 0x03484002030075a7 */ /* 0x0022a4000800017f */
[----:B--2---:R-:W-:Y:S05]  /*dd60*/  @!P0 NANOSLEEP.SYNCS 0x989680 ;  /* 0x009896800000895d */ /* 0x004fea0003900000 */
[----:B------:R-:W2:Y:S02]  /*dd70*/  @!P0 SYNCS.PHASECHK.TRANS64 P0, [R3+URZ+0x34840], R2 ;  /* 0x03484002030085a7 */ /* 0x000ea4000800007f */
[----:B--2---:R-:W-:Y:S05]  /*dd80*/  @!P0 BRA `(.L_x_77) ;  /* 0xfffffffc00f08947 */ /* 0x004fea000383ffff */
[----:B------:R-:W-:Y:S05]  /*dd90*/  BRA `(.L_x_155) ;  /* 0xffffffd400487947 */ /* 0x000fea000383ffff */
.L_x_84:
[----:B0-----:R0:W1:Y:S02]  /*dda0*/  SYNCS.PHASECHK.TRANS64.TRYWAIT P0, [R2+URZ+0x60], R3 ;  /* 0x00006003020075a7 */ /* 0x001064000800017f */
[----:B-1----:R-:W-:Y:S05]  /*ddb0*/  @!P0 NANOSLEEP.SYNCS 0x989680 ;  /* 0x009896800000895d */ /* 0x002fea0003900000 */
[----:B------:R-:W1:Y:S02]  /*ddc0*/  @!P0 SYNCS.PHASECHK.TRANS64 P0, [R2+URZ+0x60], R3 ;  /* 0x00006003020085a7 */ /* 0x000e64000800007f */
[----:B-1----:R-:W-:Y:S05]  /*ddd0*/  @!P0 BRA `(.L_x_84) ;  /* 0xfffffffc00f08947 */ /* 0x002fea000383ffff */
[----:B------:R-:W-:Y:S05]  /*dde0*/  BRA `(.L_x_156) ;  /* 0xffffffd800547947 */ /* 0x000fea000383ffff */
.L_x_93:
[----:B--2---:R2:W4:Y:S02]  /*ddf0*/  SYNCS.PHASECHK.TRANS64.TRYWAIT P0, [R2+URZ+0x34840], R3 ;  /* 0x03484003020075a7 */ /* 0x004524000800017f */
[----:B----4-:R-:W-:Y:S05]  /*de00*/  @!P0 NANOSLEEP.SYNCS 0x989680 ;  /* 0x009896800000895d */ /* 0x010fea0003900000 */
[----:B------:R-:W4:Y:S02]  /*de10*/  @!P0 SYNCS.PHASECHK.TRANS64 P0, [R2+URZ+0x34840], R3 ;  /* 0x03484003020085a7 */ /* 0x000f24000800007f */
[----:B----4-:R-:W-:Y:S05]  /*de20*/  @!P0 BRA `(.L_x_93) ;  /* 0xfffffffc00f08947 */ /* 0x010fea000383ffff */
[----:B------:R-:W-:Y:S05]  /*de30*/  BRA `(.L_x_157) ;  /* 0xffffffdc00a87947 */ /* 0x000fea000383ffff */
.L_x_100:
[----:B0-----:R0:W1:Y:S02]  /*de40*/  SYNCS.PHASECHK.TRANS64.TRYWAIT P0, [R2+URZ+0x60], R7 ;  /* 0x00006007020075a7 */ /* 0x001064000800017f */
[----:B-1----:R-:W-:Y:S05]  /*de50*/  @!P0 NANOSLEEP.SYNCS 0x989680 ;  /* 0x009896800000895d */ /* 0x002fea0003900000 */
[----:B------:R-:W1:Y:S02]  /*de60*/  @!P0 SYNCS.PHASECHK.TRANS64 P0, [R2+URZ+0x60], R7 ;  /* 0x00006007020085a7 */ /* 0x000e64000800007f */
[----:B-1----:R-:W-:Y:S05]  /*de70*/  @!P0 BRA `(.L_x_100) ;  /* 0xfffffffc00f08947 */ /* 0x002fea000383ffff */
[----:B------:R-:W-:Y:S05]  /*de80*/  BRA `(.L_x_158) ;  /* 0xffffffe000b47947 */ /* 0x000fea000383ffff */
.L_x_109:
[----:B-1----:R1:W4:Y:S02]  /*de90*/  SYNCS.PHASECHK.TRANS64.TRYWAIT P0, [R3+URZ+0x34860], R0 ;  /* 0x03486000030075a7 */ /* 0x002324000800017f */
[----:B----4-:R-:W-:Y:S05]  /*dea0*/  @!P0 NANOSLEEP.SYNCS 0x989680 ;  /* 0x009896800000895d */ /* 0x010fea0003900000 */
[----:B------:R-:W4:Y:S02]  /*deb0*/  @!P0 SYNCS.PHASECHK.TRANS64 P0, [R3+URZ+0x34860], R0 ;  /* 0x03486000030085a7 */ /* 0x000f24000800007f */
[----:B----4-:R-:W-:Y:S05]  /*dec0*/  @!P0 BRA `(.L_x_109) ;  /* 0xfffffffc00f08947 */ /* 0x010fea000383ffff */
[----:B------:R-:W-:Y:S05]  /*ded0*/  BRA `(.L_x_159) ;  /* 0xffffffe400b47947 */ /* 0x000fea000383ffff */
.L_x_116:
[----:B0-----:R0:W3:Y:S02]  /*dee0*/  SYNCS.PHASECHK.TRANS64.TRYWAIT P0, [R0+URZ+0x34820], R3 ;  /* 0x03482003000075a7 */ /* 0x0010e4000800017f */
[----:B---3--:R-:W-:Y:S05]  /*def0*/  @!P0 NANOSLEEP.SYNCS 0x989680 ;  /* 0x009896800000895d */ /* 0x008fea0003900000 */
[----:B------:R-:W3:Y:S02]  /*df00*/  @!P0 SYNCS.PHASECHK.TRANS64 P0, [R0+URZ+0x34820], R3 ;  /* 0x03482003000085a7 */ /* 0x000ee4000800007f */
[----:B---3--:R-:W-:Y:S05]  /*df10*/  @!P0 BRA `(.L_x_116) ;  /* 0xfffffffc00f08947 */ /* 0x008fea000383ffff */
[----:B------:R-:W-:Y:S05]  /*df20*/  BRA `(.L_x_160) ;  /* 0xffffffe800c07947 */ /* 0x000fea000383ffff */
.L_x_117:
[----:B------:R-:W3:Y:S01]  /*df30*/  S2R R2, SR_TID.X ;  /* 0x0000000000027919 */ /* 0x000ee20000002100 */
[----:B------:R-:W-:Y:S01]  /*df40*/  BSSY B0, `(.L_x_161) ;  /* 0x000000a000007945 */ /* 0x000fe20003800000 */
[----:B------:R-:W-:Y:S02]  /*df50*/  IMAD.MOV.U32 R12, RZ, RZ, RZ ;  /* 0x000000ffff0c7224 */ /* 0x000fe400078e00ff */
[----:B------:R-:W-:Y:S02]  /*df60*/  IMAD.MOV.U32 R11, RZ, RZ, 0x1f ;  /* 0x0000001fff0b7424 */ /* 0x000fe400078e00ff */
[----:B------:R-:W-:Y:S01]  /*df70*/  IMAD.MOV.U32 R15, RZ, RZ, -0x1 ;  /* 0xffffffffff0f7424 */ /* 0x000fe200078e00ff */
[----:B---3--:R-:W-:-:S04]  /*df80*/  SHF.R.U32.HI R2, RZ, 0x5, R2 ;  /* 0x00000005ff027819 */ /* 0x008fc80000011602 */
[----:B------:R-:W-:-:S04]  /*df90*/  LOP3.LUT R2, R2, 0x3, RZ, 0xc0, !PT ;  /* 0x0000000302027812 */ /* 0x000fc800078ec0ff */
[----:B------:R-:W-:-:S07]  /*dfa0*/  MOV R13, R2 ;  /* 0x00000002000d7202 */ /* 0x000fce0000000f00 */
[----:B012---:R-:W-:Y:S05]  /*dfb0*/  WARPSYNC.COLLECTIVE R15, `(.L_x_162) ;  /* 0x000000000f087348 */ /* 0x007fea0003c00000 */
[----:B------:R3:W4:Y:S02]  /*dfc0*/  SHFL.IDX P6, R14, R13, R12, R11 ;  /* 0x0000000c0d0e7389 */ /* 0x00072400000c000b */
[----:B01234-:R-:W-:Y:S01]  /*dfd0*/  ENDCOLLECTIVE ;  /* 0x000000000000791b */ /* 0x01ffe20003800000 */
.L_x_162:
[----:B------:R-:W-:Y:S05]  /*dfe0*/  BSYNC B0 ;  /* 0x0000000000007941 */ /* 0x000fea0003800000 */
.L_x_161:
[----:B------:R-:W-:Y:S05]  /*dff0*/  BRA `(.L_x_163) ;  /* 0xffffffe800a87947 */ /* 0x000fea000383ffff */
.L_x_120:
[----:B------:R-:W-:Y:S01]  /*e000*/  BSSY B1, `(.L_x_164) ;  /* 0x0000006000017945 */ /* 0x000fe20003800000 */
[----:B------:R-:W-:-:S07]  /*e010*/  IMAD.MOV.U32 R15, RZ, RZ, -0x1 ;  /* 0xffffffffff0f7424 */ /* 0x000fce00078e00ff */
[----:B0123--:R-:W-:Y:S05]  /*e020*/  WARPSYNC.COLLECTIVE R15, `(.L_x_165) ;  /* 0x000000000f0c7348 */ /* 0x00ffea0003c00000 */
[----:B------:R-:W-:Y:S02]  /*e030*/  ELECT P6, UR62, PT ;  /* 0x00000000003e782f */ /* 0x000fe400038c0000 */
[----:B------:R-:W-:Y:S01]  /*e040*/  MOV R14, UR62 ;  /* 0x0000003e000e7c02 */ /* 0x000fe20008000f00 */
[----:B0123--:R-:W-:Y:S10]  /*e050*/  ENDCOLLECTIVE ;  /* 0x000000000000791b */ /* 0x00fff40003800000 */
.L_x_165:
[----:B------:R-:W-:Y:S05]  /*e060*/  BSYNC B1 ;  /* 0x0000000000017941 */ /* 0x000fea0003800000 */
.L_x_164:
[----:B------:R-:W-:Y:S05]  /*e070*/  BRA `(.L_x_166) ;  /* 0xffffffe800a07947 */ /* 0x000fea000383ffff */
.L_x_122:
[----:B0-----:R0:W1:Y:S02]  /*e080*/  SYNCS.PHASECHK.TRANS64.TRYWAIT P0, [R6+URZ], R5 ;  /* 0x00000005060075a7 */ /* 0x001064000800017f */
[----:B-1----:R-:W-:Y:S05]  /*e090*/  @!P0 NANOSLEEP.SYNCS 0x989680 ;  /* 0x009896800000895d */ /* 0x002fea0003900000 */
[----:B------:R-:W1:Y:S02]  /*e0a0*/  @!P0 SYNCS.PHASECHK.TRANS64 P0, [R6+URZ], R5 ;  /* 0x00000005060085a7 */ /* 0x000e64000800007f */
[----:B-1----:R-:W-:Y:S05]  /*e0b0*/  @!P0 BRA `(.L_x_122) ;  /* 0xfffffffc00f08947 */ /* 0x002fea000383ffff */
[----:B------:R-:W-:Y:S05]  /*e0c0*/  BRA `(.L_x_167) ;  /* 0xffffffe800d87947 */ /* 0x000fea000383ffff */
.L_x_123:
[----:B-1----:R1:W3:Y:S02]  /*e0d0*/  SYNCS.PHASECHK.TRANS64.TRYWAIT P0, [R3+URZ], R2 ;  /* 0x00000002030075a7 */ /* 0x0022e4000800017f */
[----:B---3--:R-:W-:Y:S05]  /*e0e0*/  @!P0 NANOSLEEP.SYNCS 0x989680 ;  /* 0x009896800000895d */ /* 0x008fea0003900000 */
[----:B------:R-:W3:Y:S02]  /*e0f0*/  @!P0 SYNCS.PHASECHK.TRANS64 P0, [R3+URZ], R2 ;  /* 0x00000002030085a7 */ /* 0x000ee4000800007f */
[----:B---3--:R-:W-:Y:S05]  /*e100*/  @!P0 BRA `(.L_x_123) ;  /* 0xfffffffc00f08947 */ /* 0x008fea000383ffff */
[----:B------:R-:W-:Y:S05]  /*e110*/  BRA `(.L_x_168) ;  /* 0xffffffe800cc7947 */ /* 0x000fea000383ffff */
.L_x_125:
[----:B-1----:R1:W3:Y:S02]  /*e120*/  SYNCS.PHASECHK.TRANS64.TRYWAIT P0, [R18+URZ], R5 ;  /* 0x00000005120075a7 */ /* 0x0022e4000800017f */
[----:B---3--:R-:W-:Y:S05]  /*e130*/  @!P0 NANOSLEEP.SYNCS 0x989680 ;  /* 0x009896800000895d */ /* 0x008fea0003900000 */
[----:B------:R-:W3:Y:S02]  /*e140*/  @!P0 SYNCS.PHASECHK.TRANS64 P0, [R18+URZ], R5 ;  /* 0x00000005120085a7 */ /* 0x000ee4000800007f */
[----:B---3--:R-:W-:Y:S05]  /*e150*/  @!P0 BRA `(.L_x_125) ;  /* 0xfffffffc00f08947 */ /* 0x008fea000383ffff */
[----:B------:R-:W-:Y:S05]  /*e160*/  BRA `(.L_x_169) ;  /* 0xffffffe800d07947 */ /* 0x000fea000383ffff */
.L_x_170:
[----:B------:R-:W-:-:S00]  /*e170*/  BRA `(.L_x_170) ;  /* 0xfffffffc00fc7947 */ /* 0x000fc0000383ffff */
[----:B------:R-:W-:-:S00]  /*e180*/  NOP ;  /* 0x0000000000007918 */ /* 0x000fc00000000000 */
[----:B------:R-:W-:-:S00]  /*e190*/  NOP ;  /* 0x0000000000007918 */ /* 0x000fc00000000000 */
[----:B------:R-:W-:-:S00]  /*e1a0*/  NOP ;  /* 0x0000000000007918 */ /* 0x000fc00000000000 */
[----:B------:R-:W-:-:S00]  /*e1b0*/  NOP ;  /* 0x0000000000007918 */ /* 0x000fc00000000000 */
[----:B------:R-:W-:-:S00]  /*e1c0*/  NOP ;  /* 0x0000000000007918 */ /* 0x000fc00000000000 */
[----:B------:R-:W-:-:S00]  /*e1d0*/  NOP ;  /* 0x0000000000007918 */ /* 0x000fc00000000000 */
[----:B------:R-:W-:-:S00]  /*e1e0*/  NOP ;  /* 0x0000000000007918 */ /* 0x000fc00000000000 */
[----:B------:R-:W-:-:S00]  /*e1f0*/  NOP ;  /* 0x0000000000007918 */ /* 0x000fc00000000000 */
.L_x_3193:


//--------------------- .text._ZN7cutlass13device_kernelIN5flash11enable_sm90INS1_16FlashAttnFwdSm90INS1_25CollectiveMainloopFwdSm90ILi2EN4cute5tupleIJNS5_1CILi2EEENS7_ILi1EEES9_EEENS6_IJNS7_ILi128EEESB_NS7_ILi192EEEEEELi128ENS_10bfloat16_tEfNS_4arch4Sm90ELb0ELb0ELb1ELb0ELb0ELb0ELb0ELb1ELb1ELb1ELb0ELb0EEENS1_21CollectiveEpilogueFwdINS6_IJSB_SB_SB_EEESA_SE_SG_Li256ELb0ELb1ELb0ELb0EEENS1_29StaticPersistentTileSchedulerILb0EEEEEEEEEvNT_6ParamsE --------------------------
	.section	.text._ZN7cutlass13device_kernelIN5flash11enable_sm90INS1_16FlashAttnFwdSm90INS1_25CollectiveMainloopFwdSm90ILi2EN4cute5tupleIJNS5_1CILi2EEENS7_ILi1EEES9_EEENS6_IJNS7_ILi128EEESB_NS7_ILi192EEEEEELi128ENS_10bfloat16_tEfNS_4arch4Sm90ELb0ELb0ELb1ELb0ELb0ELb0ELb0ELb1ELb1ELb1ELb0ELb0EEENS1_21CollectiveEpilogueFwdINS6_IJSB_SB_SB_EEESA_SE_SG_Li256ELb0ELb1ELb0ELb0EEENS1_29StaticPersistentTileSchedulerILb0EEEEEEEEEvNT_6ParamsE,"ax",@progbits
	.align	128
.text._ZN7cutlass13device_kernelIN5flash11enable_sm90INS1_16FlashAttnFwdSm90INS1_25CollectiveMainloopFwdSm90ILi2EN4cute5tupleIJNS5_1CILi2EEENS7_ILi1EEES9_EEENS6_IJNS7_ILi128EEESB_NS7_ILi192EEEEEELi128ENS_10bfloat16_tEfNS_4arch4Sm90ELb0ELb0ELb1ELb0ELb0ELb0ELb0ELb1ELb1ELb1ELb0ELb0EEENS1_21CollectiveEpilogueFwdINS6_IJSB_SB_SB_EEESA_SE_SG_Li256ELb0ELb1ELb0ELb0EEENS1_29StaticPersistentTileSchedulerILb0EEEEEEEEEvNT_6ParamsE:
        .type           _ZN7cutlass13device_kernelIN5flash11enable_sm90INS1_16FlashAttnFwdSm90INS1_25CollectiveMainloopFwdSm90ILi2EN4cute5tupleIJNS5_1CILi2EEENS7_ILi1EEES9_EEENS6_IJNS7_ILi128EEESB_NS7_ILi192EEEEEELi128ENS_10bfloat16_tEfNS_4arch4Sm90ELb0ELb0ELb1ELb0ELb0ELb0ELb0ELb1ELb1ELb1ELb0ELb0EEENS1_21CollectiveEpilogueFwdINS6_IJSB_SB_SB_EEESA_SE_SG_Li256ELb0ELb1ELb0ELb0EEENS1_29StaticPersistentTileSchedulerILb0EEEEEEEEEvNT_6ParamsE,@function
        .size           _ZN7cutlass13device_kernelIN5flash11enable_sm90INS1_16FlashAttnFwdSm90INS1_25CollectiveMainloopFwdSm90ILi2EN4cute5tupleIJNS5_1CILi2EEENS7_ILi1EEES9_EEENS6_IJNS7_ILi128EEESB_NS7_ILi192EEEEEELi128ENS_10bfloat16_tEfNS_4arch4Sm90ELb0ELb0ELb1ELb0ELb0ELb0ELb0ELb1ELb1ELb1ELb0ELb0EEENS1_21CollectiveEpilogueFwdINS6_IJSB_SB_SB_EEESA_SE_SG_Li256ELb0ELb1ELb0ELb0EEENS1_29StaticPersistentTileSchedulerILb0EEEEEEEEEvNT_6ParamsE,(.L_x_3194 - _ZN7cutlass13device_kernelIN5flash11enable_sm90INS1_16FlashAttnFwdSm90INS1_25CollectiveMainloopFwdSm90ILi2EN4cute5tupleIJNS5_1CILi2EEENS7_ILi1EEES9_EEENS6_IJNS7_ILi128EEESB_NS7_ILi192EEEEEELi128ENS_10bfloat16_tEfNS_4arch4Sm90ELb0ELb0ELb1ELb0ELb0ELb0ELb0ELb1ELb1ELb1ELb0ELb0EEENS1_21CollectiveEpilogueFwdINS6_IJSB_SB_SB_EEESA_SE_SG_Li256ELb0ELb1ELb0ELb0EEENS1_29StaticPersistentTileSchedulerILb0EEEEEEEEEvNT_6ParamsE)
        .other          _ZN7cutlass13device_kernelIN5flash11enable_sm90INS1_16FlashAttnFwdSm90INS1_25CollectiveMainloopFwdSm90ILi2EN4cute5tupleIJNS5_1CILi2EEENS7_ILi1EEES9_EEENS6_IJNS7_ILi128EEESB_NS7_ILi192EEEEEELi128ENS_10bfloat16_tEfNS_4arch4Sm90ELb0ELb0ELb1ELb0ELb0ELb0ELb0ELb1ELb1ELb1ELb0ELb0EEENS1_21CollectiveEpilogueFwdINS6_IJSB_SB_SB_EEESA_SE_SG_Li256ELb0ELb1ELb0ELb0EEENS1_29StaticPersistentTileSchedulerILb0EEEEEEEEEvNT_6ParamsE,@"STO_CUDA_ENTRY STV_DEFAULT"
_ZN7cutlass13device_kernelIN5flash11enable_sm90INS1_16FlashAttnFwdSm90INS1_25CollectiveMainloopFwdSm90ILi2EN4cute5tupleIJNS5_1CILi2EEENS7_ILi1EEES9_EEENS6_IJNS7_ILi128EEESB_NS7_ILi192EEEEEELi128ENS_10bfloat16_tEfNS_4arch4Sm90ELb0ELb0ELb1ELb0ELb0ELb0ELb0ELb1ELb1ELb1ELb0ELb0EEENS1_21CollectiveEpilogueFwdINS6_IJSB_SB_SB_EEESA_SE_SG_Li256ELb0ELb1ELb0ELb0EEENS1_29StaticPersistentTileSchedulerILb0EEEEEEEEEvNT_6ParamsE:
[----:B------:R-:W0:Y:S02]  /*0000*/  LDC R1, c[0x0][0x28] ;  /* 0x00000a00ff017b82 */ /* 0x000e240000000800 */
[----:B0-----:R-:W-:Y:S01]  /*0010*/  VIADD R1, R1, 0xffffffc8 ;  /* 0xffffffc801017836 */ /* 0x001fe20000000000 */
[----:B------:R-:W0:Y:S01]  /*0020*/  S2R R0, SR_TID.X ;  /* 0x0000000000007919 */ /* 0x000e220000002100 */
[----:B------:R-:W-:Y:S01]  /*0030*/  ELECT P0, URZ, PT ;  /* 0x00000000003f782f */ /* 0x000fe20003800000 */
[----:B------:R-:W-:Y:S01]  /*0040*/  BSSY B0, `(.L_x_171) ;  /* 0x000000e000007945 */ /* 0x000fe20003800000 */
[----:B0-----:R-:W-:-:S05]  /*0050*/  SHF.R.U32.HI R3, RZ, 0x5, R0 ;  /* 0x00000005ff037819 */ /* 0x001fca0000011600 */
[----:B------:R-:W0:Y:S02]  /*0060*/  SHFL.IDX PT, R2, R3, RZ, 0x1f ;  /* 0x00001fff03027589 */ /* 0x000e2400000e0000 */
[----:B0-----:R-:W-:Y:S02]  /*0070*/  ISETP.EQ.AND P0, PT, R2, RZ, P0 ;  /* 0x000000ff0200720c */ /* 0x001fe40000702270 */
[----:B------:R-:W-:-:S11]  /*0080*/  SHF.R.U32.HI R2, RZ, 0x7, R0 ;  /* 0x00000007ff027819 */ /* 0x000fd60000011600 */
        /* <DEDUP_REMOVED lines=9> */
.L_x_172:
[----:B------:R-:W-:Y:S05]  /*0120*/  BSYNC B0 ;  /* 0x0000000000007941 */ /* 0x000fea0003800000 */
.L_x_171:
[----:B------:R-:W-:Y:S01]  /*0130*/  VOTEU.ANY UP0, P0 ;  /* 0x00000000003f7886 */ /* 0x000fe20000000100 */
[----:B------:R-:W0:Y:S01]  /*0140*/  SHFL.IDX PT, R2, R2, RZ, 0x1f ;  /* 0x00001fff02027589 */ /* 0x000e2200000e0000 */
[----:B------:R-:W-:Y:S01]  /*0150*/  UMOV UR4, 0x80 ;  /* 0x0000008000047882 */ /* 0x000fe20000000000 */
[----:B------:R-:W-:Y:S01]  /*0160*/  UMOV UR7, 0x200 ;  /* 0x0000020000077882 */ /* 0x000fe20000000000 */
[----:B------:R-:W-:Y:S01]  /*0170*/  VOTEU.ANY UP1, P0 ;  /* 0x00000000003f7886 */ /* 0x000fe20000020100 */
[----:B------:R-:W1:Y:S01]  /*0180*/  @UP0 S2UR UR8, SR_CgaCtaId ;  /* 0x00000000000809c3 */ /* 0x000e620000008800 */
[----:B------:R-:W2:Y:S01]  /*0190*/  SHFL.IDX PT, R4, R3, RZ, 0x1f ;  /* 0x00001fff03047589 */ /* 0x000ea200000e0000 */
[----:B------:R-:W-:Y:S01]  /*01a0*/  @UP0 UMOV UR6, 0x400 ;  /* 0x0000040000060882 */ /* 0x000fe20000000000 */
[----:B------:R-:W-:-:S04]  /*01b0*/  @UP0 UIADD3 UR4, -UR4, 0x100000, URZ ;  /* 0x0010000004040890 */ /* 0x000fc8000fffe13f */
[----:B------:R-:W-:Y:S02]  /*01c0*/  @UP0 USHF.L.U32 UR5, UR4, 0xb, URZ ;  /* 0x0000000b04050899 */ /* 0x000fe4000800063f */
[----:B------:R-:W-:Y:S01]  /*01d0*/  @UP0 USHF.L.U32 UR4, UR4, 0x1, URZ ;  /* 0x0000000104040899 */ /* 0x000fe2000800063f */
[----:B------:R-:W-:Y:S01]  /*01e0*/  VOTEU.ANY UP2, P0 ;  /* 0x00000000003f7886 */ /* 0x000fe20000040100 */
[----:B0-----:R-:W-:Y:S01]  /*01f0*/  R2UR UR9, R2 ;  /* 0x00000000020972ca */ /* 0x001fe200000e0000 */
[----:B-1----:R-:W-:Y:S01]  /*0200*/  @UP0 ULEA UR8, UR8, UR6, 0x18 ;  /* 0x0000000608080291 */ /* 0x002fe2000f8ec03f */
[----:B--2---:R-:W-:Y:S01]  /*0210*/  ISETP.NE.AND P1, PT, R4, RZ, PT ;  /* 0x000000ff0400720c */ /* 0x004fe20003f25270 */
[----:B------:R-:W-:-:S04]  /*0220*/  @UP0 UIADD3 UR6, -UR7, 0x100000, URZ ;  /* 0x0010000007060890 */ /* 0x000fc8000fffe13f */
[----:B------:R-:W-:Y:S02]  /*0230*/  @UP0 USHF.L.U32 UR7, UR6, 0xb, URZ ;  /* 0x0000000b06070899 */ /* 0x000fe4000800063f */
[----:B------:R-:W-:-:S04]  /*0240*/  @UP0 USHF.L.U32 UR6, UR6, 0x1, URZ ;  /* 0x0000000106060899 */ /* 0x000fc8000800063f */
[----:B------:R-:W-:Y:S01]  /*0250*/  UISETP.NE.AND UP0, UPT, UR9, URZ, UPT ;  /* 0x0000003f0900728c */ /* 0x000fe2000bf05270 */
[----:B------:R-:W0:Y:S02]  /*0260*/  FENCE.VIEW.ASYNC.S ;  /* 0x00000000000073c6 */ /* 0x000e240000000000 */
[----:B0-----:R0:W1:Y:S05]  /*0270*/  @UP1 SYNCS.EXCH.64 URZ, [UR8+0x34800], UR4 ;  /* 0x03480004083f15b2 */ /* 0x00106a0008000100 */
[----:B------:R0:W2:Y:S01]  /*0280*/  @UP2 SYNCS.EXCH.64 URZ, [UR8+0x34820], UR6 ;  /* 0x03482006083f25b2 */ /* 0x0000a20008000100 */
[----:B------:R-:W-:Y:S05]  /*0290*/  @P1 BRA `(.L_x_173) ;  /* 0x0000000000481947 */ /* 0x000fea0003800000 */
[----:B0-----:R-:W0:Y:S01]  /*02a0*/  S2UR UR5, SR_CgaCtaId ;  /* 0x00000000000579c3 */ /* 0x001e220000008800 */
[----:B------:R-:W-:Y:S01]  /*02b0*/  UMOV UR4, 0x400 ;  /* 0x0000040000047882 */ /* 0x000fe20000000000 */
[----:B------:R-:W-:Y:S01]  /*02c0*/  UMOV UR6, 0x1 ;  /* 0x0000000100067882 */ /* 0x000fe20000000000 */
[----:B------:R-:W-:Y:S01]  /*02d0*/  UMOV UR7, 0x4 ;  /* 0x0000000400077882 */ /* 0x000fe20000000000 */
[----:B------:R-:W-:Y:S01]  /*02e0*/  ELECT P0, URZ, PT ;  /* 0x00000000003f782f */ /* 0x000fe20003800000 */
[----:B0-----:R-:W-:Y:S02]  /*02f0*/  ULEA UR8, UR5, UR4, 0x18 ;  /* 0x0000000405087291 */ /* 0x001fe4000f8ec03f */
[----:B------:R-:W-:-:S04]  /*0300*/  UIADD3 UR4, -UR6, 0x100000, URZ ;  /* 0x0010000006047890 */ /* 0x000fc8000fffe13f */
[----:B------:R-:W-:Y:S02]  /*0310*/  USHF.L.U32 UR5, UR4, 0xb, URZ ;  /* 0x0000000b04057899 */ /* 0x000fe4000800063f */
[----:B------:R-:W-:Y:S02]  /*0320*/  USHF.L.U32 UR4, UR4, 0x1, URZ ;  /* 0x0000000104047899 */ /* 0x000fe4000800063f */
[----:B------:R-:W-:-:S04]  /*0330*/  UIADD3 UR6, -UR7, 0x100000, URZ ;  /* 0x0010000007067890 */ /* 0x000fc8000fffe13f */
[----:B------:R-:W-:Y:S02]  /*0340*/  USHF.L.U32 UR7, UR6, 0xb, URZ ;  /* 0x0000000b06077899 */ /* 0x000fe4000800063f */
[----:B------:R-:W-:Y:S01]  /*0350*/  USHF.L.U32 UR6, UR6, 0x1, URZ ;  /* 0x0000000106067899 */ /* 0x000fe2000800063f */
[----:B------:R-:W0:Y:S03]  /*0360*/  FENCE.VIEW.ASYNC.S ;  /* 0x00000000000073c6 */ /* 0x000e260000000000 */
[----:B0-----:R3:W4:Y:S08]  /*0370*/  SYNCS.EXCH.64 URZ, [UR8+0x34830], UR4 ;  /* 0x03483004083f75b2 */ /* 0x0017300008000100 */
[----:B------:R3:W0:Y:S01]  /*0380*/  SYNCS.EXCH.64 URZ, [UR8+0x34840], UR6 ;  /* 0x03484006083f75b2 */ /* 0x0006220008000100 */
[----:B------:R3:W0:Y:S01]  /*0390*/  SYNCS.EXCH.64 URZ, [UR8+0x34838], UR4 ;  /* 0x03483804083f75b2 */ /* 0x0006220008000100 */
[----:B------:R3:W0:Y:S02]  /*03a0*/  SYNCS.EXCH.64 URZ, [UR8+0x34848], UR6 ;  /* 0x03484806083f75b2 */ /* 0x0006240008000100 */
[----:B---3--:R-:W-:Y:S01]  /*03b0*/  NOP ;  /* 0x0000000000007918 */ /* 0x008fe20000000000 */
.L_x_173:
[----:B0-----:R-:W0:Y:S01]  /*03c0*/  S2UR UR4, SR_CTAID.Y ;  /* 0x00000000000479c3 */ /* 0x001e220000002600 */
[----:B------:R-:W3:Y:S01]  /*03d0*/  SHFL.IDX PT, R8, R3, RZ, 0x1f ;  /* 0x00001fff03087589 */ /* 0x000ee200000e0000 */
[----:B------:R-:W-:Y:S01]  /*03e0*/  ULDC UR5, c[0x0][0x154] ;  /* 0x0000550000057ab9 */ /* 0x000fe20000000800 */
[----:B------:R-:W-:Y:S01]  /*03f0*/  SHF.R.S32.HI R5, RZ, 0x1f, R0 ;  /* 0x0000001fff057819 */ /* 0x000fe20000011400 */
[----:B------:R-:W-:-:S03]  /*0400*/  NOP ;  /* 0x0000000000007918 */ /* 0x000fc60000000000 */
[----:B------:R-:W-:Y:S01]  /*0410*/  LEA.HI R5, R5, R0, RZ, 0x7 ;  /* 0x0000000005057211 */ /* 0x000fe200078f38ff */
[----:B------:R-:W5:Y:S08]  /*0420*/  S2UR UR6, SR_CTAID.X ;  /* 0x00000000000679c3 */ /* 0x000f700000002500 */
[----:B------:R-:W1:Y:S01]  /*0430*/  LDC R7, c[0x0][0x148] ;  /* 0x00005200ff077b82 */ /* 0x000e620000000800 */
[----:B0-----:R-:W-:-:S02]  /*0440*/  I2FP.F32.U32 R2, UR4 ;  /* 0x0000000400027c45 */ /* 0x001fc40008201000 */
[----:B---3--:R-:W-:-:S03]  /*0450*/  ISETP.NE.AND P0, PT, R8, RZ, PT ;  /* 0x000000ff0800720c */ /* 0x008fc60003f05270 */
[----:B------:R-:W-:Y:S01]  /*0460*/  FMUL R6, R2, UR5 ;  /* 0x0000000502067c20 */ /* 0x000fe20008400000 */
[----:B-----5:R-:W-:-:S05]  /*0470*/  I2FP.F32.U32 R2, UR6 ;  /* 0x0000000600027c45 */ /* 0x020fca0008201000 */
[----:B------:R-:W0:Y:S02]  /*0480*/  F2I.U32.TRUNC.NTZ R6, R6 ;  /* 0x0000000600067305 */ /* 0x000e24000020f000 */
[----:B0-----:R-:W-:-:S04]  /*0490*/  IMAD.MOV R10, RZ, RZ, -R6 ;  /* 0x000000ffff0a7224 */ /* 0x001fc800078e0a06 */
[----:B-1----:R-:W-:Y:S01]  /*04a0*/  IMAD R13, R7, R10, UR4 ;  /* 0x00000004070d7e24 */ /* 0x002fe2000f8e020a */
[----:B------:R-:W-:Y:S02]  /*04b0*/  ULDC UR4, c[0x0][0x150] ;  /* 0x0000540000047ab9 */ /* 0x000fe40000000800 */
[----:B------:R-:W-:Y:S01]  /*04c0*/  FMUL R10, R2, UR4 ;  /* 0x00000004020a7c20 */ /* 0x000fe20008400000 */
[----:B------:R-:W-:Y:S06]  /*04d0*/  @P0 BRA `(.L_x_174) ;  /* 0x0000000000480947 */ /* 0x000fec0003800000 */
[----:B------:R-:W0:Y:S01]  /*04e0*/  S2UR UR5, SR_CgaCtaId ;  /* 0x00000000000579c3 */ /* 0x000e220000008800 */
        /* <DEDUP_REMOVED lines=12> */
[----:B0-----:R0:W1:Y:S08]  /*05b0*/  SYNCS.EXCH.64 URZ, [UR8+0x34850], UR4 ;  /* 0x03485004083f75b2 */ /* 0x0010700008000100 */
[----:B------:R0:W3:Y:S01]  /*05c0*/  SYNCS.EXCH.64 URZ, [UR8+0x34860], UR6 ;  /* 0x03486006083f75b2 */ /* 0x0000e20008000100 */
[----:B------:R0:W0:Y:S01]  /*05d0*/  SYNCS.EXCH.64 URZ, [UR8+0x34858], UR4 ;  /* 0x03485804083f75b2 */ /* 0x0000220008000100 */
[----:B------:R0:W0:Y:S01]  /*05e0*/  SYNCS.EXCH.64 URZ, [UR8+0x34868], UR6 ;  /* 0x03486806083f75b2 */ /* 0x0000220008000100 */
[----:B------:R-:W-:Y:S01]  /*05f0*/  NOP ;  /* 0x0000000000007918 */ /* 0x000fe20000000000 */
.L_x_174:
[----:B------:R-:W5:Y:S01]  /*0600*/  SHFL.IDX PT, R9, R3, RZ, 0x1f ;  /* 0x00001fff03097589 */ /* 0x000f6200000e0000 */
[----:B------:R-:W-:Y:S01]  /*0610*/  LOP3.LUT R5, R5, 0xffffff80, RZ, 0xc0, !PT ;  /* 0xffffff8005057812 */ /* 0x000fe200078ec0ff */
[----:B------:R-:W0:Y:S01]  /*0620*/  LDC R12, c[0x0][0x144] ;  /* 0x00005100ff0c7b82 */ /* 0x000e220000000800 */
[----:B------:R-:W0:Y:S01]  /*0630*/  F2I.U32.TRUNC.NTZ R10, R10 ;  /* 0x0000000a000a7305 */ /* 0x000e22000020f000 */
[----:B------:R-:W-:Y:S01]  /*0640*/  SHF.R.S32.HI R11, RZ, 0x1f, R8 ;  /* 0x0000001fff0b7819 */ /* 0x000fe20000011408 */
[----:B------:R-:W-:Y:S01]  /*0650*/  NOP ;  /* 0x0000000000007918 */ /* 0x000fe20000000000 */
[----:B------:R-:W-:-:S05]  /*0660*/  IMAD.IADD R5, R0, 0x1, -R5 ;  /* 0x0000000100057824 */ /* 0x000fca00078e0a05 */
[----:B------:R-:W-:-:S04]  /*0670*/  SHF.R.S32.HI R2, RZ, 0x1f, R5 ;  /* 0x0000001fff027819 */ /* 0x000fc80000011405 */
[----:B------:R-:W-:-:S04]  /*0680*/  LEA.HI R2, R2, R5, RZ, 0x3 ;  /* 0x0000000502027211 */ /* 0x000fc800078f18ff */
[--C-:B------:R-:W-:Y:S02]  /*0690*/  SHF.R.S32.HI R6, RZ, 0x3, R2.reuse ;  /* 0x00000003ff067819 */ /* 0x100fe40000011402 */
[----:B------:R-:W-:Y:S02]  /*06a0*/  SHF.R.S32.HI R7, RZ, 0x1f, R2 ;  /* 0x0000001fff077819 */ /* 0x000fe40000011402 */
[----:B-----5:R-:W-:Y:S02]  /*06b0*/  ISETP.NE.AND P0, PT, R9, RZ, PT ;  /* 0x000000ff0900720c */ /* 0x020fe40003f05270 */
[----:B------:R-:W-:Y:S02]  /*06c0*/  LEA.HI R7, R7, R6, RZ, 0x2 ;  /* 0x0000000607077211 */ /* 0x000fe400078f10ff */
[----:B------:R-:W-:Y:S02]  /*06d0*/  SHF.R.S32.HI R9, RZ, 0x1f, R4 ;  /* 0x0000001fff097819 */ /* 0x000fe40000011404 */
[----:B------:R-:W-:-:S02]  /*06e0*/  LOP3.LUT R7, R7, 0xfffffffc, RZ, 0xc0, !PT ;  /* 0xfffffffc07077812 */ /* 0x000fc400078ec0ff */
[----:B------:R-:W-:-:S05]  /*06f0*/  LEA.HI R9, R9, R4, RZ, 0x2 ;  /* 0x0000000409097211 */ /* 0x000fca00078f10ff */
[----:B------:R-:W-:Y:S05]  /*0700*/  @P0 BRA `(.L_x_175) ;  /* 0x0000000000480947 */ /* 0x000fea0003800000 */
[----:B0-----:R-:W0:Y:S01]  /*0710*/  S2UR UR5, SR_CgaCtaId ;  /* 0x00000000000579c3 */ /* 0x001e220000008800 */
[----:B------:R-:W-:Y:S01]  /*0720*/  UMOV UR4, 0x400 ;  /* 0x0000040000047882 */ /* 0x000fe20000000000 */
[----:B------:R-:W-:Y:S01]  /*0730*/  UMOV UR6, 0x1 ;  /* 0x0000000100067882 */ /* 0x000fe20000000000 */
[----:B------:R-:W-:Y:S01]  /*0740*/  UMOV UR9, 0x2 ;  /* 0x0000000200097882 */ /* 0x000fe20000000000 */
[----:B------:R-:W-:-:S04]  /*0750*/  UIADD3 UR6, -UR6, 0x100000, URZ ;  /* 0x0010000006067890 */ /* 0x000fc8000fffe13f */
[----:B------:R-:W-:Y:S02]  /*0760*/  USHF.L.U32 UR7, UR6, 0xb, URZ ;  /* 0x0000000b06077899 */ /* 0x000fe4000800063f */
[----:B------:R-:W-:Y:S01]  /*0770*/  USHF.L.U32 UR6, UR6, 0x1, URZ ;  /* 0x0000000106067899 */ /* 0x000fe2000800063f */
[----:B------:R-:W-:Y:S01]  /*0780*/  ELECT P0, URZ, PT ;  /* 0x00000000003f782f */ /* 0x000fe20003800000 */
[----:B0-----:R-:W-:Y:S02]  /*0790*/  ULEA UR8, UR5, UR4, 0x18 ;  /* 0x0000000405087291 */ /* 0x001fe4000f8ec03f */
[----:B------:R-:W-:-:S04]  /*07a0*/  UIADD3 UR4, -UR9, 0x100000, URZ ;  /* 0x0010000009047890 */ /* 0x000fc8000fffe13f */
[----:B------:R-:W-:Y:S02]  /*07b0*/  USHF.L.U32 UR5, UR4, 0xb, URZ ;  /* 0x0000000b04057899 */ /* 0x000fe4000800063f */
[----:B------:R-:W-:Y:S01]  /*07c0*/  USHF.L.U32 UR4, UR4, 0x1, URZ ;  /* 0x0000000104047899 */ /* 0x000fe2000800063f */
[----:B------:R-:W0:Y:S03]  /*07d0*/  FENCE.VIEW.ASYNC.S ;  /* 0x00000000000073c6 */ /* 0x000e260000000000 */
[----:B0-----:R0:W0:Y:S08]  /*07e0*/  SYNCS.EXCH.64 URZ, [UR8+0x34870], UR6 ;  /* 0x03487006083f75b2 */ /* 0x0010300008000100 */
[----:B------:R0:W0:Y:S01]  /*07f0*/  SYNCS.EXCH.64 URZ, [UR8+0x34880], UR4 ;  /* 0x03488004083f75b2 */ /* 0x0000220008000100 */
[----:B------:R0:W0:Y:S01]  /*0800*/  SYNCS.EXCH.64 URZ, [UR8+0x34878], UR6 ;  /* 0x03487806083f75b2 */ /* 0x0000220008000100 */
[----:B------:R0:W0:Y:S01]  /*0810*/  SYNCS.EXCH.64 URZ, [UR8+0x34888], UR4 ;  /* 0x03488804083f75b2 */ /* 0x0000220008000100 */
[----:B------:R-:W-:Y:S01]  /*0820*/  NOP ;  /* 0x0000000000007918 */ /* 0x000fe20000000000 */
.L_x_175:
[----:B------:R-:W5:Y:S01]  /*0830*/  SHFL.IDX PT, R14, R3, RZ, 0x1f ;  /* 0x00001fff030e7589 */ /* 0x000f6200000e0000 */
[----:B0-----:R-:W0:Y:S01]  /*0840*/  S2UR UR4, SR_CTAID.X ;  /* 0x00000000000479c3 */ /* 0x001e220000002500 */
[----:B------:R-:W-:Y:S01]  /*0850*/  LOP3.LUT R9, R9, 0x3ffffffc, RZ, 0xc0, !PT ;  /* 0x3ffffffc09097812 */ /* 0x000fe200078ec0ff */
[----:B------:R-:W-:Y:S01]  /*0860*/  IMAD.IADD R7, R6, 0x1, -R7 ;  /* 0x0000000106077824 */ /* 0x000fe200078e0a07 */
[----:B------:R-:W-:Y:S01]  /*0870*/  LEA.HI R11, R11, R8, RZ, 0x2 ;  /* 0x000000080b0b7211 */ /* 0x000fe200078f10ff */
[----:B------:R-:W-:Y:S02]  /*0880*/  NOP ;  /* 0x0000000000007918 */ /* 0x000fe40000000000 */
[----:B------:R-:W-:Y:S01]  /*0890*/  IMAD.IADD R4, R4, 0x1, -R9 ;  /* 0x0000000104047824 */ /* 0x000fe200078e0a09 */
[----:B------:R-:W-:Y:S01]  /*08a0*/  LOP3.LUT R11, R11, 0x3ffffffc, RZ, 0xc0, !PT ;  /* 0x3ffffffc0b0b7812 */ /* 0x000fe200078ec0ff */
[----:B------:R-:W1:Y:S02]  /*08b0*/  LDC R6, c[0x0][0x140] ;  /* 0x00005000ff067b82 */ /* 0x000e640000000800 */
[----:B------:R-:W-:-:S02]  /*08c0*/  IMAD R4, R4, 0x4, R7 ;  /* 0x0000000404047824 */ /* 0x000fc400078e0207 */
[----:B------:R-:W-:Y:S02]  /*08d0*/  IMAD.IADD R8, R8, 0x1, -R11 ;  /* 0x0000000108087824 */ /* 0x000fe400078e0a0b */
[----:B------:R-:W-:Y:S01]  /*08e0*/  IMAD.MOV R11, RZ, RZ, -R10 ;  /* 0x000000ffff0b7224 */ /* 0x000fe200078e0a0a */
[----:B------:R-:W-:Y:S01]  /*08f0*/  LEA.HI R2, R4, R4, RZ, 0x1 ;  /* 0x0000000404027211 */ /* 0x000fe200078f08ff */
[----:B------:R-:W-:-:S03]  /*0900*/  IMAD R8, R8, 0x4, R7 ;  /* 0x0000000408087824 */ /* 0x000fc600078e0207 */
[----:B------:R-:W-:Y:S02]  /*0910*/  LOP3.LUT R9, R2, 0xfffffffe, RZ, 0xc0, !PT ;  /* 0xfffffffe02097812 */ /* 0x000fe400078ec0ff */
[----:B------:R-:W-:Y:S02]  /*0920*/  LEA.HI R2, R8, R8, RZ, 0x1 ;  /* 0x0000000808027211 */ /* 0x000fe400078f08ff */
[----:B-----5:R-:W-:Y:S01]  /*0930*/  ISETP.NE.AND P0, PT, R14, RZ, PT ;  /* 0x000000ff0e00720c */ /* 0x020fe20003f05270 */
[----:B0-----:R-:W-:Y:S01]  /*0940*/  IMAD R12, R12, R11, UR4 ;  /* 0x000000040c0c7e24 */ /* 0x001fe2000f8e020b */
[----:B------:R-:W-:Y:S01]  /*0950*/  LOP3.LUT R7, R2, 0xfffffffe, RZ, 0xc0, !PT ;  /* 0xfffffffe02077812 */ /* 0x000fe200078ec0ff */
[----:B------:R-:W-:-:S04]  /*0960*/  IMAD.IADD R9, R4, 0x1, -R9 ;  /* 0x0000000104097824 */ /* 0x000fc800078e0a09 */
[----:B------:R-:W-:Y:S01]  /*0970*/  IMAD.IADD R7, R8, 0x1, -R7 ;  /* 0x0000000108077824 */ /* 0x000fe200078e0a07 */
[----:B------:R-:W-:-:S05]  /*0980*/  ISETP.NE.AND P5, PT, R9, R12, PT ;  /* 0x0000000c0900720c */ /* 0x000fca0003fa5270 */
[----:B------:R-:W-:Y:S08]  /*0990*/  @P0 BRA `(.L_x_176) ;  /* 0x0000000000480947 */ /* 0x000ff00003800000 */
        /* <DEDUP_REMOVED lines=18> */
.L_x_176:
[----:B------:R-:W5:Y:S01]  /*0ac0*/  SHFL.IDX PT, R9, R3, RZ, 0x1f ;  /* 0x00001fff03097589 */ /* 0x000f6200000e0000 */
[----:B------:R-:W-:Y:S01]  /*0ad0*/  ISETP.NE.AND P2, PT, R7, R12, PT ;  /* 0x0000000c0700720c */ /* 0x000fe20003f45270 */
[----:B------:R-:W-:Y:S01]  /*0ae0*/  IMAD.SHL.U32 R7, R4, 0x4, RZ ;  /* 0x0000000404077824 */ /* 0x000fe200078e00ff */
[----:B------:R-:W-:Y:S01]  /*0af0*/  LOP3.LUT P0, RZ, R5, 0x7, RZ, 0xc0, !PT ;  /* 0x0000000705ff7812 */ /* 0x000fe2000780c0ff */
[----:B------:R-:W-:Y:S01]  /*0b00*/  IMAD.SHL.U32 R17, R8, 0x4, RZ ;  /* 0x0000000408117824 */ /* 0x000fe200078e00ff */
[----:B-1----:R-:W-:Y:S01]  /*0b10*/  ISETP.EQ.U32.AND P1, PT, R6, 0x1, PT ;  /* 0x000000010600780c */ /* 0x002fe20003f22070 */
[----:B------:R-:W-:Y:S01]  /*0b20*/  IMAD.MOV.U32 R16, RZ, RZ, 0x1 ;  /* 0x00000001ff107424 */ /* 0x000fe200078e00ff */
[----:B------:R-:W-:Y:S01]  /*0b30*/  LOP3.LUT R18, R4, 0xc, R7, 0x78, !PT ;  /* 0x0000000c04127812 */ /* 0x000fe200078e7807 */
[----:B------:R-:W-:Y:S01]  /*0b40*/  NOP ;  /* 0x0000000000007918 */ /* 0x000fe20000000000 */
[----:B------:R-:W-:Y:S02]  /*0b50*/  LOP3.LUT R17, R8, 0xc, R17, 0x78, !PT ;  /* 0x0000000c08117812 */ /* 0x000fe400078e7811 */
[----:B------:R-:W-:-:S02]  /*0b60*/  ISETP.LT.U32.AND P4, PT, R18, 0x2, !P0 ;  /* 0x000000021200780c */ /* 0x000fc40004781070 */
[----:B------:R-:W-:Y:S02]  /*0b70*/  @P5 LEA.HI R2, R18, R18, RZ, 0x1 ;  /* 0x0000001212025211 */ /* 0x000fe400078f08ff */
[----:B------:R-:W-:Y:S02]  /*0b80*/  SEL R5, RZ, 0x1, !P4 ;  /* 0x00000001ff057807 */ /* 0x000fe40006000000 */
[----:B------:R-:W-:Y:S02]  /*0b90*/  @P5 SHF.R.S32.HI R2, RZ, 0x1, R2 ;  /* 0x00000001ff025819 */ /* 0x000fe40000011402 */
[----:B------:R-:W-:Y:S02]  /*0ba0*/  @P2 LEA.HI R4, R17, R17, RZ, 0x1 ;  /* 0x0000001111042211 */ /* 0x000fe400078f08ff */
[----:B------:R-:W-:Y:S01]  /*0bb0*/  @P5 ISETP.NE.AND P6, PT, R2, R13, PT ;  /* 0x0000000d0200520c */ /* 0x000fe20003fc5270 */
[----:B------:R-:W-:Y:S01]  /*0bc0*/  IMAD.MOV.U32 R2, RZ, RZ, 0x1 ;  /* 0x00000001ff027424 */ /* 0x000fe200078e00ff */
[----:B------:R-:W-:-:S02]  /*0bd0*/  @P2 SHF.R.S32.HI R4, RZ, 0x1, R4 ;  /* 0x00000001ff042819 */ /* 0x000fc40000011404 */
[----:B-----5:R-:W-:Y:S02]  /*0be0*/  ISETP.NE.AND P4, PT, R9, RZ, PT ;  /* 0x000000ff0900720c */ /* 0x020fe40003f85270 */
[----:B------:R-:W-:Y:S02]  /*0bf0*/  @P5 SEL R16, RZ, 0x1, P6 ;  /* 0x00000001ff105807 */ /* 0x000fe40003000000 */
[----:B------:R-:W-:Y:S02]  /*0c00*/  @P2 ISETP.NE.AND P3, PT, R4, R13, PT ;  /* 0x0000000d0400220c */ /* 0x000fe40003f65270 */
[----:B------:R-:W-:Y:S02]  /*0c10*/  ISETP.LT.U32.AND P0, PT, R17, 0x2, !P0 ;  /* 0x000000021100780c */ /* 0x000fe40004701070 */
[----:B------:R-:W-:Y:S02]  /*0c20*/  LOP3.LUT R16, R16, R5, RZ, 0xc0, !PT ;  /* 0x0000000510107212 */ /* 0x000fe400078ec0ff */
[----:B------:R-:W-:-:S02]  /*0c30*/  SEL R5, RZ, 0x1, !P0 ;  /* 0x00000001ff057807 */ /* 0x000fc40004000000 */
[----:B------:R-:W-:Y:S01]  /*0c40*/  @P2 SEL R2, RZ, 0x1, P3 ;  /* 0x00000001ff022807 */ /* 0x000fe20001800000 */
[----:B------:R-:W-:Y:S06]  /*0c50*/  @P4 BRA `(.L_x_177) ;  /* 0x0000000000484947 */ /* 0x000fec0003800000 */
        /* <DEDUP_REMOVED lines=16> */
[----:B------:R1:W0:Y:S02]  /*0d60*/  SYNCS.EXCH.64 URZ, [UR8+0x348c8], UR6 ;  /* 0x0348c806083f75b2 */ /* 0x0002240008000100 */
[----:B-1----:R-:W-:Y:S01]  /*0d70*/  NOP ;  /* 0x0000000000007918 */ /* 0x002fe20000000000 */
.L_x_177:
[----:B------:R-:W-:Y:S01]  /*0d80*/  LOP3.LUT R2, R2, R5, RZ, 0xc0, !PT ;  /* 0x0000000502027212 */ /* 0x000fe200078ec0ff */
[----:B------:R-:W-:Y:S01]  /*0d90*/  NOP ;  /* 0x0000000000007918 */ /* 0x000fe20000000000 */
[----:B------:R-:W-:Y:S05]  /*0da0*/  @!P1 BRA `(.L_x_178) ;  /* 0x0000000000089947 */ /* 0x000fea0003800000 */
[----:B0-234-:R-:W-:Y:S01]  /*0db0*/  UCGABAR_ARV ;  /* 0x00000000000079c7 */ /* 0x01dfe20008000000 */
[----:B------:R-:W-:Y:S05]  /*0dc0*/  BRA `(.L_x_179) ;  /* 0x0000000000047947 */ /* 0x000fea0003800000 */
.L_x_178:
[----:B0-234-:R-:W-:Y:S01]  /*0dd0*/  NOP ;  /* 0x0000000000007918 */ /* 0x01dfe20000000000 */
.L_x_179:
[----:B------:R-:W-:Y:S05]  /*0de0*/  @!P1 BRA `(.L_x_180) ;  /* 0x00000000000c9947 */ /* 0x000fea0003800000 */
[----:B------:R-:W-:Y:S01]  /*0df0*/  UCGABAR_WAIT ;  /* 0x0000000000007dc7 */ /* 0x000fe20008000000 */
[----:B------:R-:W-:Y:S01]  /*0e00*/  CCTL.IVALL ;  /* 0x00000000ff00798f */ /* 0x000fe20002000000 */
[----:B------:R-:W-:Y:S05]  /*0e10*/  BRA `(.L_x_181) ;  /* 0x0000000000047947 */ /* 0x000fea0003800000 */
.L_x_180:
[----:B------:R-:W-:Y:S06]  /*0e20*/  BAR.SYNC.DEFER_BLOCKING 0x0 ;  /* 0x0000000000007b1d */ /* 0x000fec0000010000 */
.L_x_181:
[----:B------:R-:W-:Y:S01]  /*0e30*/  UMOV UR4, 0x1 ;  /* 0x0000000100047882 */ /* 0x000fe20000000000 */
[----:B------:R-:W-:Y:S01]  /*0e40*/  PLOP3.LUT P0, PT, PT, PT, UP0, 0x80, 0x0 ;  /* 0x000000000000781c */ /* 0x000fe20003f0f008 */
[----:B------:R-:W-:Y:S01]  /*0e50*/  USEL UR4, UR4, 0x2, !UP0 ;  /* 0x0000000204047887 */ /* 0x000fe2000c000000 */
[----:B------:R-:W-:-:S05]  /*0e60*/  ULDC.64 UR60, c[0x0][0x208] ;  /* 0x00008200003c7ab9 */ /* 0x000fca0000000a00 */
[----:B------:R-:W-:-:S05]  /*0e70*/  IMAD.U32 R4, RZ, RZ, UR4 ;  /* 0x00000004ff047e24 */ /* 0x000fca000f8e00ff */
[----:B------:R0:W-:Y:S01]  /*0e80*/  STL [R1+0x30], R4 ;  /* 0x0000300401007387 */ /* 0x0001e20000100800 */
[----:B------:R-:W-:Y:S05]  /*0e90*/  @!P0 BRA `(.L_x_182) ;  /* 0x0000007c00948947 */ /* 0x000fea0003800000 */
.L_x_183:
        /* <DEDUP_REMOVED lines=9> */
[----:B0-----:R-:W2:Y:S01]  /*0f30*/  LDL R4, [R1+0x30] ;  /* 0x0000300001047983 */ /* 0x001ea20000100800 */
[----:B------:R-:W-:Y:S01]  /*0f40*/  VIADD R0, R0, 0xffffff80 ;  /* 0xffffff8000007836 */ /* 0x000fe20000000000 */
[----:B------:R-:W-:Y:S01]  /*0f50*/  UMOV UR37, URZ ;  /* 0x0000003f00257c82 */ /* 0x000fe20008000000 */
[----:B------:R-:W-:Y:S01]  /*0f60*/  IMAD.MOV.U32 R192, RZ, RZ, -0x2 ;  /* 0xfffffffeffc07424 */ /* 0x000fe200078e00ff */
[----:B------:R-:W-:Y:S01]  /*0f70*/  UMOV UR36, URZ ;  /* 0x0000003f00247c82 */ /* 0x000fe20008000000 */
[----:B------:R-:W-:Y:S01]  /*0f80*/  IMAD.MOV.U32 R184, RZ, RZ, RZ ;  /* 0x000000ffffb87224 */ /* 0x000fe200078e00ff */
[----:B------:R-:W-:-:S04]  /*0f90*/  SHF.R.S32.HI R3, RZ, 0x1f, R0 ;  /* 0x0000001fff037819 */ /* 0x000fc80000011400 */
[CC--:B------:R-:W-:Y:S02]  /*0fa0*/  LEA.HI R5, R3.reuse, R0.reuse, RZ, 0x7 ;  /* 0x0000000003057211 */ /* 0x0c0fe400078f38ff */
[-C--:B------:R-:W-:Y:S02]  /*0fb0*/  LEA.HI R6, R3, R0.reuse, RZ, 0x4 ;  /* 0x0000000003067211 */ /* 0x080fe400078f20ff */
[----:B------:R-:W-:Y:S02]  /*0fc0*/  LOP3.LUT R7, R5, 0xffffff80, RZ, 0xc0, !PT ;  /* 0xffffff8005077812 */ /* 0x000fe400078ec0ff */
[----:B------:R-:W-:Y:S02]  /*0fd0*/  LOP3.LUT R9, R6, 0x3fffff0, RZ, 0xc0, !PT ;  /* 0x03fffff006097812 */ /* 0x000fe400078ec0ff */
[----:B------:R-:W-:Y:S01]  /*0fe0*/  SHF.R.S32.HI R11, RZ, 0x4, R6 ;  /* 0x00000004ff0b7819 */ /* 0x000fe20000011406 */
[C---:B------:R-:W-:Y:S01]  /*0ff0*/  IMAD.IADD R186, R0.reuse, 0x1, -R7 ;  /* 0x0000000100ba7824 */ /* 0x040fe200078e0a07 */
[CC--:B------:R-:W-:Y:S01]  /*1000*/  LEA.HI R10, R3.reuse, R0.reuse, RZ, 0x2 ;  /* 0x00000000030a7211 */ /* 0x0c0fe200078f10ff */
[----:B------:R-:W-:Y:S01]  /*1010*/  IMAD.IADD R9, R0, 0x1, -R9 ;  /* 0x0000000100097824 */ /* 0x000fe200078e0a09 */
[----:B------:R-:W-:-:S02]  /*1020*/  LEA.HI R185, R3, R0, RZ, 0x3 ;  /* 0x0000000003b97211 */ /* 0x000fc400078f18ff */
[----:B------:R-:W-:Y:S02]  /*1030*/  SHF.R.S32.HI R7, RZ, 0x1f, R186 ;  /* 0x0000001fff077819 */ /* 0x000fe400000114ba */
[----:B------:R-:W-:Y:S02]  /*1040*/  LEA.HI R6, R6, R11, RZ, 0x1 ;  /* 0x0000000b06067211 */ /* 0x000fe400078f08ff */
[----:B------:R-:W-:Y:S02]  /*1050*/  SHF.R.S32.HI R188, RZ, 0x7, R5 ;  /* 0x00000007ffbc7819 */ /* 0x000fe40000011405 */
[----:B------:R-:W-:Y:S02]  /*1060*/  LOP3.LUT R6, R6, 0x1ffffffe, RZ, 0xc0, !PT ;  /* 0x1ffffffe06067812 */ /* 0x000fe400078ec0ff */
[----:B------:R-:W-:Y:S02]  /*1070*/  LOP3.LUT R23, R185, 0xfffffff8, RZ, 0xc0, !PT ;  /* 0xfffffff8b9177812 */ /* 0x000fe400078ec0ff */
[----:B------:R-:W-:Y:S01]  /*1080*/  LEA.HI R5, R5, R188, RZ, 0x1 ;  /* 0x000000bc05057211 */ /* 0x000fe200078f08ff */
[----:B------:R-:W-:Y:S01]  /*1090*/  IMAD.IADD R6, R11, 0x1, -R6 ;  /* 0x000000010b067824 */ /* 0x000fe200078e0a06 */
[----:B------:R-:W-:Y:S01]  /*10a0*/  SHF.R.S32.HI R185, RZ, 0x3, R185 ;  /* 0x00000003ffb97819 */ /* 0x000fe200000114b9 */
[----:B------:R-:W-:Y:S01]  /*10b0*/  IMAD.IADD R23, R0, 0x1, -R23 ;  /* 0x0000000100177824 */ /* 0x000fe200078e0a17 */
[----:B------:R-:W-:-:S03]  /*10c0*/  LOP3.LUT R5, R5, 0x3fffffe, RZ, 0xc0, !PT ;  /* 0x03fffffe05057812 */ /* 0x000fc600078ec0ff */
[----:B------:R-:W-:Y:S02]  /*10d0*/  IMAD.SHL.U32 R19, R23, 0x8, RZ ;  /* 0x0000000817137824 */ /* 0x000fe400078e00ff */
[----:B------:R-:W-:Y:S02]  /*10e0*/  IMAD.IADD R5, R188, 0x1, -R5 ;  /* 0x00000001bc057824 */ /* 0x000fe400078e0a05 */
[----:B------:R-:W-:-:S05]  /*10f0*/  VIADD R22, R19, 0x40 ;  /* 0x0000004013167836 */ /* 0x000fca0000000000 */
[----:B------:R-:W-:Y:S02]  /*1100*/  SHF.R.S32.HI R194, RZ, 0x1f, R22 ;  /* 0x0000001fffc27819 */ /* 0x000fe40000011416 */
[----:B--2---:R-:W-:Y:S02]  /*1110*/  R2UR UR4, R4 ;  /* 0x00000000040472ca */ /* 0x004fe400000e0000 */
[----:B------:R-:W-:Y:S02]  /*1120*/  LEA.HI R4, R3, R0, RZ, 0x5 ;  /* 0x0000000003047211 */ /* 0x000fe400078f28ff */
[----:B------:R-:W-:-:S03]  /*1130*/  LOP3.LUT R3, R10, 0xfffffffc, RZ, 0xc0, !PT ;  /* 0xfffffffc0a037812 */ /* 0x000fc600078ec0ff */
[----:B------:R-:W-:Y:S02]  /*1140*/  IMAD.SHL.U32 R4, R4, 0x20, RZ ;  /* 0x0000002004047824 */ /* 0x000fe400078e00ff */
[----:B------:R-:W-:-:S03]  /*1150*/  IMAD.IADD R10, R0, 0x1, -R3 ;  /* 0x00000001000a7824 */ /* 0x000fc600078e0a03 */
[----:B------:R-:W-:Y:S01]  /*1160*/  LOP3.LUT R8, R4, 0xfffffc00, RZ, 0xc0, !PT ;  /* 0xfffffc0004087812 */ /* 0x000fe200078ec0ff */
[----:B------:R-:W-:Y:S01]  /*1170*/  ULOP3.LUT UR4, UR4, 0x1, URZ, 0xfc, !UPT ;  /* 0x0000000104047892 */ /* 0x000fe2000f8efc3f */
[CC--:B------:R-:W-:Y:S02]  /*1180*/  LEA.HI R4, R7.reuse, R186.reuse, RZ, 0x2 ;  /* 0x000000ba07047211 */ /* 0x0c0fe400078f10ff */
[----:B------:R-:W-:Y:S01]  /*1190*/  LEA.HI R7, R7, R186, RZ, 0x5 ;  /* 0x000000ba07077211 */ /* 0x000fe200078f28ff */
[----:B------:R-:W-:Y:S01]  /*11a0*/  IMAD R9, R9, 0x40, R8 ;  /* 0x0000004009097824 */ /* 0x000fe200078e0208 */
[--C-:B------:R-:W-:Y:S01]  /*11b0*/  SHF.R.S32.HI R8, RZ, 0x2, R4.reuse ;  /* 0x00000002ff087819 */ /* 0x100fe20000011404 */
[----:B------:R-:W-:Y:S01]  /*11c0*/  IMAD.U32 R193, RZ, RZ, UR4 ;  /* 0x00000004ffc17e24 */ /* 0x000fe2000f8e00ff */
[----:B------:R-:W-:Y:S01]  /*11d0*/  SHF.R.S32.HI R13, RZ, 0x1f, R4 ;  /* 0x0000001fff0d7819 */ /* 0x000fe20000011404 */
[----:B------:R-:W-:Y:S01]  /*11e0*/  IMAD R191, R6, 0x8, R9 ;  /* 0x0000000806bf7824 */ /* 0x000fe200078e0209 */
[----:B------:R-:W-:-:S02]  /*11f0*/  LEA.HI R0, R10, R10, RZ, 0x1 ;  /* 0x0000000a0a007211 */ /* 0x000fc400078f08ff */
[----:B------:R-:W-:Y:S02]  /*1200*/  LEA.HI R13, R13, R8, RZ, 0x3 ;  /* 0x000000080d0d7211 */ /* 0x000fe400078f18ff */
[----:B------:R-:W-:Y:S02]  /*1210*/  SHF.R.S32.HI R7, RZ, 0x5, R7 ;  /* 0x00000005ff077819 */ /* 0x000fe40000011407 */
[----:B------:R-:W-:Y:S02]  /*1220*/  LOP3.LUT R13, R13, 0xfffffff8, RZ, 0xc0, !PT ;  /* 0xfffffff80d0d7812 */ /* 0x000fe400078ec0ff */
[----:B------:R-:W-:Y:S02]  /*1230*/  LOP3.LUT R3, R4, 0x7ffffffc, RZ, 0xc0, !PT ;  /* 0x7ffffffc04037812 */ /* 0x000fe400078ec0ff */
[----:B------:R-:W-:Y:S01]  /*1240*/  LOP3.LUT R9, R0, 0x1ffffffe, RZ, 0xc0, !PT ;  /* 0x1ffffffe00097812 */ /* 0x000fe200078ec0ff */
[----:B------:R-:W-:Y:S02]  /*1250*/  IMAD.IADD R8, R8, 0x1, -R13 ;  /* 0x0000000108087824 */ /* 0x000fe400078e0a0d */
[----:B------:R-:W-:-:S02]  /*1260*/  IMAD.IADD R3, R186, 0x1, -R3 ;  /* 0x00000001ba037824 */ /* 0x000fc400078e0a03 */
[----:B------:R-:W-:Y:S02]  /*1270*/  IMAD R8, R7, 0x10, R8 ;  /* 0x0000001007087824 */ /* 0x000fe400078e0208 */
[----:B------:R-:W-:Y:S02]  /*1280*/  IMAD.IADD R190, R10, 0x1, -R9 ;  /* 0x000000010abe7824 */ /* 0x000fe400078e0a09 */
[----:B------:R-:W-:Y:S02]  /*1290*/  IMAD R189, R5, 0x40, R8 ;  /* 0x0000004005bd7824 */ /* 0x000fe400078e0208 */
[----:B------:R-:W-:Y:S02]  /*12a0*/  IMAD R192, R3, R192, 0x80 ;  /* 0x0000008003c07424 */ /* 0x000fe400078e02c0 */
[----:B------:R-:W-:-:S07]  /*12b0*/  IMAD R190, R190, 0x8, R189 ;  /* 0x00000008bebe7824 */ /* 0x000fce00078e02bd */
.L_x_216:
[----:B0-----:R-:W0:Y:S01]  /*12c0*/  SHFL.IDX PT, R0, R188, RZ, 0x1f ;  /* 0x00001fffbc007589 */ /* 0x001e2200000e0000 */
[----:B------:R-:W1:Y:S01]  /*12d0*/  S2UR UR4, SR_CgaCtaId ;  /* 0x00000000000479c3 */ /* 0x000e620000008800 */
[----:B------:R-:W-:Y:S01]  /*12e0*/  ULDC.64 UR8, c[0x0][0x418] ;  /* 0x0001060000087ab9 */ /* 0x000fe20000000a00 */
[----:B------:R-:W-:Y:S01]  /*12f0*/  UMOV UR40, 0x400 ;  /* 0x0000040000287882 */ /* 0x000fe20000000000 */
[----:B------:R-:W-:Y:S01]  /*1300*/  UISETP.NE.U32.AND UP0, UPT, UR8, URZ, UPT ;  /* 0x0000003f0800728c */ /* 0x000fe2000bf05070 */
[----:B------:R-:W-:Y:S01]  /*1310*/  ULDC UR5, c[0x0][0xc38] ;  /* 0x00030e0000057ab9 */ /* 0x000fe20000000800 */
[----:B------:R-:W-:Y:S01]  /*1320*/  ULDC UR6, c[0x0][0x424] ;  /* 0x0001090000067ab9 */ /* 0x000fe20000000800 */
[----:B------:R-:W-:Y:S02]  /*1330*/  UISETP.NE.AND UP1, UPT, UR5, 0x1, UPT ;  /* 0x000000010500788c */ /* 0x000fe4000bf25270 */
[----:B--2---:R-:W2:Y:S01]  /*1340*/  LDC R89, c[0x0][0x2f0] ;  /* 0x0000bc00ff597b82 */ /* 0x004ea20000000800 */
        /* <DEDUP_REMOVED lines=19> */
[----:B----4-:R-:W-:Y:S01]  /*1480*/  SHF.R.S32.HI R3, RZ, 0x1f, R0 ;  /* 0x0000001fff037819 */ /* 0x010fe20000011400 */
        /* <DEDUP_REMOVED lines=10> */
[----:B---3-5:R-:W-:Y:S11]  /*1530*/  @!P0 BRA `(.L_x_184) ;  /* 0x0000000000408947 */ /* 0x028ff60003800000 */
[----:B------:R-:W-:Y:S01]  /*1540*/  MOV R0, 0x0 ;  /* 0x0000000000007802 */ /* 0x000fe20000000f00 */
[----:B------:R-:W-:Y:S01]  /*1550*/  ULDC.64 UR4, c[0x4][0xb8] ;  /* 0x01002e0000047ab9 */ /* 0x000fe20000000a00 */
[----:B------:R-:W-:Y:S01]  /*1560*/  ULDC.64 UR6, c[0x4][0x30] ;  /* 0x01000c0000067ab9 */ /* 0x000fe20000000a00 */
[----:B------:R-:W-:Y:S01]  /*1570*/  IMAD.U32 R4, RZ, RZ, UR4 ;  /* 0x00000004ff047e24 */ /* 0x000fe2000f8e00ff */
[----:B------:R0:W1:Y:S01]  /*1580*/  LDC.64 R14, c[0x4][R0] ;  /* 0x01000000000e7b82 */ /* 0x0000620000000a00 */
[----:B------:R-:W-:Y:S01]  /*1590*/  IMAD.U32 R5, RZ, RZ, UR5 ;  /* 0x00000005ff057e24 */ /* 0x000fe2000f8e00ff */
[----:B------:R-:W-:Y:S01]  /*15a0*/  ULDC.64 UR4, c[0x4][0xc0] ;  /* 0x0100300000047ab9 */ /* 0x000fe20000000a00 */
        /* <DEDUP_REMOVED lines=8> */
[----:B-1----:R-:W-:Y:S05]  /*1630*/  CALL.ABS.NOINC R14 ;  /* 0x000000000e007343 */ /* 0x002fea0003c00000 */
.L_x_184:
[----:B------:R-:W-:Y:S02]  /*1640*/  LOP3.LUT R0, R184, 0x1, RZ, 0xc0, !PT ;  /* 0x00000001b8007812 */ /* 0x000fe400078ec0ff */
[----:B------:R-:W-:Y:S02]  /*1650*/  R2UR UR4, R193 ;  /* 0x00000000c10472ca */ /* 0x000fe400000e0000 */
[----:B------:R-:W-:-:S04]  /*1660*/  SHF.L.U32 R0, R0, 0x1f, RZ ;  /* 0x0000001f00007819 */ /* 0x000fc800000006ff */
[----:B------:R-:W0:Y:S07]  /*1670*/  SYNCS.PHASECHK.TRANS64.TRYWAIT P1, [UR40+0x34800], R0 ;  /* 0x03480000ff0075a7 */ /* 0x000e2e0008020168 */
[----:B------:R-:W-:-:S05]  /*1680*/  IMAD.U32 R3, RZ, RZ, UR4 ;  /* 0x00000004ff037e24 */ /* 0x000fca000f8e00ff */
[----:B------:R-:W-:Y:S01]  /*1690*/  ISETP.NE.AND P0, PT, R3, 0x3, PT ;  /* 0x000000030300780c */ /* 0x000fe20003f05270 */
[----:B0-----:R-:W-:-:S12]  /*16a0*/  @!P1 BRA `(.L_x_185) ;  /* 0x000000bc00c49947 */ /* 0x001fd80003800000 */
.L_x_314:
[----:B------:R-:W-:Y:S05]  /*16b0*/  @!P0 BRA `(.L_x_186) ;  /* 0x0000000000048947 */ /* 0x000fea0003800000 */
[----:B------:R-:W-:Y:S01]  /*16c0*/  BPT.TRAP 0x1 ;  /* 0x000000040000795c */ /* 0x000fe20000300000 */
.L_x_186:
[----:B0-----:R-:W-:Y:S02]  /*16d0*/  IMAD.U32 R0, RZ, RZ, UR36 ;  /* 0x00000024ff007e24 */ /* 0x001fe4000f8e00ff */
[----:B------:R-:W-:-:S03]  /*16e0*/  IMAD.U32 R3, RZ, RZ, UR37 ;  /* 0x00000025ff037e24 */ /* 0x000fc6000f8e00ff */
[----:B------:R-:W-:Y:S02]  /*16f0*/  LEA R0, R0, UR40, 0x3 ;  /* 0x0000002800007c11 */ /* 0x000fe4000f8e18ff */
[----:B------:R-:W-:-:S04]  /*1700*/  SHF.L.U32 R3, R3, 0x1f, RZ ;  /* 0x0000001f03037819 */ /* 0x000fc800000006ff */
[----:B------:R0:W1:Y:S01]  /*1710*/  SYNCS.PHASECHK.TRANS64.TRYWAIT P1, [R0+URZ+0x34830], R3 ;  /* 0x03483003000075a7 */ /* 0x000062000802017f */
[----:B------:R-:W-:Y:S05]  /*1720*/  @!P0 BRA `(.L_x_187) ;  /* 0x0000000000048947 */ /* 0x000fea0003800000 */
[----:B------:R-:W-:Y:S01]  /*1730*/  BPT.TRAP 0x1 ;  /* 0x000000040000795c */ /* 0x000fe20000300000 */
.L_x_187:
[----:B-1----:R-:W-:Y:S05]  /*1740*/  @P1 BRA `(.L_x_188) ;  /* 0x0000000000081947 */ /* 0x002fea0003800000 */
[----:B------:R-:W1:Y:S02]  /*1750*/  SYNCS.PHASECHK.TRANS64.TRYWAIT P1, [R0+URZ+0x34830], R3 ;  /* 0x03483003000075a7 */ /* 0x000e64000802017f */
[----:B-1----:R-:W-:Y:S05]  /*1760*/  @!P1 BRA `(.L_x_189) ;  /* 0x000000bc00ac9947 */ /* 0x002fea0003800000 */
.L_x_188:
[----:B------:R-:W-:Y:S05]  /*1770*/  WARPSYNC.ALL ;  /* 0x0000000000007948 */ /* 0x000fea0003800000 */
[----:B------:R-:W-:Y:S01]  /*1780*/  UIADD3 UR40, UR40, 0x1c400, URZ ;  /* 0x0001c40028287890 */ /* 0x000fe2000fffe03f */
[----:B------:R-:W-:Y:S01]  /*1790*/  WARPGROUP.ARRIVE ;  /* 0x00000000000079c5 */ /* 0x000fe20000000000 */
[----:B------:R-:W-:Y:S02]  /*17a0*/  ULOP3.LUT UR4, UR41, 0x10000, URZ, 0xfc, !UPT ;  /* 0x0001000029047892 */ /* 0x000fe4000f8efc3f */
[----:B------:R-:W-:Y:S01]  /*17b0*/  USHF.R.U32.HI UR40, URZ, 0x4, UR40 ;  /* 0x000000043f287899 */ /* 0x000fe20008011628 */
[----:B------:R-:W-:Y:S01]  /*17c0*/  UMOV UR13, 0x40000040 ;  /* 0x40000040000d7882 */ /* 0x000fe20000000000 */
[----:B------:R-:W-:-:S02]  /*17d0*/  UMOV UR15, 0x40000040 ;  /* 0x40000040000f7882 */ /* 0x000fc40000000000 */
[----:B------:R-:W-:Y:S01]  /*17e0*/  ULOP3.LUT UR10, UR40, 0x3fff, URZ, 0xc0, !UPT ;  /* 0x00003fff280a7892 */ /* 0x000fe2000f8ec03f */
[----:B------:R-:W-:Y:S01]  /*17f0*/  IMAD.U32 R5, RZ, RZ, UR13 ;  /* 0x0000000dff057e24 */ /* 0x000fe2000f8e00ff */
[----:B------:R-:W-:Y:S01]  /*1800*/  UMOV UR12, UR4 ;  /* 0x00000004000c7c82 */ /* 0x000fe20008000000 */
[----:B------:R-:W-:Y:S01]  /*1810*/  UIADD3 UR6, UR4, 0x2, URZ ;  /* 0x0000000204067890 */ /* 0x000fe2000fffe03f */
[----:B------:R-:W-:Y:S01]  /*1820*/  IMAD.U32 R4, RZ, RZ, UR12 ;  /* 0x0000000cff047e24 */ /* 0x000fe2000f8e00ff */
[----:B------:R-:W-:Y:S02]  /*1830*/  ULOP3.LUT UR10, UR10, 0x10000, URZ, 0xfc, !UPT ;  /* 0x000100000a0a7892 */ /* 0x000fe4000f8efc3f */
[----:B------:R-:W-:Y:S02]  /*1840*/  UIADD3 UR56, UR4, 0x4, URZ ;  /* 0x0000000404387890 */ /* 0x000fe4000fffe03f */
[----:B------:R-:W-:Y:S01]  /*1850*/  UIMAD UR5, UR36, 0xc00, UR10 ;  /* 0x00000c00240578a4 */ /* 0x000fe2000f8e020a */
[----:B------:R-:W-:Y:S01]  /*1860*/  UMOV UR57, 0x40000040 ;  /* 0x4000004000397882 */ /* 0x000fe20000000000 */
[----:B------:R-:W-:-:S02]  /*1870*/  UMOV UR59, 0x40000040 ;  /* 0x40000040003b7882 */ /* 0x000fc40000000000 */
[----:B------:R-:W-:Y:S02]  /*1880*/  UIADD3 UR7, UR5, 0x2, URZ ;  /* 0x0000000205077890 */ /* 0x000fe4000fffe03f */
[----:B------:R-:W-:Y:S02]  /*1890*/  UIADD3 UR58, UR5, 0x4, URZ ;  /* 0x00000004053a7890 */ /* 0x000fe4000fffe03f */
        /* <DEDUP_REMOVED lines=12> */
[----:B------:R-:W-:-:S02]  /*1960*/  UIADD3 UR16, UR4, 0x402, URZ ;  /* 0x0000040204107890 */ /* 0x000fc4000fffe03f */
[----:B------:R-:W-:Y:S01]  /*1970*/  UIADD3 UR18, UR5, 0x402, URZ ;  /* 0x0000040205127890 */ /* 0x000fe2000fffe03f */
[----:B------:R-:W-:Y:S01]  /*1980*/  UMOV UR17, 0x40000040 ;  /* 0x4000004000117882 */ /* 0x000fe20000000000 */
[----:B------:R-:W-:Y:S01]  /*1990*/  UMOV UR19, 0x40000040 ;  /* 0x4000004000137882 */ /* 0x000fe20000000000 */
[----:B------:R-:W-:Y:S02]  /*19a0*/  UIADD3 UR20, UR4, 0x404, URZ ;  /* 0x0000040404147890 */ /* 0x000fe4000fffe03f */
[----:B------:R-:W-:Y:S01]  /*19b0*/  UIADD3 UR22, UR5, 0x404, URZ ;  /* 0x0000040405167890 */ /* 0x000fe2000fffe03f */
[----:B------:R-:W-:Y:S01]  /*19c0*/  UMOV UR21, 0x40000040 ;  /* 0x4000004000157882 */ /* 0x000fe20000000000 */
[----:B------:R-:W-:Y:S01]  /*19d0*/  UMOV UR23, 0x40000040 ;  /* 0x4000004000177882 */ /* 0x000fe20000000000 */
[----:B------:R-:W-:Y:S02]  /*19e0*/  UIADD3 UR24, UR4, 0x406, URZ ;  /* 0x0000040604187890 */ /* 0x000fe4000fffe03f */
[----:B------:R-:W-:Y:S01]  /*19f0*/  UIADD3 UR26, UR5, 0x406, URZ ;  /* 0x00000406051a7890 */ /* 0x000fe2000fffe03f */
[----:B------:R-:W-:Y:S01]  /*1a00*/  UMOV UR25, 0x40000040 ;  /* 0x4000004000197882 */ /* 0x000fe20000000000 */
[----:B------:R-:W-:Y:S01]  /*1a10*/  UMOV UR27, 0x40000040 ;  /* 0x40000040001b7882 */ /* 0x000fe20000000000 */
        /* <DEDUP_REMOVED lines=16> */
[----:B------:R-:W-:Y:S02]  /*1b20*/  WARPGROUP.DEPBAR.LE gsb0, 0x0 ;  /* 0x00008000000079c5 */ /* 0x000fe40000010000 */
[----:B------:R-:W-:-:S06]  /*1b30*/  WARPGROUP.ARRIVE ;  /* 0x00000000000079c5 */ /* 0x000fcc0000000000 */
[----:B------:R-:W-:Y:S01]  /*1b40*/  HGMMA.64x128x16.F32.BF16 R24, gdesc[UR12], R24, gsb0 ;  /* 0x01e000000c1879f0 */ /* 0x000fe20008001818 */
[----:B------:R-:W-:Y:S02]  /*1b50*/  UIADD3 UR12, UR4, 0x400, URZ ;  /* 0x00000400040c7890 */ /* 0x000fe4000fffe03f */
[----:B------:R-:W-:Y:S01]  /*1b60*/  UIADD3 UR14, UR5, 0x400, URZ ;  /* 0x00000400050e7890 */ /* 0x000fe2000fffe03f */
[----:B------:R-:W-:Y:S01]  /*1b70*/  UMOV UR13, 0x40000040 ;  /* 0x40000040000d7882 */ /* 0x000fe20000000000 */
        /* <DEDUP_REMOVED lines=34> */
.L_x_190:
[----:B------:R-:W-:Y:S01]  /*1da0*/  ULDC UR4, c[0x0][0x9d8] ;  /* 0x0002760000047ab9 */ /* 0x000fe20000000800 */
[----:B------:R-:W-:Y:S02]  /*1db0*/  IMAD.IADD R12, R192, 0x1, R89 ;  /* 0x00000001c00c7824 */ /* 0x000fe400078e0259 */
[----:B------:R-:W-:Y:S01]  /*1dc0*/  FMUL.FTZ R24, R24, UR4 ;  /* 0x0000000418187c20 */ /* 0x000fe20008410000 */
[----:B------:R-:W-:Y:S01]  /*1dd0*/  FMUL.FTZ R25, R25, UR4 ;  /* 0x0000000419197c20 */ /* 0x000fe20008410000 */
[----:B------:R-:W-:Y:S01]  /*1de0*/  FMUL.FTZ R28, R28, UR4 ;  /* 0x000000041c1c7c20 */ /* 0x000fe20008410000 */
[----:B------:R-:W-:Y:S01]  /*1df0*/  FMUL.FTZ R29, R29, UR4 ;  /* 0x000000041d1d7c20 */ /* 0x000fe20008410000 */
[----:B------:R-:W-:Y:S01]  /*1e00*/  FMUL.FTZ R32, R32, UR4 ;  /* 0x0000000420207c20 */ /* 0x000fe20008410000 */
[----:B------:R-:W-:Y:S01]  /*1e10*/  IMAD R12, R195, -0x80, R12 ;  /* 0xffffff80c30c7824 */ /* 0x000fe200078e020c */
[----:B------:R-:W2:Y:S01]  /*1e20*/  MUFU.TANH R24, R24 ;  /* 0x0000001800187308 */ /* 0x000ea20000002400 */
[----:B------:R-:W-:Y:S01]  /*1e30*/  FMUL.FTZ R33, R33, UR4 ;  /* 0x0000000421217c20 */ /* 0x000fe20008410000 */
[----:B------:R-:W-:Y:S01]  /*1e40*/  FMUL.FTZ R26, R26, UR4 ;  /* 0x000000041a1a7c20 */ /* 0x000fe20008410000 */
[----:B------:R-:W-:Y:S01]  /*1e50*/  FMUL.FTZ R36, R36, UR4 ;  /* 0x0000000424247c20 */ /* 0x000fe20008410000 */
[C---:B------:R-:W-:Y:S01]  /*1e60*/  ISETP.GT.AND P2, PT, R12.reuse, RZ, PT ;  /* 0x000000ff0c00720c */ /* 0x040fe20003f44270 */
[----:B------:R-:W-:Y:S01]  /*1e70*/  FMUL.FTZ R27, R27, UR4 ;  /* 0x000000041b1b7c20 */ /* 0x000fe20008410000 */
[C---:B------:R-:W-:Y:S01]  /*1e80*/  ISETP.GT.AND P1, PT, R12.reuse, 0x1, PT ;  /* 0x000000010c00780c */ /* 0x040fe20003f24270 */
[----:B------:R-:W-:Y:S01]  /*1e90*/  FMUL.FTZ R37, R37, UR4 ;  /* 0x0000000425257c20 */ /* 0x000fe20008410000 */
[----:B------:R-:W3:Y:S01]  /*1ea0*/  MUFU.TANH R25, R25 ;  /* 0x0000001900197308 */ /* 0x000ee20000002400 */
[----:B------:R-:W-:Y:S01]  /*1eb0*/  ISETP.GT.AND P6, PT, R12, 0x8, PT ;  /* 0x000000080c00780c */ /* 0x000fe20003fc4270 */
[----:B------:R-:W-:Y:S01]  /*1ec0*/  FMUL.FTZ R30, R30, UR4 ;  /* 0x000000041e1e7c20 */ /* 0x000fe20008410000 */
[----:B------:R-:W-:Y:S01]  /*1ed0*/  ISETP.GT.AND P5, PT, R12, 0x9, PT ;  /* 0x000000090c00780c */ /* 0x000fe20003fa4270 */
[----:B------:R-:W-:Y:S01]  /*1ee0*/  FMUL.FTZ R40, R40, UR4 ;  /* 0x0000000428287c20 */ /* 0x000fe20008410000 */
[----:B------:R-:W-:Y:S01]  /*1ef0*/  FMUL.FTZ R31, R31, UR4 ;  /* 0x000000041f1f7c20 */ /* 0x000fe20008410000 */
[----:B------:R-:W-:Y:S01]  /*1f00*/  FMUL.FTZ R34, R34, UR4 ;  /* 0x0000000422227c20 */ /* 0x000fe20008410000 */
[----:B------:R-:W-:Y:S01]  /*1f10*/  ISETP.GT.AND P4, PT, R12, 0x10, PT ;  /* 0x000000100c00780c */ /* 0x000fe20003f84270 */
[----:B------:R-:W4:Y:S01]  /*1f20*/  MUFU.TANH R28, R28 ;  /* 0x0000001c001c7308 */ /* 0x000f220000002400 */
[----:B--2---:R-:W-:Y:S01]  /*1f30*/  FSEL R14, R24, -INF , P2 ;  /* 0xff800000180e7808 */ /* 0x004fe20001000000 */
[----:B------:R-:W-:Y:S01]  /*1f40*/  FMUL.FTZ R41, R41, UR4 ;  /* 0x0000000429297c20 */ /* 0x000fe20008410000 */
[----:B------:R-:W-:Y:S01]  /*1f50*/  ISETP.GT.AND P3, PT, R12, 0x11, PT ;  /* 0x000000110c00780c */ /* 0x000fe20003f64270 */
[----:B------:R-:W-:Y:S01]  /*1f60*/  FMUL.FTZ R44, R44, UR4 ;  /* 0x000000042c2c7c20 */ /* 0x000fe20008410000 */
[----:B------:R-:W-:Y:S01]  /*1f70*/  FMUL.FTZ R35, R35, UR4 ;  /* 0x0000000423237c20 */ /* 0x000fe20008410000 */
[----:B------:R-:W-:Y:S01]  /*1f80*/  FMUL.FTZ R38, R38, UR4 ;  /* 0x0000000426267c20 */ /* 0x000fe20008410000 */
[----:B------:R-:W-:Y:S01]  /*1f90*/  FMUL.FTZ R45, R45, UR4 ;  /* 0x000000042d2d7c20 */ /* 0x000fe20008410000 */
[----:B------:R-:W2:Y:S01]  /*1fa0*/  MUFU.TANH R29, R29 ;  /* 0x0000001d001d7308 */ /* 0x000ea20000002400 */
[----:B---3--:R-:W-:Y:S01]  /*1fb0*/  FSEL R25, R25, -INF , P1 ;  /* 0xff80000019197808 */ /* 0x008fe20000800000 */
[----:B------:R-:W-:Y:S01]  /*1fc0*/  FMUL.FTZ R48, R48, UR4 ;  /* 0x0000000430307c20 */ /* 0x000fe20008410000 */
[----:B------:R-:W-:Y:S01]  /*1fd0*/  FMUL.FTZ R39, R39, UR4 ;  /* 0x0000000427277c20 */ /* 0x000fe20008410000 */
[----:B------:R-:W-:Y:S01]  /*1fe0*/  FMUL.FTZ R42, R42, UR4 ;  /* 0x000000042a2a7c20 */ /* 0x000fe20008410000 */
[----:B------:R-:W-:Y:S01]  /*1ff0*/  FMNMX.FTZ R9, R14, R25, !PT ;  /* 0x000000190e097209 */ /* 0x000fe20007810000 */
[----:B------:R-:W-:Y:S01]  /*2000*/  FMUL.FTZ R49, R49, UR4 ;  /* 0x0000000431317c20 */ /* 0x000fe20008410000 */
[----:B------:R-:W-:Y:S01]  /*2010*/  FMUL.FTZ R43, R43, UR4 ;  /* 0x000000042b2b7c20 */ /* 0x000fe20008410000 */
[----:B------:R-:W3:Y:S01]  /*2020*/  MUFU.TANH R32, R32 ;  /* 0x0000002000207308 */ /* 0x000ee20000002400 */
[----:B----4-:R-:W-:Y:S01]  /*2030*/  FSEL R88, R28, -INF , P6 ;  /* 0xff8000001c587808 */ /* 0x010fe20003000000 */
[----:B------:R-:W-:Y:S01]  /*2040*/  FMUL.FTZ R52, R52, UR4 ;  /* 0x0000000434347c20 */ /* 0x000fe20008410000 */
[----:B------:R-:W-:Y:S01]  /*2050*/  FMUL.FTZ R46, R46, UR4 ;  /* 0x000000042e2e7c20 */ /* 0x000fe20008410000 */
[----:B------:R-:W-:Y:S01]  /*2060*/  FMUL.FTZ R53, R53, UR4 ;  /* 0x0000000435357c20 */ /* 0x000fe20008410000 */
[----:B------:R-:W-:Y:S01]  /*2070*/  FMNMX.FTZ R9, R88, R9, !PT ;  /* 0x0000000958097209 */ /* 0x000fe20007810000 */
[----:B------:R-:W-:Y:S01]  /*2080*/  FMUL.FTZ R47, R47, UR4 ;  /* 0x000000042f2f7c20 */ /* 0x000fe20008410000 */
[----:B------:R-:W-:Y:S01]  /*2090*/  FMUL.FTZ R56, R56, UR4 ;  /* 0x0000000438387c20 */ /* 0x000fe20008410000 */
[----:B------:R-:W4:Y:S01]  /*20a0*/  MUFU.TANH R8, R26 ;  /* 0x0000001a00087308 */ /* 0x000f220000002400 */
        /* <DEDUP_REMOVED lines=15> */
[----:B01----:R-:W0:Y:S01]  /*21a0*/  MUFU.TANH R3, R27 ;  /* 0x0000001b00037308 */ /* 0x003e220000002400 */
[----:B----4-:R-:W-:Y:S01]  /*21b0*/  FSEL R8, R8, -INF , P2 ;  /* 0xff80000008087808 */ /* 0x010fe20001000000 */
        /* <DEDUP_REMOVED lines=29> */
[----:B------:R-:W-:Y:S01]  /*2390*/  ULDC UR5, c[0x0][0x988] ;  /* 0x0002620000057ab9 */ /* 0x000fe20000000800 */
[----:B------:R-:W1:Y:S01]  /*23a0*/  MUFU.TANH R20, R31 ;  /* 0x0000001f00147308 */ /* 0x000e620000002400 */
[----:B--2---:R-:W-:Y:S01]  /*23b0*/  FSEL R10, R10, -INF , P6 ;  /* 0xff8000000a0a7808 */ /* 0x004fe20003000000 */
[----:B------:R-:W-:Y:S01]  /*23c0*/  FMUL.FTZ R78, R78, UR4 ;  /* 0x000000044e4e7c20 */ /* 0x000fe20008410000 */
[----:B------:R-:W-:Y:S01]  /*23d0*/  ISETP.GT.AND P6, PT, R12, 0x20, PT ;  /* 0x000000200c00780c */ /* 0x000fe20003fc4270 */
[----:B------:R-:W-:Y:S01]  /*23e0*/  FMUL.FTZ R79, R79, UR4 ;  /* 0x000000044f4f7c20 */ /* 0x000fe20008410000 */
[----:B------:R-:W-:Y:S01]  /*23f0*/  P2R R11, PR, RZ, 0x1 ;  /* 0x00000001ff0b7803 */ /* 0x000fe20000000000 */
[----:B------:R-:W-:Y:S01]  /*2400*/  FMUL.FTZ R82, R82, UR4 ;  /* 0x0000000452527c20 */ /* 0x000fe20008410000 */
[----:B------:R-:W-:Y:S01]  /*2410*/  FMUL.FTZ R83, R83, UR4 ;  /* 0x0000000453537c20 */ /* 0x000fe20008410000 */
[----:B------:R-:W2:Y:S01]  /*2420*/  MUFU.TANH R40, R40 ;  /* 0x0000002800287308 */ /* 0x000ea20000002400 */
[----:B0-----:R-:W-:Y:S01]  /*2430*/  FSEL R98, R37, -INF , P1 ;  /* 0xff80000025627808 */ /* 0x001fe20000800000 */
[----:B------:R-:W-:Y:S01]  /*2440*/  FMUL.FTZ R86, R86, UR4 ;  /* 0x0000000456567c20 */ /* 0x000fe20008410000 */
[----:B------:R-:W-:Y:S01]  /*2450*/  FMUL.FTZ R87, R87, UR4 ;  /* 0x0000000457577c20 */ /* 0x000fe20008410000 */
[----:B------:R-:W-:-:S02]  /*2460*/  CS2R R150, SRZ ;  /* 0x0000000000967805 */ /* 0x000fc4000001ff00 */
[----:B------:R-:W-:Y:S02]  /*2470*/  FMNMX.FTZ R9, R98, R9, !PT ;  /* 0x0000000962097209 */ /* 0x000fe40007810000 */
[----:B------:R-:W-:Y:S02]  /*2480*/  CS2R R148, SRZ ;  /* 0x0000000000947805 */ /* 0x000fe4000001ff00 */
[----:B------:R-:W-:Y:S01]  /*2490*/  CS2R R146, SRZ ;  /* 0x0000000000927805 */ /* 0x000fe2000001ff00 */
[----:B------:R-:W0:Y:S01]  /*24a0*/  MUFU.TANH R34, R34 ;  /* 0x0000002200227308 */ /* 0x000e220000002400 */
[----:B-1----:R-:W-:Y:S02]  /*24b0*/  FSEL R20, R20, -INF , P5 ;  /* 0xff80000014147808 */ /* 0x002fe40002800000 */
[----:B------:R-:W-:Y:S02]  /*24c0*/  CS2R R144, SRZ ;  /* 0x0000000000907805 */ /* 0x000fe4000001ff00 */
[----:B------:R-:W-:-:S02]  /*24d0*/  ISETP.GT.AND P5, PT, R12, 0x21, PT ;  /* 0x000000210c00780c */ /* 0x000fc40003fa4270 */
[----:B------:R-:W-:Y:S02]  /*24e0*/  CS2R R142, SRZ ;  /* 0x00000000008e7805 */ /* 0x000fe4000001ff00 */
[----:B------:R-:W-:Y:S02]  /*24f0*/  CS2R R140, SRZ ;  /* 0x00000000008c7805 */ /* 0x000fe4000001ff00 */
[----:B------:R-:W-:Y:S01]  /*2500*/  CS2R R138, SRZ ;  /* 0x00000000008a7805 */ /* 0x000fe2000001ff00 */
[----:B------:R-:W1:Y:S01]  /*2510*/  MUFU.TANH R41, R41 ;  /* 0x0000002900297308 */ /* 0x000e620000002400 */
[----:B--2---:R-:W-:-:S04]  /*2520*/  FSEL R100, R40, -INF , P6 ;  /* 0xff80000028647808 */ /* 0x004fc80003000000 */
[----:B------:R-:W-:-:S03]  /*2530*/  FMNMX.FTZ R9, R100, R9, !PT ;  /* 0x0000000964097209 */ /* 0x000fc60007810000 */
[----:B------:R-:W2:Y:S01]  /*2540*/  MUFU.TANH R26, R35 ;  /* 0x00000023001a7308 */ /* 0x000ea20000002400 */
[----:B0-----:R-:W-:Y:S02]  /*2550*/  FSEL R24, R34, -INF , P4 ;  /* 0xff80000022187808 */ /* 0x001fe40002000000 */
[----:B------:R-:W-:-:S05]  /*2560*/  ISETP.GT.AND P4, PT, R12, 0x28, PT ;  /* 0x000000280c00780c */ /* 0x000fca0003f84270 */
[----:B------:R-:W0:Y:S01]  /*2570*/  MUFU.TANH R44, R44 ;  /* 0x0000002c002c7308 */ /* 0x000e220000002400 */
[----:B-1----:R-:W-:-:S04]  /*2580*/  FSEL R102, R41, -INF , P5 ;  /* 0xff80000029667808 */ /* 0x002fc80002800000 */
[----:B------:R-:W-:-:S03]  /*2590*/  FMNMX.FTZ R9, R102, R9, !PT ;  /* 0x0000000966097209 */ /* 0x000fc60007810000 */
[----:B------:R-:W1:Y:S01]  /*25a0*/  MUFU.TANH R38, R38 ;  /* 0x0000002600267308 */ /* 0x000e620000002400 */
[----:B--2---:R-:W-:Y:S02]  /*25b0*/  FSEL R26, R26, -INF , P3 ;  /* 0xff8000001a1a7808 */ /* 0x004fe40001800000 */
[----:B------:R-:W-:-:S05]  /*25c0*/  ISETP.GT.AND P3, PT, R12, 0x29, PT ;  /* 0x000000290c00780c */ /* 0x000fca0003f64270 */
[----:B------:R-:W2:Y:S01]  /*25d0*/  MUFU.TANH R45, R45 ;  /* 0x0000002d002d7308 */ /* 0x000ea20000002400 */
[----:B0-----:R-:W-:-:S04]  /*25e0*/  FSEL R104, R44, -INF , P4 ;  /* 0xff8000002c687808 */ /* 0x001fc80002000000 */
[----:B------:R-:W-:-:S03]  /*25f0*/  FMNMX.FTZ R9, R104, R9, !PT ;  /* 0x0000000968097209 */ /* 0x000fc60007810000 */
[----:B------:R-:W0:Y:S01]  /*2600*/  MUFU.TANH R30, R39 ;  /* 0x00000027001e7308 */ /* 0x000e220000002400 */
[----:B-1----:R-:W-:Y:S02]  /*2610*/  FSEL R28, R38, -INF , P2 ;  /* 0xff800000261c7808 */ /* 0x002fe40001000000 */
[----:B------:R-:W-:-:S05]  /*2620*/  ISETP.GT.AND P2, PT, R12, 0x30, PT ;  /* 0x000000300c00780c */ /* 0x000fca0003f44270 */
        /* <DEDUP_REMOVED lines=118> */
[----:B--2---:R-:W-:-:S04]  /*2d90*/  FSEL R136, R85, -INF , P1 ;  /* 0xff80000055887808 */ /* 0x004fc80000800000 */
[----:B------:R-:W-:Y:S01]  /*2da0*/  FMNMX.FTZ R13, R136, R9, !PT ;  /* 0x00000009880d7209 */ /* 0x000fe20007810000 */
[----:B------:R-:W-:Y:S02]  /*2db0*/  IMAD.U32 R9, RZ, RZ, UR5 ;  /* 0x00000005ff097e24 */ /* 0x000fe4000f8e00ff */
[----:B------:R-:W2:Y:S01]  /*2dc0*/  MUFU.TANH R82, R82 ;  /* 0x0000005200527308 */ /* 0x000ea20000002400 */
[----:B0-----:R-:W-:Y:S01]  /*2dd0*/  FSEL R78, R78, -INF , P6 ;  /* 0xff8000004e4e7808 */ /* 0x001fe20003000000 */
[----:B------:R-:W0:Y:S06]  /*2de0*/  SHFL.BFLY PT, R12, R13, 0x2, 0x1f ;  /* 0x0c401f000d0c7f89 */ /* 0x000e2c00000e0000 */
[----:B------:R-:W3:Y:S01]  /*2df0*/  MUFU.TANH R83, R83 ;  /* 0x0000005300537308 */ /* 0x000ee20000002400 */
[----:B-1----:R-:W-:-:S07]  /*2e00*/  FSEL R70, R79, -INF , P5 ;  /* 0xff8000004f467808 */ /* 0x002fce0002800000 */
[----:B------:R-:W1:Y:S01]  /*2e10*/  MUFU.TANH R86, R86 ;  /* 0x0000005600567308 */ /* 0x000e620000002400 */
[----:B--2---:R-:W-:-:S07]  /*2e20*/  FSEL R82, R82, -INF , P4 ;  /* 0xff80000052527808 */ /* 0x004fce0002000000 */
[----:B------:R-:W2:Y:S01]  /*2e30*/  MUFU.TANH R87, R87 ;  /* 0x0000005700577308 */ /* 0x000ea20000002400 */
[----:B---3--:R-:W-:Y:S02]  /*2e40*/  FSEL R74, R83, -INF , P3 ;  /* 0xff800000534a7808 */ /* 0x008fe40001800000 */
[----:B0-----:R-:W-:-:S05]  /*2e50*/  FMNMX.FTZ R15, R13, R12, !PT ;  /* 0x0000000c0d0f7209 */ /* 0x001fca0007810000 */
[----:B------:R-:W0:Y:S01]  /*2e60*/  SHFL.BFLY PT, R12, R15, 0x1, 0x1f ;  /* 0x0c201f000f0c7f89 */ /* 0x000e2200000e0000 */
[----:B-1----:R-:W-:Y:S02]  /*2e70*/  FSEL R86, R86, -INF , P2 ;  /* 0xff80000056567808 */ /* 0x002fe40001000000 */
[----:B------:R-:W-:Y:S02]  /*2e80*/  ISETP.GE.AND P2, PT, R89, 0x81, PT ;  /* 0x000000815900780c */ /* 0x000fe40003f46270 */
[----:B0-----:R-:W-:Y:S02]  /*2e90*/  FMNMX.FTZ R12, R15, R12, !PT ;  /* 0x0000000c0f0c7209 */ /* 0x001fe40007810000 */
        /* <DEDUP_REMOVED lines=11> */
[----:B--2---:R-:W-:Y:S01]  /*2f50*/  FSEL R88, R87, -INF , P1 ;  /* 0xff80000057587808 */ /* 0x004fe20000800000 */
        /* <DEDUP_REMOVED lines=26> */
[----:B------:R-:W2:Y:S01]  /*3100*/  MUFU.EX2 R13, R13 ;  /* 0x0000000d000d7308 */ /* 0x000ea20000000800 */
        /* <DEDUP_REMOVED lines=15> */
[----:B------:R4:W5:Y:S01]  /*3200*/  MUFU.EX2 R15, R94 ;  /* 0x0000005e000f7308 */ /* 0x0009620000000800 */
[----:B------:R-:W-:Y:S01]  /*3210*/  FFMA.FTZ R84, R84, R9, -R45 ;  /* 0x0000000954547223 */ /* 0x000fe2000001082d */
[----:B------:R-:W-:-:S02]  /*3220*/  CS2R R128, SRZ ;  /* 0x0000000000807805 */ /* 0x000fc4000001ff00 */
[----:B------:R-:W-:Y:S02]  /*3230*/  FMNMX.FTZ R29, R50, R27, !PT ;  /* 0x0000001b321d7209 */ /* 0x000fe40007810000 */
[----:B------:R-:W-:Y:S02]  /*3240*/  CS2R R126, SRZ ;  /* 0x00000000007e7805 */ /* 0x000fe4000001ff00 */
[----:B------:R-:W-:Y:S02]  /*3250*/  CS2R R124, SRZ ;  /* 0x00000000007c7805 */ /* 0x000fe4000001ff00 */
[----:B------:R-:W-:Y:S02]  /*3260*/  CS2R R120, SRZ ;  /* 0x0000000000787805 */ /* 0x000fe4000001ff00 */
[----:B------:R-:W-:Y:S01]  /*3270*/  FMNMX.FTZ R29, R52, R29, !PT ;  /* 0x0000001d341d7209 */ /* 0x000fe20007810000 */
[----:B------:R-:W5:Y:S01]  /*3280*/  MUFU.EX2 R178, R178 ;  /* 0x000000b200b27308 */ /* 0x000f620000000800 */
[----:B------:R-:W-:-:S02]  /*3290*/  CS2R R116, SRZ ;  /* 0x0000000000747805 */ /* 0x000fc4000001ff00 */
[----:B------:R-:W-:Y:S02]  /*32a0*/  CS2R R112, SRZ ;  /* 0x0000000000707805 */ /* 0x000fe4000001ff00 */
[----:B------:R-:W-:Y:S02]  /*32b0*/  FMNMX.FTZ R29, R54, R29, !PT ;  /* 0x0000001d361d7209 */ /* 0x000fe40007810000 */
[----:B------:R-:W-:Y:S02]  /*32c0*/  CS2R R108, SRZ ;  /* 0x00000000006c7805 */ /* 0x000fe4000001ff00 */
[----:B------:R-:W-:Y:S02]  /*32d0*/  CS2R R104, SRZ ;  /* 0x0000000000687805 */ /* 0x000fe4000001ff00 */
[----:B------:R-:W-:Y:S02]  /*32e0*/  CS2R R100, SRZ ;  /* 0x0000000000647805 */ /* 0x000fe4000001ff00 */
[----:B------:R-:W-:Y:S01]  /*32f0*/  FMNMX.FTZ R29, R56, R29, !PT ;  /* 0x0000001d381d7209 */ /* 0x000fe20007810000 */
[----:B------:R0:W-:Y:S01]  /*3300*/  MUFU.EX2 R21, R98 ;  /* 0x0000006200157308 */ /* 0x0001e20000000800 */
[----:B------:R-:W-:-:S02]  /*3310*/  CS2R R96, SRZ ;  /* 0x0000000000607805 */ /* 0x000fc4000001ff00 */
[----:B----4-:R-:W-:Y:S02]  /*3320*/  CS2R R94, SRZ ;  /* 0x00000000005e7805 */ /* 0x010fe4000001ff00 */
[----:B------:R-:W-:Y:S02]  /*3330*/  FMNMX.FTZ R31, R58, R29, !PT ;  /* 0x0000001d3a1f7209 */ /* 0x000fe40007810000 */
[----:B------:R-:W-:Y:S02]  /*3340*/  CS2R R92, SRZ ;  /* 0x00000000005c7805 */ /* 0x000fe4000001ff00 */
[----:B------:R-:W-:Y:S02]  /*3350*/  CS2R R90, SRZ ;  /* 0x00000000005a7805 */ /* 0x000fe4000001ff00 */
[----:B------:R-:W-:Y:S01]  /*3360*/  FMNMX.FTZ R31, R60, R31, !PT ;  /* 0x0000001f3c1f7209 */ /* 0x000fe20007810000 */
[----:B------:R-:W-:Y:S01]  /*3370*/  MUFU.EX2 R172, R172 ;  /* 0x000000ac00ac7308 */ /* 0x000fe20000000800 */
[----:B0-----:R-:W-:-:S02]  /*3380*/  CS2R R98, SRZ ;  /* 0x0000000000627805 */ /* 0x001fc4000001ff00 */
[----:B------:R-:W-:-:S04]  /*3390*/  FMNMX.FTZ R31, R62, R31, !PT ;  /* 0x0000001f3e1f7209 */ /* 0x000fc80007810000 */
[----:B------:R-:W-:Y:S01]  /*33a0*/  FMNMX.FTZ R31, R64, R31, !PT ;  /* 0x0000001f401f7209 */ /* 0x000fe20007810000 */
[----:B------:R0:W-:Y:S03]  /*33b0*/  MUFU.EX2 R25, R102 ;  /* 0x0000006600197308 */ /* 0x0001e60000000800 */
[----:B------:R-:W-:-:S04]  /*33c0*/  FMNMX.FTZ R33, R66, R31, !PT ;  /* 0x0000001f42217209 */ /* 0x000fc80007810000 */
[----:B------:R-:W-:Y:S01]  /*33d0*/  FMNMX.FTZ R33, R78, R33, !PT ;  /* 0x000000214e217209 */ /* 0x000fe20007810000 */
[----:B------:R-:W-:Y:S01]  /*33e0*/  MUFU.EX2 R174, R174 ;  /* 0x000000ae00ae7308 */ /* 0x000fe20000000800 */
[----:B0-----:R-:W-:Y:S02]  /*33f0*/  CS2R R102, SRZ ;  /* 0x0000000000667805 */ /* 0x001fe4000001ff00 */
[----:B------:R-:W-:-:S04]  /*3400*/  FMNMX.FTZ R33, R70, R33, !PT ;  /* 0x0000002146217209 */ /* 0x000fc80007810000 */
[----:B------:R-:W-:Y:S01]  /*3410*/  FMNMX.FTZ R33, R82, R33, !PT ;  /* 0x0000002152217209 */ /* 0x000fe20007810000 */
[----:B------:R0:W-:Y:S03]  /*3420*/  MUFU.EX2 R27, R106 ;  /* 0x0000006a001b7308 */ /* 0x0001e60000000800 */
[----:B------:R-:W-:-:S04]  /*3430*/  FMNMX.FTZ R35, R74, R33, !PT ;  /* 0x000000214a237209 */ /* 0x000fc80007810000 */
[----:B------:R-:W-:Y:S01]  /*3440*/  FMNMX.FTZ R35, R86, R35, !PT ;  /* 0x0000002356237209 */ /* 0x000fe20007810000 */
[----:B------:R-:W-:Y:S01]  /*3450*/  MUFU.EX2 R168, R168 ;  /* 0x000000a800a87308 */ /* 0x000fe20000000800 */
[----:B0-----:R-:W-:Y:S02]  /*3460*/  CS2R R106, SRZ ;  /* 0x00000000006a7805 */ /* 0x001fe4000001ff00 */
[----:B------:R-:W-:Y:S01]  /*3470*/  FMNMX.FTZ R14, R88, R35, !PT ;  /* 0x00000023580e7209 */ /* 0x000fe20007810000 */
[----:B------:R-:W-:Y:S01]  /*3480*/  FFMA.FTZ R35, R122, R9, -R45 ;  /* 0x000000097a237223 */ /* 0x000fe2000001082d */
[----:B------:R-:W-:-:S03]  /*3490*/  CS2R R122, SRZ ;  /* 0x00000000007a7805 */ /* 0x000fc6000001ff00 */
[----:B------:R-:W0:Y:S01]  /*34a0*/  SHFL.BFLY PT, R41, R14, 0x2, 0x1f ;  /* 0x0c401f000e297f89 */ /* 0x000e2200000e0000 */
[----:B------:R4:W-:Y:S08]  /*34b0*/  MUFU.EX2 R29, R110 ;  /* 0x0000006e001d7308 */ /* 0x0009f00000000800 */
[----:B------:R-:W-:Y:S01]  /*34c0*/  MUFU.EX2 R170, R170 ;  /* 0x000000aa00aa7308 */ /* 0x000fe20000000800 */
[----:B----4-:R-:W-:-:S07]  /*34d0*/  CS2R R110, SRZ ;  /* 0x00000000006e7805 */ /* 0x010fce000001ff00 */
[----:B------:R4:W-:Y:S01]  /*34e0*/  MUFU.EX2 R31, R114 ;  /* 0x00000072001f7308 */ /* 0x0009e20000000800 */
[----:B0-----:R-:W-:-:S07]  /*34f0*/  FMNMX.FTZ R43, R14, R41, !PT ;  /* 0x000000290e2b7209 */ /* 0x001fce0007810000 */
[----:B------:R-:W-:Y:S01]  /*3500*/  MUFU.EX2 R152, R152 ;  /* 0x0000009800987308 */ /* 0x000fe20000000800 */
[-CC-:B------:R-:W-:Y:S01]  /*3510*/  FFMA.FTZ R41, R130, R9.reuse, -R45.reuse ;  /* 0x0000000982297223 */ /* 0x180fe2000001082d */
[----:B------:R-:W-:Y:S01]  /*3520*/  FFMA.FTZ R45, R136, R9, -R45 ;  /* 0x00000009882d7223 */ /* 0x000fe2000001082d */
[----:B------:R-:W-:Y:S01]  /*3530*/  CS2R R136, SRZ ;  /* 0x0000000000887805 */ /* 0x000fe2000001ff00 */
[----:B------:R-:W0:Y:S01]  /*3540*/  SHFL.BFLY PT, R14, R43, 0x1, 0x1f ;  /* 0x0c201f002b0e7f89 */ /* 0x000e2200000e0000 */
[----:B------:R-:W-:Y:S02]  /*3550*/  CS2R R130, SRZ ;  /* 0x0000000000827805 */ /* 0x000fe4000001ff00 */
[----:B----4-:R-:W-:Y:S01]  /*3560*/  CS2R R114, SRZ ;  /* 0x0000000000727805 */ /* 0x010fe2000001ff00 */
[----:B------:R4:W-:Y:S08]  /*3570*/  MUFU.EX2 R33, R118 ;  /* 0x0000007600217308 */ /* 0x0009f00000000800 */
[----:B------:R-:W-:Y:S01]  /*3580*/  MUFU.EX2 R154, R154 ;  /* 0x0000009a009a7308 */ /* 0x000fe20000000800 */
[----:B----4-:R-:W-:-:S07]  /*3590*/  CS2R R118, SRZ ;  /* 0x0000000000767805 */ /* 0x010fce000001ff00 */
[----:B------:R-:W-:Y:S01]  /*35a0*/  MUFU.EX2 R35, R35 ;  /* 0x0000002300237308 */ /* 0x000fe20000000800 */
[----:B0-----:R-:W-:-:S04]  /*35b0*/  FMNMX.FTZ R14, R43, R14, !PT ;  /* 0x0000000e2b0e7209 */ /* 0x001fc80007810000 */
[C---:B------:R-:W-:Y:S01]  /*35c0*/  FSETP.NEU.FTZ.AND P1, PT, R14.reuse, -INF , PT ;  /* 0xff8000000e00780b */ /* 0x040fe20003f3d000 */
[----:B------:R-:W-:Y:S02]  /*35d0*/  FMUL.FTZ R49, R14, R9 ;  /* 0x000000090e317220 */ /* 0x000fe40000410000 */
[----:B------:R-:W-:Y:S03]  /*35e0*/  MUFU.EX2 R156, R156 ;  /* 0x0000009c009c7308 */ /* 0x000fe60000000800 */
[----:B------:R-:W-:Y:S02]  /*35f0*/  FSEL R49, R49, RZ, P1 ;  /* 0x000000ff31317208 */ /* 0x000fe40000800000 */
[----:B------:R-:W-:-:S03]  /*3600*/  ISETP.NE.AND P1, PT, R16, RZ, PT ;  /* 0x000000ff1000720c */ /* 0x000fc60003f25270 */
        /* <DEDUP_REMOVED lines=29> */
[----:B--2---:R-:W-:Y:S01]  /*37e0*/  FADD.FTZ R3, R13, R20 ;  /* 0x000000140d037221 */ /* 0x004fe20000010000 */
[----:B------:R-:W-:Y:S01]  /*37f0*/  F2FP.BF16.F32.PACK_AB R180, R11, R180 ;  /* 0x000000b40bb4723e */ /* 0x000fe200000010ff */
[-C--:B------:R-:W-:Y:S01]  /*3800*/  FFMA.FTZ R62, R62, R9.reuse, -R49 ;  /* 0x000000093e3e7223 */ /* 0x080fe20000010831 */
[----:B------:R-:W1:Y:S01]  /*3810*/  MUFU.EX2 R10, R10 ;  /* 0x0000000a000a7308 */ /* 0x000e620000000800 */
[----:B---3--:R-:W-:Y:S01]  /*3820*/  FADD.FTZ R20, R176, R3 ;  /* 0x00000003b0147221 */ /* 0x008fe20000010000 */
[-CC-:B------:R-:W-:Y:S01]  /*3830*/  FFMA.FTZ R64, R64, R9.reuse, -R49.reuse ;  /* 0x0000000940407223 */ /* 0x180fe20000010831 */
[-CC-:B------:R-:W-:Y:S01]  /*3840*/  FFMA.FTZ R66, R66, R9.reuse, -R49.reuse ;  /* 0x0000000942427223 */ /* 0x180fe20000010831 */
[-CC-:B------:R-:W-:Y:S01]  /*3850*/  FFMA.FTZ R78, R78, R9.reuse, -R49.reuse ;  /* 0x000000094e4e7223 */ /* 0x180fe20000010831 */
[----:B-----5:R-:W-:Y:S01]  /*3860*/  FADD.FTZ R3, R15, R20 ;  /* 0x000000140f037221 */ /* 0x020fe20000010000 */
[-CC-:B------:R-:W-:Y:S01]  /*3870*/  FFMA.FTZ R70, R70, R9.reuse, -R49.reuse ;  /* 0x0000000946467223 */ /* 0x180fe20000010831 */
[-C--:B------:R-:W-:Y:S01]  /*3880*/  FFMA.FTZ R82, R82, R9.reuse, -R49 ;  /* 0x0000000952527223 */ /* 0x080fe20000010831 */
[----:B------:R-:W2:Y:S01]  /*3890*/  MUFU.EX2 R24, R24 ;  /* 0x0000001800187308 */ /* 0x000ea20000000800 */
[----:B------:R-:W-:Y:S01]  /*38a0*/  FADD.FTZ R20, R178, R3 ;  /* 0x00000003b2147221 */ /* 0x000fe20000010000 */
[----:B0-----:R-:W-:Y:S01]  /*38b0*/  FADD.FTZ R3, R8, R181 ;  /* 0x000000b508037221 */ /* 0x001fe20000010000 */
[-CC-:B------:R-:W-:Y:S01]  /*38c0*/  FFMA.FTZ R74, R74, R9.reuse, -R49.reuse ;  /* 0x000000094a4a7223 */ /* 0x180fe20000010831 */
[-CC-:B------:R-:W-:Y:S01]  /*38d0*/  FFMA.FTZ R86, R86, R9.reuse, -R49.reuse ;  /* 0x0000000956567223 */ /* 0x180fe20000010831 */
[----:B------:R-:W-:Y:S01]  /*38e0*/  FADD.FTZ R51, R21, R20 ;  /* 0x0000001415337221 */ /* 0x000fe20000010000 */
[----:B------:R-:W-:Y:S01]  /*38f0*/  FFMA.FTZ R49, R88, R9, -R49 ;  /* 0x0000000958317223 */ /* 0x000fe20000010831 */
[----:B------:R-:W-:Y:S01]  /*3900*/  F2FP.BF16.F32.PACK_AB R181, R181, R8 ;  /* 0x00000008b5b5723e */ /* 0x000fe200000010ff */
[----:B------:R0:W3:Y:S01]  /*3910*/  MUFU.EX2 R177, R26 ;  /* 0x0000001a00b17308 */ /* 0x0000e20000000800 */
        /* <DEDUP_REMOVED lines=9> */
[----:B--2---:R-:W-:Y:S01]  /*39b0*/  FADD.FTZ R20, R24, R3 ;  /* 0x0000000318147221 */ /* 0x004fe20000010000 */
[----:B------:R-:W-:-:S02]  /*39c0*/  F2FP.BF16.F32.PACK_AB R178, R21, R178 ;  /* 0x000000b215b2723e */ /* 0x000fc400000010ff */
[----:B------:R-:W-:Y:S01]  /*39d0*/  CS2R R88, SRZ ;  /* 0x0000000000587805 */ /* 0x000fe2000001ff00 */
[C---:B------:R-:W-:Y:S01]  /*39e0*/  FADD.FTZ R51, R25.reuse, R26 ;  /* 0x0000001a19337221 */ /* 0x040fe20000010000 */
[----:B------:R-:W-:Y:S01]  /*39f0*/  F2FP.BF16.F32.PACK_AB R172, R25, R172 ;  /* 0x000000ac19ac723e */ /* 0x000fe200000010ff */
[----:B------:R-:W0:Y:S02]  /*3a00*/  MUFU.EX2 R179, R30 ;  /* 0x0000001e00b37308 */ /* 0x000e240000000800 */
[----:B------:R-:W-:Y:S01]  /*3a10*/  FADD.FTZ R26, R174, R51 ;  /* 0x00000033ae1a7221 */ /* 0x000fe20000010000 */
[----:B---3--:R-:W-:Y:S01]  /*3a20*/  FADD.FTZ R3, R177, R20 ;  /* 0x00000014b1037221 */ /* 0x008fe20000010000 */
[C---:B------:R-:W-:Y:S02]  /*3a30*/  F2FP.BF16.F32.PACK_AB R174, R27.reuse, R174 ;  /* 0x000000ae1bae723e */ /* 0x040fe400000010ff */
[----:B------:R-:W-:Y:S01]  /*3a40*/  FADD.FTZ R51, R27, R26 ;  /* 0x0000001a1b337221 */ /* 0x000fe20000010000 */
[----:B------:R-:W-:Y:S01]  /*3a50*/  F2FP.BF16.F32.PACK_AB R177, R177, R24 ;  /* 0x00000018b1b1723e */ /* 0x000fe200000010ff */
[----:B------:R-:W2:Y:S01]  /*3a60*/  MUFU.EX2 R32, R32 ;  /* 0x0000002000207308 */ /* 0x000ea20000000800 */
[----:B-1----:R-:W-:Y:S01]  /*3a70*/  FADD.FTZ R20, R28, R3 ;  /* 0x000000031c147221 */ /* 0x002fe20000010000 */
[----:B------:R-:W-:-:S02]  /*3a80*/  @P1 VIADD R3, R0, 0x34840 ;  /* 0x0003484000031836 */ /* 0x000fc40000000000 */
[----:B------:R-:W-:Y:S01]  /*3a90*/  FADD.FTZ R26, R168, R51 ;  /* 0x00000033a81a7221 */ /* 0x000fe20000010000 */
[----:B------:R-:W-:-:S03]  /*3aa0*/  F2FP.BF16.F32.PACK_AB R168, R29, R168 ;  /* 0x000000a81da8723e */ /* 0x000fc600000010ff */
[----:B------:R-:W-:Y:S01]  /*3ab0*/  FADD.FTZ R53, R29, R26 ;  /* 0x0000001a1d357221 */ /* 0x000fe20000010000 */
[----:B------:R-:W1:Y:S01]  /*3ac0*/  MUFU.EX2 R173, R34 ;  /* 0x0000002200ad7308 */ /* 0x000e620000000800 */
[----:B0-----:R-:W-:Y:S01]  /*3ad0*/  FADD.FTZ R51, R179, R20 ;  /* 0x00000014b3337221 */ /* 0x001fe20000010000 */
[----:B------:R-:W-:Y:S01]  /*3ae0*/  @P1 PRMT R3, R18, 0x654, R3 ;  /* 0x0000065412031816 */ /* 0x000fe20000000003 */
[----:B------:R-:W-:Y:S01]  /*3af0*/  FADD.FTZ R20, R170, R53 ;  /* 0x00000035aa147221 */ /* 0x000fe20000010000 */
[----:B------:R-:W-:Y:S02]  /*3b00*/  F2FP.BF16.F32.PACK_AB R170, R31, R170 ;  /* 0x000000aa1faa723e */ /* 0x000fe400000010ff */
[----:B------:R1:W-:Y:S01]  /*3b10*/  @P1 SYNCS.ARRIVE.TRANS64.RED.A1T0 RZ, [R3+URZ], RZ ;  /* 0x000000ff03ff19a7 */ /* 0x0003e2000810043f */
[----:B------:R-:W-:Y:S01]  /*3b20*/  F2FP.BF16.F32.PACK_AB R179, R179, R28 ;  /* 0x0000001cb3b3723e */ /* 0x000fe200000010ff */
[----:B------:R-:W0:Y:S01]  /*3b30*/  MUFU.EX2 R36, R36 ;  /* 0x0000002400247308 */ /* 0x000e220000000800 */
[----:B--2---:R-:W-:Y:S01]  /*3b40*/  FADD.FTZ R0, R32, R51 ;  /* 0x0000003320007221 */ /* 0x004fe20000010000 */
[----:B------:R-:W-:-:S04]  /*3b50*/  FADD.FTZ R51, R31, R20 ;  /* 0x000000141f337221 */ /* 0x000fc80000010000 */
[----:B------:R-:W-:Y:S01]  /*3b60*/  FADD.FTZ R20, R152, R51 ;  /* 0x0000003398147221 */ /* 0x000fe20000010000 */
[----:B------:R-:W-:Y:S01]  /*3b70*/  F2FP.BF16.F32.PACK_AB R152, R33, R152 ;  /* 0x000000982198723e */ /* 0x000fe200000010ff */
[----:B------:R-:W2:Y:S01]  /*3b80*/  MUFU.EX2 R175, R38 ;  /* 0x0000002600af7308 */ /* 0x000ea20000000800 */
[----:B-1----:R-:W-:Y:S01]  /*3b90*/  FADD.FTZ R3, R173, R0 ;  /* 0x00000000ad037221 */ /* 0x002fe20000010000 */
[----:B------:R-:W-:Y:S01]  /*3ba0*/  FADD.FTZ R51, R33, R20 ;  /* 0x0000001421337221 */ /* 0x000fe20000010000 */
[----:B------:R-:W-:-:S03]  /*3bb0*/  F2FP.BF16.F32.PACK_AB R173, R173, R32 ;  /* 0x00000020adad723e */ /* 0x000fc600000010ff */
[----:B------:R-:W-:Y:S01]  /*3bc0*/  FADD.FTZ R20, R154, R51 ;  /* 0x000000339a147221 */ /* 0x000fe20000010000 */
[C---:B------:R-:W-:Y:S01]  /*3bd0*/  F2FP.BF16.F32.PACK_AB R154, R35.reuse, R154 ;  /* 0x0000009a239a723e */ /* 0x040fe200000010ff */
[----:B------:R-:W1:Y:S01]  /*3be0*/  MUFU.EX2 R40, R40 ;  /* 0x0000002800287308 */ /* 0x000e620000000800 */
[----:B0-----:R-:W-:Y:S01]  /*3bf0*/  FADD.FTZ R0, R36, R3 ;  /* 0x0000000324007221 */ /* 0x001fe20000010000 */
[----:B------:R-:W-:-:S04]  /*3c00*/  FADD.FTZ R51, R35, R20 ;  /* 0x0000001423337221 */ /* 0x000fc80000010000 */
[----:B------:R-:W-:Y:S01]  /*3c10*/  FADD.FTZ R20, R156, R51 ;  /* 0x000000339c147221 */ /* 0x000fe20000010000 */
[----:B------:R-:W-:Y:S01]  /*3c20*/  F2FP.BF16.F32.PACK_AB R156, R37, R156 ;  /* 0x0000009c259c723e */ /* 0x000fe200000010ff */
[----:B------:R-:W0:Y:S01]  /*3c30*/  MUFU.EX2 R169, R42 ;  /* 0x0000002a00a97308 */ /* 0x000e220000000800 */
[----:B--2---:R-:W-:Y:S01]  /*3c40*/  FADD.FTZ R3, R175, R0 ;  /* 0x00000000af037221 */ /* 0x004fe20000010000 */
[----:B------:R-:W-:Y:S01]  /*3c50*/  FADD.FTZ R51, R37, R20 ;  /* 0x0000001425337221 */ /* 0x000fe20000010000 */
[----:B------:R-:W-:-:S05]  /*3c60*/  F2FP.BF16.F32.PACK_AB R175, R175, R36 ;  /* 0x00000024afaf723e */ /* 0x000fca00000010ff */
        /* <DEDUP_REMOVED lines=12> */
[----:B------:R-:W0:Y:S01]  /*3d30*/  MUFU.EX2 R39, R39 ;  /* 0x0000002700277308 */ /* 0x000e220000000800 */
[----:B--2---:R-:W-:-:S07]  /*3d40*/  FADD.FTZ R20, R158, R51 ;  /* 0x000000339e147221 */ /* 0x004fce0000010000 */
[----:B------:R-:W2:Y:S01]  /*3d50*/  MUFU.EX2 R52, R52 ;  /* 0x0000003400347308 */ /* 0x000ea20000000800 */
[C---:B-1----:R-:W-:Y:S01]  /*3d60*/  FADD.FTZ R3, R153.reuse, R0 ;  /* 0x0000000099037221 */ /* 0x042fe20000010000 */
[----:B------:R-:W-:-:S06]  /*3d70*/  F2FP.BF16.F32.PACK_AB R153, R153, R48 ;  /* 0x000000309999723e */ /* 0x000fcc00000010ff */
[----:B------:R-:W1:Y:S01]  /*3d80*/  MUFU.EX2 R160, R160 ;  /* 0x000000a000a07308 */ /* 0x000e620000000800 */
[C---:B0-----:R-:W-:Y:S01]  /*3d90*/  FADD.FTZ R11, R39.reuse, R20 ;  /* 0x00000014270b7221 */ /* 0x041fe20000010000 */
[----:B------:R-:W-:-:S06]  /*3da0*/  F2FP.BF16.F32.PACK_AB R158, R39, R158 ;  /* 0x0000009e279e723e */ /* 0x000fcc00000010ff */
[----:B------:R-:W0:Y:S01]  /*3db0*/  MUFU.EX2 R155, R54 ;  /* 0x00000036009b7308 */ /* 0x000e220000000800 */
[----:B--2---:R-:W-:-:S07]  /*3dc0*/  FADD.FTZ R0, R52, R3 ;  /* 0x0000000334007221 */ /* 0x004fce0000010000 */
[----:B------:R-:W2:Y:S01]  /*3dd0*/  MUFU.EX2 R41, R41 ;  /* 0x0000002900297308 */ /* 0x000ea20000000800 */
[----:B-1----:R-:W-:-:S07]  /*3de0*/  FADD.FTZ R20, R160, R11 ;  /* 0x0000000ba0147221 */ /* 0x002fce0000010000 */
[----:B------:R-:W1:Y:S01]  /*3df0*/  MUFU.EX2 R56, R56 ;  /* 0x0000003800387308 */ /* 0x000e620000000800 */
[C---:B0-----:R-:W-:Y:S01]  /*3e00*/  FADD.FTZ R3, R155.reuse, R0 ;  /* 0x000000009b037221 */ /* 0x041fe20000010000 */
[----:B------:R-:W-:-:S06]  /*3e10*/  F2FP.BF16.F32.PACK_AB R155, R155, R52 ;  /* 0x000000349b9b723e */ /* 0x000fcc00000010ff */
[----:B------:R-:W0:Y:S01]  /*3e20*/  MUFU.EX2 R76, R76 ;  /* 0x0000004c004c7308 */ /* 0x000e220000000800 */
[C---:B--2---:R-:W-:Y:S01]  /*3e30*/  FADD.FTZ R11, R41.reuse, R20 ;  /* 0x00000014290b7221 */ /* 0x044fe20000010000 */
[----:B------:R-:W-:-:S06]  /*3e40*/  F2FP.BF16.F32.PACK_AB R160, R41, R160 ;  /* 0x000000a029a0723e */ /* 0x000fcc00000010ff */
[----:B------:R-:W2:Y:S01]  /*3e50*/  MUFU.EX2 R157, R58 ;  /* 0x0000003a009d7308 */ /* 0x000ea20000000800 */
[----:B-1----:R-:W-:-:S07]  /*3e60*/  FADD.FTZ R0, R56, R3 ;  /* 0x0000000338007221 */ /* 0x002fce0000010000 */
[----:B------:R1:W3:Y:S01]  /*3e70*/  MUFU.EX2 R47, R132 ;  /* 0x00000084002f7308 */ /* 0x0002e20000000800 */
[----:B0-----:R-:W-:-:S07]  /*3e80*/  FADD.FTZ R20, R76, R11 ;  /* 0x0000000b4c147221 */ /* 0x001fce0000010000 */
[----:B------:R-:W0:Y:S01]  /*3e90*/  MUFU.EX2 R60, R60 ;  /* 0x0000003c003c7308 */ /* 0x000e220000000800 */
[C---:B--2---:R-:W-:Y:S01]  /*3ea0*/  FADD.FTZ R3, R157.reuse, R0 ;  /* 0x000000009d037221 */ /* 0x044fe20000010000 */
[----:B------:R-:W-:Y:S02]  /*3eb0*/  F2FP.BF16.F32.PACK_AB R157, R157, R56 ;  /* 0x000000389d9d723e */ /* 0x000fe400000010ff */
[----:B-1----:R-:W-:-:S04]  /*3ec0*/  CS2R R132, SRZ ;  /* 0x0000000000847805 */ /* 0x002fc8000001ff00 */
[----:B------:R-:W1:Y:S01]  /*3ed0*/  MUFU.EX2 R80, R80 ;  /* 0x0000005000507308 */ /* 0x000e620000000800 */
[C---:B---3--:R-:W-:Y:S01]  /*3ee0*/  FADD.FTZ R11, R47.reuse, R20 ;  /* 0x000000142f0b7221 */ /* 0x048fe20000010000 */
[----:B------:R-:W-:-:S06]  /*3ef0*/  F2FP.BF16.F32.PACK_AB R162, R47, R76 ;  /* 0x0000004c2fa2723e */ /* 0x000fcc00000010ff */
[----:B------:R-:W2:Y:S01]  /*3f00*/  MUFU.EX2 R159, R62 ;  /* 0x0000003e009f7308 */ /* 0x000ea20000000800 */
[----:B0-----:R-:W-:-:S07]  /*3f10*/  FADD.FTZ R0, R60, R3 ;  /* 0x000000033c007221 */ /* 0x001fce0000010000 */
[----:B------:R0:W3:Y:S01]  /*3f20*/  MUFU.EX2 R43, R134 ;  /* 0x00000086002b7308 */ /* 0x0000e20000000800 */
[----:B-1----:R-:W-:-:S07]  /*3f30*/  FADD.FTZ R20, R80, R11 ;  /* 0x0000000b50147221 */ /* 0x002fce0000010000 */
[----:B------:R-:W1:Y:S01]  /*3f40*/  MUFU.EX2 R64, R64 ;  /* 0x0000004000407308 */ /* 0x000e620000000800 */
[C---:B--2---:R-:W-:Y:S01]  /*3f50*/  FADD.FTZ R3, R159.reuse, R0 ;  /* 0x000000009f037221 */ /* 0x044fe20000010000 */
[----:B------:R-:W-:Y:S02]  /*3f60*/  F2FP.BF16.F32.PACK_AB R159, R159, R60 ;  /* 0x0000003c9f9f723e */ /* 0x000fe400000010ff */
[----:B0-----:R-:W-:-:S04]  /*3f70*/  CS2R R134, SRZ ;  /* 0x0000000000867805 */ /* 0x001fc8000001ff00 */
[----:B------:R-:W0:Y:S01]  /*3f80*/  MUFU.EX2 R84, R84 ;  /* 0x0000005400547308 */ /* 0x000e220000000800 */
[C---:B---3--:R-:W-:Y:S01]  /*3f90*/  FADD.FTZ R11, R43.reuse, R20 ;  /* 0x000000142b0b7221 */ /* 0x048fe20000010000 */
[----:B------:R-:W-:-:S06]  /*3fa0*/  F2FP.BF16.F32.PACK_AB R164, R43, R80 ;  /* 0x000000502ba4723e */ /* 0x000fcc00000010ff */
[----:B------:R-:W2:Y:S01]  /*3fb0*/  MUFU.EX2 R161, R66 ;  /* 0x0000004200a17308 */ /* 0x000ea20000000800 */
[----:B-1----:R-:W-:-:S07]  /*3fc0*/  FADD.FTZ R0, R64, R3 ;  /* 0x0000000340007221 */ /* 0x002fce0000010000 */
[----:B------:R-:W1:Y:S01]  /*3fd0*/  MUFU.EX2 R78, R78 ;  /* 0x0000004e004e7308 */ /* 0x000e620000000800 */
[----:B0-----:R-:W-:-:S07]  /*3fe0*/  FADD.FTZ R20, R84, R11 ;  /* 0x0000000b54147221 */ /* 0x001fce0000010000 */
[----:B------:R-:W0:Y:S01]  /*3ff0*/  MUFU.EX2 R163, R70 ;  /* 0x0000004600a37308 */ /* 0x000e220000000800 */
[C---:B--2---:R-:W-:Y:S01]  /*4000*/  FADD.FTZ R11, R161.reuse, R0 ;  /* 0x00000000a10b7221 */ /* 0x044fe20000010000 */
[----:B------:R-:W-:-:S06]  /*4010*/  F2FP.BF16.F32.PACK_AB R161, R161, R64 ;  /* 0x00000040a1a1723e */ /* 0x000fcc00000010ff */
        /* <DEDUP_REMOVED lines=11> */
[----:B0-----:R-:W-:Y:S01]  /*40d0*/  FADD.FTZ R0, R86, R11 ;  /* 0x0000000b56007221 */ /* 0x001fe20000010000 */
[C---:B--2---:R-:W-:Y:S01]  /*40e0*/  FADD.FTZ R3, R45.reuse, R20 ;  /* 0x000000142d037221 */ /* 0x044fe20000010000 */
[----:B------:R-:W-:Y:S02]  /*40f0*/  F2FP.BF16.F32.PACK_AB R166, R45, R84 ;  /* 0x000000542da6723e */ /* 0x000fe400000010ff */
[C---:B-1----:R-:W-:Y:S01]  /*4100*/  FADD.FTZ R0, R49.reuse, R0 ;  /* 0x0000000031007221 */ /* 0x042fe20000010000 */
[----:B------:R-:W-:Y:S01]  /*4110*/  F2FP.BF16.F32.PACK_AB R167, R49, R86 ;  /* 0x0000005631a7723e */ /* 0x000fe200000010ff */
[----:B------:R-:W-:Y:S06]  /*4120*/  @!P2 BRA `(.L_x_191) ;  /* 0x000000280080a947 */ /* 0x000fec0003800000 */
[----:B------:R-:W-:Y:S01]  /*4130*/  VIADD R195, R195, 0xfffffffe ;  /* 0xfffffffec3c37836 */ /* 0x000fe20000000000 */
[----:B------:R-:W-:Y:S01]  /*4140*/  UMOV UR4, UR37 ;  /* 0x0000002500047c82 */ /* 0x000fe20008000000 */
[----:B------:R-:W-:Y:S01]  /*4150*/  IMAD.MOV.U32 R13, RZ, RZ, R14 ;  /* 0x000000ffff0d7224 */ /* 0x000fe200078e000e */
[----:B------:R-:W-:Y:S01]  /*4160*/  UMOV UR5, UR36 ;  /* 0x0000002400057c82 */ /* 0x000fe20008000000 */
[----:B------:R-:W-:Y:S01]  /*4170*/  IMAD.MOV.U32 R11, RZ, RZ, R12 ;  /* 0x000000ffff0b7224 */ /* 0x000fe200078e000c */
[----:B------:R-:W-:Y:S01]  /*4180*/  ULDC UR6, c[0x0][0x9d8] ;  /* 0x0002760000067ab9 */ /* 0x000fe20000000800 */
[----:B------:R-:W-:Y:S02]  /*4190*/  IMAD.MOV.U32 R8, RZ, RZ, 0x3f800000 ;  /* 0x3f800000ff087424 */ /* 0x000fe400078e00ff */
[----:B------:R-:W-:-:S07]  /*41a0*/  IMAD.MOV.U32 R151, RZ, RZ, RZ ;  /* 0x000000ffff977224 */ /* 0x000fce00078e00ff */
.L_x_202:
[----:B------:R-:W-:-:S04]  /*41b0*/  UIADD3 UR7, UR5, 0x1, URZ ;  /* 0x0000000105077890 */ /* 0x000fc8000fffe03f */
[----:B------:R-:W-:-:S04]  /*41c0*/  UISETP.NE.AND UP0, UPT, UR7, 0x2, UPT ;  /* 0x000000020700788c */ /* 0x000fc8000bf05270 */
[----:B------:R-:W-:Y:S02]  /*41d0*/  USEL UR37, URZ, 0x1, UP0 ;  /* 0x000000013f257887 */ /* 0x000fe40008000000 */
[----:B------:R-:W-:Y:S02]  /*41e0*/  USEL UR36, UR7, URZ, UP0 ;  /* 0x0000003f07247287 */ /* 0x000fe40008000000 */
[----:B------:R-:W-:Y:S01]  /*41f0*/  ULOP3.LUT UR37, UR4, UR37, URZ, 0x3c, !UPT ;  /* 0x0000002504257292 */ /* 0x000fe2000f8e3c3f */
[----:B------:R-:W-:Y:S11]  /*4200*/  @!P0 BRA `(.L_x_192) ;  /* 0x0000000000048947 */ /* 0x000ff60003800000 */
[----:B------:R-:W-:Y:S01]  /*4210*/  BPT.TRAP 0x1 ;  /* 0x000000040000795c */ /* 0x000fe20000300000 */
.L_x_192:
        /* <DEDUP_REMOVED lines=9> */
.L_x_193:
[----:B-1----:R-:W-:Y:S05]  /*42b0*/  @P1 BRA `(.L_x_194) ;  /* 0x0000000000081947 */ /* 0x002fea0003800000 */
[----:B------:R-:W1:Y:S02]  /*42c0*/  SYNCS.PHASECHK.TRANS64.TRYWAIT P1, [UR8+0x34830], R9 ;  /* 0x03483009ff0075a7 */ /* 0x000e640008020148 */
[----:B-1----:R-:W-:Y:S05]  /*42d0*/  @!P1 BRA `(.L_x_195) ;  /* 0x0000009000e49947 */ /* 0x002fea0003800000 */
.L_x_194:
        /* <DEDUP_REMOVED lines=137> */
.L_x_196:
[----:B------:R-:W-:Y:S01]  /*4b70*/  ULEA UR9, UR5, UR7, 0x3 ;  /* 0x0000000705097291 */ /* 0x000fe2000f8e183f */
[----:B------:R-:W-:-:S05]  /*4b80*/  IMAD.U32 R8, RZ, RZ, UR4 ;  /* 0x00000004ff087e24 */ /* 0x000fca000f8e00ff */
[----:B------:R-:W-:-:S04]  /*4b90*/  SHF.L.U32 R8, R8, 0x1f, RZ ;  /* 0x0000001f08087819 */ /* 0x000fc800000006ff */
[----:B------:R2:W3:Y:S01]  /*4ba0*/  SYNCS.PHASECHK.TRANS64.TRYWAIT P1, [UR9+0x34850], R8 ;  /* 0x03485008ff0075a7 */ /* 0x0004e20008020149 */
[----:B------:R-:W-:Y:S05]  /*4bb0*/  @!P0 BRA `(.L_x_197) ;  /* 0x0000000000048947 */ /* 0x000fea0003800000 */
[----:B------:R-:W-:Y:S01]  /*4bc0*/  BPT.TRAP 0x1 ;  /* 0x000000040000795c */ /* 0x000fe20000300000 */
.L_x_197:
[----:B---3--:R-:W-:Y:S05]  /*4bd0*/  @P1 BRA `(.L_x_198) ;  /* 0x0000000000081947 */ /* 0x008fea0003800000 */
[----:B------:R-:W3:Y:S02]  /*4be0*/  SYNCS.PHASECHK.TRANS64.TRYWAIT P1, [UR9+0x34850], R8 ;  /* 0x03485008ff0075a7 */ /* 0x000ee40008020149 */
[----:B---3--:R-:W-:Y:S05]  /*4bf0*/  @!P1 BRA `(.L_x_199) ;  /* 0x0000008800b49947 */ /* 0x008fea0003800000 */
.L_x_198:
[----:B------:R-:W-:Y:S01]  /*4c00*/  UIADD3 UR7, UR7, 0x400, URZ ;  /* 0x0000040007077890 */ /* 0x000fe2000fffe03f */
[----:B------:R-:W-:Y:S01]  /*4c10*/  WARPGROUP.ARRIVE ;  /* 0x00000000000079c5 */ /* 0x000fe20000000000 */
[----:B------:R-:W-:Y:S02]  /*4c20*/  UMOV UR15, 0x40000040 ;  /* 0x40000040000f7882 */ /* 0x000fe40000000000 */
[----:B------:R-:W-:-:S04]  /*4c30*/  USHF.R.U32.HI UR7, URZ, 0x4, UR7 ;  /* 0x000000043f077899 */ /* 0x000fc80008011607 */
[----:B------:R-:W-:-:S04]  /*4c40*/  ULOP3.LUT UR7, UR7, 0x3fff, URZ, 0xc0, !UPT ;  /* 0x00003fff07077892 */ /* 0x000fc8000f8ec03f */
[----:B------:R-:W-:-:S04]  /*4c50*/  ULOP3.LUT UR4, UR7, 0x4000000, URZ, 0xfc, !UPT ;  /* 0x0400000007047892 */ /* 0x000fc8000f8efc3f */
[----:B------:R-:W-:-:S07]  /*4c60*/  ULEA UR4, UR5, UR4, 0xb ;  /* 0x0000000405047291 */ /* 0x000fce000f8e583f */
[----:B------:R-:W-:Y:S02]  /*4c70*/  UMOV UR14, UR4 ;  /* 0x00000004000e7c82 */ /* 0x000fe40008000000 */
        /* <DEDUP_REMOVED lines=35> */
[----:B------:R-:W-:Y:S03]  /*4eb0*/  HGMMA.64x128x16.F32.BF16 R88, R164, gdesc[UR12].tnspB, R88, gsb0 ;  /* 0x41e0000ca4587df0 */ /* 0x000fe60008001858 */
[----:B------:R-:W-:Y:S02]  /*4ec0*/  WARPGROUP.DEPBAR.LE gsb0, 0x0 ;  /* 0x00008000000079c5 */ /* 0x000fe40000010000 */
[----:B------:R-:W-:Y:S05]  /*4ed0*/  @!P0 BRA `(.L_x_200) ;  /* 0x0000000000048947 */ /* 0x000fea0003800000 */
[----:B------:R-:W-:Y:S01]  /*4ee0*/  BPT.TRAP 0x1 ;  /* 0x000000040000795c */ /* 0x000fe20000300000 */
.L_x_200:
        /* <DEDUP_REMOVED lines=14> */
[----:B------:R-:W3:Y:S01]  /*4fd0*/  MUFU.TANH R154, R154 ;  /* 0x0000009a009a7308 */ /* 0x000ee20000002400 */
[----:B------:R-:W-:Y:S01]  /*4fe0*/  FMUL.FTZ R166, R37, UR6 ;  /* 0x0000000625a67c20 */ /* 0x000fe20008410000 */
[----:B------:R-:W-:Y:S01]  /*4ff0*/  FMUL.FTZ R34, R38, UR6 ;  /* 0x0000000626227c20 */ /* 0x000fe20008410000 */
[----:B------:R-:W-:Y:S01]  /*5000*/  FMUL.FTZ R36, R39, UR6 ;  /* 0x0000000627247c20 */ /* 0x000fe20008410000 */
[----:B------:R-:W-:Y:S01]  /*5010*/  FMUL.FTZ R168, R40, UR6 ;  /* 0x0000000628a87c20 */ /* 0x000fe20008410000 */
[----:B------:R-:W-:Y:S01]  /*5020*/  FMUL.FTZ R170, R41, UR6 ;  /* 0x0000000629aa7c20 */ /* 0x000fe20008410000 */
[----:B------:R-:W-:Y:S01]  /*5030*/  FMUL.FTZ R38, R42, UR6 ;  /* 0x000000062a267c20 */ /* 0x000fe20008410000 */
[----:B------:R-:W-:Y:S01]  /*5040*/  FMUL.FTZ R40, R43, UR6 ;  /* 0x000000062b287c20 */ /* 0x000fe20008410000 */
[----:B------:R-:W4:Y:S01]  /*5050*/  MUFU.TANH R20, R20 ;  /* 0x0000001400147308 */ /* 0x000f220000002400 */
[----:B01----:R-:W-:Y:S01]  /*5060*/  FMNMX.FTZ R9, R152, R11, !PT ;  /* 0x0000000b98097209 */ /* 0x003fe20007810000 */
[----:B------:R-:W-:Y:S01]  /*5070*/  FMUL.FTZ R172, R44, UR6 ;  /* 0x000000062cac7c20 */ /* 0x000fe20008410000 */
[----:B------:R-:W-:Y:S01]  /*5080*/  FMUL.FTZ R174, R45, UR6 ;  /* 0x000000062dae7c20 */ /* 0x000fe20008410000 */
[----:B------:R-:W-:Y:S01]  /*5090*/  FMUL.FTZ R42, R46, UR6 ;  /* 0x000000062e2a7c20 */ /* 0x000fe20008410000 */
[----:B------:R-:W-:Y:S01]  /*50a0*/  FMUL.FTZ R44, R47, UR6 ;  /* 0x000000062f2c7c20 */ /* 0x000fe20008410000 */
[----:B------:R-:W-:Y:S01]  /*50b0*/  FMUL.FTZ R176, R48, UR6 ;  /* 0x0000000630b07c20 */ /* 0x000fe20008410000 */
[----:B------:R-:W-:Y:S01]  /*50c0*/  FMUL.FTZ R178, R49, UR6 ;  /* 0x0000000631b27c20 */ /* 0x000fe20008410000 */
[----:B------:R-:W0:Y:S01]  /*50d0*/  MUFU.TANH R24, R24 ;  /* 0x0000001800187308 */ /* 0x000e220000002400 */
[----:B---3--:R-:W-:Y:S01]  /*50e0*/  FMNMX.FTZ R9, R154, R9, !PT ;  /* 0x000000099a097209 */ /* 0x008fe20007810000 */
[----:B------:R-:W-:Y:S01]  /*50f0*/  FMUL.FTZ R46, R50, UR6 ;  /* 0x00000006322e7c20 */ /* 0x000fe20008410000 */
[----:B------:R-:W-:Y:S01]  /*5100*/  FMUL.FTZ R48, R51, UR6 ;  /* 0x0000000633307c20 */ /* 0x000fe20008410000 */
[----:B------:R-:W-:Y:S01]  /*5110*/  FMUL.FTZ R180, R52, UR6 ;  /* 0x0000000634b47c20 */ /* 0x000fe20008410000 */
[----:B------:R-:W-:Y:S01]  /*5120*/  FMUL.FTZ R182, R53, UR6 ;  /* 0x0000000635b67c20 */ /* 0x000fe20008410000 */
[----:B------:R-:W-:Y:S01]  /*5130*/  FMUL.FTZ R50, R54, UR6 ;  /* 0x0000000636327c20 */ /* 0x000fe20008410000 */
[----:B------:R-:W-:Y:S01]  /*5140*/  FMUL.FTZ R52, R55, UR6 ;  /* 0x0000000637347c20 */ /* 0x000fe20008410000 */
[----:B------:R-:W1:Y:S01]  /*5150*/  MUFU.TANH R156, R156 ;  /* 0x0000009c009c7308 */ /* 0x000e620000002400 */
[----:B----4-:R-:W-:Y:S01]  /*5160*/  FMNMX.FTZ R15, R20, R13, !PT ;  /* 0x0000000d140f7209 */ /* 0x010fe20007810000 */
[----:B------:R-:W-:Y:S01]  /*5170*/  FMUL.FTZ R196, R56, UR6 ;  /* 0x0000000638c47c20 */ /* 0x000fe20008410000 */
[----:B------:R-:W-:Y:S01]  /*5180*/  FMUL.FTZ R198, R57, UR6 ;  /* 0x0000000639c67c20 */ /* 0x000fe20008410000 */
[----:B------:R-:W-:Y:S01]  /*5190*/  FMUL.FTZ R54, R58, UR6 ;  /* 0x000000063a367c20 */ /* 0x000fe20008410000 */
[----:B------:R-:W-:Y:S01]  /*51a0*/  FMUL.FTZ R56, R59, UR6 ;  /* 0x000000063b387c20 */ /* 0x000fe20008410000 */
[----:B------:R-:W-:Y:S01]  /*51b0*/  FMUL.FTZ R200, R60, UR6 ;  /* 0x000000063cc87c20 */ /* 0x000fe20008410000 */
[----:B------:R-:W-:Y:S01]  /*51c0*/  FMUL.FTZ R202, R61, UR6 ;  /* 0x000000063dca7c20 */ /* 0x000fe20008410000 */
[----:B------:R-:W3:Y:S01]  /*51d0*/  MUFU.TANH R158, R158 ;  /* 0x0000009e009e7308 */ /* 0x000ee20000002400 */
[----:B0-----:R-:W-:Y:S01]  /*51e0*/  FMNMX.FTZ R15, R24, R15, !PT ;  /* 0x0000000f180f7209 */ /* 0x001fe20007810000 */
[----:B------:R-:W-:Y:S01]  /*51f0*/  FMUL.FTZ R58, R62, UR6 ;  /* 0x000000063e3a7c20 */ /* 0x000fe20008410000 */
[----:B------:R-:W-:Y:S01]  /*5200*/  FMUL.FTZ R60, R63, UR6 ;  /* 0x000000063f3c7c20 */ /* 0x000fe20008410000 */
[----:B------:R-:W-:Y:S01]  /*5210*/  FMUL.FTZ R204, R64, UR6 ;  /* 0x0000000640cc7c20 */ /* 0x000fe20008410000 */
[----:B------:R-:W-:Y:S01]  /*5220*/  FMUL.FTZ R206, R65, UR6 ;  /* 0x0000000641ce7c20 */ /* 0x000fe20008410000 */
[----:B------:R-:W-:Y:S01]  /*5230*/  FMUL.FTZ R62, R66, UR6 ;  /* 0x00000006423e7c20 */ /* 0x000fe20008410000 */
[----:B------:R-:W-:Y:S01]  /*5240*/  FMUL.FTZ R64, R67, UR6 ;  /* 0x0000000643407c20 */ /* 0x000fe20008410000 */
[----:B------:R-:W0:Y:S01]  /*5250*/  MUFU.TANH R26, R26 ;  /* 0x0000001a001a7308 */ /* 0x000e220000002400 */
[----:B-1----:R-:W-:Y:S01]  /*5260*/  FMNMX.FTZ R9, R156, R9, !PT ;  /* 0x000000099c097209 */ /* 0x002fe20007810000 */
[----:B------:R-:W-:Y:S01]  /*5270*/  FMUL.FTZ R208, R68, UR6 ;  /* 0x0000000644d07c20 */ /* 0x000fe20008410000 */
[----:B------:R-:W-:Y:S01]  /*5280*/  FMUL.FTZ R210, R69, UR6 ;  /* 0x0000000645d27c20 */ /* 0x000fe20008410000 */
[----:B------:R-:W-:Y:S01]  /*5290*/  FMUL.FTZ R66, R70, UR6 ;  /* 0x0000000646427c20 */ /* 0x000fe20008410000 */
[----:B------:R-:W-:Y:S01]  /*52a0*/  FMUL.FTZ R68, R71, UR6 ;  /* 0x0000000647447c20 */ /* 0x000fe20008410000 */
[----:B------:R-:W-:Y:S01]  /*52b0*/  FMUL.FTZ R212, R72, UR6 ;  /* 0x0000000648d47c20 */ /* 0x000fe20008410000 */
[----:B------:R-:W-:Y:S01]  /*52c0*/  FMUL.FTZ R214, R73, UR6 ;  /* 0x0000000649d67c20 */ /* 0x000fe20008410000 */
[----:B------:R-:W1:Y:S01]  /*52d0*/  MUFU.TANH R28, R28 ;  /* 0x0000001c001c7308 */ /* 0x000e620000002400 */
[----:B---3--:R-:W-:Y:S01]  /*52e0*/  FMNMX.FTZ R9, R158, R9, !PT ;  /* 0x000000099e097209 */ /* 0x008fe20007810000 */
        /* <DEDUP_REMOVED lines=18> */
[----:B------:R-:W-:-:S04]  /*5410*/  ISETP.NE.AND P1, PT, R16, RZ, PT ;  /* 0x000000ff1000720c */ /* 0x000fc80003f25270 */
[----:B------:R-:W1:Y:S01]  /*5420*/  MUFU.TANH R30, R30 ;  /* 0x0000001e001e7308 */ /* 0x000e620000002400 */
[----:B---3--:R-:W-:-:S07]  /*5430*/  FMNMX.FTZ R9, R160, R9, !PT ;  /* 0x00000009a0097209 */ /* 0x008fce0007810000 */
[----:B------:R-:W3:Y:S01]  /*5440*/  MUFU.TANH R32, R32 ;  /* 0x0000002000207308 */ /* 0x000ee20000002400 */
[----:B0-----:R-:W-:-:S07]  /*5450*/  FMNMX.FTZ R9, R162, R9, !PT ;  /* 0x00000009a2097209 */ /* 0x001fce0007810000 */
[----:B------:R-:W0:Y:S01]  /*5460*/  MUFU.TANH R164, R164 ;  /* 0x000000a400a47308 */ /* 0x000e220000002400 */
[----:B-1----:R-:W-:-:S07]  /*5470*/  FMNMX.FTZ R15, R30, R15, !PT ;  /* 0x0000000f1e0f7209 */ /* 0x002fce0007810000 */
        /* <DEDUP_REMOVED lines=96> */
[----:B------:R-:W2:Y:S01]  /*5a80*/  MUFU.TANH R226, R226 ;  /* 0x000000e200e27308 */ /* 0x000ea20000002400 */
[----:B---3--:R-:W-:-:S07]  /*5a90*/  FMNMX.FTZ R15, R80, R15, !PT ;  /* 0x0000000f500f7209 */ /* 0x008fce0007810000 */
[----:B------:R-:W1:Y:S01]  /*5aa0*/  MUFU.TANH R82, R82 ;  /* 0x0000005200527308 */ /* 0x000e620000002400 */
[----:B0-----:R-:W-:-:S07]  /*5ab0*/  FMNMX.FTZ R9, R224, R9, !PT ;  /* 0x00000009e0097209 */ /* 0x001fce0007810000 */
[----:B------:R-:W0:Y:S01]  /*5ac0*/  MUFU.TANH R84, R84 ;  /* 0x0000005400547308 */ /* 0x000e220000002400 */
[----:B--2---:R-:W-:-:S05]  /*5ad0*/  FMNMX.FTZ R8, R226, R9, !PT ;  /* 0x00000009e2087209 */ /* 0x004fca0007810000 */
[----:B------:R-:W2:Y:S01]  /*5ae0*/  SHFL.BFLY PT, R9, R8, 0x2, 0x1f ;  /* 0x0c401f0008097f89 */ /* 0x000ea200000e0000 */
[----:B-1----:R-:W-:-:S04]  /*5af0*/  FMNMX.FTZ R15, R82, R15, !PT ;  /* 0x0000000f520f7209 */ /* 0x002fc80007810000 */
[----:B0-----:R-:W-:-:S05]  /*5b00*/  FMNMX.FTZ R15, R84, R15, !PT ;  /* 0x0000000f540f7209 */ /* 0x001fca0007810000 */
[----:B------:R-:W0:Y:S01]  /*5b10*/  SHFL.BFLY PT, R10, R15, 0x2, 0x1f ;  /* 0x0c401f000f0a7f89 */ /* 0x000e2200000e0000 */
[----:B--2---:R-:W-:Y:S02]  /*5b20*/  FMNMX.FTZ R21, R8, R9, !PT ;  /* 0x0000000908157209 */ /* 0x004fe40007810000 */
[----:B------:R-:W1:Y:S03]  /*5b30*/  LDC R9, c[0x0][0x988] ;  /* 0x00026200ff097b82 */ /* 0x000e660000000800 */
[----:B------:R-:W2:Y:S01]  /*5b40*/  SHFL.BFLY PT, R12, R21, 0x1, 0x1f ;  /* 0x0c201f00150c7f89 */ /* 0x000ea200000e0000 */
[----:B0-----:R-:W-:-:S05]  /*5b50*/  FMNMX.FTZ R25, R15, R10, !PT ;  /* 0x0000000a0f197209 */ /* 0x001fca0007810000 */
[----:B------:R-:W0:Y:S01]  /*5b60*/  SHFL.BFLY PT, R14, R25, 0x1, 0x1f ;  /* 0x0c201f00190e7f89 */ /* 0x000e2200000e0000 */
[----:B--2---:R-:W-:-:S05]  /*5b70*/  FMNMX.FTZ R12, R21, R12, !PT ;  /* 0x0000000c150c7209 */ /* 0x004fca0007810000 */
[C---:B-1----:R-:W-:Y:S01]  /*5b80*/  FMUL.FTZ R49, R12.reuse, R9 ;  /* 0x000000090c317220 */ /* 0x042fe20000410000 */
[----:B------:R-:W-:-:S03]  /*5b90*/  FADD.FTZ R10, -R12, R11 ;  /* 0x0000000b0c0a7221 */ /* 0x000fc60000010100 */
[-CC-:B------:R-:W-:Y:S01]  /*5ba0*/  FFMA.FTZ R11, R152, R9.reuse, -R49.reuse ;  /* 0x00000009980b7223 */ /* 0x180fe20000010831 */
[-CC-:B------:R-:W-:Y:S01]  /*5bb0*/  FFMA.FTZ R86, R154, R9.reuse, -R49.reuse ;  /* 0x000000099a567223 */ /* 0x180fe20000010831 */
[-CC-:B------:R-:W-:Y:S01]  /*5bc0*/  FFMA.FTZ R152, R158, R9.reuse, -R49.reuse ;  /* 0x000000099e987223 */ /* 0x180fe20000010831 */
[-CC-:B------:R-:W-:Y:S01]  /*5bd0*/  FFMA.FTZ R15, R160, R9.reuse, -R49.reuse ;  /* 0x00000009a00f7223 */ /* 0x180fe20000010831 */
[-CC-:B------:R-:W-:Y:S01]  /*5be0*/  FFMA.FTZ R154, R162, R9.reuse, -R49.reuse ;  /* 0x00000009a29a7223 */ /* 0x180fe20000010831 */
[-CC-:B------:R-:W-:Y:S01]  /*5bf0*/  FFMA.FTZ R21, R164, R9.reuse, -R49.reuse ;  /* 0x00000009a4157223 */ /* 0x180fe20000010831 */
[-CC-:B------:R-:W-:Y:S01]  /*5c00*/  FFMA.FTZ R158, R170, R9.reuse, -R49.reuse ;  /* 0x00000009aa9e7223 */ /* 0x180fe20000010831 */
[----:B0-----:R-:W-:Y:S01]  /*5c10*/  FMNMX.FTZ R14, R25, R14, !PT ;  /* 0x0000000e190e7209 */ /* 0x001fe20007810000 */
[-CC-:B------:R-:W-:Y:S01]  /*5c20*/  FFMA.FTZ R25, R168, R9.reuse, -R49.reuse ;  /* 0x00000009a8197223 */ /* 0x180fe20000010831 */
[-CC-:B------:R-:W-:Y:S01]  /*5c30*/  FFMA.FTZ R33, R196, R9.reuse, -R49.reuse ;  /* 0x00000009c4217223 */ /* 0x180fe20000010831 */
[-CC-:B------:R-:W-:Y:S01]  /*5c40*/  FFMA.FTZ R160, R198, R9.reuse, -R49.reuse ;  /* 0x00000009c6a07223 */ /* 0x180fe20000010831 */
[-C--:B------:R-:W-:Y:S01]  /*5c50*/  FFMA.FTZ R35, R200, R9.reuse, -R49 ;  /* 0x00000009c8237223 */ /* 0x080fe20000010831 */
[----:B------:R-:W-:Y:S01]  /*5c60*/  FADD.FTZ R8, -R14, R13 ;  /* 0x0000000d0e087221 */ /* 0x000fe20000010100 */
[-CC-:B------:R-:W-:Y:S01]  /*5c70*/  FFMA.FTZ R13, R156, R9.reuse, -R49.reuse ;  /* 0x000000099c0d7223 */ /* 0x180fe20000010831 */
        /* <DEDUP_REMOVED lines=19> */
[-C--:B------:R-:W-:Y:S01]  /*5db0*/  FFMA.FTZ R202, R226, R9.reuse, -R49 ;  /* 0x00000009e2ca7223 */ /* 0x080fe20000010831 */
[-C--:B------:R-:W-:Y:S01]  /*5dc0*/  FMUL.FTZ R49, R14, R9.reuse ;  /* 0x000000090e317220 */ /* 0x080fe20000410000 */
[-C--:B------:R-:W-:Y:S01]  /*5dd0*/  FMUL.FTZ R10, R10, R9.reuse ;  /* 0x000000090a0a7220 */ /* 0x080fe20000410000 */
[-C--:B------:R-:W-:Y:S01]  /*5de0*/  FMUL.FTZ R8, R8, R9.reuse ;  /* 0x0000000908087220 */ /* 0x080fe20000410000 */
        /* <DEDUP_REMOVED lines=8> */
[----:B------:R-:W0:Y:S01]  /*5e70*/  MUFU.EX2 R10, R10 ;  /* 0x0000000a000a7308 */ /* 0x000e220000000800 */
        /* <DEDUP_REMOVED lines=14> */
[----:B------:R-:W-:Y:S01]  /*5f60*/  FFMA.FTZ R157, R62, R9, -R49 ;  /* 0x000000093e9d7223 */ /* 0x000fe20000010831 */
[----:B------:R-:W1:Y:S01]  /*5f70*/  MUFU.EX2 R181, R181 ;  /* 0x000000b500b57308 */ /* 0x000e620000000800 */
[----:B0-----:R-:W-:Y:S01]  /*5f80*/  FFMA.FTZ R3, R10, R3, R11 ;  /* 0x000000030a037223 */ /* 0x001fe2000001000b */
        /* <DEDUP_REMOVED lines=8> */
[----:B------:R-:W-:-:S06]  /*6010*/  FFMA.FTZ R82, R82, R9, -R49 ;  /* 0x0000000952527223 */ /* 0x000fcc0000010831 */
[----:B------:R-:W2:Y:S01]  /*6020*/  MUFU.EX2 R20, R20 ;  /* 0x0000001400147308 */ /* 0x000ea20000000800 */
[----:B-1----:R-:W-:-:S07]  /*6030*/  FFMA.FTZ R51, R8, R0, R181 ;  /* 0x0000000008337223 */ /* 0x002fce00000100b5 */
[----:B------:R-:W1:Y:S01]  /*6040*/  MUFU.EX2 R13, R13 ;  /* 0x0000000d000d7308 */ /* 0x000e620000000800 */
[----:B0-----:R-:W-:-:S07]  /*6050*/  FADD.FTZ R0, R86, R3 ;  /* 0x0000000356007221 */ /* 0x001fce0000010000 */
[----:B------:R-:W0:Y:S01]  /*6060*/  MUFU.EX2 R183, R183 ;  /* 0x000000b700b77308 */ /* 0x000e220000000800 */
[----:B--2---:R-:W-:-:S07]  /*6070*/  FADD.FTZ R42, R20, R51 ;  /* 0x00000033142a7221 */ /* 0x004fce0000010000 */
[----:B------:R-:W2:Y:S01]  /*6080*/  MUFU.EX2 R152, R152 ;  /* 0x0000009800987308 */ /* 0x000ea20000000800 */
[----:B-1----:R-:W-:-:S07]  /*6090*/  FADD.FTZ R3, R13, R0 ;  /* 0x000000000d037221 */ /* 0x002fce0000010000 */
        /* <DEDUP_REMOVED lines=9> */
[----:B--2---:R-:W-:Y:S01]  /*6130*/  FADD.FTZ R51, R177, R42 ;  /* 0x0000002ab1337221 */ /* 0x004fe20000010000 */
[----:B------:R-:W-:-:S06]  /*6140*/  FFMA.FTZ R42, R64, R9, -R49 ;  /* 0x00000009402a7223 */ /* 0x000fcc0000010831 */
        /* <DEDUP_REMOVED lines=15> */
[----:B0-----:R-:W-:Y:S01]  /*6240*/  FADD.FTZ R51, R173, R44 ;  /* 0x0000002cad337221 */ /* 0x001fe20000010000 */
[-CC-:B------:R-:W-:Y:S01]  /*6250*/  FFMA.FTZ R44, R68, R9.reuse, -R49.reuse ;  /* 0x00000009442c7223 */ /* 0x180fe20000010831 */
[----:B------:R-:W-:-:S05]  /*6260*/  FFMA.FTZ R49, R84, R9, -R49 ;  /* 0x0000000954317223 */ /* 0x000fca0000010831 */
        /* <DEDUP_REMOVED lines=57> */
[----:B-1----:R-:W-:Y:S01]  /*6600*/  FADD.FTZ R0, R166, R3 ;  /* 0x00000003a6007221 */ /* 0x002fe20000010000 */
[----:B------:R-:W-:-:S04]  /*6610*/  IMAD.U32 R3, RZ, RZ, UR8 ;  /* 0x00000008ff037e24 */ /* 0x000fc8000f8e00ff */
[----:B------:R-:W-:Y:S02]  /*6620*/  @P1 VIADD R3, R3, 0x34840 ;  /* 0x0003484003031836 */ /* 0x000fe40000000000 */
[----:B------:R-:W1:Y:S01]  /*6630*/  MUFU.EX2 R161, R161 ;  /* 0x000000a100a17308 */ /* 0x000e620000000800 */
[----:B0-----:R-:W-:Y:S02]  /*6640*/  FADD.FTZ R46, R44, R51 ;  /* 0x000000332c2e7221 */ /* 0x001fe40000010000 */
[----:B------:R-:W-:-:S04]  /*6650*/  @P1 PRMT R3, R18, 0x654, R3 ;  /* 0x0000065412031816 */ /* 0x000fc80000000003 */
[----:B------:R0:W-:Y:S01]  /*6660*/  @P1 SYNCS.ARRIVE.TRANS64.RED.A1T0 RZ, [R3+URZ], RZ ;  /* 0x000000ff03ff19a7 */ /* 0x0001e2000810043f */
[----:B------:R-:W3:Y:S01]  /*6670*/  MUFU.EX2 R196, R196 ;  /* 0x000000c400c47308 */ /* 0x000ee20000000800 */
[----:B--2---:R-:W-:-:S07]  /*6680*/  FADD.FTZ R51, R41, R0 ;  /* 0x0000000029337221 */ /* 0x004fce0000010000 */
[----:B------:R-:W2:Y:S01]  /*6690*/  MUFU.EX2 R72, R72 ;  /* 0x0000004800487308 */ /* 0x000ea20000000800 */
[----:B-1----:R-:W-:-:S07]  /*66a0*/  FADD.FTZ R46, R161, R46 ;  /* 0x0000002ea12e7221 */ /* 0x002fce0000010000 */
[----:B------:R-:W1:Y:S01]  /*66b0*/  MUFU.EX2 R43, R43 ;  /* 0x0000002b002b7308 */ /* 0x000e620000000800 */
[----:B---3--:R-:W-:-:S07]  /*66c0*/  FADD.FTZ R0, R196, R51 ;  /* 0x00000033c4007221 */ /* 0x008fce0000010000 */
[----:B------:R-:W3:Y:S01]  /*66d0*/  MUFU.EX2 R163, R74 ;  /* 0x0000004a00a37308 */ /* 0x000ee20000000800 */
[----:B--2---:R-:W-:-:S07]  /*66e0*/  FADD.FTZ R46, R72, R46 ;  /* 0x0000002e482e7221 */ /* 0x004fce0000010000 */
[----:B------:R-:W2:Y:S01]  /*66f0*/  MUFU.EX2 R198, R198 ;  /* 0x000000c600c67308 */ /* 0x000ea20000000800 */
[----:B-1----:R-:W-:-:S07]  /*6700*/  FADD.FTZ R51, R43, R0 ;  /* 0x000000002b337221 */ /* 0x002fce0000010000 */
[----:B------:R-:W1:Y:S01]  /*6710*/  MUFU.EX2 R76, R76 ;  /* 0x0000004c004c7308 */ /* 0x000e620000000800 */
[----:B---3--:R-:W-:-:S07]  /*6720*/  FADD.FTZ R46, R163, R46 ;  /* 0x0000002ea32e7221 */ /* 0x008fce0000010000 */
        /* <DEDUP_REMOVED lines=16> */
[----:B0-----:R-:W-:-:S03]  /*6830*/  FADD.FTZ R3, R202, R3 ;  /* 0x00000003ca037221 */ /* 0x001fc60000010000 */
[----:B--2---:R-:W-:Y:S01]  /*6840*/  FADD.FTZ R0, R49, R46 ;  /* 0x0000002e31007221 */ /* 0x004fe20000010000 */
[----:B------:R-:W-:Y:S06]  /*6850*/  @!P0 BRA `(.L_x_201) ;  /* 0x0000000000048947 */ /* 0x000fec0003800000 */
[----:B------:R-:W-:Y:S01]  /*6860*/  BPT.TRAP 0x1 ;  /* 0x000000040000795c */ /* 0x000fe20000300000 */
.L_x_201:
[----:B------:R-:W-:Y:S01]  /*6870*/  ISETP.NE.AND P1, PT, R2, RZ, PT ;  /* 0x000000ff0200720c */ /* 0x000fe20003f25270 */
[----:B------:R-:W-:Y:S01]  /*6880*/  IMAD.U32 R46, RZ, RZ, UR9 ;  /* 0x00000009ff2e7e24 */ /* 0x000fe2000f8e00ff */
[----:B------:R-:W-:Y:S01]  /*6890*/  UMOV UR4, UR37 ;  /* 0x0000002500047c82 */ /* 0x000fe20008000000 */
[----:B------:R-:W-:Y:S01]  /*68a0*/  UMOV UR5, UR36 ;  /* 0x0000002400057c82 */ /* 0x000fe20008000000 */
[----:B------:R-:W-:Y:S01]  /*68b0*/  F2FP.BF16.F32.PACK_AB R182, R152, R13 ;  /* 0x0000000d98b6723e */ /* 0x000fe200000010ff */
[----:B------:R-:W-:Y:S01]  /*68c0*/  IMAD.MOV.U32 R13, RZ, RZ, R14 ;  /* 0x000000ffff0d7224 */ /* 0x000fe200078e000e */
[----:B------:R-:W-:Y:S02]  /*68d0*/  F2FP.BF16.F32.PACK_AB R176, R154, R15 ;  /* 0x0000000f9ab0723e */ /* 0x000fe400000010ff */
[----:B------:R-:W-:Y:S02]  /*68e0*/  F2FP.BF16.F32.PACK_AB R178, R156, R21 ;  /* 0x000000159cb2723e */ /* 0x000fe400000010ff */
[----:B------:R-:W-:-:S02]  /*68f0*/  F2FP.BF16.F32.PACK_AB R172, R158, R25 ;  /* 0x000000199eac723e */ /* 0x000fc400000010ff */
[----:B------:R-:W-:Y:S01]  /*6900*/  F2FP.BF16.F32.PACK_AB R180, R86, R11 ;  /* 0x0000000b56b4723e */ /* 0x000fe200000010ff */
[----:B------:R-:W-:Y:S01]  /*6910*/  @P1 VIADD R46, R46, 0x34860 ;  /* 0x000348602e2e1836 */ /* 0x000fe20000000000 */
[----:B------:R-:W-:Y:S01]  /*6920*/  F2FP.BF16.F32.PACK_AB R152, R160, R33 ;  /* 0x00000021a098723e */ /* 0x000fe200000010ff */
[----:B------:R-:W-:Y:S01]  /*6930*/  IMAD.MOV.U32 R11, RZ, RZ, R12 ;  /* 0x000000ffff0b7224 */ /* 0x000fe200078e000c */
[----:B------:R-:W-:Y:S02]  /*6940*/  F2FP.BF16.F32.PACK_AB R154, R162, R35 ;  /* 0x00000023a29a723e */ /* 0x000fe400000010ff */
[----:B------:R-:W-:Y:S02]  /*6950*/  @P1 PRMT R46, R17, 0x654, R46 ;  /* 0x00000654112e1816 */ /* 0x000fe4000000002e */
[----:B------:R-:W-:Y:S02]  /*6960*/  F2FP.BF16.F32.PACK_AB R156, R164, R37 ;  /* 0x00000025a49c723e */ /* 0x000fe400000010ff */
[----:B------:R0:W-:Y:S01]  /*6970*/  @P1 SYNCS.ARRIVE.TRANS64.RED.A1T0 RZ, [R46+URZ], RZ ;  /* 0x000000ff2eff19a7 */ /* 0x0001e2000810043f */
[C---:B------:R-:W-:Y:S01]  /*6980*/  ISETP.GT.AND P1, PT, R195.reuse, RZ, PT ;  /* 0x000000ffc300720c */ /* 0x040fe20003f24270 */
[----:B------:R-:W-:Y:S01]  /*6990*/  VIADD R195, R195, 0xffffffff ;  /* 0xffffffffc3c37836 */ /* 0x000fe20000000000 */
[----:B------:R-:W-:-:S02]  /*69a0*/  F2FP.BF16.F32.PACK_AB R158, R166, R39 ;  /* 0x00000027a69e723e */ /* 0x000fc400000010ff */
[----:B------:R-:W-:Y:S02]  /*69b0*/  F2FP.BF16.F32.PACK_AB R181, R20, R181 ;  /* 0x000000b514b5723e */ /* 0x000fe400000010ff */
[----:B------:R-:W-:Y:S02]  /*69c0*/  F2FP.BF16.F32.PACK_AB R183, R24, R183 ;  /* 0x000000b718b7723e */ /* 0x000fe400000010ff */
[----:B------:R-:W-:Y:S02]  /*69d0*/  F2FP.BF16.F32.PACK_AB R177, R26, R177 ;  /* 0x000000b11ab1723e */ /* 0x000fe400000010ff */
[----:B------:R-:W-:Y:S02]  /*69e0*/  F2FP.BF16.F32.PACK_AB R179, R28, R179 ;  /* 0x000000b31cb3723e */ /* 0x000fe400000010ff */
[----:B------:R-:W-:Y:S02]  /*69f0*/  F2FP.BF16.F32.PACK_AB R173, R30, R173 ;  /* 0x000000ad1ead723e */ /* 0x000fe400000010ff */
        /* <DEDUP_REMOVED lines=17> */
[----:B------:R-:W-:Y:S01]  /*6b10*/  F2FP.BF16.F32.PACK_AB R167, R49, R167 ;  /* 0x000000a731a7723e */ /* 0x000fe200000010ff */
[----:B0-----:R-:W-:Y:S06]  /*6b20*/  @P1 BRA `(.L_x_202) ;  /* 0xffffffd400a01947 */ /* 0x001fec000383ffff */
.L_x_191:
        /* <DEDUP_REMOVED lines=67> */
.L_x_203:
        /* <DEDUP_REMOVED lines=9> */
.L_x_204:
[----:B-1----:R-:W-:Y:S05]  /*6ff0*/  @P1 BRA `(.L_x_205) ;  /* 0x0000000000081947 */ /* 0x002fea0003800000 */
[----:B------:R-:W1:Y:S02]  /*7000*/  SYNCS.PHASECHK.TRANS64.TRYWAIT P1, [UR9+0x34850], R4 ;  /* 0x03485004ff0075a7 */ /* 0x000e640008020149 */
[----:B-1----:R-:W-:Y:S05]  /*7010*/  @!P1 BRA `(.L_x_206) ;  /* 0x0000006400c49947 */ /* 0x002fea0003800000 */
.L_x_205:
[----:B------:R-:W-:Y:S01]  /*7020*/  UIADD3 UR5, UR4, 0x400, URZ ;  /* 0x0000040004057890 */ /* 0x000fe2000fffe03f */
[----:B------:R-:W-:Y:S01]  /*7030*/  WARPGROUP.ARRIVE ;  /* 0x00000000000079c5 */ /* 0x000fe20000000000 */
[----:B------:R-:W-:Y:S01]  /*7040*/  UMOV UR7, 0x40000040 ;  /* 0x4000004000077882 */ /* 0x000fe20000000000 */
[----:B------:R-:W-:Y:S01]  /*7050*/  UMOV UR11, 0x40000040 ;  /* 0x40000040000b7882 */ /* 0x000fe20000000000 */
[----:B------:R-:W-:Y:S01]  /*7060*/  USHF.R.U32.HI UR5, URZ, 0x4, UR5 ;  /* 0x000000043f057899 */ /* 0x000fe20008011605 */
[----:B01----:R-:W0:Y:S01]  /*7070*/  SHFL.BFLY PT, R4, R3, 0x2, 0x1f ;  /* 0x0c401f0003047f89 */ /* 0x003e2200000e0000 */
[----:B------:R-:W-:Y:S02]  /*7080*/  IMAD.MOV.U32 R10, RZ, RZ, RZ ;  /* 0x000000ffff0a7224 */ /* 0x000fe400078e00ff */
[----:B------:R-:W-:Y:S01]  /*7090*/  ULOP3.LUT UR5, UR5, 0x3fff, URZ, 0xc0, !UPT ;  /* 0x00003fff05057892 */ /* 0x000fe2000f8ec03f */
[----:B------:R-:W1:Y:S03]  /*70a0*/  SHFL.BFLY PT, R5, R0, 0x2, 0x1f ;  /* 0x0c401f0000057f89 */ /* 0x000e6600000e0000 */
[----:B------:R-:W-:-:S04]  /*70b0*/  ULOP3.LUT UR5, UR5, 0x4000000, URZ, 0xfc, !UPT ;  /* 0x0400000005057892 */ /* 0x000fc8000f8efc3f */
[----:B------:R-:W-:-:S04]  /*70c0*/  ULEA UR6, UR36, UR5, 0xb ;  /* 0x0000000524067291 */ /* 0x000fc8000f8e583f */
[----:B------:R-:W-:-:S05]  /*70d0*/  UIADD3 UR8, UR6, 0x80, URZ ;  /* 0x0000008006087890 */ /* 0x000fca000fffe03f */
[----:B------:R-:W-:Y:S01]  /*70e0*/  HGMMA.64x128x16.F32.BF16 R24, R180, gdesc[UR4].tnspB, R24, gsb0 ;  /* 0x41e00004b4187df0 */ /* 0x000fe20008001818 */
[----:B------:R-:W-:Y:S01]  /*70f0*/  UMOV UR7, 0x40000040 ;  /* 0x4000004000077882 */ /* 0x000fe20000000000 */
[----:B------:R-:W-:Y:S01]  /*7100*/  UMOV UR10, UR8 ;  /* 0x00000008000a7c82 */ /* 0x000fe20008000000 */
[----:B------:R-:W-:Y:S01]  /*7110*/  UIADD3 UR8, UR6, 0x100, URZ ;  /* 0x0000010006087890 */ /* 0x000fe2000fffe03f */
[----:B0-----:R-:W-:Y:S01]  /*7120*/  FADD.FTZ R4, R4, R3 ;  /* 0x0000000304047221 */ /* 0x001fe20000010000 */
[----:B------:R-:W-:Y:S02]  /*7130*/  IMAD.MOV.U32 R3, RZ, RZ, -0x800000 ;  /* 0xff800000ff037424 */ /* 0x000fe400078e00ff */
[----:B-1----:R-:W-:Y:S01]  /*7140*/  FADD.FTZ R6, R5, R0 ;  /* 0x0000000005067221 */ /* 0x002fe20000010000 */
[----:B------:R-:W-:Y:S01]  /*7150*/  IMAD.MOV.U32 R0, RZ, RZ, -0x800000 ;  /* 0xff800000ff007424 */ /* 0x000fe200078e00ff */
[----:B------:R-:W0:Y:S04]  /*7160*/  SHFL.BFLY PT, R5, R4, 0x1, 0x1f ;  /* 0x0c201f0004057f89 */ /* 0x000e2800000e0000 */
[----:B------:R-:W1:Y:S01]  /*7170*/  SHFL.BFLY PT, R7, R6, 0x1, 0x1f ;  /* 0x0c201f0006077f89 */ /* 0x000e6200000e0000 */
[----:B0-----:R-:W-:Y:S01]  /*7180*/  FADD.FTZ R13, R4, R5 ;  /* 0x00000005040d7221 */ /* 0x001fe20000010000 */
[----:B------:R-:W-:-:S02]  /*7190*/  IMAD.MOV.U32 R5, RZ, RZ, RZ ;  /* 0x000000ffff057224 */ /* 0x000fc400078e00ff */
[----:B-1----:R-:W-:Y:S02]  /*71a0*/  FADD.FTZ R15, R6, R7 ;  /* 0x00000007060f7221 */ /* 0x002fe40000010000 */
[----:B------:R-:W-:-:S03]  /*71b0*/  FSETP.NE.FTZ.AND P1, PT, R13, RZ, PT ;  /* 0x000000ff0d00720b */ /* 0x000fc60003f35000 */
[----:B------:R-:W-:-:S10]  /*71c0*/  FSETP.NE.FTZ.AND P2, PT, R15, RZ, PT ;  /* 0x000000ff0f00720b */ /* 0x000fd40003f55000 */
[----:B------:R-:W0:Y:S01]  /*71d0*/  @P1 MUFU.LG2 R8, R13 ;  /* 0x0000000d00081308 */ /* 0x000e220000000c00 */
[C---:B------:R-:W-:Y:S02]  /*71e0*/  @P1 FMUL.FTZ R7, R9.reuse, 0.69314718246459960938 ;  /* 0x3f31721809071820 */ /* 0x040fe40000410000 */
[----:B------:R-:W-:-:S05]  /*71f0*/  @P2 FMUL.FTZ R4, R9, 0.69314718246459960938 ;  /* 0x3f31721809042820 */ /* 0x000fca0000410000 */
[----:B------:R-:W1:Y:S08]  /*7200*/  @P2 MUFU.LG2 R11, R15 ;  /* 0x0000000f000b2308 */ /* 0x000e700000000c00 */
[----:B------:R2:W3:Y:S01]  /*7210*/  @P1 MUFU.RCP R5, R13 ;  /* 0x0000000d00051308 */ /* 0x0004e20000001000 */
[----:B0-----:R-:W-:-:S04]  /*7220*/  @P1 FMUL.FTZ R8, R8, 0.69314718246459960938 ;  /* 0x3f31721808081820 */ /* 0x001fc80000410000 */
[----:B------:R-:W-:-:S03]  /*7230*/  @P1 FFMA.FTZ R3, R7, R12, R8 ;  /* 0x0000000c07031223 */ /* 0x000fc60000010008 */
[----:B------:R2:W0:Y:S01]  /*7240*/  @P2 MUFU.RCP R10, R15 ;  /* 0x0000000f000a2308 */ /* 0x0004220000001000 */
[----:B-1----:R-:W-:-:S04]  /*7250*/  @P2 FMUL.FTZ R11, R11, 0.69314718246459960938 ;  /* 0x3f3172180b0b2820 */ /* 0x002fc80000410000 */
[----:B------:R-:W-:Y:S01]  /*7260*/  @P2 FFMA.FTZ R0, R4, R14, R11 ;  /* 0x0000000e04002223 */ /* 0x000fe2000001000b */
[----:B------:R-:W-:Y:S02]  /*7270*/  WARPGROUP.DEPBAR.LE gsb0, 0x0 ;  /* 0x00008000000079c5 */ /* 0x000fe40000010000 */
[----:B------:R-:W-:-:S06]  /*7280*/  WARPGROUP.ARRIVE ;  /* 0x00000000000079c5 */ /* 0x000fcc0000000000 */
[----:B------:R-:W-:Y:S01]  /*7290*/  HGMMA.64x128x16.F32.BF16 R24, R176, gdesc[UR8].tnspB, R24, gsb0 ;  /* 0x41e00008b0187df0 */ /* 0x000fe20008001818 */
[----:B------:R-:W-:Y:S01]  /*72a0*/  UMOV UR10, UR8 ;  /* 0x00000008000a7c82 */ /* 0x000fe20008000000 */
[----:B------:R-:W-:Y:S01]  /*72b0*/  UMOV UR11, 0x40000040 ;  /* 0x40000040000b7882 */ /* 0x000fe20000000000 */
[----:B------:R-:W-:Y:S01]  /*72c0*/  UIADD3 UR8, UR6, 0x180, URZ ;  /* 0x0000018006087890 */ /* 0x000fe2000fffe03f */
        /* <DEDUP_REMOVED lines=17> */
[----:B------:R-:W-:Y:S02]  /*73e0*/  UIADD3 UR8, UR6, 0x300, URZ ;  /* 0x0000030006087890 */ /* 0x000fe4000fffe03f */
[----:B------:R-:W-:Y:S01]  /*73f0*/  UIADD3 UR6, UR6, 0x380, URZ ;  /* 0x0000038006067890 */ /* 0x000fe2000fffe03f */
[----:B------:R-:W-:Y:S02]  /*7400*/  WARPGROUP.DEPBAR.LE gsb0, 0x0 ;  /* 0x00008000000079c5 */ /* 0x000fe40000010000 */
[----:B------:R-:W-:-:S06]  /*7410*/  WARPGROUP.ARRIVE ;  /* 0x00000000000079c5 */ /* 0x000fcc0000000000 */
[----:B------:R-:W-:Y:S01]  /*7420*/  HGMMA.64x128x16.F32.BF16 R24, R156, gdesc[UR8].tnspB, R24, gsb0 ;  /* 0x41e000089c187df0 */ /* 0x000fe20008001818 */
[----:B------:R-:W-:Y:S01]  /*7430*/  UMOV UR10, UR8 ;  /* 0x00000008000a7c82 */ /* 0x000fe20008000000 */
[----:B------:R-:W-:Y:S01]  /*7440*/  UMOV UR11, 0x40000040 ;  /* 0x40000040000b7882 */ /* 0x000fe20000000000 */
[----:B------:R-:W-:Y:S02]  /*7450*/  WARPGROUP.DEPBAR.LE gsb0, 0x0 ;  /* 0x00008000000079c5 */ /* 0x000fe40000010000 */
[----:B------:R-:W-:-:S07]  /*7460*/  WARPGROUP.ARRIVE ;  /* 0x00000000000079c5 */ /* 0x000fce0000000000 */
[----:B------:R-:W-:Y:S03]  /*7470*/  HGMMA.64x128x16.F32.BF16 R24, R160, gdesc[UR8].tnspB, R24, gsb0 ;  /* 0x41e00008a0187df0 */ /* 0x000fe60008001818 */
[----:B------:R-:W-:Y:S02]  /*7480*/  WARPGROUP.DEPBAR.LE gsb0, 0x0 ;  /* 0x00008000000079c5 */ /* 0x000fe40000010000 */
[----:B------:R-:W-:-:S07]  /*7490*/  WARPGROUP.ARRIVE ;  /* 0x00000000000079c5 */ /* 0x000fce0000000000 */
[----:B------:R-:W-:Y:S03]  /*74a0*/  HGMMA.64x128x16.F32.BF16 R24, R164, gdesc[UR4].tnspB, R24, gsb0 ;  /* 0x41e00004a4187df0 */ /* 0x000fe60008001818 */
[----:B------:R-:W-:Y:S02]  /*74b0*/  WARPGROUP.DEPBAR.LE gsb0, 0x0 ;  /* 0x00008000000079c5 */ /* 0x000fe40000010000 */
[----:B0-23--:R-:W-:Y:S05]  /*74c0*/  @!P0 BRA `(.L_x_207) ;  /* 0x0000000000048947 */ /* 0x00dfea0003800000 */
[----:B------:R-:W-:Y:S01]  /*74d0*/  BPT.TRAP 0x1 ;  /* 0x000000040000795c */ /* 0x000fe20000300000 */
.L_x_207:
[----:B------:R-:W0:Y:S01]  /*74e0*/  S2UR UR5, SR_SWINHI ;  /* 0x00000000000579c3 */ /* 0x000e220000002f00 */
[----:B------:R-:W-:Y:S01]  /*74f0*/  ISETP.NE.AND P1, PT, R2, RZ, PT ;  /* 0x000000ff0200720c */ /* 0x000fe20003f25270 */
[----:B------:R-:W-:Y:S01]  /*7500*/  FMUL.FTZ R98, R46, R10 ;  /* 0x0000000a2e627220 */ /* 0x000fe20000410000 */
[----:B------:R-:W-:Y:S02]  /*7510*/  IMAD.U32 R6, RZ, RZ, UR9 ;  /* 0x00000009ff067e24 */ /* 0x000fe4000f8e00ff */
[-C--:B------:R-:W-:Y:S01]  /*7520*/  FMUL.FTZ R92, R37, R5.reuse ;  /* 0x00000005255c7220 */ /* 0x080fe20000410000 */
[-C--:B------:R-:W-:Y:S01]  /*7530*/  FMUL.FTZ R93, R36, R5.reuse ;  /* 0x00000005245d7220 */ /* 0x080fe20000410000 */
[-C--:B------:R-:W-:Y:S01]  /*7540*/  FMUL.FTZ R25, R25, R5.reuse ;  /* 0x0000000519197220 */ /* 0x080fe20000410000 */
[-C--:B------:R-:W-:Y:S01]  /*7550*/  FMUL.FTZ R20, R24, R5.reuse ;  /* 0x0000000518147220 */ /* 0x080fe20000410000 */
[----:B------:R-:W1:Y:S01]  /*7560*/  LDC R46, c[0x0][0xbe8] ;  /* 0x0002fa00ff2e7b82 */ /* 0x000e620000000800 */
[-C--:B------:R-:W-:Y:S01]  /*7570*/  FMUL.FTZ R29, R29, R5.reuse ;  /* 0x000000051d1d7220 */ /* 0x080fe20000410000 */
[-C--:B------:R-:W-:Y:S01]  /*7580*/  FMUL.FTZ R104, R28, R5.reuse ;  /* 0x000000051c687220 */ /* 0x080fe20000410000 */
[-C--:B------:R-:W-:Y:S01]  /*7590*/  FMUL.FTZ R94, R33, R5.reuse ;  /* 0x00000005215e7220 */ /* 0x080fe20000410000 */
[-C--:B------:R-:W-:Y:S01]  /*75a0*/  FMUL.FTZ R95, R32, R5.reuse ;  /* 0x00000005205f7220 */ /* 0x080fe20000410000 */
[----:B------:R-:W-:Y:S01]  /*75b0*/  FMUL.FTZ R88, R41, R5 ;  /* 0x0000000529587220 */ /* 0x000fe20000410000 */
[----:B------:R-:W-:-:S02]  /*75c0*/  @P1 VIADD R6, R6, 0x34860 ;  /* 0x0003486006061836 */ /* 0x000fc40000000000 */
        /* <DEDUP_REMOVED lines=9> */
[----:B------:R-:W-:Y:S01]  /*7660*/  UMOV UR6, UR4 ;  /* 0x0000000400067c82 */ /* 0x000fe20008000000 */
[----:B0-----:R-:W-:Y:S01]  /*7670*/  UMOV UR7, UR5 ;  /* 0x0000000500077c82 */ /* 0x001fe20008000000 */
[----:B------:R-:W-:Y:S01]  /*7680*/  FMUL.FTZ R61, R61, R5 ;  /* 0x000000053d3d7220 */ /* 0x000fe20000410000 */
[----:B------:R-:W-:-:S02]  /*7690*/  IMAD.U32 R36, RZ, RZ, UR6 ;  /* 0x00000006ff247e24 */ /* 0x000fc4000f8e00ff */
[-C--:B------:R-:W-:Y:S01]  /*76a0*/  FMUL.FTZ R60, R60, R5.reuse ;  /* 0x000000053c3c7220 */ /* 0x080fe20000410000 */
[----:B------:R-:W-:Y:S02]  /*76b0*/  IMAD.U32 R37, RZ, RZ, UR7 ;  /* 0x00000007ff257e24 */ /* 0x000fe4000f8e00ff */
        /* <DEDUP_REMOVED lines=12> */
[----:B------:R-:W-:Y:S01]  /*7780*/  IMAD.WIDE R4, R191, 0x2, R36 ;  /* 0x00000002bf047825 */ /* 0x000fe200078e0224 */
[----:B------:R-:W-:-:S03]  /*7790*/  @P1 PRMT R6, R17, 0x654, R6 ;  /* 0x0000065411061816 */ /* 0x000fc60000000006 */
[-C--:B------:R-:W-:Y:S01]  /*77a0*/  FMUL.FTZ R96, R43, R10.reuse ;  /* 0x0000000a2b607220 */ /* 0x080fe20000410000 */
[-C--:B------:R-:W-:Y:S01]  /*77b0*/  FMUL.FTZ R97, R42, R10.reuse ;  /* 0x0000000a2a617220 */ /* 0x080fe20000410000 */
[-C--:B------:R-:W-:Y:S01]  /*77c0*/  FMUL.FTZ R7, R31, R10.reuse ;  /* 0x0000000a1f077220 */ /* 0x080fe20000410000 */
[----:B------:R0:W-:Y:S01]  /*77d0*/  @P1 SYNCS.ARRIVE.TRANS64.RED.A1T0 RZ, [R6+URZ], RZ ;  /* 0x000000ff06ff19a7 */ /* 0x0001e2000810043f */
[----:B------:R-:W-:Y:S01]  /*77e0*/  IADD3 R103, P1, R4, 0x4040, RZ ;  /* 0x0000404004677810 */ /* 0x000fe20007f3e0ff */
[-C--:B------:R-:W-:Y:S01]  /*77f0*/  FMUL.FTZ R106, R30, R10.reuse ;  /* 0x0000000a1e6a7220 */ /* 0x080fe20000410000 */
[----:B------:R-:W-:Y:S01]  /*7800*/  IMAD R9, R185, 0x40, R19 ;  /* 0x00000040b9097824 */ /* 0x000fe200078e0213 */
[----:B------:R-:W-:Y:S01]  /*7810*/  R2UR UR12, R187 ;  /* 0x00000000bb0c72ca */ /* 0x000fe200000e0000 */
[----:B------:R-:W-:Y:S01]  /*7820*/  FMUL.FTZ R99, R35, R10 ;  /* 0x0000000a23637220 */ /* 0x000fe20000410000 */
[----:B------:R-:W-:Y:S01]  /*7830*/  IMAD.X R43, RZ, RZ, R5, P1 ;  /* 0x000000ffff2b7224 */ /* 0x000fe200008e0605 */
[----:B-1----:R-:W-:Y:S01]  /*7840*/  ISETP.NE.AND P1, PT, R46, 0x1, PT ;  /* 0x000000012e00780c */ /* 0x002fe20003f25270 */
[----:B------:R-:W-:Y:S01]  /*7850*/  IMAD.WIDE R36, R9, 0x2, R36 ;  /* 0x0000000209247825 */ /* 0x000fe200078e0224 */
[----:B0-----:R-:W-:-:S03]  /*7860*/  LOP3.LUT R6, R103, 0x380, RZ, 0xc0, !PT ;  /* 0x0000038067067812 */ /* 0x001fc600078ec0ff */
[-C--:B------:R-:W-:Y:S01]  /*7870*/  FMUL.FTZ R27, R27, R10.reuse ;  /* 0x0000000a1b1b7220 */ /* 0x080fe20000410000 */
[----:B------:R-:W-:Y:S01]  /*7880*/  IADD3 R45, P0, R4, 0x4060, RZ ;  /* 0x00004060042d7810 */ /* 0x000fe20007f1e0ff */
[-C--:B------:R-:W-:Y:S01]  /*7890*/  FMUL.FTZ R102, R26, R10.reuse ;  /* 0x0000000a1a667220 */ /* 0x080fe20000410000 */
[----:B------:R-:W-:Y:S01]  /*78a0*/  SHF.R.U64 R6, R6, 0x3, RZ ;  /* 0x0000000306067819 */ /* 0x000fe200000012ff */
[----:B------:R-:W-:Y:S01]  /*78b0*/  UIADD3 UR5, -UR38, URZ, URZ ;  /* 0x0000003f26057290 */ /* 0x000fe2000fffe13f */
[----:B------:R-:W-:Y:S01]  /*78c0*/  IADD3 R33, P3, R4, 0x4000, RZ ;  /* 0x0000400004217810 */ /* 0x000fe20007f7e0ff */
[----:B------:R-:W-:Y:S01]  /*78d0*/  FMUL.FTZ R108, R34, R10 ;  /* 0x0000000a226c7220 */ /* 0x000fe20000410000 */
[----:B------:R-:W-:Y:S01]  /*78e0*/  LOP3.LUT R42, R6, R103, RZ, 0x3c, !PT ;  /* 0x00000067062a7212 */ /* 0x000fe200078e3cff */
[----:B------:R-:W-:Y:S01]  /*78f0*/  IMAD R100, RZ, RZ, -UR12 ;  /* 0x8000000cff647e24 */ /* 0x000fe2000f8e02ff */
[----:B------:R-:W0:Y:S01]  /*7900*/  LDC R103, c[0x0][0xc38] ;  /* 0x00030e00ff677b82 */ /* 0x000e220000000800 */
[----:B------:R-:W-:Y:S01]  /*7910*/  F2FP.BF16.F32.PACK_AB R7, R7, R106 ;  /* 0x0000006a0707723e */ /* 0x000fe200000010ff */
[-C--:B------:R-:W-:Y:S01]  /*7920*/  FMUL.FTZ R101, R39, R10.reuse ;  /* 0x0000000a27657220 */ /* 0x080fe20000410000 */
[----:B------:R-:W-:Y:S01]  /*7930*/  LOP3.LUT R9, R4, 0x380, RZ, 0xc0, !PT ;  /* 0x0000038004097812 */ /* 0x000fe200078ec0ff */
[-C--:B------:R-:W-:Y:S01]  /*7940*/  FMUL.FTZ R110, R38, R10.reuse ;  /* 0x0000000a266e7220 */ /* 0x080fe20000410000 */
[----:B------:R-:W-:Y:S01]  /*7950*/  IADD3 R13, P6, R4, 0x20, RZ ;  /* 0x00000020040d7810 */ /* 0x000fe20007fde0ff */
[-C--:B------:R-:W-:Y:S01]  /*7960*/  FMUL.FTZ R47, R47, R10.reuse ;  /* 0x0000000a2f2f7220 */ /* 0x080fe20000410000 */
[----:B------:R-:W-:Y:S01]  /*7970*/  LOP3.LUT R44, R45, 0x380, RZ, 0xc0, !PT ;  /* 0x000003802d2c7812 */ /* 0x000fe200078ec0ff */
[----:B------:R-:W1:Y:S01]  /*7980*/  @P1 LDC R106, c[0x0][0xbec] ;  /* 0x0002fb00ff6a1b82 */ /* 0x000e620000000800 */
[----:B------:R-:W-:Y:S01]  /*7990*/  LOP3.LUT R8, R33, 0x380, RZ, 0xc0, !PT ;  /* 0x0000038021087812 */ /* 0x000fe200078ec0ff */
[-C--:B------:R-:W-:Y:S01]  /*79a0*/  FMUL.FTZ R51, R51, R10.reuse ;  /* 0x0000000a33337220 */ /* 0x080fe20000410000 */
[----:B------:R-:W-:Y:S01]  /*79b0*/  SHF.R.U64 R9, R9, 0x3, RZ ;  /* 0x0000000309097819 */ /* 0x000fe200000012ff */
[-C--:B------:R-:W-:Y:S01]  /*79c0*/  FMUL.FTZ R50, R50, R10.reuse ;  /* 0x0000000a32327220 */ /* 0x080fe20000410000 */
[----:B------:R-:W-:Y:S01]  /*79d0*/  LOP3.LUT R6, R13, 0x380, RZ, 0xc0, !PT ;  /* 0x000003800d067812 */ /* 0x000fe200078ec0ff */
[-C--:B------:R-:W-:Y:S01]  /*79e0*/  FMUL.FTZ R55, R55, R10.reuse ;  /* 0x0000000a37377220 */ /* 0x080fe20000410000 */
[----:B------:R-:W-:Y:S01]  /*79f0*/  SHF.R.U64 R44, R44, 0x3, RZ ;  /* 0x000000032c2c7819 */ /* 0x000fe200000012ff */
[----:B------:R-:W2:Y:S01]  /*7a00*/  @P1 LDC R107, c[0x0][0xbf0] ;  /* 0x0002fc00ff6b1b82 */ /* 0x000ea20000000800 */
[----:B------:R-:W-:Y:S01]  /*7a10*/  IADD3 R35, P2, R4, 0x4020, RZ ;  /* 0x0000402004237810 */ /* 0x000fe20007f5e0ff */
[-C--:B------:R-:W-:Y:S01]  /*7a20*/  FMUL.FTZ R54, R54, R10.reuse ;  /* 0x0000000a36367220 */ /* 0x080fe20000410000 */
[C---:B------:R-:W-:Y:S01]  /*7a30*/  IADD3 R31, P4, R4.reuse, 0x60, RZ ;  /* 0x00000060041f7810 */ /* 0x040fe20007f9e0ff */
[-C--:B------:R-:W-:Y:S01]  /*7a40*/  FMUL.FTZ R59, R59, R10.reuse ;  /* 0x0000000a3b3b7220 */ /* 0x080fe20000410000 */
[----:B------:R-:W-:Y:S01]  /*7a50*/  IADD3 R21, P5, R4, 0x40, RZ ;  /* 0x0000004004157810 */ /* 0x000fe20007fbe0ff */
[-C--:B------:R-:W-:Y:S01]  /*7a60*/  FMUL.FTZ R58, R58, R10.reuse ;  /* 0x0000000a3a3a7220 */ /* 0x080fe20000410000 */
[----:B------:R-:W-:Y:S01]  /*7a70*/  SHF.R.U64 R8, R8, 0x3, RZ ;  /* 0x0000000308087819 */ /* 0x000fe200000012ff */
[----:B------:R-:W-:Y:S01]  /*7a80*/  FMUL.FTZ R63, R63, R10 ;  /* 0x0000000a3f3f7220 */ /* 0x000fe20000410000 */
[----:B------:R-:W-:Y:S01]  /*7a90*/  LOP3.LUT R4, R9, R4, RZ, 0x3c, !PT ;  /* 0x0000000409047212 */ /* 0x000fe200078e3cff */
[-C--:B------:R-:W-:Y:S01]  /*7aa0*/  FMUL.FTZ R62, R62, R10.reuse ;  /* 0x0000000a3e3e7220 */ /* 0x080fe20000410000 */
[----:B------:R-:W-:Y:S01]  /*7ab0*/  SHF.R.U64 R6, R6, 0x3, RZ ;  /* 0x0000000306067819 */ /* 0x000fe200000012ff */
        /* <DEDUP_REMOVED lines=12> */
[----:B------:R-:W-:Y:S01]  /*7b80*/  ULDC UR10, c[0x0][0xc44] ;  /* 0x00031100000a7ab9 */ /* 0x000fe20000000800 */
[----:B------:R-:W-:Y:S01]  /*7b90*/  LOP3.LUT R44, R44, R45, RZ, 0x3c, !PT ;  /* 0x0000002d2c2c7212 */ /* 0x000fe200078e3cff */
[--C-:B------:R-:W-:Y:S01]  /*7ba0*/  IMAD.X R45, RZ, RZ, R5.reuse, P0 ;  /* 0x000000ffff2d7224 */ /* 0x100fe200000e0605 */
[----:B------:R-:W-:Y:S01]  /*7bb0*/  LOP3.LUT R10, R35, 0x380, RZ, 0xc0, !PT ;  /* 0x00000380230a7812 */ /* 0x000fe200078ec0ff */
[--C-:B------:R-:W-:Y:S01]  /*7bc0*/  IMAD.X R41, RZ, RZ, R5.reuse, P2 ;  /* 0x000000ffff297224 */ /* 0x100fe200010e0605 */
[----:B------:R-:W-:Y:S01]  /*7bd0*/  LOP3.LUT R38, R8, R33, RZ, 0x3c, !PT ;  /* 0x0000002108267212 */ /* 0x000fe200078e3cff */
[--C-:B------:R-:W-:Y:S01]  /*7be0*/  IMAD.X R39, RZ, RZ, R5.reuse, P3 ;  /* 0x000000ffff277224 */ /* 0x100fe200018e0605 */
[----:B------:R-:W-:Y:S01]  /*7bf0*/  UIMAD UR10, UR10, UR5, UR12 ;  /* 0x000000050a0a72a4 */ /* 0x000fe2000f8e020c */
[--C-:B------:R-:W-:Y:S01]  /*7c00*/  IMAD.X R15, RZ, RZ, R5.reuse, P6 ;  /* 0x000000ffff0f7224 */ /* 0x100fe200030e0605 */
[----:B------:R-:W-:Y:S01]  /*7c10*/  LOP3.LUT R14, R6, R13, RZ, 0x3c, !PT ;  /* 0x0000000d060e7212 */ /* 0x000fe200078e3cff */
[--C-:B------:R-:W-:Y:S01]  /*7c20*/  IMAD.X R11, RZ, RZ, R5.reuse, P4 ;  /* 0x000000ffff0b7224 */ /* 0x100fe200020e0605 */
[----:B------:R-:W-:Y:S01]  /*7c30*/  LOP3.LUT R8, R31, 0x380, RZ, 0xc0, !PT ;  /* 0x000003801f087812 */ /* 0x000fe200078ec0ff */
[----:B------:R-:W-:Y:S01]  /*7c40*/  IMAD.X R9, RZ, RZ, R5, P5 ;  /* 0x000000ffff097224 */ /* 0x000fe200028e0605 */
[----:B------:R-:W-:Y:S01]  /*7c50*/  MOV R109, R4 ;  /* 0x00000004006d7202 */ /* 0x000fe20000000f00 */
[----:B0-----:R-:W-:Y:S01]  /*7c60*/  IMAD R100, R103, R100, UR39 ;  /* 0x0000002767647e24 */ /* 0x001fe2000f8e0264 */
[----:B------:R-:W-:Y:S01]  /*7c70*/  LOP3.LUT R6, R21, 0x380, RZ, 0xc0, !PT ;  /* 0x0000038015067812 */ /* 0x000fe200078ec0ff */
[----:B------:R-:W-:Y:S01]  /*7c80*/  USHF.R.S32.HI UR11, URZ, 0x1f, UR10 ;  /* 0x0000001f3f0b7899 */ /* 0x000fe2000801140a */
[----:B------:R-:W-:Y:S01]  /*7c90*/  F2FP.BF16.F32.PACK_AB R5, R27, R102 ;  /* 0x000000661b05723e */ /* 0x000fe200000010ff */
[----:B------:R-:W-:Y:S01]  /*7ca0*/  ULDC.64 UR8, c[0x0][0xb90] ;  /* 0x0002e40000087ab9 */ /* 0x000fe20000000a00 */
[----:B------:R-:W0:Y:S01]  /*7cb0*/  LDC.64 R102, c[0x0][0xb98] ;  /* 0x0002e600ff667b82 */ /* 0x000e220000000a00 */
[----:B------:R-:W-:Y:S01]  /*7cc0*/  SHF.R.U64 R10, R10, 0x3, RZ ;  /* 0x000000030a0a7819 */ /* 0x000fe200000012ff */
[----:B------:R-:W-:Y:S01]  /*7cd0*/  UIMAD UR5, UR11, UR8, URZ ;  /* 0x000000080b0572a4 */ /* 0x000fe2000f8e023f */
[----:B------:R-:W-:Y:S01]  /*7ce0*/  SHF.R.U64 R8, R8, 0x3, RZ ;  /* 0x0000000308087819 */ /* 0x000fe200000012ff */
[----:B------:R-:W-:Y:S01]  /*7cf0*/  IMAD R111, R100, 0x80, R190 ;  /* 0x00000080646f7824 */ /* 0x000fe200078e02be */
[----:B------:R-:W-:Y:S01]  /*7d00*/  SHF.R.U64 R6, R6, 0x3, RZ ;  /* 0x0000000306067819 */ /* 0x000fe200000012ff */
[----:B------:R-:W-:Y:S01]  /*7d10*/  UIMAD.WIDE.U32 UR6, UR10, UR8, URZ ;  /* 0x000000080a0672a5 */ /* 0x000fe2000f8e003f */
[----:B------:R-:W-:Y:S01]  /*7d20*/  LOP3.LUT R40, R10, R35, RZ, 0x3c, !PT ;  /* 0x000000230a287212 */ /* 0x000fe200078e3cff */
[----:B------:R-:W-:Y:S01]  /*7d30*/  UIMAD UR5, UR10, UR9, UR5 ;  /* 0x000000090a0572a4 */ /* 0x000fe2000f8e0205 */
[----:B------:R-:W-:Y:S01]  /*7d40*/  LOP3.LUT R10, R8, R31, RZ, 0x3c, !PT ;  /* 0x0000001f080a7212 */ /* 0x000fe200078e3cff */
[----:B------:R-:W-:Y:S01]  /*7d50*/  USHF.R.S32.HI UR12, URZ, 0x1f, UR38 ;  /* 0x0000001f3f0c7899 */ /* 0x000fe20008011426 */
[----:B------:R-:W-:Y:S01]  /*7d60*/  LOP3.LUT R8, R6, R21, RZ, 0x3c, !PT ;  /* 0x0000001506087212 */ /* 0x000fe200078e3cff */
[----:B------:R-:W-:Y:S01]  /*7d70*/  UIADD3 UR5, UR7, UR5, URZ ;  /* 0x0000000507057290 */ /* 0x000fe2000fffe03f */
[----:B------:R-:W-:Y:S01]  /*7d80*/  F2FP.BF16.F32.PACK_AB R6, R29, R104 ;  /* 0x000000681d06723e */ /* 0x000fe200000010ff */
[----:B------:R-:W-:Y:S01]  /*7d90*/  IMAD.U32 R13, RZ, RZ, UR7 ;  /* 0x00000007ff0d7e24 */ /* 0x000fe2000f8e00ff */
[----:B------:R-:W-:Y:S01]  /*7da0*/  MOV R104, R44 ;  /* 0x0000002c00687202 */ /* 0x000fe20000000f00 */
[----:B-1----:R-:W-:Y:S01]  /*7db0*/  @P1 IMAD.HI.U32 R44, R111, R106, RZ ;  /* 0x0000006a6f2c1227 */ /* 0x002fe200078e00ff */
[----:B------:R-:W-:Y:S01]  /*7dc0*/  IADD3 R21, P6, R36, 0x1000, RZ ;  /* 0x0000100024157810 */ /* 0x000fe20007fde0ff */
[----:B------:R-:W-:Y:S01]  /*7dd0*/  ULDC.64 UR8, c[0x0][0xae8] ;  /* 0x0002ba0000087ab9 */ /* 0x000fe20000000a00 */
[----:B------:R-:W-:Y:S01]  /*7de0*/  F2FP.BF16.F32.PACK_AB R4, R25, R20 ;  /* 0x000000141904723e */ /* 0x000fe200000010ff */
[----:B------:R-:W-:Y:S01]  /*7df0*/  BAR.SYNC.DEFER_BLOCKING 0x1, 0x100 ;  /* 0x0044000000007b1d */ /* 0x000fe20000010000 */
[----:B------:R-:W-:Y:S01]  /*7e00*/  LOP3.LUT R34, R21, 0x380, RZ, 0xc0, !PT ;  /* 0x0000038015227812 */ /* 0x000fe200078ec0ff */
[----:B------:R-:W-:Y:S01]  /*7e10*/  IMAD.MOV.U32 R45, RZ, RZ, R111 ;  /* 0x000000ffff2d7224 */ /* 0x000fe200078e006f */
[----:B--2---:R-:W-:Y:S01]  /*7e20*/  @P1 SHF.R.U32.HI R45, RZ, R107, R44 ;  /* 0x0000006bff2d1219 */ /* 0x004fe2000001162c */
[----:B------:R-:W-:Y:S01]  /*7e30*/  IMAD.U32 R12, RZ, RZ, UR6 ;  /* 0x00000006ff0c7e24 */ /* 0x000fe2000f8e00ff */
[----:B------:R-:W-:Y:S01]  /*7e40*/  SHF.R.U64 R34, R34, 0x3, RZ ;  /* 0x0000000322227819 */ /* 0x000fe200000012ff */
[----:B------:R-:W-:Y:S01]  /*7e50*/  IMAD.U32 R13, RZ, RZ, UR5 ;  /* 0x00000005ff0d7e24 */ /* 0x000fe2000f8e00ff */
[----:B------:R-:W-:Y:S01]  /*7e60*/  MOV R107, R38 ;  /* 0x00000026006b7202 */ /* 0x000fe20000000f00 */
[----:B------:R-:W-:Y:S01]  /*7e70*/  IMAD.MOV R39, RZ, RZ, -R45 ;  /* 0x000000ffff277224 */ /* 0x000fe200078e0a2d */
[----:B------:R-:W-:Y:S01]  /*7e80*/  LOP3.LUT R34, R34, R21, RZ, 0x3c, !PT ;  /* 0x0000001522227212 */ /* 0x000fe200078e3cff */
[----:B0-----:R-:W-:Y:S01]  /*7e90*/  IMAD.WIDE.U32 R12, R102, UR38, R12 ;  /* 0x00000026660c7c25 */ /* 0x001fe2000f8e000c */
[C---:B------:R-:W-:Y:S01]  /*7ea0*/  IADD3 R21, P0, R36.reuse, 0x6000, RZ ;  /* 0x0000600024157810 */ /* 0x040fe20007f1e0ff */
[----:B------:R-:W-:Y:S01]  /*7eb0*/  ULDC.64 UR6, c[0x0][0xb88] ;  /* 0x0002e20000067ab9 */ /* 0x000fe20000000a00 */
[C---:B------:R-:W-:Y:S01]  /*7ec0*/  IADD3 R33, P5, R36.reuse, 0x2000, RZ ;  /* 0x0000200024217810 */ /* 0x040fe20007fbe0ff */
[----:B------:R-:W-:Y:S01]  /*7ed0*/  ULDC UR5, c[0x0][0xa88] ;  /* 0x0002a20000057ab9 */ /* 0x000fe20000000800 */
[----:B------:R-:W-:Y:S01]  /*7ee0*/  IADD3 R35, P4, R36, 0x3000, RZ ;  /* 0x0000300024237810 */ /* 0x000fe20007f9e0ff */
[----:B------:R-:W-:Y:S01]  /*7ef0*/  IMAD.X R25, RZ, RZ, R37, P0 ;  /* 0x000000ffff197224 */ /* 0x000fe200000e0625 */
[----:B------:R-:W-:-:S02]  /*7f00*/  LOP3.LUT R32, R33, 0x380, RZ, 0xc0, !PT ;  /* 0x0000038021207812 */ /* 0x000fc400078ec0ff */
[----:B------:R-:W-:Y:S02]  /*7f10*/  LOP3.LUT R30, R35, 0x380, RZ, 0xc0, !PT ;  /* 0x00000380231e7812 */ /* 0x000fe400078ec0ff */
[----:B------:R-:W-:Y:S02]  /*7f20*/  IADD3 R12, P0, R45, R12, RZ ;  /* 0x0000000c2d0c7210 */ /* 0x000fe40007f1e0ff */
[----:B------:R-:W-:Y:S01]  /*7f30*/  SHF.R.U64 R32, R32, 0x3, RZ ;  /* 0x0000000320207819 */ /* 0x000fe200000012ff */
[----:B------:R0:W-:Y:S01]  /*7f40*/  STSM.16.M88.4 [R109], R4 ;  /* 0x000000046d007844 */ /* 0x0001e20000000200 */
[----:B------:R-:W-:Y:S02]  /*7f50*/  SHF.R.U64 R30, R30, 0x3, RZ ;  /* 0x000000031e1e7819 */ /* 0x000fe400000012ff */
[----:B------:R-:W-:Y:S02]  /*7f60*/  LOP3.LUT R32, R32, R33, RZ, 0x3c, !PT ;  /* 0x0000002120207212 */ /* 0x000fe400078e3cff */
[----:B------:R-:W-:Y:S01]  /*7f70*/  LOP3.LUT R30, R30, R35, RZ, 0x3c, !PT ;  /* 0x000000231e1e7212 */ /* 0x000fe200078e3cff */
[----:B------:R-:W-:Y:S01]  /*7f80*/  IMAD.X R35, RZ, RZ, R37, P6 ;  /* 0x000000ffff237224 */ /* 0x000fe200030e0625 */
[----:B------:R-:W-:-:S02]  /*7f90*/  MOV R15, R14 ;  /* 0x0000000e000f7202 */ /* 0x000fc40000000f00 */
[----:B------:R-:W-:Y:S02]  /*7fa0*/  IADD3 R33, P3, R36, 0x4000, RZ ;  /* 0x0000400024217810 */ /* 0x000fe40007f7e0ff */
[----:B------:R-:W-:Y:S01]  /*7fb0*/  MOV R106, R40 ;  /* 0x00000028006a7202 */ /* 0x000fe20000000f00 */
[----:B------:R-:W-:Y:S01]  /*7fc0*/  IMAD R40, R100, 0x80, R189 ;  /* 0x0000008064287824 */ /* 0x000fe200078e02bd */
[C---:B------:R-:W-:Y:S01]  /*7fd0*/  IADD3 R105, P6, R36.reuse, 0x7000, RZ ;  /* 0x0000700024697810 */ /* 0x040fe20007fde0ff */
[----:B------:R-:W-:Y:S01]  /*7fe0*/  IMAD.X R29, RZ, RZ, R37, P3 ;  /* 0x000000ffff1d7224 */ /* 0x000fe200018e0625 */
[----:B------:R-:W-:Y:S01]  /*7ff0*/  IADD3 R31, P2, R36, 0x5000, RZ ;  /* 0x00005000241f7810 */ /* 0x000fe20007f5e0ff */
[----:B0-----:R-:W-:Y:S01]  /*8000*/  IMAD R4, R102, UR12, RZ ;  /* 0x0000000c66047c24 */ /* 0x001fe2000f8e02ff */
[----:B------:R-:W-:Y:S01]  /*8010*/  MOV R109, R10 ;  /* 0x0000000a006d7202 */ /* 0x000fe20000000f00 */
[----:B------:R-:W-:Y:S01]  /*8020*/  IMAD R11, R46, R39, R111 ;  /* 0x000000272e0b7224 */ /* 0x000fe200078e026f */
[----:B------:R-:W-:Y:S01]  /*8030*/  SHF.R.S32.HI R39, RZ, 0x1f, R45 ;  /* 0x0000001fff277819 */ /* 0x000fe2000001142d */
[----:B------:R-:W-:Y:S01]  /*8040*/  IMAD R103, R103, UR38, R4 ;  /* 0x0000002667677c24 */ /* 0x000fe2000f8e0204 */
[----:B------:R-:W-:Y:S01]  /*8050*/  F2FP.BF16.F32.PACK_AB R4, R94, R95 ;  /* 0x0000005f5e04723e */ /* 0x000fe200000010ff */
[----:B------:R-:W-:Y:S01]  /*8060*/  IMAD.X R27, RZ, RZ, R37, P2 ;  /* 0x000000ffff1b7224 */ /* 0x000fe200010e0625 */
[----:B------:R-:W-:-:S02]  /*8070*/  SHF.R.S32.HI R10, RZ, 0x1f, R11 ;  /* 0x0000001fff0a7819 */ /* 0x000fc4000001140b */
[----:B------:R-:W-:Y:S02]  /*8080*/  IADD3.X R13, R39, R13, R103, P0, !PT ;  /* 0x0000000d270d7210 */ /* 0x000fe400007fe467 */
[----:B------:R-:W-:Y:S01]  /*8090*/  F2FP.BF16.F32.PACK_AB R5, R99, R108 ;  /* 0x0000006c6305723e */ /* 0x000fe200000010ff */
[----:B------:R-:W-:Y:S01]  /*80a0*/  IMAD R10, R10, UR6, RZ ;  /* 0x000000060a0a7c24 */ /* 0x000fe2000f8e02ff */
[----:B------:R-:W-:Y:S01]  /*80b0*/  F2FP.BF16.F32.PACK_AB R6, R92, R93 ;  /* 0x0000005d5c06723e */ /* 0x000fe200000010ff */
[----:B------:R-:W-:Y:S01]  /*80c0*/  IMAD.WIDE.U32 R12, R11, UR6, R12 ;  /* 0x000000060b0c7c25 */ /* 0x000fe2000f8e000c */
[----:B------:R-:W-:Y:S02]  /*80d0*/  F2FP.BF16.F32.PACK_AB R7, R101, R110 ;  /* 0x0000006e6507723e */ /* 0x000fe400000010ff */
[----:B------:R-:W-:Y:S01]  /*80e0*/  LOP3.LUT R20, R105, 0x380, RZ, 0xc0, !PT ;  /* 0x0000038069147812 */ /* 0x000fe200078ec0ff */
[----:B------:R-:W-:Y:S01]  /*80f0*/  IMAD R39, R11, UR7, R10 ;  /* 0x000000070b277c24 */ /* 0x000fe2000f8e020a */
[----:B------:R-:W-:Y:S01]  /*8100*/  F2FP.BF16.F32.PACK_AB R11, R47, R98 ;  /* 0x000000622f0b723e */ /* 0x000fe200000010ff */
[----:B------:R0:W-:Y:S01]  /*8110*/  STSM.16.M88.4 [R15], R4 ;  /* 0x000000040f007844 */ /* 0x0001e20000000200 */
[----:B------:R-:W-:Y:S01]  /*8120*/  ULDC.64 UR6, c[0x0][0xb50] ;  /* 0x0002d40000067ab9 */ /* 0x000fe20000000a00 */
[----:B------:R-:W-:Y:S01]  /*8130*/  IMAD R47, R46, UR5, RZ ;  /* 0x000000052e2f7c24 */ /* 0x000fe2000f8e02ff */
[----:B------:R-:W-:-:S02]  /*8140*/  MOV R14, R8 ;  /* 0x00000008000e7202 */ /* 0x000fc40000000f00 */
[----:B------:R-:W-:Y:S02]  /*8150*/  LOP3.LUT P0, RZ, R186, 0x3, RZ, 0xc0, !PT ;  /* 0x00000003baff7812 */ /* 0x000fe4000780c0ff */
[----:B------:R-:W-:Y:S02]  /*8160*/  F2FP.BF16.F32.PACK_AB R8, R88, R91 ;  /* 0x0000005b5808723e */ /* 0x000fe400000010ff */
[----:B------:R-:W-:Y:S02]  /*8170*/  F2FP.BF16.F32.PACK_AB R9, R96, R97 ;  /* 0x000000616009723e */ /* 0x000fe400000010ff */
[----:B------:R-:W-:Y:S02]  /*8180*/  F2FP.BF16.F32.PACK_AB R10, R89, R90 ;  /* 0x0000005a590a723e */ /* 0x000fe400000010ff */
[----:B------:R-:W-:Y:S02]  /*8190*/  LEA R38, P3, R12, UR6, 0x2 ;  /* 0x000000060c267c11 */ /* 0x000fe4000f8610ff */
[----:B------:R-:W-:Y:S01]  /*81a0*/  SHF.R.U64 R20, R20, 0x3, RZ ;  /* 0x0000000314147819 */ /* 0x000fe200000012ff */
[C---:B0-----:R-:W-:Y:S01]  /*81b0*/  VIADD R4, R40.reuse, 0x8 ;  /* 0x0000000828047836 */ /* 0x041fe20000000000 */
[----:B------:R-:W-:Y:S01]  /*81c0*/  ISETP.GE.OR P2, PT, R40, R47, P0 ;  /* 0x0000002f2800720c */ /* 0x000fe20000746670 */
[----:B------:R-:W-:Y:S01]  /*81d0*/  IMAD.IADD R5, R13, 0x1, R39 ;  /* 0x000000010d057824 */ /* 0x000fe200078e0227 */
[----:B------:R0:W-:Y:S01]  /*81e0*/  STSM.16.M88.4 [R14], R8 ;  /* 0x000000080e007844 */ /* 0x0001e20000000200 */
[----:B------:R-:W-:-:S02]  /*81f0*/  F2FP.BF16.F32.PACK_AB R6, R53, R52 ;  /* 0x000000343506723e */ /* 0x000fc400000010ff */
[----:B------:R-:W-:Y:S01]  /*8200*/  ISETP.GE.OR P0, PT, R4, R47, P0 ;  /* 0x0000002f0400720c */ /* 0x000fe20000706670 */
[----:B------:R-:W-:Y:S01]  /*8210*/  SHFL.IDX PT, R44, R38, RZ, 0x1c1f ;  /* 0x001c1fff262c7589 */ /* 0x000fe200000e0000 */
[----:B------:R-:W-:Y:S02]  /*8220*/  LEA.HI.X R39, R12, UR7, R5, 0x2, P3 ;  /* 0x000000070c277c11 */ /* 0x000fe400098f1405 */
[----:B------:R-:W-:Y:S01]  /*8230*/  F2FP.BF16.F32.PACK_AB R4, R49, R48 ;  /* 0x000000303104723e */ /* 0x000fe200000010ff */
[----:B------:R-:W-:Y:S01]  /*8240*/  SHFL.IDX PT, R88, R38, 0x1, 0x1c1f ;  /* 0x003c1f0026587f89 */ /* 0x000fe200000e0000 */
[----:B------:R-:W-:Y:S02]  /*8250*/  F2FP.BF16.F32.PACK_AB R5, R51, R50 ;  /* 0x000000323305723e */ /* 0x000fe400000010ff */
[----:B------:R-:W-:Y:S01]  /*8260*/  F2FP.BF16.F32.PACK_AB R7, R55, R54 ;  /* 0x000000363707723e */ /* 0x000fe200000010ff */
[----:B------:R-:W1:Y:S01]  /*8270*/  SHFL.IDX PT, R45, R39, RZ, 0x1c1f ;  /* 0x001c1fff272d7589 */ /* 0x000e6200000e0000 */
[----:B------:R-:W-:-:S02]  /*8280*/  F2FP.BF16.F32.PACK_AB R12, R57, R56 ;  /* 0x00000038390c723e */ /* 0x000fc400000010ff */
[----:B------:R-:W-:Y:S01]  /*8290*/  F2FP.BF16.F32.PACK_AB R13, R59, R58 ;  /* 0x0000003a3b0d723e */ /* 0x000fe200000010ff */
[----:B------:R-:W-:Y:S01]  /*82a0*/  STSM.16.M88.4 [R109], R4 ;  /* 0x000000046d007844 */ /* 0x000fe20000000200 */
[----:B0-----:R-:W-:Y:S02]  /*82b0*/  F2FP.BF16.F32.PACK_AB R14, R61, R60 ;  /* 0x0000003c3d0e723e */ /* 0x001fe400000010ff */
[----:B------:R-:W-:Y:S01]  /*82c0*/  F2FP.BF16.F32.PACK_AB R15, R63, R62 ;  /* 0x0000003e3f0f723e */ /* 0x000fe200000010ff */
[----:B------:R-:W0:Y:S01]  /*82d0*/  SHFL.IDX PT, R89, R39, 0x1, 0x1c1f ;  /* 0x003c1f0027597f89 */ /* 0x000e2200000e0000 */
[----:B------:R-:W-:Y:S01]  /*82e0*/  F2FP.BF16.F32.PACK_AB R72, R73, R72 ;  /* 0x000000484948723e */ /* 0x000fe200000010ff */
[----:B------:R-:W2:Y:S01]  /*82f0*/  @P1 LDC R61, c[0x0][0xbec] ;  /* 0x0002fb00ff3d1b82 */ /* 0x000ea20000000800 */
[----:B------:R-:W-:Y:S01]  /*8300*/  LOP3.LUT R20, R20, R105, RZ, 0x3c, !PT ;  /* 0x0000006914147212 */ /* 0x000fe200078e3cff */
[----:B------:R-:W-:Y:S01]  /*8310*/  STSM.16.M88.4 [R107], R12 ;  /* 0x0000000c6b007844 */ /* 0x000fe20000000200 */
[----:B------:R-:W-:-:S02]  /*8320*/  F2FP.BF16.F32.PACK_AB R8, R65, R64 ;  /* 0x000000404108723e */ /* 0x000fc400000010ff */
[----:B------:R-:W-:Y:S02]  /*8330*/  F2FP.BF16.F32.PACK_AB R9, R67, R66 ;  /* 0x000000424309723e */ /* 0x000fe400000010ff */
[----:B------:R-:W-:Y:S02]  /*8340*/  F2FP.BF16.F32.PACK_AB R10, R69, R68 ;  /* 0x00000044450a723e */ /* 0x000fe400000010ff */
[----:B------:R-:W-:Y:S02]  /*8350*/  F2FP.BF16.F32.PACK_AB R11, R71, R70 ;  /* 0x00000046470b723e */ /* 0x000fe400000010ff */
[----:B------:R-:W-:Y:S02]  /*8360*/  F2FP.BF16.F32.PACK_AB R73, R75, R74 ;  /* 0x0000004a4b49723e */ /* 0x000fe400000010ff */
[----:B------:R-:W-:Y:S01]  /*8370*/  F2FP.BF16.F32.PACK_AB R80, R81, R80 ;  /* 0x000000505150723e */ /* 0x000fe200000010ff */
[----:B------:R-:W-:Y:S01]  /*8380*/  STSM.16.M88.4 [R106], R8 ;  /* 0x000000086a007844 */ /* 0x000fe20000000200 */
[----:B------:R-:W-:-:S02]  /*8390*/  MOV R105, R42 ;  /* 0x0000002a00697202 */ /* 0x000fc40000000f00 */
[----:B------:R-:W-:Y:S02]  /*83a0*/  F2FP.BF16.F32.PACK_AB R74, R77, R76 ;  /* 0x0000004c4d4a723e */ /* 0x000fe400000010ff */
[----:B------:R-:W-:Y:S02]  /*83b0*/  F2FP.BF16.F32.PACK_AB R75, R79, R78 ;  /* 0x0000004e4f4b723e */ /* 0x000fe400000010ff */
[----:B------:R-:W-:Y:S02]  /*83c0*/  F2FP.BF16.F32.PACK_AB R81, R83, R82 ;  /* 0x000000525351723e */ /* 0x000fe400000010ff */
[----:B------:R-:W-:Y:S01]  /*83d0*/  F2FP.BF16.F32.PACK_AB R82, R85, R84 ;  /* 0x000000545552723e */ /* 0x000fe200000010ff */
[----:B------:R-:W-:Y:S01]  /*83e0*/  STSM.16.M88.4 [R105], R72 ;  /* 0x0000004869007844 */ /* 0x000fe20000000200 */
[----:B------:R-:W-:Y:S02]  /*83f0*/  F2FP.BF16.F32.PACK_AB R83, R87, R86 ;  /* 0x000000565753723e */ /* 0x000fe400000010ff */
[----:B------:R-:W-:-:S02]  /*8400*/  LOP3.LUT R28, R33, 0x380, RZ, 0xc0, !PT ;  /* 0x00000380211c7812 */ /* 0x000fc400078ec0ff */
[----:B------:R-:W-:Y:S01]  /*8410*/  LOP3.LUT R24, R21, 0x380, RZ, 0xc0, !PT ;  /* 0x0000038015187812 */ /* 0x000fe200078ec0ff */
[----:B------:R-:W-:Y:S01]  /*8420*/  STSM.16.M88.4 [R104], R80 ;  /* 0x0000005068007844 */ /* 0x000fe20000000200 */
[----:B------:R-:W-:Y:S01]  /*8430*/  SHF.R.U64 R28, R28, 0x3, RZ ;  /* 0x000000031c1c7819 */ /* 0x000fe200000012ff */
[----:B------:R-:W-:Y:S01]  /*8440*/  UIMAD UR5, UR11, UR8, URZ ;  /* 0x000000080b0572a4 */ /* 0x000fe2000f8e023f */
[----:B------:R-:W-:Y:S01]  /*8450*/  LOP3.LUT R26, R31, 0x380, RZ, 0xc0, !PT ;  /* 0x000003801f1a7812 */ /* 0x000fe200078ec0ff */
[----:B------:R-:W-:Y:S01]  /*8460*/  BAR.SYNC.DEFER_BLOCKING 0x1, 0x100 ;  /* 0x0044000000007b1d */ /* 0x000fe20000010000 */
[----:B------:R-:W-:Y:S02]  /*8470*/  LOP3.LUT R28, R28, R33, RZ, 0x3c, !PT ;  /* 0x000000211c1c7212 */ /* 0x000fe400078e3cff */
[----:B------:R-:W-:Y:S01]  /*8480*/  SHF.R.U64 R24, R24, 0x3, RZ ;  /* 0x0000000318187819 */ /* 0x000fe200000012ff */
[----:B------:R-:W-:Y:S01]  /*8490*/  UIMAD.WIDE.U32 UR6, UR10, UR8, URZ ;  /* 0x000000080a0672a5 */ /* 0x000fe2000f8e003f */
[----:B------:R-:W-:Y:S01]  /*84a0*/  SHF.R.U64 R26, R26, 0x3, RZ ;  /* 0x000000031a1a7819 */ /* 0x000fe200000012ff */
[----:B------:R-:W-:Y:S01]  /*84b0*/  UIMAD UR5, UR10, UR9, UR5 ;  /* 0x000000090a0572a4 */ /* 0x000fe2000f8e0205 */
[----:B------:R-:W-:Y:S01]  /*84c0*/  LOP3.LUT R24, R24, R21, RZ, 0x3c, !PT ;  /* 0x0000001518187212 */ /* 0x000fe200078e3cff */
[--C-:B------:R-:W-:Y:S01]  /*84d0*/  IMAD.X R33, RZ, RZ, R37.reuse, P5 ;  /* 0x000000ffff217224 */ /* 0x100fe200028e0625 */
[----:B------:R-:W-:Y:S01]  /*84e0*/  LOP3.LUT R21, R36, 0x380, RZ, 0xc0, !PT ;  /* 0x0000038024157812 */ /* 0x000fe200078ec0ff */
[----:B------:R-:W-:Y:S01]  /*84f0*/  ULDC.64 UR8, c[0x0][0xaf0] ;  /* 0x0002bc0000087ab9 */ /* 0x000fe20000000a00 */
[----:B-1----:R1:W-:Y:S01]  /*8500*/  @!P2 ST.E desc[UR60][R44.64], R3 ;  /* 0x000000032c00a985 */ /* 0x0023e2000c10193c */
[----:B------:R-:W-:Y:S01]  /*8510*/  UIADD3 UR7, UR7, UR5, URZ ;  /* 0x0000000507077290 */ /* 0x000fe2000fffe03f */
[----:B------:R-:W-:Y:S01]  /*8520*/  LOP3.LUT R26, R26, R31, RZ, 0x3c, !PT ;  /* 0x0000001f1a1a7212 */ /* 0x000fe200078e3cff */
[----:B------:R-:W-:Y:S01]  /*8530*/  UIADD3 UR4, UR4, 0x34820, URZ ;  /* 0x0003482004047890 */ /* 0x000fe2000fffe03f */
[----:B0-----:R0:W-:Y:S01]  /*8540*/  @!P0 ST.E desc[UR60][R88.64], R0 ;  /* 0x0000000058008985 */ /* 0x0011e2000c10193c */
[----:B------:R-:W-:Y:S01]  /*8550*/  SHF.R.U64 R21, R21, 0x3, RZ ;  /* 0x0000000315157819 */ /* 0x000fe200000012ff */
[----:B------:R-:W-:Y:S01]  /*8560*/  UIADD3 UR36, UR36, 0x1, URZ ;  /* 0x0000000124247890 */ /* 0x000fe2000fffe03f */
[----:B------:R-:W-:Y:S01]  /*8570*/  IMAD.X R31, RZ, RZ, R37, P4 ;  /* 0x000000ffff1f7224 */ /* 0x000fe200020e0625 */
[----:B------:R3:W5:Y:S01]  /*8580*/  LD.E.128 R48, desc[UR60][R34.64] ;  /* 0x0000003c22307980 */ /* 0x000762000c101d00 */
[----:B------:R-:W-:Y:S01]  /*8590*/  ULDC.64 UR10, c[0x0][0xa80] ;  /* 0x0002a000000a7ab9 */ /* 0x000fe20000000a00 */
[----:B-1----:R-:W1:Y:S01]  /*85a0*/  @P1 LDC R44, c[0x0][0xbf0] ;  /* 0x0002fc00ff2c1b82 */ /* 0x002e620000000800 */
[----:B------:R-:W-:Y:S01]  /*85b0*/  IMAD R3, R23, 0x20, R185 ;  /* 0x0000002017037824 */ /* 0x000fe200078e02b9 */
[----:B------:R4:W5:Y:S01]  /*85c0*/  LD.E.128 R56, desc[UR60][R28.64] ;  /* 0x0000003c1c387980 */ /* 0x000962000c101d00 */
[----:B------:R-:W-:Y:S01]  /*85d0*/  UIMAD UR5, UR12, UR8, URZ ;  /* 0x000000080c0572a4 */ /* 0x000fe2000f8e023f */
[----:B------:R-:W-:Y:S01]  /*85e0*/  LOP3.LUT R36, R21, R36, RZ, 0x3c, !PT ;  /* 0x0000002415247212 */ /* 0x000fe200078e3cff */
[----:B------:R-:W-:Y:S01]  /*85f0*/  UIMAD.WIDE.U32 UR6, UR38, UR8, UR6 ;  /* 0x00000008260672a5 */ /* 0x000fe2000f8e0006 */
[----:B------:R1:W5:Y:S02]  /*8600*/  LD.E.128 R52, desc[UR60][R26.64] ;  /* 0x0000003c1a347980 */ /* 0x000364000c101d00 */
[----:B---3--:R-:W3:Y:S02]  /*8610*/  LDC.64 R34, c[0x0][0xae0] ;  /* 0x0002b800ff227b82 */ /* 0x008ee40000000a00 */
[----:B------:R3:W5:Y:S01]  /*8620*/  LD.E.128 R12, desc[UR60][R24.64] ;  /* 0x0000003c180c7980 */ /* 0x000762000c101d00 */
[----:B----4-:R-:W-:Y:S01]  /*8630*/  IMAD R28, R100, 0x80, R3 ;  /* 0x00000080641c7824 */ /* 0x010fe200078e0203 */
[----:B------:R-:W-:Y:S01]  /*8640*/  UIMAD UR5, UR38, UR9, UR5 ;  /* 0x00000009260572a4 */ /* 0x000fe2000f8e0205 */
[----:B------:R-:W-:Y:S01]  /*8650*/  IMAD.X R21, RZ, RZ, R37, P6 ;  /* 0x000000ffff157224 */ /* 0x000fe200030e0625 */
[----:B------:R-:W5:Y:S01]  /*8660*/  LD.E.128 R40, desc[UR60][R32.64] ;  /* 0x0000003c20287980 */ /* 0x000f62000c101d00 */
[----:B--2---:R-:W-:-:S03]  /*8670*/  @P1 IMAD.HI.U32 R3, R28, R61, RZ ;  /* 0x0000003d1c031227 */ /* 0x004fc600078e00ff */
[----:B------:R-:W5:Y:S01]  /*8680*/  LD.E.128 R4, desc[UR60][R30.64] ;  /* 0x0000003c1e047980 */ /* 0x000f62000c101d00 */
[----:B0-----:R-:W-:Y:S01]  /*8690*/  IMAD.MOV.U32 R0, RZ, RZ, R28 ;  /* 0x000000ffff007224 */ /* 0x001fe200078e001c */
[----:B------:R-:W-:Y:S02]  /*86a0*/  UIADD3 UR7, UR7, UR5, URZ ;  /* 0x0000000507077290 */ /* 0x000fe4000fffe03f */
[----:B------:R-:W5:Y:S01]  /*86b0*/  LD.E.128 R36, desc[UR60][R36.64] ;  /* 0x0000003c24247980 */ /* 0x000f62000c101d00 */
[----:B-1----:R-:W-:Y:S01]  /*86c0*/  @P1 SHF.R.U32.HI R0, RZ, R44, R3 ;  /* 0x0000002cff001219 */ /* 0x002fe20000011603 */
[----:B------:R-:W-:Y:S02]  /*86d0*/  ULDC.64 UR8, c[0x0][0xad8] ;  /* 0x0002b60000087ab9 */ /* 0x000fe40000000a00 */
[----:B------:R0:W5:Y:S01]  /*86e0*/  LD.E.128 R8, desc[UR60][R20.64] ;  /* 0x0000003c14087980 */ /* 0x000162000c101d00 */
[--C-:B------:R-:W-:Y:S01]  /*86f0*/  SHF.R.S32.HI R3, RZ, 0x1f, R0.reuse ;  /* 0x0000001fff037819 */ /* 0x100fe20000011400 */
[----:B------:R-:W-:Y:S01]  /*8700*/  IMAD.MOV R27, RZ, RZ, -R0 ;  /* 0x000000ffff1b7224 */ /* 0x000fe200078e0a00 */
[----:B------:R-:W-:Y:S01]  /*8710*/  @!PT LDS RZ, [RZ] ;  /* 0x00000000fffff984 */ /* 0x000fe20000000800 */
[----:B------:R-:W-:Y:S01]  /*8720*/  @!PT LDS RZ, [RZ] ;  /* 0x00000000fffff984 */ /* 0x000fe20000000800 */
[----:B------:R-:W-:Y:S01]  /*8730*/  @!PT LDS RZ, [RZ] ;  /* 0x00000000fffff984 */ /* 0x000fe20000000800 */
[----:B------:R-:W-:Y:S01]  /*8740*/  @!PT LDS RZ, [RZ] ;  /* 0x00000000fffff984 */ /* 0x000fe20000000800 */
[----:B------:R1:W-:Y:S06]  /*8750*/  MEMBAR.ALL.CTA ;  /* 0x0000000000007992 */ /* 0x0003ec0000008000 */
[----:B-1----:R-:W1:Y:S01]  /*8760*/  FENCE.VIEW.ASYNC.S ;  /* 0x00000000000073c6 */ /* 0x002e620000000000 */
[----:B---3--:R-:W-:-:S04]  /*8770*/  IMAD R3, R3, R34, RZ ;  /* 0x0000002203037224 */ /* 0x008fc800078e02ff */
[----:B------:R-:W-:Y:S02]  /*8780*/  IMAD R25, R0, R35, R3 ;  /* 0x0000002300197224 */ /* 0x000fe400078e0203 */
[----:B------:R-:W-:Y:S02]  /*8790*/  IMAD R3, R46, R27, R28 ;  /* 0x0000001b2e037224 */ /* 0x000fe400078e021c */
[----:B0-----:R-:W-:-:S03]  /*87a0*/  IMAD.WIDE.U32 R20, R0, R34, UR6 ;  /* 0x0000000600147e25 */ /* 0x001fc6000f8e0022 */
[----:B------:R-:W-:Y:S01]  /*87b0*/  SHF.R.S32.HI R0, RZ, 0x1f, R3 ;  /* 0x0000001fff007819 */ /* 0x000fe20000011403 */
[----:B------:R-:W-:Y:S02]  /*87c0*/  IMAD.IADD R21, R21, 0x1, R25 ;  /* 0x0000000115157824 */ /* 0x000fe400078e0219 */
[----:B------:R-:W-:Y:S02]  /*87d0*/  IMAD R100, R100, 0x80, R185 ;  /* 0x0000008064647824 */ /* 0x000fe400078e02b9 */
[----:B------:R-:W-:Y:S01]  /*87e0*/  IMAD R0, R0, UR8, RZ ;  /* 0x0000000800007c24 */ /* 0x000fe2000f8e02ff */
[----:B------:R-:W-:Y:S01]  /*87f0*/  ULDC UR5, c[0x0][0xc] ;  /* 0x0000030000057ab9 */ /* 0x000fe20000000800 */
[----:B------:R-:W-:Y:S01]  /*8800*/  IMAD.WIDE.U32 R20, R3, UR8, R20 ;  /* 0x0000000803147c25 */ /* 0x000fe2000f8e0014 */
[----:B------:R-:W-:-:S03]  /*8810*/  ISETP.GE.AND P1, PT, R100, R47, PT ;  /* 0x0000002f6400720c */ /* 0x000fc60003f26270 */
[----:B------:R-:W-:Y:S01]  /*8820*/  IMAD R25, R3, UR9, R0 ;  /* 0x0000000903197c24 */ /* 0x000fe2000f8e0200 */
[----:B------:R-:W-:Y:S01]  /*8830*/  UMOV UR6, 0x1 ;  /* 0x0000000100067882 */ /* 0x000fe20000000000 */
[----:B------:R-:W-:Y:S01]  /*8840*/  UIADD3 UR39, UR5, UR39, URZ ;  /* 0x0000002705277290 */ /* 0x000fe2000fffe03f */
[----:B------:R-:W-:Y:S01]  /*8850*/  LEA R28, P0, R20, UR10, 0x1 ;  /* 0x0000000a141c7c11 */ /* 0x000fe2000f8008ff */
[----:B------:R-:W-:Y:S01]  /*8860*/  UPRMT UR5, URZ, 0x654, UR4 ;  /* 0x000006543f057896 */ /* 0x000fe20008000004 */
[----:B------:R-:W-:Y:S01]  /*8870*/  IMAD.IADD R3, R21, 0x1, R25 ;  /* 0x0000000115037824 */ /* 0x000fe200078e0219 */
[----:B------:R-:W-:Y:S01]  /*8880*/  UPRMT UR4, UR6, 0x654, UR4 ;  /* 0x0000065406047896 */ /* 0x000fe20008000004 */
[----:B------:R-:W-:Y:S01]  /*8890*/  VIADD R0, R100, 0x20 ;  /* 0x0000002064007836 */ /* 0x000fe20000000000 */
[----:B------:R-:W-:Y:S02]  /*88a0*/  UISETP.NE.AND UP0, UPT, UR36, 0x2, UPT ;  /* 0x000000022400788c */ /* 0x000fe4000bf05270 */
[----:B------:R-:W-:-:S02]  /*88b0*/  LEA.HI.X R3, R20, UR11, R3, 0x1, P0 ;  /* 0x0000000b14037c11 */ /* 0x000fc400080f0c03 */
[----:B------:R-:W-:Y:S01]  /*88c0*/  USEL UR6, URZ, 0x1, UP0 ;  /* 0x000000013f067887 */ /* 0x000fe20008000000 */
[-C--:B------:R-:W-:Y:S01]  /*88d0*/  ISETP.GE.AND P3, PT, R0, R47.reuse, PT ;  /* 0x0000002f0000720c */ /* 0x080fe20003f66270 */
[----:B------:R-:W-:Y:S01]  /*88e0*/  VIADD R0, R100, 0x40 ;  /* 0x0000004064007836 */ /* 0x000fe20000000000 */
[----:B-1----:R-:W-:Y:S01]  /*88f0*/  SYNCS.ARRIVE.TRANS64.RED.A1T0 RZ, [UR5], RZ ;  /* 0x000000ffffff79a7 */ /* 0x002fe20008100405 */
[----:B------:R-:W-:Y:S01]  /*8900*/  USEL UR36, UR36, URZ, UP0 ;  /* 0x0000003f24247287 */ /* 0x000fe20008000000 */
[----:B------:R0:W1:Y:S01]  /*8910*/  SHFL.IDX PT, R26, R28, RZ, 0x181f ;  /* 0x00181fff1c1a7589 */ /* 0x00006200000e0000 */
[----:B------:R-:W-:Y:S01]  /*8920*/  ULOP3.LUT UR37, UR37, UR6, URZ, 0x3c, !UPT ;  /* 0x0000000625257292 */ /* 0x000fe2000f8e3c3f */
[----:B------:R-:W-:Y:S02]  /*8930*/  BSSY B0, `(.L_x_208) ;  /* 0x000000d000007945 */ /* 0x000fe40003800000 */
[----:B------:R0:W2:Y:S01]  /*8940*/  SHFL.IDX PT, R27, R3, RZ, 0x181f ;  /* 0x00181fff031b7589 */ /* 0x0000a200000e0000 */
[----:B------:R-:W-:Y:S01]  /*8950*/  SYNCS.ARRIVE.TRANS64.RED.A1T0 RZ, [UR4], RZ ;  /* 0x000000ffffff79a7 */ /* 0x000fe20008100404 */
[----:B------:R-:W-:Y:S01]  /*8960*/  ISETP.GE.AND P0, PT, R0, R47, PT ;  /* 0x0000002f0000720c */ /* 0x000fe20003f06270 */
[----:B------:R-:W-:-:S12]  /*8970*/  @P1 BRA `(.L_x_209) ;  /* 0x0000000000201947 */ /* 0x000fd80003800000 */
        /* <DEDUP_REMOVED lines=8> */
.L_x_209:
[----:B------:R-:W-:Y:S05]  /*8a00*/  BSYNC B0 ;  /* 0x0000000000007941 */ /* 0x000fea0003800000 */
.L_x_208:
        /* <DEDUP_REMOVED lines=12> */
.L_x_211:
[----:B------:R-:W-:Y:S05]  /*8ad0*/  BSYNC B0 ;  /* 0x0000000000007941 */ /* 0x000fea0003800000 */
.L_x_210:
        /* <DEDUP_REMOVED lines=12> */
.L_x_213:
[----:B------:R-:W-:Y:S05]  /*8ba0*/  BSYNC B0 ;  /* 0x0000000000007941 */ /* 0x000fea0003800000 */
.L_x_212:
[----:B------:R-:W-:Y:S01]  /*8bb0*/  VIADD R0, R100, 0x60 ;  /* 0x0000006064007836 */ /* 0x000fe20000000000 */
[----:B0--3--:R0:W3:Y:S01]  /*8bc0*/  SHFL.IDX PT, R21, R3, 0x3, 0x181f ;  /* 0x00781f0003157f89 */ /* 0x0090e200000e0000 */
[----:B------:R-:W-:Y:S01]  /*8bd0*/  BSSY B0, `(.L_x_214) ;  /* 0x000000d000007945 */ /* 0x000fe20003800000 */
[----:B------:R-:W-:Y:S02]  /*8be0*/  VIADD R184, R184, 0x1 ;  /* 0x00000001b8b87836 */ /* 0x000fe40000000000 */
[----:B------:R-:W-:Y:S01]  /*8bf0*/  ISETP.GE.AND P0, PT, R0, R47, PT ;  /* 0x0000002f0000720c */ /* 0x000fe20003f06270 */
[----:B------:R0:W0:-:S12]  /*8c00*/  SHFL.IDX PT, R20, R28, 0x3, 0x181f ;  /* 0x00781f001c147f89 */ /* 0x00001800000e0000 */
[----:B------:R-:W-:Y:S05]  /*8c10*/  @P0 BRA `(.L_x_215) ;  /* 0x0000000000200947 */ /* 0x000fea0003800000 */
[----:B------:R-:W-:Y:S02]  /*8c20*/  ULDC UR4, c[0x0][0xac8] ;  /* 0x0002b20000047ab9 */ /* 0x000fe40000000800 */
[----:B------:R-:W-:Y:S02]  /*8c30*/  ISETP.GE.AND P2, PT, R22, UR4, PT ;  /* 0x0000000416007c0c */ /* 0x000fe4000bf46270 */
[----:B------:R-:W-:-:S11]  /*8c40*/  ISETP.GE.AND P1, PT, R19, UR4, PT ;  /* 0x0000000413007c0c */ /* 0x000fd6000bf26270 */
[C---:B0----5:R-:W-:Y:S02]  /*8c50*/  @!P2 LEA R14, P0, R22.reuse, R20, 0x1 ;  /* 0x00000014160ea211 */ /* 0x061fe400078008ff */
[----:B---3--:R-:W-:Y:S02]  /*8c60*/  @!P1 IMAD.WIDE R12, R19, 0x2, R20 ;  /* 0x00000002130c9825 */ /* 0x008fe400078e0214 */
[----:B------:R-:W-:-:S03]  /*8c70*/  @!P2 LEA.HI.X R15, R22, R21, R194, 0x1, P0 ;  /* 0x00000015160fa211 */ /* 0x000fc600000f0cc2 */
[----:B------:R0:W-:Y:S04]  /*8c80*/  @!P1 ST.E.128 desc[UR60][R12.64], R4 ;  /* 0x000000040c009985 */ /* 0x0001e8000c101d3c */
[----:B------:R0:W-:Y:S02]  /*8c90*/  @!P2 ST.E.128 desc[UR60][R14.64], R8 ;  /* 0x000000080e00a985 */ /* 0x0001e4000c101d3c */
.L_x_215:
[----:B------:R-:W-:Y:S05]  /*8ca0*/  BSYNC B0 ;  /* 0x0000000000007941 */ /* 0x000fea0003800000 */
.L_x_214:
[----:B------:R-:W1:Y:S02]  /*8cb0*/  LDC R0, c[0x0][0xc34] ;  /* 0x00030d00ff007b82 */ /* 0x000e640000000800 */
[----:B-1----:R-:W-:-:S13]  /*8cc0*/  ISETP.LE.AND P0, PT, R0, UR39, PT ;  /* 0x0000002700007c0c */ /* 0x002fda000bf03270 */
[----:B------:R-:W-:Y:S05]  /*8cd0*/  @!P0 BRA `(.L_x_216) ;  /* 0xffffff8400788947 */ /* 0x000fea000383ffff */
[----:B------:R-:W-:Y:S05]  /*8ce0*/  EXIT ;  /* 0x000000000000794d */ /* 0x000fea0003800000 */
.L_x_182:
[----:B------:R-:W-:-:S08]  /*8cf0*/  NOP ;  /* 0x0000000000007918 */ /* 0x000fd00000000000 */
[----:B0-----:R-:W0:-:S00]  /*8d00*/  USETMAXREG.DEALLOC.CTAPOOL 0x18 ;  /* 0x00000018000079c8 */ /* 0x001e0000080e0500 */
[----:B------:R-:W1:Y:S01]  /*8d10*/  S2UR UR4, SR_CTAID.X ;  /* 0x00000000000479c3 */ /* 0x000e620000002500 */
[----:B0-----:R-:W-:Y:S02]  /*8d20*/  IMAD.MOV.U32 R3, RZ, RZ, 0x1 ;  /* 0x00000001ff037424 */ /* 0x001fe400078e00ff */
[----:B------:R-:W-:-:S03]  /*8d30*/  IMAD.MOV.U32 R19, RZ, RZ, RZ ;  /* 0x000000ffff137224 */ /* 0x000fc600078e00ff */
[----:B------:R0:W-:Y:S02]  /*8d40*/  STL [R1], R3 ;  /* 0x0000000301007387 */ /* 0x0001e40000100800 */
[----:B------:R-:W1:Y:S02]  /*8d50*/  LDC R2, c[0x0][0xc34] ;  /* 0x00030d00ff027b82 */ /* 0x000e640000000800 */
[----:B-1----:R-:W-:Y:S01]  /*8d60*/  ISETP.LE.AND P0, PT, R2, UR4, PT ;  /* 0x0000000402007c0c */ /* 0x002fe2000bf03270 */
[----:B------:R-:W-:-:S12]  /*8d70*/  IMAD.MOV.U32 R2, RZ, RZ, 0x1 ;  /* 0x00000001ff027424 */ /* 0x000fd800078e00ff */
[----:B0-----:R-:W-:Y:S05]  /*8d80*/  @P0 BRA `(.L_x_217) ;  /* 0x00000044002c0947 */ /* 0x001fea0003800000 */
[----:B------:R-:W2:Y:S01]  /*8d90*/  LDL R4, [R1+0x30] ;  /* 0x0000300001047983 */ /* 0x000ea20000100800 */
[----:B------:R-:W0:Y:S01]  /*8da0*/  S2UR UR4, SR_CgaCtaId ;  /* 0x00000000000479c3 */ /* 0x000e220000008800 */
[C---:B------:R-:W-:Y:S01]  /*8db0*/  IMAD.SHL.U32 R2, R0.reuse, 0x8, RZ ;  /* 0x0000000800027824 */ /* 0x040fe200078e00ff */
[C---:B------:R-:W-:Y:S01]  /*8dc0*/  LOP3.LUT R5, R0.reuse, 0x7f, RZ, 0xc0, !PT ;  /* 0x0000007f00057812 */ /* 0x040fe200078ec0ff */
[----:B------:R-:W-:Y:S01]  /*8dd0*/  UMOV UR36, 0x400 ;  /* 0x0000040000247882 */ /* 0x000fe20000000000 */
[----:B------:R-:W-:Y:S01]  /*8de0*/  LOP3.LUT P0, RZ, R0, 0x1f, RZ, 0xc0, !PT ;  /* 0x0000001f00ff7812 */ /* 0x000fe2000780c0ff */
[----:B------:R-:W-:Y:S01]  /*8df0*/  IMAD.MOV.U32 R19, RZ, RZ, RZ ;  /* 0x000000ffff137224 */ /* 0x000fe200078e00ff */
[----:B------:R-:W-:Y:S01]  /*8e00*/  LOP3.LUT R3, R2, 0x1f8, RZ, 0xc0, !PT ;  /* 0x000001f802037812 */ /* 0x000fe200078ec0ff */
[----:B------:R-:W-:Y:S01]  /*8e10*/  ULDC.64 UR38, c[0x0][0x198] ;  /* 0x0000660000267ab9 */ /* 0x000fe20000000a00 */
[C---:B------:R-:W-:Y:S01]  /*8e20*/  ISETP.NE.AND P1, PT, R5.reuse, RZ, PT ;  /* 0x000000ff0500720c */ /* 0x040fe20003f25270 */
[----:B------:R-:W-:Y:S01]  /*8e30*/  ULDC UR40, c[0x0][0xc] ;  /* 0x0000030000287ab9 */ /* 0x000fe20000000800 */
[----:B------:R-:W-:-:S02]  /*8e40*/  ISETP.NE.OR P0, PT, R5, RZ, !P0 ;  /* 0x000000ff0500720c */ /* 0x000fc40004705670 */
[----:B------:R-:W-:Y:S02]  /*8e50*/  LOP3.LUT R18, R18, 0xfffffffe, RZ, 0xc0, !PT ;  /* 0xfffffffe12127812 */ /* 0x000fe400078ec0ff */
[----:B------:R-:W-:-:S07]  /*8e60*/  LOP3.LUT R2, R2, 0x38, RZ, 0xc0, !PT ;  /* 0x0000003802027812 */ /* 0x000fce00078ec0ff */
[----:B------:R-:W-:Y:S01]  /*8e70*/  @P1 LOP3.LUT R18, R18, 0x1, RZ, 0xfc, !PT ;  /* 0x0000000112121812 */ /* 0x000fe200078efcff */
[----:B0-----:R-:W-:-:S03]  /*8e80*/  ULEA UR36, UR4, UR36, 0x18 ;  /* 0x0000002404247291 */ /* 0x001fc6000f8ec03f */
[----:B------:R-:W-:-:S04]  /*8e90*/  LOP3.LUT R18, R18, 0xfffffffd, RZ, 0xc0, !PT ;  /* 0xfffffffd12127812 */ /* 0x000fc800078ec0ff */
[----:B------:R-:W-:Y:S02]  /*8ea0*/  @P0 LOP3.LUT R18, R18, 0x2, RZ, 0xfc, !PT ;  /* 0x0000000212120812 */ /* 0x000fe400078efcff */
[----:B--2---:R-:W-:Y:S02]  /*8eb0*/  R2UR UR5, R4 ;  /* 0x00000000040572ca */ /* 0x004fe400000e0000 */
[----:B------:R-:W-:Y:S01]  /*8ec0*/  LOP3.LUT R4, R3, 0x38, R0, 0x78, !PT ;  /* 0x0000003803047812 */ /* 0x000fe200078e7800 */
[----:B------:R-:W-:Y:S02]  /*8ed0*/  IMAD.SHL.U32 R3, R5, 0x8, RZ ;  /* 0x0000000805037824 */ /* 0x000fe400078e00ff */
[----:B------:R-:W-:-:S03]  /*8ee0*/  IMAD.SHL.U32 R0, R0, 0x10, RZ ;  /* 0x0000001000007824 */ /* 0x000fc600078e00ff */
[----:B------:R-:W-:Y:S02]  /*8ef0*/  LOP3.LUT R3, R4, 0x200, R3, 0xf8, !PT ;  /* 0x0000020004037812 */ /* 0x000fe400078ef803 */
[----:B------:R-:W-:-:S03]  /*8f00*/  SHF.R.U32.HI R4, RZ, 0x3, R5 ;  /* 0x00000003ff047819 */ /* 0x000fc60000011605 */
[----:B------:R-:W-:Y:S01]  /*8f10*/  ULOP3.LUT UR37, UR5, 0x2, URZ, 0xfc, !UPT ;  /* 0x0000000205257892 */ /* 0x000fe2000f8efc3f */
[----:B------:R-:W0:Y:S01]  /*8f20*/  S2UR UR5, SR_CTAID.X ;  /* 0x00000000000579c3 */ /* 0x000e220000002500 */
[----:B------:R-:W-:Y:S02]  /*8f30*/  LOP3.LUT R4, R4, 0x70, R0, 0xf8, !PT ;  /* 0x0000007004047812 */ /* 0x000fe400078ef800 */
[----:B------:R-:W-:-:S05]  /*8f40*/  LEA R0, R3, UR36, 0x1 ;  /* 0x0000002403007c11 */ /* 0x000fca000f8e08ff */
[----:B------:R1:W-:Y:S02]  /*8f50*/  STL [R1+0x10], R0 ;  /* 0x0000100001007387 */ /* 0x0003e40000100800 */
[----:B-1----:R-:W-:Y:S02]  /*8f60*/  IMAD.MOV.U32 R0, RZ, RZ, 0x1 ;  /* 0x00000001ff007424 */ /* 0x002fe400078e00ff */
[----:B0-----:R-:W-:-:S05]  /*8f70*/  IMAD.U32 R3, RZ, RZ, UR5 ;  /* 0x00000005ff037e24 */ /* 0x001fca000f8e00ff */
[----:B------:R0:W-:Y:S04]  /*8f80*/  STL [R1+0x24], R3 ;  /* 0x0000240301007387 */ /* 0x0001e80000100800 */
[----:B------:R-:W-:Y:S04]  /*8f90*/  STL [R1+0x2c], RZ ;  /* 0x00002cff01007387 */ /* 0x000fe80000100800 */
[----:B------:R1:W-:Y:S01]  /*8fa0*/  STL [R1], R0 ;  /* 0x0000000001007387 */ /* 0x0003e20000100800 */
[C---:B0-----:R-:W-:Y:S02]  /*8fb0*/  LOP3.LUT R3, R2.reuse, 0x40, RZ, 0xfc, !PT ;  /* 0x0000004002037812 */ /* 0x041fe400078efcff */
[----:B-1----:R-:W-:-:S07]  /*8fc0*/  LOP3.LUT R0, R2, 0x80, RZ, 0xfc, !PT ;  /* 0x0000008002007812 */ /* 0x002fce00078efcff */
.L_x_301:
[----:B0-----:R-:W2:Y:S01]  /*8fd0*/  LDL R4, [R1+0x24] ;  /* 0x0000240001047983 */ /* 0x001ea20000100800 */
[----:B------:R-:W0:Y:S01]  /*8fe0*/  LDC R0, c[0x0][0xc38] ;  /* 0x00030e00ff007b82 */ /* 0x000e220000000800 */
[----:B------:R-:W-:Y:S05]  /*8ff0*/  YIELD ;  /* 0x0000000000007946 */ /* 0x000fea0003800000 */
[----:B------:R-:W-:Y:S02]  /*9000*/  ULDC.64 UR4, c[0x0][0x418] ;  /* 0x0001060000047ab9 */ /* 0x000fe40000000a00 */
[----:B------:R-:W1:Y:S01]  /*9010*/  LDC R16, c[0x0][0xc44] ;  /* 0x00031100ff107b82 */ /* 0x000e620000000800 */
[----:B------:R-:W-:-:S03]  /*9020*/  UISETP.NE.U32.AND UP0, UPT, UR4, URZ, UPT ;  /* 0x0000003f0400728c */ /* 0x000fc6000bf05070 */
[----:B------:R-:W-:Y:S01]  /*9030*/  ULDC UR4, c[0x0][0x424] ;  /* 0x0001090000047ab9 */ /* 0x000fe20000000800 */
[----:B------:R-:W-:Y:S02]  /*9040*/  UISETP.NE.AND.EX UP0, UPT, UR5, URZ, UPT, UP0 ;  /* 0x0000003f0500728c */ /* 0x000fe4000bf05300 */
[----:B------:R-:W-:Y:S02]  /*9050*/  UIADD3 UR5, UR36, 0x1c400, URZ ;  /* 0x0001c40024057890 */ /* 0x000fe4000fffe03f */
[----:B------:R-:W-:Y:S02]  /*9060*/  USEL UR4, UR4, 0x1, UP0 ;  /* 0x0000000104047887 */ /* 0x000fe40008000000 */
[----:B------:R-:W-:Y:S01]  /*9070*/  ULOP3.LUT UP0, URZ, UR5, 0x3ff, URZ, 0xc0, !UPT ;  /* 0x000003ff053f7892 */ /* 0x000fe2000f80c03f */
[----:B0-----:R-:W-:Y:S02]  /*9080*/  ISETP.NE.AND P0, PT, R0, 0x1, PT ;  /* 0x000000010000780c */ /* 0x001fe40003f05270 */
[----:B-1----:R-:W-:-:S11]  /*9090*/  ISETP.NE.AND P1, PT, R16, 0x1, PT ;  /* 0x000000011000780c */ /* 0x002fd60003f25270 */
[----:B------:R-:W2:Y:S08]  /*90a0*/  @P0 LDC R5, c[0x0][0xc3c] ;  /* 0x00030f00ff050b82 */ /* 0x000eb00000000800 */
[----:B------:R-:W0:Y:S08]  /*90b0*/  @P0 LDC R0, c[0x0][0xc40] ;  /* 0x00031000ff000b82 */ /* 0x000e300000000800 */
[----:B------:R-:W1:Y:S01]  /*90c0*/  @P1 LDC.64 R2, c[0x0][0xc48] ;  /* 0x00031200ff021b82 */ /* 0x000e620000000a00 */
[----:B--2---:R-:W-:-:S05]  /*90d0*/  @P0 IMAD.HI.U32 R5, R4, R5, RZ ;  /* 0x0000000504050227 */ /* 0x004fca00078e00ff */
[----:B0-----:R-:W-:Y:S02]  /*90e0*/  @P0 SHF.R.U32.HI R4, RZ, R0, R5 ;  /* 0x00000000ff040219 */ /* 0x001fe40000011605 */
[----:B------:R-:W0:Y:S01]  /*90f0*/  LDC R0, c[0x0][0x2f0] ;  /* 0x0000bc00ff007b82 */ /* 0x000e220000000800 */
[----:B------:R-:W-:Y:S02]  /*9100*/  PLOP3.LUT P0, PT, PT, PT, UP0, 0x80, 0x0 ;  /* 0x000000000000781c */ /* 0x000fe40003f0f008 */
[----:B-1----:R-:W-:Y:S01]  /*9110*/  @P1 IMAD.HI.U32 R2, R4, R2, RZ ;  /* 0x0000000204021227 */ /* 0x002fe200078e00ff */
[----:B------:R-:W-:Y:S03]  /*9120*/  STL [R1+0x1c], R4 ;  /* 0x00001c0401007387 */ /* 0x000fe60000100800 */
[----:B------:R-:W-:Y:S01]  /*9130*/  IMAD.MOV.U32 R6, RZ, RZ, R4 ;  /* 0x000000ffff067224 */ /* 0x000fe200078e0004 */
[----:B------:R-:W-:-:S05]  /*9140*/  @P1 SHF.R.U32.HI R6, RZ, R3, R2 ;  /* 0x00000003ff061219 */ /* 0x000fca0000011602 */
[----:B------:R-:W-:Y:S01]  /*9150*/  STL [R1+0x14], R6 ;  /* 0x0000140601007387 */ /* 0x000fe20000100800 */
[----:B------:R-:W-:-:S04]  /*9160*/  IMAD.MOV R3, RZ, RZ, -R6 ;  /* 0x000000ffff037224 */ /* 0x000fc800078e0a06 */
[----:B------:R-:W-:Y:S02]  /*9170*/  IMAD R16, R16, R3, R4 ;  /* 0x0000000310107224 */ /* 0x000fe400078e0204 */
[----:B0-----:R-:W-:-:S05]  /*9180*/  IMAD R0, R0, UR4, RZ ;  /* 0x0000000400007c24 */ /* 0x001fca000f8e02ff */
[----:B------:R0:W-:Y:S02]  /*9190*/  STL [R1+0x28], R0 ;  /* 0x0000280001007387 */ /* 0x0001e40000100800 */
[----:B0-----:R-:W-:-:S05]  /*91a0*/  VIADD R0, R0, 0x7f ;  /* 0x0000007f00007836 */ /* 0x001fca0000000000 */
[----:B------:R-:W-:-:S04]  /*91b0*/  SHF.R.S32.HI R3, RZ, 0x1f, R0 ;  /* 0x0000001fff037819 */ /* 0x000fc80000011400 */
[----:B------:R-:W-:-:S04]  /*91c0*/  LEA.HI R3, R3, R0, RZ, 0x7 ;  /* 0x0000000003037211 */ /* 0x000fc800078f38ff */
[----:B------:R-:W-:-:S05]  /*91d0*/  SHF.R.S32.HI R0, RZ, 0x7, R3 ;  /* 0x00000007ff007819 */ /* 0x000fca0000011403 */
[----:B------:R0:W-:Y:S01]  /*91e0*/  STL [R1+0x20], R0 ;  /* 0x0000200001007387 */ /* 0x0001e20000100800 */
[----:B------:R-:W-:Y:S05]  /*91f0*/  @!P0 BRA `(.L_x_218) ;  /* 0x0000000000408947 */ /* 0x000fea0003800000 */
[----:B------:R-:W-:Y:S01]  /*9200*/  MOV R2, 0x0 ;  /* 0x0000000000027802 */ /* 0x000fe20000000f00 */
[----:B------:R-:W-:Y:S01]  /*9210*/  ULDC.64 UR6, c[0x4][0xb8] ;  /* 0x01002e0000067ab9 */ /* 0x000fe20000000a00 */
[----:B------:R-:W-:Y:S01]  /*9220*/  ULDC.64 UR8, c[0x4][0xc0] ;  /* 0x0100300000087ab9 */ /* 0x000fe20000000a00 */
[----:B------:R-:W-:Y:S01]  /*9230*/  ULDC.64 UR4, c[0x4][0x8] ;  /* 0x0100020000047ab9 */ /* 0x000fe20000000a00 */
[----:B------:R-:W-:Y:S02]  /*9240*/  IMAD.U32 R4, RZ, RZ, UR6 ;  /* 0x00000006ff047e24 */ /* 0x000fe4000f8e00ff */
[----:B------:R-:W1:Y:S01]  /*9250*/  LDC.64 R2, c[0x4][R2] ;  /* 0x0100000002027b82 */ /* 0x000e620000000a00 */
[----:B------:R-:W-:Y:S02]  /*9260*/  IMAD.U32 R5, RZ, RZ, UR7 ;  /* 0x00000007ff057e24 */ /* 0x000fe4000f8e00ff */
[----:B------:R-:W-:Y:S02]  /*9270*/  IMAD.U32 R6, RZ, RZ, UR8 ;  /* 0x00000008ff067e24 */ /* 0x000fe4000f8e00ff */
[----:B------:R-:W-:-:S02]  /*9280*/  IMAD.U32 R7, RZ, RZ, UR9 ;  /* 0x00000009ff077e24 */ /* 0x000fc4000f8e00ff */
[----:B------:R-:W-:Y:S02]  /*9290*/  IMAD.U32 R10, RZ, RZ, UR4 ;  /* 0x00000004ff0a7e24 */ /* 0x000fe4000f8e00ff */
[----:B------:R-:W-:Y:S02]  /*92a0*/  IMAD.U32 R11, RZ, RZ, UR5 ;  /* 0x00000005ff0b7e24 */ /* 0x000fe4000f8e00ff */
[----:B------:R-:W-:Y:S02]  /*92b0*/  IMAD.MOV.U32 R8, RZ, RZ, 0x70 ;  /* 0x00000070ff087424 */ /* 0x000fe400078e00ff */
[----:B------:R-:W-:Y:S02]  /*92c0*/  IMAD.MOV.U32 R12, RZ, RZ, 0x1 ;  /* 0x00000001ff0c7424 */ /* 0x000fe400078e00ff */
[----:B------:R-:W-:-:S07]  /*92d0*/  IMAD.MOV.U32 R13, RZ, RZ, RZ ;  /* 0x000000ffff0d7224 */ /* 0x000fce00078e00ff */
[----:B------:R-:W-:-:S07]  /*92e0*/  LEPC R20, `(.L_x_218) ;  /* 0x000000001014794e */ /* 0x000fce0000000000 */
[----:B01----:R-:W-:Y:S05]  /*92f0*/  CALL.ABS.NOINC R2 ;  /* 0x0000000002007343 */ /* 0x003fea0003c00000 */
.L_x_218:
        /* <DEDUP_REMOVED lines=8> */
[----:B------:R1:W2:Y:S01]  /*9380*/  LDC.64 R2, c[0x4][R17] ;  /* 0x0100000011027b82 */ /* 0x0002a20000000a00 */
[----:B------:R-:W-:Y:S02]  /*9390*/  IMAD.U32 R4, RZ, RZ, UR6 ;  /* 0x00000006ff047e24 */ /* 0x000fe4000f8e00ff */
[----:B------:R-:W-:Y:S02]  /*93a0*/  IMAD.U32 R5, RZ, RZ, UR7 ;  /* 0x00000007ff057e24 */ /* 0x000fe4000f8e00ff */
[----:B------:R-:W-:Y:S02]  /*93b0*/  IMAD.U32 R6, RZ, RZ, UR8 ;  /* 0x00000008ff067e24 */ /* 0x000fe4000f8e00ff */
[----:B------:R-:W-:-:S02]  /*93c0*/  IMAD.U32 R7, RZ, RZ, UR9 ;  /* 0x00000009ff077e24 */ /* 0x000fc4000f8e00ff */
[----:B------:R-:W-:Y:S02]  /*93d0*/  IMAD.U32 R10, RZ, RZ, UR4 ;  /* 0x00000004ff0a7e24 */ /* 0x000fe4000f8e00ff */
[----:B------:R-:W-:Y:S02]  /*93e0*/  IMAD.U32 R11, RZ, RZ, UR5 ;  /* 0x00000005ff0b7e24 */ /* 0x000fe4000f8e00ff */
[----:B------:R-:W-:Y:S02]  /*93f0*/  IMAD.MOV.U32 R8, RZ, RZ, 0x70 ;  /* 0x00000070ff087424 */ /* 0x000fe400078e00ff */
[----:B------:R-:W-:Y:S02]  /*9400*/  IMAD.MOV.U32 R12, RZ, RZ, 0x1 ;  /* 0x00000001ff0c7424 */ /* 0x000fe400078e00ff */
[----:B-1----:R-:W-:-:S07]  /*9410*/  IMAD.MOV.U32 R13, RZ, RZ, RZ ;  /* 0x000000ffff0d7224 */ /* 0x002fce00078e00ff */
[----:B------:R-:W-:-:S07]  /*9420*/  LEPC R20, `(.L_x_220) ;  /* 0x000000001014794e */ /* 0x000fce0000000000 */
[----:B0-2---:R-:W-:Y:S05]  /*9430*/  CALL.ABS.NOINC R2 ;  /* 0x0000000002007343 */ /* 0x005fea0003c00000 */
.L_x_220:
[----:B------:R0:W1:Y:S01]  /*9440*/  LDC.64 R2, c[0x4][R17] ;  /* 0x0100000011027b82 */ /* 0x0000620000000a00 */
[----:B------:R-:W-:Y:S01]  /*9450*/  ULDC.64 UR6, c[0x4][0xb8] ;  /* 0x01002e0000067ab9 */ /* 0x000fe20000000a00 */
[----:B------:R-:W-:Y:S01]  /*9460*/  ULDC.64 UR8, c[0x4][0xc0] ;  /* 0x0100300000087ab9 */ /* 0x000fe20000000a00 */
[----:B------:R-:W-:Y:S01]  /*9470*/  ULDC.64 UR4, c[0x4][0x18] ;  /* 0x0100060000047ab9 */ /* 0x000fe20000000a00 */
        /* <DEDUP_REMOVED lines=8> */
[----:B0-----:R-:W-:-:S07]  /*9500*/  IMAD.MOV.U32 R13, RZ, RZ, RZ ;  /* 0x000000ffff0d7224 */ /* 0x001fce00078e00ff */
[----:B------:R-:W-:-:S07]  /*9510*/  LEPC R20, `(.L_x_219) ;  /* 0x000000001014794e */ /* 0x000fce0000000000 */
[----:B-1----:R-:W-:Y:S05]  /*9520*/  CALL.ABS.NOINC R2 ;  /* 0x0000000002007343 */ /* 0x002fea0003c00000 */
.L_x_219:
[----:B------:R-:W2:Y:S01]  /*9530*/  LDL R2, [R1+0x20] ;  /* 0x0000200001027983 */ /* 0x000ea20000100800 */
[----:B------:R-:W-:-:S03]  /*9540*/  ULDC.64 UR4, c[0x0][0x9f8] ;  /* 0x00027e0000047ab9 */ /* 0x000fc60000000a00 */
[----:B0-----:R-:W3:Y:S01]  /*9550*/  LDL R0, [R1+0x14] ;  /* 0x0000140001007983 */ /* 0x001ee20000100800 */
[----:B------:R-:W-:-:S04]  /*9560*/  ISETP.NE.U32.AND P0, PT, RZ, UR4, PT ;  /* 0x00000004ff007c0c */ /* 0x000fc8000bf05070 */
[----:B------:R-:W-:Y:S01]  /*9570*/  ISETP.NE.AND.EX P0, PT, RZ, UR5, PT, P0 ;  /* 0x00000005ff007c0c */ /* 0x000fe2000bf05300 */
[----:B--2---:R-:W-:-:S12]  /*9580*/  IMAD.MOV.U32 R17, RZ, RZ, R2 ;  /* 0x000000ffff117224 */ /* 0x004fd800078e0002 */
[----:B------:R-:W3:Y:S02]  /*9590*/  @P0 LDC.64 R2, c[0x0][0x9f8] ;  /* 0x00027e00ff020b82 */ /* 0x000ee40000000a00 */
[----:B---3--:R-:W-:-:S05]  /*95a0*/  @P0 IMAD.WIDE R2, R0, 0x4, R2 ;  /* 0x0000000400020825 */ /* 0x008fca00078e0202 */
[----:B------:R0:W2:Y:S01]  /*95b0*/  @P0 LDG.E R0, desc[UR60][R2.64] ;  /* 0x0000003c02000981 */ /* 0x0000a2000c1e1900 */
[----:B------:R-:W-:Y:S01]  /*95c0*/  VIADD R9, R17, 0xffffffff ;  /* 0xffffffff11097836 */ /* 0x000fe20000000000 */
[----:B------:R-:W-:Y:S01]  /*95d0*/  UMOV UR4, 0xffffffff ;  /* 0xffffffff00047882 */ /* 0x000fe20000000000 */
[----:B------:R-:W-:-:S03]  /*95e0*/  LOP3.LUT R18, R18, 0xfffffffb, RZ, 0xc0, !PT ;  /* 0xfffffffb12127812 */ /* 0x000fc600078ec0ff */
[----:B------:R1:W-:Y:S01]  /*95f0*/  STL [R1+0x18], R9 ;  /* 0x0000180901007387 */ /* 0x0003e20000100800 */
[----:B0-----:R-:W0:Y:S02]  /*9600*/  LDC.64 R2, c[0x0][0x418] ;  /* 0x00010600ff027b82 */ /* 0x001e240000000a00 */
[----:B0-----:R-:W-:-:S04]  /*9610*/  ISETP.NE.U32.AND P0, PT, R2, RZ, PT ;  /* 0x000000ff0200720c */ /* 0x001fc80003f05070 */
[----:B------:R-:W-:-:S13]  /*9620*/  ISETP.NE.AND.EX P1, PT, R3, RZ, PT, P0 ;  /* 0x000000ff0300720c */ /* 0x000fda0003f25300 */
[----:B------:R-:W-:Y:S02]  /*9630*/  @P1 LOP3.LUT R18, R18, 0x4, RZ, 0xfc, !PT ;  /* 0x0000000412121812 */ /* 0x000fe400078efcff */
[----:B--2---:R-:W-:Y:S01]  /*9640*/  SHF.R.S32.HI R8, RZ, 0x1f, R0 ;  /* 0x0000001fff087819 */ /* 0x004fe20000011400 */
[----:B------:R1:W-:Y:S01]  /*9650*/  STL [R1+0x8], R0 ;  /* 0x0000080001007387 */ /* 0x0003e20000100800 */
[----:B------:R-:W-:-:S03]  /*9660*/  SEL R17, R0, RZ, !P1 ;  /* 0x000000ff00117207 */ /* 0x000fc60004800000 */
[----:B------:R1:W-:Y:S01]  /*9670*/  STL [R1+0xc], R8 ;  /* 0x00000c0801007387 */ /* 0x0003e20000100800 */
[----:B------:R-:W-:Y:S05]  /*9680*/  BRA.DIV UR4, `(.L_x_221) ;  /* 0x0000004204407947 */ /* 0x000fea000b800000 */
[----:B------:R-:W0:Y:S02]  /*9690*/  S2R R4, SR_TID.X ;  /* 0x0000000000047919 */ /* 0x000e240000002100 */
[----:B0-----:R-:W-:-:S04]  /*96a0*/  SHF.R.U32.HI R4, RZ, 0x5, R4 ;  /* 0x00000005ff047819 */ /* 0x001fc80000011604 */
[----:B------:R-:W-:-:S05]  /*96b0*/  LOP3.LUT R4, R4, 0x3, RZ, 0xc0, !PT ;  /* 0x0000000304047812 */ /* 0x000fca00078ec0ff */
[----:B------:R0:W2:Y:S02]  /*96c0*/  SHFL.IDX PT, R14, R4, RZ, 0x1f ;  /* 0x00001fff040e7589 */ /* 0x0000a400000e0000 */
.L_x_317:
[----:B--2---:R-:W-:Y:S02]  /*96d0*/  ISETP.NE.AND P0, PT, R14, RZ, PT ;  /* 0x000000ff0e00720c */ /* 0x004fe40003f05270 */
[----:B------:R-:W-:Y:S02]  /*96e0*/  PLOP3.LUT P2, PT, PT, PT, PT, 0x8, 0x0 ;  /* 0x000000000000781c */ /* 0x000fe40003f4e170 */
[----:B------:R-:W-:-:S11]  /*96f0*/  LOP3.LUT R18, R18, 0xfffffff7, RZ, 0xc0, !PT ;  /* 0xfffffff712127812 */ /* 0x000fd600078ec0ff */
[----:B------:R-:W-:Y:S01]  /*9700*/  @P2 LOP3.LUT R18, R18, 0x8, RZ, 0xfc, !PT ;  /* 0x0000000812122812 */ /* 0x000fe200078efcff */
[----:B------:R-:W-:Y:S06]  /*9710*/  @P0 BRA `(.L_x_222) ;  /* 0x00000004004c0947 */ /* 0x000fec0003800000 */
[----:B------:R-:W-:-:S03]  /*9720*/  UMOV UR4, 0xffffffff ;  /* 0xffffffff00047882 */ /* 0x000fc60000000000 */
[----:B------:R-:W-:Y:S05]  /*9730*/  BRA.DIV UR4, `(.L_x_223) ;  /* 0x0000004204487947 */ /* 0x000fea000b800000 */
[----:B------:R-:W-:-:S13]  /*9740*/  ELECT P6, URZ, PT ;  /* 0x00000000003f782f */ /* 0x000fda00038c0000 */
.L_x_320:
[----:B------:R-:W-:Y:S05]  /*9750*/  @!P6 BRA `(.L_x_222) ;  /* 0x00000004003ce947 */ /* 0x000fea0003800000 */
[----:B------:R2:W-:Y:S01]  /*9760*/  STL [R1+0x4], R9 ;  /* 0x0000040901007387 */ /* 0x0005e20000100800 */
[----:B------:R-:W-:Y:S05]  /*9770*/  @!P1 BRA `(.L_x_224) ;  /* 0x0000000000489947 */ /* 0x000fea0003800000 */
[----:B------:R-:W3:Y:S01]  /*9780*/  LDC R7, c[0x0][0x43c] ;  /* 0x00010f00ff077b82 */ /* 0x000ee20000000800 */
[----:B------:R-:W-:Y:S01]  /*9790*/  ULDC.64 UR4, c[0x0][0x428] ;  /* 0x00010a0000047ab9 */ /* 0x000fe20000000a00 */
[----:B---3--:R-:W-:-:S13]  /*97a0*/  ISETP.NE.AND P0, PT, R7, 0x1, PT ;  /* 0x000000010700780c */ /* 0x008fda0003f05270 */
[----:B0-----:R-:W0:Y:S02]  /*97b0*/  @P0 LDC.64 R4, c[0x0][0x440] ;  /* 0x00011000ff040b82 */ /* 0x001e240000000a00 */
[----:B0-----:R-:W-:-:S04]  /*97c0*/  @P0 IMAD.HI.U32 R6, R9, R4, RZ ;  /* 0x0000000409060227 */ /* 0x001fc800078e00ff */
[----:B------:R-:W-:Y:S01]  /*97d0*/  IMAD.MOV.U32 R4, RZ, RZ, R9 ;  /* 0x000000ffff047224 */ /* 0x000fe200078e0009 */
[----:B------:R-:W-:-:S05]  /*97e0*/  @P0 SHF.R.U32.HI R4, RZ, R5, R6 ;  /* 0x00000005ff040219 */ /* 0x000fca0000011606 */
[----:B------:R-:W-:-:S04]  /*97f0*/  IMAD.MOV R5, RZ, RZ, -R4 ;  /* 0x000000ffff057224 */ /* 0x000fc800078e0a04 */
[----:B------:R-:W-:Y:S01]  /*9800*/  IMAD R6, R7, R5, R9 ;  /* 0x0000000507067224 */ /* 0x000fe200078e0209 */
[----:B------:R-:W-:-:S04]  /*9810*/  SHF.R.S32.HI R5, RZ, 0x1f, R4 ;  /* 0x0000001fff057819 */ /* 0x000fc80000011404 */
[----:B------:R0:W-:Y:S01]  /*9820*/  STL [R1+0x4], R6 ;  /* 0x0000040601007387 */ /* 0x0001e20000100800 */
[----:B------:R-:W-:-:S03]  /*9830*/  IMAD.WIDE.U32 R4, R0, UR4, R4 ;  /* 0x0000000400047c25 */ /* 0x000fc6000f8e0004 */
[----:B------:R-:W-:Y:S01]  /*9840*/  LEA R2, P0, R4, R2, 0x2 ;  /* 0x0000000204027211 */ /* 0x000fe200078010ff */
[----:B0-----:R-:W-:-:S04]  /*9850*/  IMAD R6, R8, UR4, RZ ;  /* 0x0000000408067c24 */ /* 0x001fc8000f8e02ff */
[----:B-1----:R-:W-:-:S04]  /*9860*/  IMAD R0, R0, UR5, R6 ;  /* 0x0000000500007c24 */ /* 0x002fc8000f8e0206 */
[----:B------:R-:W-:-:S05]  /*9870*/  IMAD.IADD R0, R5, 0x1, R0 ;  /* 0x0000000105007824 */ /* 0x000fca00078e0200 */
[----:B------:R-:W-:-:S05]  /*9880*/  LEA.HI.X R3, R4, R3, R0, 0x2, P0 ;  /* 0x0000000304037211 */ /* 0x000fca00000f1400 */
[----:B------:R3:W5:Y:S02]  /*9890*/  LDG.E R0, desc[UR60][R2.64] ;  /* 0x0000003c02007981 */ /* 0x000764000c1e1900 */
.L_x_224:
[----:B---3--:R-:W3:Y:S01]  /*98a0*/  LDL R3, [R1] ;  /* 0x0000000001037983 */ /* 0x008ee20000100800 */
[----:B------:R-:W-:Y:S02]  /*98b0*/  LEA R2, R19, UR36, 0x3 ;  /* 0x0000002413027c11 */ /* 0x000fe4000f8e18ff */
[----:B---3--:R-:W-:-:S04]  /*98c0*/  SHF.L.U32 R3, R3, 0x1f, RZ ;  /* 0x0000001f03037819 */ /* 0x008fc800000006ff */
[----:B------:R-:W3:Y:S02]  /*98d0*/  SYNCS.PHASECHK.TRANS64.TRYWAIT P0, [R2+URZ+0x34840], R3 ;  /* 0x03484003020075a7 */ /* 0x000ee4000800017f */
[----:B---3--:R-:W-:Y:S05]  /*98e0*/  @!P0 BRA `(.L_x_225) ;  /* 0x0000003c00fc8947 */ /* 0x008fea0003800000 */
.L_x_321:
[----:B0-----:R-:W0:Y:S01]  /*98f0*/  S2R R4, SR_TID.X ;  /* 0x0000000000047919 */ /* 0x001e220000002100 */
[----:B------:R-:W-:-:S04]  /*9900*/  UPRMT UR4, UR37, 0x9910, URZ ;  /* 0x0000991025047896 */ /* 0x000fc8000800003f */
[----:B------:R-:W-:Y:S01]  /*9910*/  UISETP.NE.AND UP0, UPT, UR4, 0x2, UPT ;  /* 0x000000020400788c */ /* 0x000fe2000bf05270 */
[----:B0-----:R-:W-:-:S04]  /*9920*/  LOP3.LUT R4, R4, 0x7f, RZ, 0xc0, !PT ;  /* 0x0000007f04047812 */ /* 0x001fc800078ec0ff */
[----:B------:R-:W-:-:S13]  /*9930*/  ISETP.NE.AND P0, PT, R4, RZ, PT ;  /* 0x000000ff0400720c */ /* 0x000fda0003f05270 */
[----:B---3--:R-:W-:-:S04]  /*9940*/  @!P0 IMAD.MOV.U32 R3, RZ, RZ, 0xc000 ;  /* 0x0000c000ff038424 */ /* 0x008fc800078e00ff */
[----:B------:R0:W-:Y:S01]  /*9950*/  @!P0 SYNCS.ARRIVE.TRANS64 RZ, [R2+URZ+0x34830], R3 ;  /* 0x0348300302ff89a7 */ /* 0x0001e2000800003f */
[----:B------:R-:W-:-:S13]  /*9960*/  PLOP3.LUT P0, PT, PT, PT, UP0, 0x80, 0x0 ;  /* 0x000000000000781c */ /* 0x000fda0003f0f008 */
[----:B0-----:R-:W-:Y:S05]  /*9970*/  @P0 BRA `(.L_x_226) ;  /* 0x0000000000040947 */ /* 0x001fea0003800000 */
[----:B------:R-:W-:Y:S01]  /*9980*/  BPT.TRAP 0x1 ;  /* 0x000000040000795c */ /* 0x000fe20000300000 */
.L_x_226:
[----:B------:R-:W-:-:S13]  /*9990*/  LOP3.LUT P0, RZ, R18, 0x2, RZ, 0xc0, !PT ;  /* 0x0000000212ff7812 */ /* 0x000fda000780c0ff */
[----:B------:R-:W-:Y:S05]  /*99a0*/  @P0 BRA `(.L_x_227) ;  /* 0x0000000000040947 */ /* 0x000fea0003800000 */
[----:B------:R-:W-:Y:S01]  /*99b0*/  BPT.TRAP 0x1 ;  /* 0x000000040000795c */ /* 0x000fe20000300000 */
.L_x_227:
[----:B------:R-:W3:Y:S01]  /*99c0*/  LDL R4, [R1+0x4] ;  /* 0x0000040001047983 */ /* 0x000ee20000100800 */
[----:B------:R-:W-:Y:S01]  /*99d0*/  R2UR UR14, R2 ;  /* 0x00000000020e72ca */ /* 0x000fe200000e0000 */
[----:B------:R-:W-:Y:S01]  /*99e0*/  UIADD3 UR4, UP0, UR38, 0x370, URZ ;  /* 0x0000037026047890 */ /* 0x000fe2000ff1e03f */
[----:B------:R-:W-:Y:S01]  /*99f0*/  R2UR UR12, R16 ;  /* 0x00000000100c72ca */ /* 0x000fe200000e0000 */
[----:B------:R-:W0:Y:S01]  /*9a00*/  S2R R5, SR_CgaCtaId ;  /* 0x0000000000057919 */ /* 0x000e220000008800 */
[----:B-----5:R-:W-:Y:S01]  /*9a10*/  R2UR UR13, R0 ;  /* 0x00000000000d72ca */ /* 0x020fe200000e0000 */
[----:B------:R-:W-:Y:S01]  /*9a20*/  UMOV UR10, URZ ;  /* 0x0000003f000a7c82 */ /* 0x000fe20008000000 */
[----:B------:R-:W-:Y:S01]  /*9a30*/  UMOV UR18, 0x30000 ;  /* 0x0003000000127882 */ /* 0x000fe20000000000 */
[----:B------:R-:W4:Y:S01]  /*9a40*/  S2R R3, SR_CgaCtaId ;  /* 0x0000000000037919 */ /* 0x000f220000008800 */
[----:B------:R-:W-:Y:S01]  /*9a50*/  UMOV UR6, 0x0 ;  /* 0x0000000000067882 */ /* 0x000fe20000000000 */
[----:B------:R-:W-:Y:S01]  /*9a60*/  UMOV UR7, 0x14f00000 ;  /* 0x14f0000000077882 */ /* 0x000fe20000000000 */
[----:B------:R-:W-:Y:S01]  /*9a70*/  UMOV UR16, 0x40 ;  /* 0x0000004000107882 */ /* 0x000fe20000000000 */
[----:B------:R-:W-:Y:S01]  /*9a80*/  PLOP3.LUT P0, PT, PT, PT, PT, 0x80, 0x0 ;  /* 0x000000000000781c */ /* 0x000fe20003f0f070 */
[----:B------:R-:W-:Y:S01]  /*9a90*/  IMAD.MOV.U32 R17, RZ, RZ, R0 ;  /* 0x000000ffff117224 */ /* 0x000fe200078e0000 */
[----:B------:R-:W-:-:S11]  /*9aa0*/  LOP3.LUT R18, R18, 0xfffffff7, RZ, 0xc0, !PT ;  /* 0xfffffff712127812 */ /* 0x000fd600078ec0ff */
[----:B------:R-:W-:Y:S01]  /*9ab0*/  @P0 LOP3.LUT R18, R18, 0x8, RZ, 0xfc, !PT ;  /* 0x0000000812120812 */ /* 0x000fe200078efcff */
[----:B0-----:R-:W-:Y:S02]  /*9ac0*/  IMAD.SHL.U32 R5, R5, 0x1000, RZ ;  /* 0x0000100005057824 */ /* 0x001fe400078e00ff */
[----:B----4-:R-:W-:-:S03]  /*9ad0*/  IMAD.SHL.U32 R3, R3, 0x40, RZ ;  /* 0x0000004003037824 */ /* 0x010fc600078e00ff */
[----:B------:R-:W-:Y:S02]  /*9ae0*/  LOP3.LUT R5, R5, 0x1000, RZ, 0xc0, !PT ;  /* 0x0000100005057812 */ /* 0x000fe400078ec0ff */
[----:B------:R-:W-:-:S03]  /*9af0*/  LOP3.LUT R3, R3, 0x40, RZ, 0xc0, !PT ;  /* 0x0000004003037812 */ /* 0x000fc600078ec0ff */
[----:B------:R-:W-:Y:S01]  /*9b00*/  IMAD R2, R19, 0x6000, R5 ;  /* 0x0000600013027824 */ /* 0x000fe200078e0205 */
[----:B------:R-:W-:-:S04]  /*9b10*/  R2UR UR9, R3 ;  /* 0x00000000030972ca */ /* 0x000fc800000e0000 */
[----:B------:R-:W-:-:S13]  /*9b20*/  R2UR UR5, R2 ;  /* 0x00000000020572ca */ /* 0x000fda00000e0000 */
[----:B------:R-:W-:Y:S02]  /*9b30*/  ULEA UR8, UR5, UR36, 0x1 ;  /* 0x0000002405087291 */ /* 0x000fe4000f8e083f */
[----:B------:R-:W-:Y:S02]  /*9b40*/  UIADD3.X UR5, URZ, UR39, URZ, UP0, !UPT ;  /* 0x000000273f057290 */ /* 0x000fe400087fe43f */
[----:B------:R-:W-:Y:S02]  /*9b50*/  UIADD3 UR15, UR8, 0x20400, URZ ;  /* 0x00020400080f7890 */ /* 0x000fe4000fffe03f */
[----:B------:R-:W-:Y:S01]  /*9b60*/  UIADD3 UR17, UR8, 0x24400, URZ ;  /* 0x0002440008117890 */ /* 0x000fe2000fffe03f */
[----:B---3--:R-:W-:-:S13]  /*9b70*/  R2UR UR11, R4 ;  /* 0x00000000040b72ca */ /* 0x008fda00000e0000 */
[----:B------:R-:W-:Y:S02]  /*9b80*/  ULEA UR11, UR11, UR9, 0x7 ;  /* 0x000000090b0b7291 */ /* 0x000fe4000f8e383f */
[----:B------:R-:W-:Y:S02]  /*9b90*/  UIADD3 UR9, UR14, 0x34830, URZ ;  /* 0x000348300e097890 */ /* 0x000fe4000fffe03f */
[----:B------:R-:W-:-:S07]  /*9ba0*/  UIADD3 UR14, UR8, 0x1c400, URZ ;  /* 0x0001c400080e7890 */ /* 0x000fce000fffe03f */
[----:B------:R-:W-:Y:S01]  /*9bb0*/  UMOV UR8, UR14 ;  /* 0x0000000e00087c82 */ /* 0x000fe20008000000 */
[----:B------:R-:W-:Y:S01]  /*9bc0*/  UMOV UR14, 0x80 ;  /* 0x00000080000e7882 */ /* 0x000fe20000000000 */
[----:B------:R0:W-:Y:S02]  /*9bd0*/  UTMALDG.4D.MULTICAST [UR8], [UR4], UR18, desc[UR6] ;  /* 0x00000608040073b4 */ /* 0x0001e40008019812 */
[----:B0-----:R-:W-:Y:S01]  /*9be0*/  UMOV UR8, UR15 ;  /* 0x0000000f00087c82 */ /* 0x001fe20008000000 */
[----:B------:R-:W-:Y:S02]  /*9bf0*/  UMOV UR10, UR16 ;  /* 0x00000010000a7c82 */ /* 0x000fe40008000000 */
[----:B------:R0:W-:Y:S02]  /*9c00*/  UTMALDG.4D.MULTICAST [UR8], [UR4], UR18, desc[UR6] ;  /* 0x00000608040073b4 */ /* 0x0001e40008019812 */
[----:B0-----:R-:W-:Y:S01]  /*9c10*/  UMOV UR8, UR17 ;  /* 0x0000001100087c82 */ /* 0x001fe20008000000 */
[----:B------:R-:W-:-:S02]  /*9c20*/  UMOV UR10, UR14 ;  /* 0x0000000e000a7c82 */ /* 0x000fc40008000000 */
[----:B------:R3:W-:Y:S02]  /*9c30*/  UTMALDG.4D.MULTICAST [UR8], [UR4], UR18, desc[UR6] ;  /* 0x00000608040073b4 */ /* 0x0007e40008019812 */
[----:B---3--:R-:W-:Y:S01]  /*9c40*/  NOP ;  /* 0x0000000000007918 */ /* 0x008fe20000000000 */
.L_x_222:
        /* <DEDUP_REMOVED lines=10> */
[----:B0-----:R-:W-:Y:S02]  /*9cf0*/  IMAD.U32 R4, RZ, RZ, UR6 ;  /* 0x00000006ff047e24 */ /* 0x001fe4000f8e00ff */
[----:B------:R-:W0:Y:S01]  /*9d00*/  LDC.64 R2, c[0x4][R2] ;  /* 0x0100000002027b82 */ /* 0x000e220000000a00 */
[----:B------:R-:W-:Y:S02]  /*9d10*/  IMAD.U32 R5, RZ, RZ, UR7 ;  /* 0x00000007ff057e24 */ /* 0x000fe4000f8e00ff */
[----:B------:R-:W-:Y:S02]  /*9d20*/  IMAD.U32 R6, RZ, RZ, UR8 ;  /* 0x00000008ff067e24 */ /* 0x000fe4000f8e00ff */
[----:B------:R-:W-:-:S02]  /*9d30*/  IMAD.U32 R7, RZ, RZ, UR9 ;  /* 0x00000009ff077e24 */ /* 0x000fc4000f8e00ff */
[----:B------:R-:W-:Y:S02]  /*9d40*/  IMAD.U32 R10, RZ, RZ, UR4 ;  /* 0x00000004ff0a7e24 */ /* 0x000fe4000f8e00ff */
[----:B------:R-:W-:Y:S02]  /*9d50*/  IMAD.U32 R11, RZ, RZ, UR5 ;  /* 0x00000005ff0b7e24 */ /* 0x000fe4000f8e00ff */
[----:B-1----:R-:W-:Y:S02]  /*9d60*/  IMAD.MOV.U32 R8, RZ, RZ, 0x70 ;  /* 0x00000070ff087424 */ /* 0x002fe400078e00ff */
[----:B------:R-:W-:Y:S02]  /*9d70*/  IMAD.MOV.U32 R12, RZ, RZ, 0x1 ;  /* 0x00000001ff0c7424 */ /* 0x000fe400078e00ff */
[----:B------:R-:W-:-:S07]  /*9d80*/  IMAD.MOV.U32 R13, RZ, RZ, RZ ;  /* 0x000000ffff0d7224 */ /* 0x000fce00078e00ff */
[----:B------:R-:W-:-:S07]  /*9d90*/  LEPC R20, `(.L_x_228) ;  /* 0x000000001014794e */ /* 0x000fce0000000000 */
[----:B0-2---:R-:W-:Y:S05]  /*9da0*/  CALL.ABS.NOINC R2 ;  /* 0x0000000002007343 */ /* 0x005fea0003c00000 */
.L_x_228:
[----:B------:R-:W3:Y:S01]  /*9db0*/  LDL.LU R5, [R1+0x14] ;  /* 0x0000140001057983 */ /* 0x000ee20000300800 */
[----:B-1----:R-:W-:Y:S01]  /*9dc0*/  SHF.R.S32.HI R0, RZ, 0x1f, R16 ;  /* 0x0000001fff007819 */ /* 0x002fe20000011410 */
[----:B------:R-:W-:Y:S01]  /*9dd0*/  ULDC.64 UR4, c[0x0][0x2d8] ;  /* 0x0000b60000047ab9 */ /* 0x000fe20000000a00 */
[----:B------:R-:W1:Y:S01]  /*9de0*/  LDC R8, c[0x0][0x448] ;  /* 0x00011200ff087b82 */ /* 0x000e620000000800 */
[----:B------:R-:W4:Y:S04]  /*9df0*/  LDL.LU R7, [R1+0x1c] ;  /* 0x00001c0001077983 */ /* 0x000f280000300800 */
[----:B0-----:R-:W2:Y:S01]  /*9e00*/  LDL R4, [R1+0x24] ;  /* 0x0000240001047983 */ /* 0x001ea20000100800 */
[----:B------:R-:W-:Y:S02]  /*9e10*/  IMAD R0, R0, UR4, RZ ;  /* 0x0000000400007c24 */ /* 0x000fe4000f8e02ff */
[C---:B------:R-:W-:Y:S01]  /*9e20*/  IMAD.WIDE.U32 R2, R16.reuse, UR4, RZ ;  /* 0x0000000410027c25 */ /* 0x040fe2000f8e00ff */
[----:B------:R-:W0:Y:S03]  /*9e30*/  S2R R10, SR_TID.X ;  /* 0x00000000000a7919 */ /* 0x000e260000002100 */
[----:B------:R-:W-:Y:S01]  /*9e40*/  IMAD R0, R16, UR5, R0 ;  /* 0x0000000510007c24 */ /* 0x000fe2000f8e0200 */
[----:B------:R-:W-:-:S03]  /*9e50*/  ULDC.64 UR4, c[0x0][0x2e0] ;  /* 0x0000b80000047ab9 */ /* 0x000fc60000000a00 */
[----:B------:R-:W-:Y:S01]  /*9e60*/  IMAD.IADD R3, R3, 0x1, R0 ;  /* 0x0000000103037824 */ /* 0x000fe200078e0200 */
[----:B-1----:R-:W-:-:S13]  /*9e70*/  ISETP.NE.AND P0, PT, R8, 0x1, PT ;  /* 0x000000010800780c */ /* 0x002fda0003f05270 */
[----:B------:R-:W1:Y:S01]  /*9e80*/  @P0 LDC R6, c[0x0][0x44c] ;  /* 0x00011300ff060b82 */ /* 0x000e620000000800 */
[----:B0-----:R-:W-:-:S05]  /*9e90*/  IMAD.SHL.U32 R10, R10, 0x8, RZ ;  /* 0x000000080a0a7824 */ /* 0x001fca00078e00ff */
[----:B------:R-:W-:Y:S02]  /*9ea0*/  LOP3.LUT R10, R10, 0x38, RZ, 0xc0, !PT ;  /* 0x000000380a0a7812 */ /* 0x000fe400078ec0ff */
[----:B---3--:R-:W-:Y:S01]  /*9eb0*/  SHF.R.S32.HI R0, RZ, 0x1f, R5 ;  /* 0x0000001fff007819 */ /* 0x008fe20000011405 */
[----:B------:R-:W-:-:S04]  /*9ec0*/  IMAD.WIDE.U32 R2, R5, UR4, R2 ;  /* 0x0000000405027c25 */ /* 0x000fc8000f8e0002 */
[----:B------:R-:W-:Y:S01]  /*9ed0*/  IMAD R0, R0, UR4, RZ ;  /* 0x0000000400007c24 */ /* 0x000fe2000f8e02ff */
[----:B------:R-:W-:-:S03]  /*9ee0*/  ULDC UR4, c[0x0][0xc38] ;  /* 0x00030e0000047ab9 */ /* 0x000fc60000000800 */
[----:B------:R-:W-:Y:S02]  /*9ef0*/  IMAD R0, R5, UR5, R0 ;  /* 0x0000000505007c24 */ /* 0x000fe4000f8e0200 */
[----:B------:R-:W0:Y:S02]  /*9f00*/  S2R R5, SR_TID.X ;  /* 0x0000000000057919 */ /* 0x000e240000002100 */
[----:B------:R-:W-:Y:S02]  /*9f10*/  IMAD.IADD R3, R3, 0x1, R0 ;  /* 0x0000000103037824 */ /* 0x000fe400078e0200 */
[----:B----4-:R-:W-:Y:S02]  /*9f20*/  IMAD.MOV R0, RZ, RZ, -R7 ;  /* 0x000000ffff007224 */ /* 0x010fe400078e0a07 */
[----:B------:R-:W3:Y:S02]  /*9f30*/  @P0 LDC R7, c[0x0][0x450] ;  /* 0x00011400ff070b82 */ /* 0x000ee40000000800 */
[----:B--2---:R-:W-:Y:S01]  /*9f40*/  IMAD R0, R0, UR4, R4 ;  /* 0x0000000400007c24 */ /* 0x004fe2000f8e0204 */
[----:B------:R-:W-:-:S03]  /*9f50*/  ULDC.64 UR4, c[0x0][0x2d0] ;  /* 0x0000b40000047ab9 */ /* 0x000fc60000000a00 */
[----:B------:R-:W-:Y:S01]  /*9f60*/  IMAD.SHL.U32 R4, R0, 0x80, RZ ;  /* 0x0000008000047824 */ /* 0x000fe200078e00ff */
[----:B0-----:R-:W-:-:S04]  /*9f70*/  LOP3.LUT R5, R5, 0x7f, RZ, 0xc0, !PT ;  /* 0x0000007f05057812 */ /* 0x001fc800078ec0ff */
[----:B------:R-:W-:Y:S02]  /*9f80*/  SHF.R.U32.HI R9, RZ, 0x3, R5 ;  /* 0x00000003ff097819 */ /* 0x000fe40000011605 */
[----:B------:R-:W0:Y:S02]  /*9f90*/  S2R R5, SR_TID.X ;  /* 0x0000000000057919 */ /* 0x000e240000002100 */
[----:B0-----:R-:W-:-:S05]  /*9fa0*/  IMAD.SHL.U32 R5, R5, 0x10, RZ ;  /* 0x0000001005057824 */ /* 0x001fca00078e00ff */
[----:B------:R-:W-:Y:S02]  /*9fb0*/  LOP3.LUT R5, R9, 0x70, R5, 0xf8, !PT ;  /* 0x0000007009057812 */ /* 0x000fe400078ef805 */
[----:B------:R-:W0:Y:S02]  /*9fc0*/  S2R R9, SR_TID.X ;  /* 0x0000000000097919 */ /* 0x000e240000002100 */
[----:B------:R-:W-:-:S05]  /*9fd0*/  LOP3.LUT R0, R5, R4, RZ, 0xfc, !PT ;  /* 0x0000000405007212 */ /* 0x000fca00078efcff */
[----:B-1----:R-:W-:-:S04]  /*9fe0*/  @P0 IMAD.HI.U32 R6, R0, R6, RZ ;  /* 0x0000000600060227 */ /* 0x002fc800078e00ff */
[----:B------:R-:W-:Y:S01]  /*9ff0*/  IMAD.MOV.U32 R5, RZ, RZ, R0 ;  /* 0x000000ffff057224 */ /* 0x000fe200078e0000 */
[----:B---3--:R-:W-:-:S05]  /*a000*/  @P0 SHF.R.U32.HI R5, RZ, R7, R6 ;  /* 0x00000007ff050219 */ /* 0x008fca0000011606 */
[----:B------:R-:W-:Y:S02]  /*a010*/  IMAD.MOV R6, RZ, RZ, -R5 ;  /* 0x000000ffff067224 */ /* 0x000fe400078e0a05 */
[----:B------:R-:W-:-:S04]  /*a020*/  IMAD.WIDE.U32 R2, R5, UR4, R2 ;  /* 0x0000000405027c25 */ /* 0x000fc8000f8e0002 */
[----:B------:R-:W-:Y:S01]  /*a030*/  IMAD R0, R8, R6, R0 ;  /* 0x0000000608007224 */ /* 0x000fe200078e0200 */
[----:B------:R-:W-:-:S05]  /*a040*/  SHF.R.S32.HI R6, RZ, 0x1f, R5 ;  /* 0x0000001fff067819 */ /* 0x000fca0000011405 */
[----:B------:R-:W-:Y:S02]  /*a050*/  IMAD R6, R6, UR4, RZ ;  /* 0x0000000406067c24 */ /* 0x000fe4000f8e02ff */
[----:B0-----:R-:W-:Y:S02]  /*a060*/  IMAD.SHL.U32 R9, R9, 0x8, RZ ;  /* 0x0000000809097824 */ /* 0x001fe400078e00ff */
[----:B------:R-:W-:Y:S01]  /*a070*/  IMAD R6, R5, UR5, R6 ;  /* 0x0000000505067c24 */ /* 0x000fe2000f8e0206 */
[----:B------:R-:W-:Y:S01]  /*a080*/  SHF.R.S32.HI R5, RZ, 0x1f, R0 ;  /* 0x0000001fff057819 */ /* 0x000fe20000011400 */
[----:B------:R-:W-:Y:S01]  /*a090*/  ULDC.64 UR4, c[0x0][0x2c8] ;  /* 0x0000b20000047ab9 */ /* 0x000fe20000000a00 */
[----:B------:R-:W-:Y:S01]  /*a0a0*/  LOP3.LUT R9, R9, 0x38, RZ, 0xc0, !PT ;  /* 0x0000003809097812 */ /* 0x000fe200078ec0ff */
[----:B------:R-:W-:Y:S02]  /*a0b0*/  IMAD.IADD R3, R3, 0x1, R6 ;  /* 0x0000000103037824 */ /* 0x000fe400078e0206 */
[----:B------:R-:W-:Y:S01]  /*a0c0*/  IMAD R5, R5, UR4, RZ ;  /* 0x0000000405057c24 */ /* 0x000fe2000f8e02ff */
[C---:B------:R-:W-:Y:S01]  /*a0d0*/  LOP3.LUT R11, R9.reuse, 0x40, RZ, 0xfc, !PT ;  /* 0x00000040090b7812 */ /* 0x040fe200078efcff */
[----:B------:R-:W-:Y:S01]  /*a0e0*/  IMAD.WIDE.U32 R2, R0, UR4, R2 ;  /* 0x0000000400027c25 */ /* 0x000fe2000f8e0002 */
[----:B------:R-:W-:-:S03]  /*a0f0*/  LOP3.LUT R9, R9, 0x80, RZ, 0xfc, !PT ;  /* 0x0000008009097812 */ /* 0x000fc600078efcff */
[----:B------:R-:W-:Y:S01]  /*a100*/  IMAD R5, R0, UR5, R5 ;  /* 0x0000000500057c24 */ /* 0x000fe2000f8e0205 */
[----:B------:R-:W-:Y:S02]  /*a110*/  ULDC.64 UR4, c[0x0][0x280] ;  /* 0x0000a00000047ab9 */ /* 0x000fe40000000a00 */
[----:B------:R-:W-:Y:S01]  /*a120*/  LEA R0, P0, R2, UR4, 0x1 ;  /* 0x0000000402007c11 */ /* 0x000fe2000f8008ff */
[----:B------:R-:W-:Y:S01]  /*a130*/  ULDC UR4, c[0x0][0x2b8] ;  /* 0x0000ae0000047ab9 */ /* 0x000fe20000000800 */
[----:B------:R-:W-:Y:S01]  /*a140*/  IMAD.IADD R3, R3, 0x1, R5 ;  /* 0x0000000103037824 */ /* 0x000fe200078e0205 */
[----:B------:R-:W-:Y:S02]  /*a150*/  ISETP.GE.AND P1, PT, R9, UR4, PT ;  /* 0x0000000409007c0c */ /* 0x000fe4000bf26270 */
[----:B------:R0:W5:Y:S01]  /*a160*/  LDL R9, [R1+0x10] ;  /* 0x0000100001097983 */ /* 0x0001620000100800 */
[----:B------:R-:W-:Y:S02]  /*a170*/  ISETP.GE.AND P3, PT, R10, UR4, PT ;  /* 0x000000040a007c0c */ /* 0x000fe4000bf66270 */
[----:B------:R-:W-:-:S02]  /*a180*/  LEA.HI.X R2, R2, UR5, R3, 0x1, P0 ;  /* 0x0000000502027c11 */ /* 0x000fc400080f0c03 */
[----:B------:R-:W-:Y:S01]  /*a190*/  ISETP.GE.AND P0, PT, R11, UR4, PT ;  /* 0x000000040b007c0c */ /* 0x000fe2000bf06270 */
[----:B------:R-:W-:-:S03]  /*a1a0*/  UMOV UR4, 0xffffffff ;  /* 0xffffffff00047882 */ /* 0x000fc60000000000 */
[----:B0-----:R-:W-:Y:S09]  /*a1b0*/  BRA.DIV UR4, `(.L_x_229) ;  /* 0x0000003604dc7947 */ /* 0x001ff2000b800000 */
[----:B------:R-:W0:Y:S01]  /*a1c0*/  S2R R6, SR_TID.X ;  /* 0x0000000000067919 */ /* 0x000e220000002100 */
[----:B------:R-:W-:Y:S02]  /*a1d0*/  ULDC UR4, c[0x0][0x288] ;  /* 0x0000a20000047ab9 */ /* 0x000fe40000000800 */
[----:B------:R-:W-:Y:S01]  /*a1e0*/  IMAD R3, R8, UR4, RZ ;  /* 0x0000000408037c24 */ /* 0x000fe2000f8e02ff */
[----:B------:R-:W1:Y:S01]  /*a1f0*/  SHFL.IDX PT, R7, R0, RZ, 0x181f ;  /* 0x00181fff00077589 */ /* 0x000e6200000e0000 */
[----:B0-----:R-:W-:-:S04]  /*a200*/  LOP3.LUT R6, R6, 0x7f, RZ, 0xc0, !PT ;  /* 0x0000007f06067812 */ /* 0x001fc800078ec0ff */
[----:B------:R-:W-:Y:S02]  /*a210*/  SHF.R.U32.HI R11, RZ, 0x3, R6 ;  /* 0x00000003ff0b7819 */ /* 0x000fe40000011606 */
[----:B------:R-:W0:Y:S03]  /*a220*/  SHFL.IDX PT, R6, R2, RZ, 0x181f ;  /* 0x00181fff02067589 */ /* 0x000e2600000e0000 */
[----:B------:R-:W-:-:S04]  /*a230*/  IMAD.IADD R4, R11, 0x1, R4 ;  /* 0x000000010b047824 */ /* 0x000fc800078e0204 */
[C---:B------:R-:W-:Y:S01]  /*a240*/  VIADD R5, R4.reuse, 0x10 ;  /* 0x0000001004057836 */ /* 0x040fe20000000000 */
[----:B------:R-:W-:-:S13]  /*a250*/  ISETP.GE.AND P2, PT, R4, R3, PT ;  /* 0x000000030400720c */ /* 0x000fda0003f46270 */
[----:B-1----:R-:W-:-:S05]  /*a260*/  @!P2 LEA R7, P4, R10, R7, 0x1 ;  /* 0x000000070a07a211 */ /* 0x002fca00078808ff */
[----:B0-----:R-:W-:-:S05]  /*a270*/  @!P2 IMAD.X R6, RZ, RZ, R6, P4 ;  /* 0x000000ffff06a224 */ /* 0x001fca00020e0606 */
[----:B------:R-:W-:-:S04]  /*a280*/  @!P2 LOP3.LUT R7, R7, R6, RZ, 0x3c, !PT ;  /* 0x000000060707a212 */ /* 0x000fc800078e3cff */
[----:B------:R-:W-:-:S04]  /*a290*/  @!P2 LOP3.LUT R6, R7, R6, RZ, 0x3c, !PT ;  /* 0x000000060706a212 */ /* 0x000fc800078e3cff */
[----:B------:R-:W-:-:S05]  /*a2a0*/  @!P2 LOP3.LUT R7, R7, R6, RZ, 0x3c, !PT ;  /* 0x000000060707a212 */ /* 0x000fca00078e3cff */
[----:B------:R-:W-:Y:S01]  /*a2b0*/  @!PT LDS RZ, [RZ] ;  /* 0x00000000fffff984 */ /* 0x000fe20000000800 */
[----:B-----5:R-:W-:Y:S04]  /*a2c0*/  @!P2 LDGSTS.E.BYPASS.LTC128B.128 [R9+0x10400], desc[UR60][R6.64], !P3 ;  /* 0x104000000609afae */ /* 0x020fe8000d901d7c */
[----:B------:R-:W-:Y:S04]  /*a2d0*/  @!P2 LDGSTS.E.BYPASS.LTC128B.128 [R9+0x14400], desc[UR60][R6.64+0x80], !P0 ;  /* 0x144000800609afae */ /* 0x000fe8000c101d7c */
[----:B------:R0:W-:Y:S01]  /*a2e0*/  @!P2 LDGSTS.E.BYPASS.LTC128B.128 [R9+0x18400], desc[UR60][R6.64+0x100], !P1 ;  /* 0x184001000609afae */ /* 0x0001e2000c901d7c */
[----:B------:R-:W-:Y:S01]  /*a2f0*/  ISETP.GE.AND P2, PT, R5, R3, PT ;  /* 0x000000030500720c */ /* 0x000fe20003f46270 */
[----:B------:R-:W-:-:S02]  /*a300*/  VIADD R5, R4, 0x20 ;  /* 0x0000002004057836 */ /* 0x000fc40000000000 */
[----:B0-----:R-:W0:Y:S04]  /*a310*/  SHFL.IDX PT, R7, R0, 0x1, 0x181f ;  /* 0x00381f0000077f89 */ /* 0x001e2800000e0000 */
[----:B------:R-:W1:Y:S06]  /*a320*/  SHFL.IDX PT, R6, R2, 0x1, 0x181f ;  /* 0x00381f0002067f89 */ /* 0x000e6c00000e0000 */
[----:B0-----:R-:W-:-:S05]  /*a330*/  @!P2 LEA R7, P4, R10, R7, 0x1 ;  /* 0x000000070a07a211 */ /* 0x001fca00078808ff */
[----:B-1----:R-:W-:-:S05]  /*a340*/  @!P2 IMAD.X R6, RZ, RZ, R6, P4 ;  /* 0x000000ffff06a224 */ /* 0x002fca00020e0606 */
[----:B------:R-:W-:-:S04]  /*a350*/  @!P2 LOP3.LUT R7, R7, R6, RZ, 0x3c, !PT ;  /* 0x000000060707a212 */ /* 0x000fc800078e3cff */
[----:B------:R-:W-:-:S04]  /*a360*/  @!P2 LOP3.LUT R6, R7, R6, RZ, 0x3c, !PT ;  /* 0x000000060706a212 */ /* 0x000fc800078e3cff */
[----:B------:R-:W-:-:S05]  /*a370*/  @!P2 LOP3.LUT R7, R7, R6, RZ, 0x3c, !PT ;  /* 0x000000060707a212 */ /* 0x000fca00078e3cff */
[----:B------:R-:W-:Y:S04]  /*a380*/  @!P2 LDGSTS.E.BYPASS.LTC128B.128 [R9+0x10c00], desc[UR60][R6.64], !P3 ;  /* 0x10c000000609afae */ /* 0x000fe8000d901d7c */
        /* <DEDUP_REMOVED lines=50> */
[----:B------:R-:W-:-:S03]  /*a6b0*/  ISETP.GE.AND P2, PT, R5, R3, PT ;  /* 0x000000030500720c */ /* 0x000fc60003f46270 */
[----:B------:R-:W-:Y:S04]  /*a6c0*/  SHFL.IDX PT, R5, R2, 0x7, 0x181f ;  /* 0x00f81f0002057f89 */ /* 0x000fe800000e0000 */
[----:B0-----:R-:W0:Y:S04]  /*a6d0*/  SHFL.IDX PT, R7, R0, 0x6, 0x181f ;  /* 0x00d81f0000077f89 */ /* 0x001e2800000e0000 */
[----:B------:R-:W1:Y:S04]  /*a6e0*/  SHFL.IDX PT, R6, R2, 0x6, 0x181f ;  /* 0x00d81f0002067f89 */ /* 0x000e6800000e0000 */
[----:B------:R-:W2:Y:S01]  /*a6f0*/  SHFL.IDX PT, R0, R0, 0x7, 0x181f ;  /* 0x00f81f0000007f89 */ /* 0x000ea200000e0000 */
[----:B0-----:R-:W-:-:S05]  /*a700*/  @!P2 LEA R7, P4, R10, R7, 0x1 ;  /* 0x000000070a07a211 */ /* 0x001fca00078808ff */
[----:B-1----:R-:W-:-:S05]  /*a710*/  @!P2 IMAD.X R6, RZ, RZ, R6, P4 ;  /* 0x000000ffff06a224 */ /* 0x002fca00020e0606 */
[----:B------:R-:W-:-:S04]  /*a720*/  @!P2 LOP3.LUT R7, R7, R6, RZ, 0x3c, !PT ;  /* 0x000000060707a212 */ /* 0x000fc800078e3cff */
[----:B------:R-:W-:-:S04]  /*a730*/  @!P2 LOP3.LUT R6, R7, R6, RZ, 0x3c, !PT ;  /* 0x000000060706a212 */ /* 0x000fc800078e3cff */
[----:B------:R-:W-:-:S05]  /*a740*/  @!P2 LOP3.LUT R7, R7, R6, RZ, 0x3c, !PT ;  /* 0x000000060707a212 */ /* 0x000fca00078e3cff */
[----:B------:R1:W-:Y:S04]  /*a750*/  @!P2 LDGSTS.E.BYPASS.LTC128B.128 [R9+0x13400], desc[UR60][R6.64], !P3 ;  /* 0x134000000609afae */ /* 0x0003e8000d901d7c */
[----:B------:R1:W-:Y:S04]  /*a760*/  @!P2 LDGSTS.E.BYPASS.LTC128B.128 [R9+0x17400], desc[UR60][R6.64+0x80], !P0 ;  /* 0x174000800609afae */ /* 0x0003e8000c101d7c */
[----:B--2---:R1:W-:Y:S02]  /*a770*/  @!P2 LDGSTS.E.BYPASS.LTC128B.128 [R9+0x1b400], desc[UR60][R6.64+0x100], !P1 ;  /* 0x1b4001000609afae */ /* 0x0043e4000c901d7c */
.L_x_338:
[----:B------:R-:W-:Y:S01]  /*a780*/  VIADD R4, R4, 0x70 ;  /* 0x0000007004047836 */ /* 0x000fe20000000000 */
[----:B------:R-:W-:Y:S04]  /*a790*/  BSSY B0, `(.L_x_230) ;  /* 0x000000b000007945 */ /* 0x000fe80003800000 */
[----:B------:R-:W-:-:S13]  /*a7a0*/  ISETP.GE.AND P2, PT, R4, R3, PT ;  /* 0x000000030400720c */ /* 0x000fda0003f46270 */
[----:B------:R-:W-:Y:S05]  /*a7b0*/  @P2 BRA `(.L_x_231) ;  /* 0x0000000000202947 */ /* 0x000fea0003800000 */
[----:B------:R-:W-:-:S05]  /*a7c0*/  LEA R2, P2, R10, R0, 0x1 ;  /* 0x000000000a027211 */ /* 0x000fca00078408ff */
[----:B------:R-:W-:-:S05]  /*a7d0*/  IMAD.X R3, RZ, RZ, R5, P2 ;  /* 0x000000ffff037224 */ /* 0x000fca00010e0605 */
[----:B------:R-:W-:Y:S01]  /*a7e0*/  @!PT LDS RZ, [RZ] ;  /* 0x00000000fffff984 */ /* 0x000fe20000000800 */
[----:B------:R-:W-:Y:S01]  /*a7f0*/  @!PT LDS RZ, [RZ] ;  /* 0x00000000fffff984 */ /* 0x000fe20000000800 */
[----:B------:R-:W-:Y:S01]  /*a800*/  @!PT LDS RZ, [RZ] ;  /* 0x00000000fffff984 */ /* 0x000fe20000000800 */
[----:B------:R2:W-:Y:S04]  /*a810*/  LDGSTS.E.BYPASS.LTC128B.128 [R9+0x13c00], desc[UR60][R2.64], !P3 ;  /* 0x13c0000002097fae */ /* 0x0005e8000d901d7c */
[----:B------:R2:W-:Y:S04]  /*a820*/  LDGSTS.E.BYPASS.LTC128B.128 [R9+0x17c00], desc[UR60][R2.64+0x80], !P0 ;  /* 0x17c0008002097fae */ /* 0x0005e8000c101d7c */
[----:B------:R2:W-:Y:S02]  /*a830*/  LDGSTS.E.BYPASS.LTC128B.128 [R9+0x1bc00], desc[UR60][R2.64+0x100], !P1 ;  /* 0x1bc0010002097fae */ /* 0x0005e4000c901d7c */
.L_x_231:
[----:B------:R-:W-:Y:S05]  /*a840*/  BSYNC B0 ;  /* 0x0000000000007941 */ /* 0x000fea0003800000 */
.L_x_230:
[----:B--2---:R-:W2:Y:S01]  /*a850*/  LDL R2, [R1+0x2c] ;  /* 0x00002c0001027983 */ /* 0x004ea20000100800 */
        /* <DEDUP_REMOVED lines=9> */
[----:B------:R-:W3:Y:S01]  /*a8f0*/  SYNCS.PHASECHK.TRANS64.TRYWAIT P0, [UR36+0x34820], R0 ;  /* 0x03482000ff0075a7 */ /* 0x000ee20008000164 */
[----:B--2---:R-:W-:Y:S02]  /*a900*/  ISETP.GE.AND P1, PT, R2, 0x81, PT ;  /* 0x000000810200780c */ /* 0x004fe40003f26270 */
[----:B---3--:R-:W-:Y:S11]  /*a910*/  @!P0 BRA `(.L_x_233) ;  /* 0x0000003800f08947 */ /* 0x008ff60003800000 */
.L_x_339:
[----:B------:R-:W-:Y:S05]  /*a920*/  BSYNC B0 ;  /* 0x0000000000007941 */ /* 0x000fea0003800000 */
.L_x_232:
[----:B------:R-:W-:Y:S05]  /*a930*/  @!P1 BRA `(.L_x_234) ;  /* 0x0000002000e09947 */ /* 0x000fea0003800000 */
[----:B------:R-:W0:Y:S01]  /*a940*/  LDL R2, [R1+0x20] ;  /* 0x0000200001027983 */ /* 0x000e220000100800 */
[----:B--2---:R-:W-:Y:S02]  /*a950*/  IMAD.MOV.U32 R0, RZ, RZ, 0x1 ;  /* 0x00000001ff007424 */ /* 0x004fe400078e00ff */
[----:B01----:R-:W-:-:S05]  /*a960*/  IMAD.MOV R9, RZ, RZ, -R2 ;  /* 0x000000ffff097224 */ /* 0x003fca00078e0a02 */
[----:B------:R-:W-:-:S05]  /*a970*/  VIADDMNMX R9, R9, R0, 0xffffffff, !PT ;  /* 0xffffffff09097446 */ /* 0x000fca0007800100 */
[----:B------:R-:W-:-:S05]  /*a980*/  IMAD.IADD R0, R2, 0x1, R9 ;  /* 0x0000000102007824 */ /* 0x000fca00078e0209 */
[----:B------:R-:W-:-:S04]  /*a990*/  LOP3.LUT R0, R0, 0x1, RZ, 0xc0, !PT ;  /* 0x0000000100007812 */ /* 0x000fc800078ec0ff */
[----:B------:R-:W-:Y:S01]  /*a9a0*/  ISETP.NE.U32.AND P0, PT, R0, 0x1, PT ;  /* 0x000000010000780c */ /* 0x000fe20003f05070 */
[----:B------:R-:W-:-:S12]  /*a9b0*/  VIADD R0, R2, 0xfffffffe ;  /* 0xfffffffe02007836 */ /* 0x000fd80000000000 */
[----:B------:R-:W-:Y:S05]  /*a9c0*/  @P0 BRA `(.L_x_235) ;  /* 0x0000000800e80947 */ /* 0x000fea0003800000 */
[----:B------:R-:W2:Y:S01]  /*a9d0*/  LDL R2, [R1] ;  /* 0x0000000001027983 */ /* 0x000ea20000100800 */
[----:B------:R-:W-:Y:S01]  /*a9e0*/  LOP3.LUT P2, RZ, R18, 0x8, RZ, 0xc0, !PT ;  /* 0x0000000812ff7812 */ /* 0x000fe2000784c0ff */
[----:B------:R-:W-:Y:S01]  /*a9f0*/  VIADD R4, R19, 0x1 ;  /* 0x0000000113047836 */ /* 0x000fe20000000000 */
[----:B------:R-:W-:Y:S04]  /*aa00*/  BSSY B0, `(.L_x_236) ;  /* 0x00000b2000007945 */ /* 0x000fe80003800000 */
[----:B------:R-:W-:-:S04]  /*aa10*/  ISETP.NE.AND P0, PT, R4, 0x2, PT ;  /* 0x000000020400780c */ /* 0x000fc80003f05270 */
[----:B------:R-:W-:Y:S02]  /*aa20*/  SEL R8, RZ, 0x1, P0 ;  /* 0x00000001ff087807 */ /* 0x000fe40000000000 */
[----:B------:R-:W-:Y:S02]  /*aa30*/  SEL R4, R4, RZ, P0 ;  /* 0x000000ff04047207 */ /* 0x000fe40000000000 */
[----:B--2---:R-:W-:Y:S01]  /*aa40*/  LOP3.LUT R8, R2, R8, RZ, 0x3c, !PT ;  /* 0x0000000802087212 */ /* 0x004fe200078e3cff */
[----:B------:R-:W-:Y:S06]  /*aa50*/  @!P2 BRA `(.L_x_237) ;  /* 0x0000000800b0a947 */ /* 0x000fec0003800000 */
[----:B------:R-:W-:Y:S01]  /*aa60*/  LOP3.LUT P2, RZ, R18, 0x4, RZ, 0xc0, !PT ;  /* 0x0000000412ff7812 */ /* 0x000fe2000784c0ff */
[----:B------:R-:W-:-:S12]  /*aa70*/  IMAD.MOV.U32 R6, RZ, RZ, R17 ;  /* 0x000000ffff067224 */ /* 0x000fd800078e0011 */
[----:B------:R-:W-:Y:S05]  /*aa80*/  @!P2 BRA `(.L_x_238) ;  /* 0x000000000050a947 */ /* 0x000fea0003800000 */
[----:B------:R-:W2:Y:S01]  /*aa90*/  LDL R10, [R1+0xc] ;  /* 0x00000c00010a7983 */ /* 0x000ea20000100800 */
[----:B------:R-:W0:Y:S01]  /*aaa0*/  LDC R6, c[0x0][0x43c] ;  /* 0x00010f00ff067b82 */ /* 0x000e220000000800 */
[----:B------:R-:W-:Y:S02]  /*aab0*/  ULDC.64 UR4, c[0x0][0x428] ;  /* 0x00010a0000047ab9 */ /* 0x000fe40000000a00 */
[----:B------:R-:W3:Y:S01]  /*aac0*/  LDL R7, [R1+0x8] ;  /* 0x0000080001077983 */ /* 0x000ee20000100800 */
[----:B0-----:R-:W-:-:S13]  /*aad0*/  ISETP.NE.AND P0, PT, R6, 0x1, PT ;  /* 0x000000010600780c */ /* 0x001fda0003f05270 */
[----:B------:R-:W0:Y:S02]  /*aae0*/  @P0 LDC.64 R2, c[0x0][0x440] ;  /* 0x00011000ff020b82 */ /* 0x000e240000000a00 */
[----:B0-----:R-:W-:-:S04]  /*aaf0*/  @P0 IMAD.HI.U32 R5, R0, R2, RZ ;  /* 0x0000000200050227 */ /* 0x001fc800078e00ff */
[----:B------:R-:W-:Y:S01]  /*ab00*/  IMAD.MOV.U32 R2, RZ, RZ, R0 ;  /* 0x000000ffff027224 */ /* 0x000fe200078e0000 */
[----:B------:R-:W-:-:S05]  /*ab10*/  @P0 SHF.R.U32.HI R2, RZ, R3, R5 ;  /* 0x00000003ff020219 */ /* 0x000fca0000011605 */
[----:B------:R-:W-:-:S04]  /*ab20*/  IMAD.MOV R3, RZ, RZ, -R2 ;  /* 0x000000ffff037224 */ /* 0x000fc800078e0a02 */
[----:B------:R-:W-:Y:S01]  /*ab30*/  IMAD R0, R6, R3, R0 ;  /* 0x0000000306007224 */ /* 0x000fe200078e0200 */
[----:B------:R-:W-:Y:S01]  /*ab40*/  SHF.R.S32.HI R3, RZ, 0x1f, R2 ;  /* 0x0000001fff037819 */ /* 0x000fe20000011402 */
[----:B--2---:R-:W-:-:S04]  /*ab50*/  IMAD R5, R10, UR4, RZ ;  /* 0x000000040a057c24 */ /* 0x004fc8000f8e02ff */
[C---:B---3--:R-:W-:Y:S02]  /*ab60*/  IMAD R5, R7.reuse, UR5, R5 ;  /* 0x0000000507057c24 */ /* 0x048fe4000f8e0205 */
[----:B------:R-:W-:Y:S01]  /*ab70*/  IMAD.WIDE.U32 R2, R7, UR4, R2 ;  /* 0x0000000407027c25 */ /* 0x000fe2000f8e0002 */
[----:B------:R-:W-:-:S03]  /*ab80*/  ULDC.64 UR4, c[0x0][0x418] ;  /* 0x0001060000047ab9 */ /* 0x000fc60000000a00 */
[----:B------:R-:W-:Y:S01]  /*ab90*/  IMAD.IADD R3, R5, 0x1, R3 ;  /* 0x0000000105037824 */ /* 0x000fe200078e0203 */
[----:B------:R-:W-:-:S04]  /*aba0*/  LEA R6, P0, R2, UR4, 0x2 ;  /* 0x0000000402067c11 */ /* 0x000fc8000f8010ff */
[----:B------:R-:W-:-:S05]  /*abb0*/  LEA.HI.X R7, R2, UR5, R3, 0x2, P0 ;  /* 0x0000000502077c11 */ /* 0x000fca00080f1403 */
[----:B------:R0:W5:Y:S04]  /*abc0*/  LDG.E R6, desc[UR60][R6.64] ;  /* 0x0000003c06067981 */ /* 0x000168000c1e1900 */
.L_x_238:
[----:B------:R-:W-:Y:S01]  /*abd0*/  LEA R3, R4, UR36, 0x3 ;  /* 0x0000002404037c11 */ /* 0x000fe2000f8e18ff */
[----:B------:R-:W-:Y:S01]  /*abe0*/  BSSY B1, `(.L_x_239) ;  /* 0x0000004000017945 */ /* 0x000fe20003800000 */
[----:B------:R-:W-:-:S04]  /*abf0*/  SHF.L.U32 R2, R8, 0x1f, RZ ;  /* 0x0000001f08027819 */ /* 0x000fc800000006ff */
[----:B------:R-:W1:Y:S02]  /*ac00*/  SYNCS.PHASECHK.TRANS64.TRYWAIT P0, [R3+URZ+0x34840], R2 ;  /* 0x03484002030075a7 */ /* 0x000e64000800017f */
[----:B-1----:R-:W-:Y:S05]  /*ac10*/  @!P0 BRA `(.L_x_240) ;  /* 0x0000003800488947 */ /* 0x002fea0003800000 */
.L_x_340:
[----:B------:R-:W-:Y:S05]  /*ac20*/  BSYNC B1 ;  /* 0x0000000000017941 */ /* 0x000fea0003800000 */
.L_x_239:
[----:B------:R-:W2:Y:S01]  /*ac30*/  S2R R5, SR_TID.X ;  /* 0x0000000000057919 */ /* 0x000ea20000002100 */
[----:B------:R-:W-:Y:S01]  /*ac40*/  UPRMT UR4, UR37, 0x9910, URZ ;  /* 0x0000991025047896 */ /* 0x000fe2000800003f */
[----:B--2---:R-:W-:-:S04]  /*ac50*/  LOP3.LUT R5, R5, 0x7f, RZ, 0xc0, !PT ;  /* 0x0000007f05057812 */ /* 0x004fc800078ec0ff */
[----:B------:R-:W-:-:S13]  /*ac60*/  ISETP.NE.AND P0, PT, R5, RZ, PT ;  /* 0x000000ff0500720c */ /* 0x000fda0003f05270 */
[----:B-1----:R-:W-:-:S04]  /*ac70*/  @!P0 IMAD.MOV.U32 R2, RZ, RZ, 0xc000 ;  /* 0x0000c000ff028424 */ /* 0x002fc800078e00ff */
[----:B------:R1:W-:Y:S02]  /*ac80*/  @!P0 SYNCS.ARRIVE.TRANS64 RZ, [R3+URZ+0x34830], R2 ;  /* 0x0348300203ff89a7 */ /* 0x0003e4000800003f */
[----:B-1----:R-:W-:-:S05]  /*ac90*/  IMAD.U32 R2, RZ, RZ, UR4 ;  /* 0x00000004ff027e24 */ /* 0x002fca000f8e00ff */
[----:B------:R-:W-:-:S13]  /*aca0*/  ISETP.NE.AND P1, PT, R2, 0x2, PT ;  /* 0x000000020200780c */ /* 0x000fda0003f25270 */
[----:B------:R-:W-:Y:S05]  /*acb0*/  @P1 BRA `(.L_x_241) ;  /* 0x0000000000041947 */ /* 0x000fea0003800000 */
[----:B------:R-:W-:Y:S01]  /*acc0*/  BPT.TRAP 0x1 ;  /* 0x000000040000795c */ /* 0x000fe20000300000 */
.L_x_241:
[----:B------:R-:W-:Y:S01]  /*acd0*/  LOP3.LUT P0, RZ, R18, 0x2, RZ, 0xc0, !PT ;  /* 0x0000000212ff7812 */ /* 0x000fe2000780c0ff */
[----:B------:R-:W-:-:S12]  /*ace0*/  BSSY B1, `(.L_x_242) ;  /* 0x0000003000017945 */ /* 0x000fd80003800000 */
[----:B------:R-:W-:Y:S05]  /*acf0*/  @P0 BRA `(.L_x_243) ;  /* 0x0000000000040947 */ /* 0x000fea0003800000 */
[----:B------:R-:W-:Y:S01]  /*ad00*/  BPT.TRAP 0x1 ;  /* 0x000000040000795c */ /* 0x000fe20000300000 */
.L_x_243:
[----:B------:R-:W-:Y:S05]  /*ad10*/  BSYNC B1 ;  /* 0x0000000000017941 */ /* 0x000fea0003800000 */
.L_x_242:
[----:B------:R-:W1:Y:S01]  /*ad20*/  S2R R2, SR_CgaCtaId ;  /* 0x0000000000027919 */ /* 0x000e620000008800 */
[----:B------:R-:W-:Y:S01]  /*ad30*/  IMAD.MOV.U32 R10, RZ, RZ, RZ ;  /* 0x000000ffff0a7224 */ /* 0x000fe200078e00ff */
[----:B------:R-:W-:Y:S01]  /*ad40*/  UIADD3 UR4, UP0, UR38, 0x370, URZ ;  /* 0x0000037026047890 */ /* 0x000fe2000ff1e03f */
[----:B------:R-:W-:Y:S01]  /*ad50*/  PLOP3.LUT P0, PT, PT, PT, PT, 0x80, 0x0 ;  /* 0x000000000000781c */ /* 0x000fe20003f0f070 */
[----:B------:R-:W-:Y:S01]  /*ad60*/  VIADD R3, R3, 0x34830 ;  /* 0x0003483003037836 */ /* 0x000fe20000000000 */
[----:B------:R-:W-:Y:S01]  /*ad70*/  UMOV UR6, 0x30000 ;  /* 0x0003000000067882 */ /* 0x000fe20000000000 */
[----:B------:R-:W-:Y:S01]  /*ad80*/  R2UR UR10, R10 ;  /* 0x000000000a0a72ca */ /* 0x000fe200000e0000 */
[----:B------:R-:W-:Y:S01]  /*ad90*/  UIADD3.X UR5, URZ, UR39, URZ, UP0, !UPT ;  /* 0x000000273f057290 */ /* 0x000fe200087fe43f */
[----:B------:R-:W-:Y:S01]  /*ada0*/  UMOV UR14, 0x0 ;  /* 0x00000000000e7882 */ /* 0x000fe20000000000 */
[----:B------:R-:W-:Y:S01]  /*adb0*/  UMOV UR15, 0x14f00000 ;  /* 0x14f00000000f7882 */ /* 0x000fe20000000000 */
[----:B-1----:R-:W-:-:S05]  /*adc0*/  IMAD.SHL.U32 R2, R2, 0x1000, RZ ;  /* 0x0000100002027824 */ /* 0x002fca00078e00ff */
[----:B------:R-:W-:-:S05]  /*add0*/  LOP3.LUT R2, R2, 0x1000, RZ, 0xc0, !PT ;  /* 0x0000100002027812 */ /* 0x000fca00078ec0ff */
[----:B------:R-:W-:Y:S02]  /*ade0*/  IMAD R5, R4, 0x6000, R2 ;  /* 0x0000600004057824 */ /* 0x000fe400078e0202 */
[----:B------:R-:W1:Y:S03]  /*adf0*/  S2R R2, SR_CgaCtaId ;  /* 0x0000000000027919 */ /* 0x000e660000008800 */
[----:B------:R-:W-:-:S05]  /*ae00*/  LEA R5, R5, UR36, 0x1 ;  /* 0x0000002405057c11 */ /* 0x000fca000f8e08ff */
[----:B0-----:R-:W-:Y:S02]  /*ae10*/  VIADD R7, R5, 0x1c400 ;  /* 0x0001c40005077836 */ /* 0x001fe40000000000 */
[----:B-1----:R-:W-:-:S05]  /*ae20*/  IMAD.SHL.U32 R2, R2, 0x40, RZ ;  /* 0x0000004002027824 */ /* 0x002fca00078e00ff */
[----:B------:R-:W-:-:S05]  /*ae30*/  LOP3.LUT R2, R2, 0x40, RZ, 0xc0, !PT ;  /* 0x0000004002027812 */ /* 0x000fca00078ec0ff */
[----:B------:R-:W-:-:S07]  /*ae40*/  IMAD R2, R0, 0x80, R2 ;  /* 0x0000008000027824 */ /* 0x000fce00078e0202 */
.L_x_244:
        /* <DEDUP_REMOVED lines=8> */
[----:B------:R0:W-:Y:S02]  /*aed0*/  UTMALDG.4D.MULTICAST [UR8], [UR4], UR6, desc[UR14] ;  /* 0x00000e08040073b4 */ /* 0x0001e40008019806 */
[----:B0-----:R-:W-:Y:S05]  /*aee0*/  @P0 BRA.U.ANY `(.L_x_244) ;  /* 0xfffffffd00d80947 */ /* 0x001fea000393ffff */
[----:B------:R-:W-:Y:S01]  /*aef0*/  IMAD.MOV.U32 R11, RZ, RZ, 0x40 ;  /* 0x00000040ff0b7424 */ /* 0x000fe200078e00ff */
[----:B------:R-:W-:Y:S01]  /*af00*/  PLOP3.LUT P0, PT, PT, PT, PT, 0x80, 0x0 ;  /* 0x000000000000781c */ /* 0x000fe20003f0f070 */
[----:B------:R-:W-:Y:S01]  /*af10*/  VIADD R7, R5, 0x20400 ;  /* 0x0002040005077836 */ /* 0x000fe20000000000 */
[----:B------:R-:W-:Y:S01]  /*af20*/  UMOV UR6, 0x30000 ;  /* 0x0003000000067882 */ /* 0x000fe20000000000 */
[----:B------:R-:W-:Y:S01]  /*af30*/  UMOV UR14, 0x0 ;  /* 0x00000000000e7882 */ /* 0x000fe20000000000 */
[----:B------:R-:W-:Y:S01]  /*af40*/  R2UR UR10, R11 ;  /* 0x000000000b0a72ca */ /* 0x000fe200000e0000 */
[----:B------:R-:W-:-:S14]  /*af50*/  UMOV UR15, 0x14f00000 ;  /* 0x14f00000000f7882 */ /* 0x000fdc0000000000 */
.L_x_245:
        /* <DEDUP_REMOVED lines=10> */
[----:B------:R-:W-:Y:S01]  /*b000*/  PLOP3.LUT P0, PT, PT, PT, PT, 0x80, 0x0 ;  /* 0x000000000000781c */ /* 0x000fe20003f0f070 */
[----:B------:R-:W-:Y:S01]  /*b010*/  VIADD R5, R5, 0x24400 ;  /* 0x0002440005057836 */ /* 0x000fe20000000000 */
[----:B------:R-:W-:Y:S01]  /*b020*/  UMOV UR6, 0x30000 ;  /* 0x0003000000067882 */ /* 0x000fe20000000000 */
[----:B------:R-:W-:Y:S01]  /*b030*/  UMOV UR14, 0x0 ;  /* 0x00000000000e7882 */ /* 0x000fe20000000000 */
[----:B------:R-:W-:Y:S01]  /*b040*/  UMOV UR15, 0x14f00000 ;  /* 0x14f00000000f7882 */ /* 0x000fe20000000000 */
[----:B------:R-:W-:-:S08]  /*b050*/  UMOV UR10, 0x80 ;  /* 0x00000080000a7882 */ /* 0x000fd00000000000 */
.L_x_246:
        /* <DEDUP_REMOVED lines=10> */
[----:B------:R-:W2:Y:S01]  /*b100*/  LDL.LU R7, [R1] ;  /* 0x0000000001077983 */ /* 0x000ea20000300800 */
[----:B------:R-:W-:Y:S01]  /*b110*/  LEA R2, R19, UR36, 0x3 ;  /* 0x0000002413027c11 */ /* 0x000fe2000f8e18ff */
[----:B------:R-:W-:Y:S01]  /*b120*/  BSSY B1, `(.L_x_247) ;  /* 0x0000004000017945 */ /* 0x000fe20003800000 */
[----:B--2---:R-:W-:-:S04]  /*b130*/  SHF.L.U32 R3, R7, 0x1f, RZ ;  /* 0x0000001f07037819 */ /* 0x004fc800000006ff */
[----:B------:R-:W0:Y:S02]  /*b140*/  SYNCS.PHASECHK.TRANS64.TRYWAIT P0, [R2+URZ+0x34860], R3 ;  /* 0x03486003020075a7 */ /* 0x000e24000800017f */
[----:B0-----:R-:W-:Y:S05]  /*b150*/  @!P0 BRA `(.L_x_248) ;  /* 0x00000034000c8947 */ /* 0x001fea0003800000 */
.L_x_341:
[----:B------:R-:W-:Y:S05]  /*b160*/  BSYNC B1 ;  /* 0x0000000000017941 */ /* 0x000fea0003800000 */
.L_x_247:
[----:B------:R-:W1:Y:S02]  /*b170*/  S2R R5, SR_TID.X ;  /* 0x0000000000057919 */ /* 0x000e640000002100 */
[----:B-1----:R-:W-:-:S04]  /*b180*/  LOP3.LUT R5, R5, 0x7f, RZ, 0xc0, !PT ;  /* 0x0000007f05057812 */ /* 0x002fc800078ec0ff */
[----:B------:R-:W-:-:S13]  /*b190*/  ISETP.NE.AND P0, PT, R5, RZ, PT ;  /* 0x000000ff0500720c */ /* 0x000fda0003f05270 */
[----:B0-----:R-:W-:-:S04]  /*b1a0*/  @!P0 IMAD.MOV.U32 R3, RZ, RZ, 0x8000 ;  /* 0x00008000ff038424 */ /* 0x001fc800078e00ff */
[----:B------:R0:W-:Y:S01]  /*b1b0*/  @!P0 SYNCS.ARRIVE.TRANS64 RZ, [R2+URZ+0x34850], R3 ;  /* 0x0348500302ff89a7 */ /* 0x0001e2000800003f */
[----:B------:R-:W-:Y:S05]  /*b1c0*/  @P1 BRA `(.L_x_249) ;  /* 0x0000000000041947 */ /* 0x000fea0003800000 */
[----:B------:R-:W-:Y:S01]  /*b1d0*/  BPT.TRAP 0x1 ;  /* 0x000000040000795c */ /* 0x000fe20000300000 */
.L_x_249:
[----:B------:R-:W-:Y:S01]  /*b1e0*/  LOP3.LUT P0, RZ, R18, 0x2, RZ, 0xc0, !PT ;  /* 0x0000000212ff7812 */ /* 0x000fe2000780c0ff */
[----:B------:R-:W-:-:S12]  /*b1f0*/  BSSY B1, `(.L_x_250) ;  /* 0x0000003000017945 */ /* 0x000fd80003800000 */
[----:B------:R-:W-:Y:S05]  /*b200*/  @P0 BRA `(.L_x_251) ;  /* 0x0000000000040947 */ /* 0x000fea0003800000 */
[----:B------:R-:W-:Y:S01]  /*b210*/  BPT.TRAP 0x1 ;  /* 0x000000040000795c */ /* 0x000fe20000300000 */
.L_x_251:
[----:B------:R-:W-:Y:S05]  /*b220*/  BSYNC B1 ;  /* 0x0000000000017941 */ /* 0x000fea0003800000 */
.L_x_250:
[----:B------:R-:W2:Y:S01]  /*b230*/  LDL.LU R5, [R1+0x4] ;  /* 0x0000040001057983 */ /* 0x000ea20000300800 */
[----:B0-----:R-:W0:Y:S01]  /*b240*/  S2R R3, SR_CgaCtaId ;  /* 0x0000000000037919 */ /* 0x001e220000008800 */
[----:B------:R-:W1:Y:S01]  /*b250*/  S2R R7, SR_CgaCtaId ;  /* 0x0000000000077919 */ /* 0x000e620000008800 */
[----:B------:R-:W-:Y:S01]  /*b260*/  R2UR UR10, R10 ;  /* 0x000000000a0a72ca */ /* 0x000fe200000e0000 */
[----:B------:R-:W-:Y:S01]  /*b270*/  UIADD3 UR4, UP0, UR38, 0x470, URZ ;  /* 0x0000047026047890 */ /* 0x000fe2000ff1e03f */
[----:B------:R-:W-:Y:S01]  /*b280*/  PLOP3.LUT P0, PT, PT, PT, PT, 0x80, 0x0 ;  /* 0x000000000000781c */ /* 0x000fe20003f0f070 */
[----:B------:R-:W-:Y:S01]  /*b290*/  VIADD R2, R2, 0x34850 ;  /* 0x0003485002027836 */ /* 0x000fe20000000000 */
[----:B------:R-:W-:Y:S01]  /*b2a0*/  UMOV UR6, 0x30000 ;  /* 0x0003000000067882 */ /* 0x000fe20000000000 */
[----:B0-----:R-:W-:-:S05]  /*b2b0*/  IMAD.SHL.U32 R3, R3, 0x1000, RZ ;  /* 0x0000100003037824 */ /* 0x001fca00078e00ff */
[----:B------:R-:W-:Y:S01]  /*b2c0*/  LOP3.LUT R3, R3, 0x1000, RZ, 0xc0, !PT ;  /* 0x0000100003037812 */ /* 0x000fe200078ec0ff */
[----:B-1----:R-:W-:-:S04]  /*b2d0*/  IMAD.SHL.U32 R7, R7, 0x40, RZ ;  /* 0x0000004007077824 */ /* 0x002fc800078e00ff */
[----:B------:R-:W-:Y:S01]  /*b2e0*/  IMAD R3, R19, 0x4000, R3 ;  /* 0x0000400013037824 */ /* 0x000fe200078e0203 */
[----:B------:R-:W-:-:S04]  /*b2f0*/  LOP3.LUT R7, R7, 0x40, RZ, 0xc0, !PT ;  /* 0x0000004007077812 */ /* 0x000fc800078ec0ff */
[----:B------:R-:W-:Y:S01]  /*b300*/  LEA R3, R3, UR36, 0x1 ;  /* 0x0000002403037c11 */ /* 0x000fe2000f8e08ff */
[----:B------:R-:W-:Y:S01]  /*b310*/  UIADD3.X UR5, URZ, UR39, URZ, UP0, !UPT ;  /* 0x000000273f057290 */ /* 0x000fe200087fe43f */
[----:B------:R-:W-:Y:S01]  /*b320*/  UMOV UR14, 0x0 ;  /* 0x00000000000e7882 */ /* 0x000fe20000000000 */
[----:B------:R-:W-:Y:S01]  /*b330*/  UMOV UR15, 0x14f00000 ;  /* 0x14f00000000f7882 */ /* 0x000fe20000000000 */
[----:B--2---:R-:W-:Y:S02]  /*b340*/  IMAD R5, R5, 0x80, R7 ;  /* 0x0000008005057824 */ /* 0x004fe400078e0207 */
[----:B------:R-:W-:-:S07]  /*b350*/  VIADD R7, R3, 0x400 ;  /* 0x0000040003077836 */ /* 0x000fce0000000000 */
.L_x_252:
        /* <DEDUP_REMOVED lines=10> */
[----:B------:R-:W-:Y:S01]  /*b400*/  R2UR UR10, R11 ;  /* 0x000000000b0a72ca */ /* 0x000fe200000e0000 */
[----:B------:R-:W-:Y:S01]  /*b410*/  VIADD R3, R3, 0x4400 ;  /* 0x0000440003037836 */ /* 0x000fe20000000000 */
[----:B------:R-:W-:Y:S01]  /*b420*/  PLOP3.LUT P0, PT, PT, PT, PT, 0x80, 0x0 ;  /* 0x000000000000781c */ /* 0x000fe20003f0f070 */
[----:B------:R-:W-:Y:S01]  /*b430*/  UMOV UR6, 0x30000 ;  /* 0x0003000000067882 */ /* 0x000fe20000000000 */
[----:B------:R-:W-:Y:S01]  /*b440*/  UMOV UR14, 0x0 ;  /* 0x00000000000e7882 */ /* 0x000fe20000000000 */
[----:B------:R-:W-:-:S10]  /*b450*/  UMOV UR15, 0x14f00000 ;  /* 0x14f00000000f7882 */ /* 0x000fd40000000000 */
.L_x_253:
        /* <DEDUP_REMOVED lines=10> */
[----:B------:R0:W-:Y:S01]  /*b500*/  STL [R1+0x4], R0 ;  /* 0x0000040001007387 */ /* 0x0001e20000100800 */
[----:B------:R-:W-:-:S07]  /*b510*/  IMAD.MOV.U32 R17, RZ, RZ, R6 ;  /* 0x000000ffff117224 */ /* 0x000fce00078e0006 */
.L_x_237:
[----:B------:R-:W-:Y:S05]  /*b520*/  BSYNC B0 ;  /* 0x0000000000007941 */ /* 0x000fea0003800000 */
.L_x_236:
[----:B0-----:R-:W2:Y:S01]  /*b530*/  LDL.LU R0, [R1+0x20] ;  /* 0x0000200001007983 */ /* 0x001ea20000300800 */
[----:B------:R-:W-:-:S03]  /*b540*/  IMAD.MOV.U32 R19, RZ, RZ, R4 ;  /* 0x000000ffff137224 */ /* 0x000fc600078e0004 */
[----:B------:R0:W-:Y:S02]  /*b550*/  STL [R1], R8 ;  /* 0x0000000801007387 */ /* 0x0001e40000100800 */
[----:B0-2---:R-:W-:-:S07]  /*b560*/  VIADD R0, R0, 0xfffffffd ;  /* 0xfffffffd00007836 */ /* 0x005fce0000000000 */
.L_x_235:
[----:B------:R-:W2:Y:S01]  /*b570*/  LDL.LU R2, [R1+0x18] ;  /* 0x0000180001027983 */ /* 0x000ea20000300800 */
[----:B------:R-:W-:Y:S01]  /*b580*/  IMAD.MOV R9, RZ, RZ, -R9 ;  /* 0x000000ffff097224 */ /* 0x000fe200078e0a09 */
[----:B------:R-:W-:Y:S04]  /*b590*/  BSSY B0, `(.L_x_234) ;  /* 0x0000172000007945 */ /* 0x000fe80003800000 */
[----:B--2---:R-:W-:-:S13]  /*b5a0*/  ISETP.NE.AND P0, PT, R2, R9, PT ;  /* 0x000000090200720c */ /* 0x004fda0003f05270 */
[----:B------:R-:W-:Y:S05]  /*b5b0*/  @!P0 BRA `(.L_x_254) ;  /* 0x0000001400bc8947 */ /* 0x000fea0003800000 */
[----:B------:R-:W-:-:S07]  /*b5c0*/  IMAD.MOV.U32 R6, RZ, RZ, R17 ;  /* 0x000000ffff067224 */ /* 0x000fce00078e0011 */
.L_x_291:
[----:B--2---:R-:W2:Y:S01]  /*b5d0*/  LDL R2, [R1] ;  /* 0x0000000001027983 */ /* 0x004ea20000100800 */
[----:B------:R-:W-:Y:S01]  /*b5e0*/  LOP3.LUT P1, RZ, R18, 0x8, RZ, 0xc0, !PT ;  /* 0x0000000812ff7812 */ /* 0x000fe2000782c0ff */
[----:B------:R-:W-:Y:S01]  /*b5f0*/  VIADD R4, R19, 0x1 ;  /* 0x0000000113047836 */ /* 0x000fe20000000000 */
[----:B------:R-:W-:Y:S04]  /*b600*/  BSSY B1, `(.L_x_255) ;  /* 0x00000b2000017945 */ /* 0x000fe80003800000 */
[----:B------:R-:W-:-:S04]  /*b610*/  ISETP.NE.AND P0, PT, R4, 0x2, PT ;  /* 0x000000020400780c */ /* 0x000fc80003f05270 */
[----:B------:R-:W-:Y:S02]  /*b620*/  SEL R5, RZ, 0x1, P0 ;  /* 0x00000001ff057807 */ /* 0x000fe40000000000 */
[----:B------:R-:W-:Y:S02]  /*b630*/  SEL R4, R4, RZ, P0 ;  /* 0x000000ff04047207 */ /* 0x000fe40000000000 */
[----:B--2---:R-:W-:Y:S01]  /*b640*/  LOP3.LUT R5, R2, R5, RZ, 0x3c, !PT ;  /* 0x0000000502057212 */ /* 0x004fe200078e3cff */
[----:B01----:R-:W-:Y:S06]  /*b650*/  @!P1 BRA `(.L_x_256) ;  /* 0x0000000800b09947 */ /* 0x003fec0003800000 */
        /* <DEDUP_REMOVED lines=23> */
.L_x_257:
[----:B------:R-:W-:Y:S01]  /*b7d0*/  LEA R3, R4, UR36, 0x3 ;  /* 0x0000002404037c11 */ /* 0x000fe2000f8e18ff */
[----:B------:R-:W-:Y:S01]  /*b7e0*/  BSSY B2, `(.L_x_258) ;  /* 0x0000004000027945 */ /* 0x000fe20003800000 */
[----:B------:R-:W-:-:S04]  /*b7f0*/  SHF.L.U32 R2, R5, 0x1f, RZ ;  /* 0x0000001f05027819 */ /* 0x000fc800000006ff */
[----:B------:R-:W1:Y:S02]  /*b800*/  SYNCS.PHASECHK.TRANS64.TRYWAIT P0, [R3+URZ+0x34840], R2 ;  /* 0x03484002030075a7 */ /* 0x000e64000800017f */
[----:B-1----:R-:W-:Y:S05]  /*b810*/  @!P0 BRA `(.L_x_259) ;  /* 0x0000002c00708947 */ /* 0x002fea0003800000 */
.L_x_342:
[----:B------:R-:W-:Y:S05]  /*b820*/  BSYNC B2 ;  /* 0x0000000000027941 */ /* 0x000fea0003800000 */
.L_x_258:
[----:B0-----:R-:W0:Y:S01]  /*b830*/  S2R R7, SR_TID.X ;  /* 0x0000000000077919 */ /* 0x001e220000002100 */
[----:B------:R-:W-:Y:S01]  /*b840*/  UPRMT UR4, UR37, 0x9910, URZ ;  /* 0x0000991025047896 */ /* 0x000fe2000800003f */
[----:B0-----:R-:W-:-:S04]  /*b850*/  LOP3.LUT R7, R7, 0x7f, RZ, 0xc0, !PT ;  /* 0x0000007f07077812 */ /* 0x001fc800078ec0ff */
[----:B------:R-:W-:-:S13]  /*b860*/  ISETP.NE.AND P0, PT, R7, RZ, PT ;  /* 0x000000ff0700720c */ /* 0x000fda0003f05270 */
[----:B-1----:R-:W-:-:S04]  /*b870*/  @!P0 IMAD.MOV.U32 R2, RZ, RZ, 0xc000 ;  /* 0x0000c000ff028424 */ /* 0x002fc800078e00ff */
[----:B------:R0:W-:Y:S02]  /*b880*/  @!P0 SYNCS.ARRIVE.TRANS64 RZ, [R3+URZ+0x34830], R2 ;  /* 0x0348300203ff89a7 */ /* 0x0001e4000800003f */
[----:B0-----:R-:W-:-:S05]  /*b890*/  IMAD.U32 R2, RZ, RZ, UR4 ;  /* 0x00000004ff027e24 */ /* 0x001fca000f8e00ff */
[----:B------:R-:W-:-:S13]  /*b8a0*/  ISETP.NE.AND P1, PT, R2, 0x2, PT ;  /* 0x000000020200780c */ /* 0x000fda0003f25270 */
[----:B------:R-:W-:Y:S05]  /*b8b0*/  @P1 BRA `(.L_x_260) ;  /* 0x0000000000041947 */ /* 0x000fea0003800000 */
[----:B------:R-:W-:Y:S01]  /*b8c0*/  BPT.TRAP 0x1 ;  /* 0x000000040000795c */ /* 0x000fe20000300000 */
.L_x_260:
[----:B------:R-:W-:Y:S01]  /*b8d0*/  LOP3.LUT P0, RZ, R18, 0x2, RZ, 0xc0, !PT ;  /* 0x0000000212ff7812 */ /* 0x000fe2000780c0ff */
[----:B------:R-:W-:-:S12]  /*b8e0*/  BSSY B2, `(.L_x_261) ;  /* 0x0000003000027945 */ /* 0x000fd80003800000 */
[----:B------:R-:W-:Y:S05]  /*b8f0*/  @P0 BRA `(.L_x_262) ;  /* 0x0000000000040947 */ /* 0x000fea0003800000 */
[----:B------:R-:W-:Y:S01]  /*b900*/  BPT.TRAP 0x1 ;  /* 0x000000040000795c */ /* 0x000fe20000300000 */
.L_x_262:
[----:B------:R-:W-:Y:S05]  /*b910*/  BSYNC B2 ;  /* 0x0000000000027941 */ /* 0x000fea0003800000 */
.L_x_261:
[----:B------:R-:W0:Y:S01]  /*b920*/  S2R R2, SR_CgaCtaId ;  /* 0x0000000000027919 */ /* 0x000e220000008800 */
        /* <DEDUP_REMOVED lines=9> */
[----:B0-----:R-:W-:-:S05]  /*b9c0*/  IMAD.SHL.U32 R2, R2, 0x1000, RZ ;  /* 0x0000100002027824 */ /* 0x001fca00078e00ff */
[----:B------:R-:W-:-:S05]  /*b9d0*/  LOP3.LUT R2, R2, 0x1000, RZ, 0xc0, !PT ;  /* 0x0000100002027812 */ /* 0x000fca00078ec0ff */
[----:B------:R-:W-:Y:S02]  /*b9e0*/  IMAD R7, R4, 0x6000, R2 ;  /* 0x0000600004077824 */ /* 0x000fe400078e0202 */
[----:B------:R-:W0:Y:S03]  /*b9f0*/  S2R R2, SR_CgaCtaId ;  /* 0x0000000000027919 */ /* 0x000e260000008800 */
[----:B------:R-:W-:-:S05]  /*ba00*/  LEA R7, R7, UR36, 0x1 ;  /* 0x0000002407077c11 */ /* 0x000fca000f8e08ff */
[----:B------:R-:W-:Y:S02]  /*ba10*/  VIADD R9, R7, 0x1c400 ;  /* 0x0001c40007097836 */ /* 0x000fe40000000000 */
[----:B0-----:R-:W-:-:S05]  /*ba20*/  IMAD.SHL.U32 R2, R2, 0x40, RZ ;  /* 0x0000004002027824 */ /* 0x001fca00078e00ff */
[----:B------:R-:W-:-:S05]  /*ba30*/  LOP3.LUT R2, R2, 0x40, RZ, 0xc0, !PT ;  /* 0x0000004002027812 */ /* 0x000fca00078ec0ff */
[----:B------:R-:W-:-:S07]  /*ba40*/  IMAD R2, R8, 0x80, R2 ;  /* 0x0000008008027824 */ /* 0x000fce00078e0202 */
.L_x_263:
        /* <DEDUP_REMOVED lines=17> */
.L_x_264:
        /* <DEDUP_REMOVED lines=16> */
.L_x_265:
        /* <DEDUP_REMOVED lines=16> */
.L_x_343:
[----:B------:R-:W-:Y:S05]  /*bd60*/  BSYNC B2 ;  /* 0x0000000000027941 */ /* 0x000fea0003800000 */
.L_x_266:
[----:B------:R-:W1:Y:S02]  /*bd70*/  S2R R7, SR_TID.X ;  /* 0x0000000000077919 */ /* 0x000e640000002100 */
[----:B-1----:R-:W-:-:S04]  /*bd80*/  LOP3.LUT R7, R7, 0x7f, RZ, 0xc0, !PT ;  /* 0x0000007f07077812 */ /* 0x002fc800078ec0ff */
[----:B------:R-:W-:-:S13]  /*bd90*/  ISETP.NE.AND P0, PT, R7, RZ, PT ;  /* 0x000000ff0700720c */ /* 0x000fda0003f05270 */
[----:B0-----:R-:W-:-:S04]  /*bda0*/  @!P0 IMAD.MOV.U32 R3, RZ, RZ, 0x8000 ;  /* 0x00008000ff038424 */ /* 0x001fc800078e00ff */
[----:B------:R0:W-:Y:S01]  /*bdb0*/  @!P0 SYNCS.ARRIVE.TRANS64 RZ, [R2+URZ+0x34850], R3 ;  /* 0x0348500302ff89a7 */ /* 0x0001e2000800003f */
[----:B------:R-:W-:Y:S05]  /*bdc0*/  @P1 BRA `(.L_x_268) ;  /* 0x0000000000041947 */ /* 0x000fea0003800000 */
[----:B------:R-:W-:Y:S01]  /*bdd0*/  BPT.TRAP 0x1 ;  /* 0x000000040000795c */ /* 0x000fe20000300000 */
.L_x_268:
[----:B------:R-:W-:Y:S01]  /*bde0*/  LOP3.LUT P0, RZ, R18, 0x2, RZ, 0xc0, !PT ;  /* 0x0000000212ff7812 */ /* 0x000fe2000780c0ff */
[----:B------:R-:W-:-:S12]  /*bdf0*/  BSSY B2, `(.L_x_269) ;  /* 0x0000003000027945 */ /* 0x000fd80003800000 */
[----:B------:R-:W-:Y:S05]  /*be00*/  @P0 BRA `(.L_x_270) ;  /* 0x0000000000040947 */ /* 0x000fea0003800000 */
[----:B------:R-:W-:Y:S01]  /*be10*/  BPT.TRAP 0x1 ;  /* 0x000000040000795c */ /* 0x000fe20000300000 */
.L_x_270:
[----:B------:R-:W-:Y:S05]  /*be20*/  BSYNC B2 ;  /* 0x0000000000027941 */ /* 0x000fea0003800000 */
.L_x_269:
        /* <DEDUP_REMOVED lines=19> */
.L_x_271:
        /* <DEDUP_REMOVED lines=16> */
.L_x_272:
        /* <DEDUP_REMOVED lines=12> */
.L_x_256:
[----:B------:R-:W-:Y:S05]  /*c120*/  BSYNC B1 ;  /* 0x0000000000017941 */ /* 0x000fea0003800000 */
.L_x_255:
[----:B------:R-:W-:Y:S01]  /*c130*/  VIADD R19, R4, 0x1 ;  /* 0x0000000104137836 */ /* 0x000fe20000000000 */
[----:B------:R-:W-:Y:S01]  /*c140*/  LOP3.LUT P1, RZ, R18, 0x8, RZ, 0xc0, !PT ;  /* 0x0000000812ff7812 */ /* 0x000fe2000782c0ff */
[----:B------:R-:W-:Y:S03]  /*c150*/  BSSY B1, `(.L_x_273) ;  /* 0x00000b2000017945 */ /* 0x000fe60003800000 */
[----:B------:R-:W-:-:S04]  /*c160*/  ISETP.NE.AND P0, PT, R19, 0x2, PT ;  /* 0x000000021300780c */ /* 0x000fc80003f05270 */
[----:B------:R-:W-:Y:S02]  /*c170*/  SEL R2, RZ, 0x1, P0 ;  /* 0x00000001ff027807 */ /* 0x000fe40000000000 */
[----:B------:R-:W-:Y:S02]  /*c180*/  SEL R19, R19, RZ, P0 ;  /* 0x000000ff13137207 */ /* 0x000fe40000000000 */
[----:B------:R-:W-:-:S05]  /*c190*/  LOP3.LUT R9, R5, R2, RZ, 0x3c, !PT ;  /* 0x0000000205097212 */ /* 0x000fca00078e3cff */
[----:B------:R1:W-:Y:S01]  /*c1a0*/  STL [R1], R9 ;  /* 0x0000000901007387 */ /* 0x0003e20000100800 */
[----:B------:R-:W-:Y:S05]  /*c1b0*/  @!P1 BRA `(.L_x_274) ;  /* 0x0000000800ac9947 */ /* 0x000fea0003800000 */
[----:B------:R-:W-:Y:S01]  /*c1c0*/  LOP3.LUT P1, RZ, R18, 0x4, RZ, 0xc0, !PT ;  /* 0x0000000412ff7812 */ /* 0x000fe2000782c0ff */
[----:B0-----:R-:W-:-:S12]  /*c1d0*/  VIADD R8, R0, 0xffffffff ;  /* 0xffffffff00087836 */ /* 0x001fd80000000000 */
        /* <DEDUP_REMOVED lines=21> */
.L_x_275:
[----:B------:R-:W-:Y:S01]  /*c330*/  LEA R3, R19, UR36, 0x3 ;  /* 0x0000002413037c11 */ /* 0x000fe2000f8e18ff */
[----:B------:R-:W-:Y:S01]  /*c340*/  BSSY B2, `(.L_x_276) ;  /* 0x0000004000027945 */ /* 0x000fe20003800000 */
[----:B------:R-:W-:-:S04]  /*c350*/  SHF.L.U32 R2, R9, 0x1f, RZ ;  /* 0x0000001f09027819 */ /* 0x000fc800000006ff */
[----:B------:R-:W2:Y:S02]  /*c360*/  SYNCS.PHASECHK.TRANS64.TRYWAIT P0, [R3+URZ+0x34840], R2 ;  /* 0x03484002030075a7 */ /* 0x000ea4000800017f */
[----:B--2---:R-:W-:Y:S05]  /*c370*/  @!P0 BRA `(.L_x_277) ;  /* 0x0000002000c08947 */ /* 0x004fea0003800000 */
.L_x_344:
[----:B------:R-:W-:Y:S05]  /*c380*/  BSYNC B2 ;  /* 0x0000000000027941 */ /* 0x000fea0003800000 */
.L_x_276:
[----:B0-----:R-:W0:Y:S01]  /*c390*/  S2R R7, SR_TID.X ;  /* 0x0000000000077919 */ /* 0x001e220000002100 */
[----:B------:R-:W-:Y:S01]  /*c3a0*/  UPRMT UR4, UR37, 0x9910, URZ ;  /* 0x0000991025047896 */ /* 0x000fe2000800003f */
[----:B0-----:R-:W-:-:S04]  /*c3b0*/  LOP3.LUT R7, R7, 0x7f, RZ, 0xc0, !PT ;  /* 0x0000007f07077812 */ /* 0x001fc800078ec0ff */
[----:B------:R-:W-:-:S13]  /*c3c0*/  ISETP.NE.AND P0, PT, R7, RZ, PT ;  /* 0x000000ff0700720c */ /* 0x000fda0003f05270 */
[----:B--2---:R-:W-:-:S04]  /*c3d0*/  @!P0 IMAD.MOV.U32 R2, RZ, RZ, 0xc000 ;  /* 0x0000c000ff028424 */ /* 0x004fc800078e00ff */
[----:B------:R0:W-:Y:S02]  /*c3e0*/  @!P0 SYNCS.ARRIVE.TRANS64 RZ, [R3+URZ+0x34830], R2 ;  /* 0x0348300203ff89a7 */ /* 0x0001e4000800003f */
[----:B0-----:R-:W-:-:S05]  /*c3f0*/  IMAD.U32 R2, RZ, RZ, UR4 ;  /* 0x00000004ff027e24 */ /* 0x001fca000f8e00ff */
[----:B------:R-:W-:-:S13]  /*c400*/  ISETP.NE.AND P1, PT, R2, 0x2, PT ;  /* 0x000000020200780c */ /* 0x000fda0003f25270 */
[----:B------:R-:W-:Y:S05]  /*c410*/  @P1 BRA `(.L_x_278) ;  /* 0x0000000000041947 */ /* 0x000fea0003800000 */
[----:B------:R-:W-:Y:S01]  /*c420*/  BPT.TRAP 0x1 ;  /* 0x000000040000795c */ /* 0x000fe20000300000 */
.L_x_278:
[----:B------:R-:W-:Y:S01]  /*c430*/  LOP3.LUT P0, RZ, R18, 0x2, RZ, 0xc0, !PT ;  /* 0x0000000212ff7812 */ /* 0x000fe2000780c0ff */
[----:B------:R-:W-:-:S12]  /*c440*/  BSSY B2, `(.L_x_279) ;  /* 0x0000003000027945 */ /* 0x000fd80003800000 */
[----:B------:R-:W-:Y:S05]  /*c450*/  @P0 BRA `(.L_x_280) ;  /* 0x0000000000040947 */ /* 0x000fea0003800000 */
[----:B------:R-:W-:Y:S01]  /*c460*/  BPT.TRAP 0x1 ;  /* 0x000000040000795c */ /* 0x000fe20000300000 */
.L_x_280:
[----:B------:R-:W-:Y:S05]  /*c470*/  BSYNC B2 ;  /* 0x0000000000027941 */ /* 0x000fea0003800000 */
.L_x_279:
        /* <DEDUP_REMOVED lines=15> */
[----:B-1----:R-:W-:Y:S02]  /*c570*/  VIADD R9, R7, 0x1c400 ;  /* 0x0001c40007097836 */ /* 0x002fe40000000000 */
[----:B0-----:R-:W-:-:S05]  /*c580*/  IMAD.SHL.U32 R2, R2, 0x40, RZ ;  /* 0x0000004002027824 */ /* 0x001fca00078e00ff */
[----:B------:R-:W-:-:S05]  /*c590*/  LOP3.LUT R2, R2, 0x40, RZ, 0xc0, !PT ;  /* 0x0000004002027812 */ /* 0x000fca00078ec0ff */
[----:B------:R-:W-:-:S07]  /*c5a0*/  IMAD R2, R8, 0x80, R2 ;  /* 0x0000008008027824 */ /* 0x000fce00078e0202 */
.L_x_281:
        /* <DEDUP_REMOVED lines=17> */
.L_x_282:
        /* <DEDUP_REMOVED lines=16> */
.L_x_283:
        /* <DEDUP_REMOVED lines=10> */
[----:B------:R-:W-:Y:S01]  /*c860*/  SHF.L.U32 R5, R5, 0x1f, RZ ;  /* 0x0000001f05057819 */ /* 0x000fe200000006ff */
[----:B------:R-:W-:Y:S01]  /*c870*/  BSSY B2, `(.L_x_284) ;  /* 0x0000004000027945 */ /* 0x000fe20003800000 */
[----:B------:R-:W-:-:S04]  /*c880*/  LEA R2, R4, UR36, 0x3 ;  /* 0x0000002404027c11 */ /* 0x000fc8000f8e18ff */
[----:B------:R-:W0:Y:S02]  /*c890*/  SYNCS.PHASECHK.TRANS64.TRYWAIT P0, [R2+URZ+0x34860], R5 ;  /* 0x03486005020075a7 */ /* 0x000e24000800017f */
[----:B0-----:R-:W-:Y:S05]  /*c8a0*/  @!P0 BRA `(.L_x_285) ;  /* 0x0000001c00888947 */ /* 0x001fea0003800000 */
.L_x_345:
[----:B------:R-:W-:Y:S05]  /*c8b0*/  BSYNC B2 ;  /* 0x0000000000027941 */ /* 0x000fea0003800000 */
.L_x_284:
[----:B------:R-:W1:Y:S02]  /*c8c0*/  S2R R3, SR_TID.X ;  /* 0x0000000000037919 */ /* 0x000e640000002100 */
[----:B-1----:R-:W-:-:S04]  /*c8d0*/  LOP3.LUT R3, R3, 0x7f, RZ, 0xc0, !PT ;  /* 0x0000007f03037812 */ /* 0x002fc800078ec0ff */
[----:B------:R-:W-:-:S13]  /*c8e0*/  ISETP.NE.AND P0, PT, R3, RZ, PT ;  /* 0x000000ff0300720c */ /* 0x000fda0003f05270 */
[----:B------:R-:W-:-:S04]  /*c8f0*/  @!P0 IMAD.MOV.U32 R3, RZ, RZ, 0x8000 ;  /* 0x00008000ff038424 */ /* 0x000fc800078e00ff */
[----:B------:R1:W-:Y:S01]  /*c900*/  @!P0 SYNCS.ARRIVE.TRANS64 RZ, [R2+URZ+0x34850], R3 ;  /* 0x0348500302ff89a7 */ /* 0x0003e2000800003f */
[----:B------:R-:W-:Y:S05]  /*c910*/  @P1 BRA `(.L_x_286) ;  /* 0x0000000000041947 */ /* 0x000fea0003800000 */
[----:B------:R-:W-:Y:S01]  /*c920*/  BPT.TRAP 0x1 ;  /* 0x000000040000795c */ /* 0x000fe20000300000 */
.L_x_286:
[----:B------:R-:W-:Y:S01]  /*c930*/  LOP3.LUT P0, RZ, R18, 0x2, RZ, 0xc0, !PT ;  /* 0x0000000212ff7812 */ /* 0x000fe2000780c0ff */
[----:B------:R-:W-:-:S12]  /*c940*/  BSSY B2, `(.L_x_287) ;  /* 0x0000003000027945 */ /* 0x000fd80003800000 */
[----:B------:R-:W-:Y:S05]  /*c950*/  @P0 BRA `(.L_x_288) ;  /* 0x0000000000040947 */ /* 0x000fea0003800000 */
[----:B------:R-:W-:Y:S01]  /*c960*/  BPT.TRAP 0x1 ;  /* 0x000000040000795c */ /* 0x000fe20000300000 */
.L_x_288:
[----:B------:R-:W-:Y:S05]  /*c970*/  BSYNC B2 ;  /* 0x0000000000027941 */ /* 0x000fea0003800000 */
.L_x_287:
[----:B0-----:R-:W2:Y:S01]  /*c980*/  LDL.LU R5, [R1+0x4] ;  /* 0x0000040001057983 */ /* 0x001ea20000300800 */
[----:B-1----:R-:W0:Y:S01]  /*c990*/  S2R R3, SR_CgaCtaId ;  /* 0x0000000000037919 */ /* 0x002e220000008800 */
        /* <DEDUP_REMOVED lines=17> */
.L_x_289:
        /* <DEDUP_REMOVED lines=16> */
.L_x_290:
        /* <DEDUP_REMOVED lines=12> */
.L_x_274:
[----:B------:R-:W-:Y:S05]  /*cc70*/  BSYNC B1 ;  /* 0x0000000000017941 */ /* 0x000fea0003800000 */
.L_x_273:
[C---:B------:R-:W-:Y:S01]  /*cc80*/  ISETP.GT.AND P0, PT, R0.reuse, 0x1, PT ;  /* 0x000000010000780c */ /* 0x040fe20003f04270 */
[----:B------:R-:W-:-:S12]  /*cc90*/  VIADD R0, R0, 0xfffffffe ;  /* 0xfffffffe00007836 */ /* 0x000fd80000000000 */
[----:B------:R-:W-:Y:S05]  /*cca0*/  @P0 BRA `(.L_x_291) ;  /* 0xffffffe800480947 */ /* 0x000fea000383ffff */
.L_x_254:
[----:B------:R-:W-:Y:S05]  /*ccb0*/  BSYNC B0 ;  /* 0x0000000000007941 */ /* 0x000fea0003800000 */
.L_x_234:
[----:B------:R-:W-:Y:S01]  /*ccc0*/  LOP3.LUT P0, RZ, R18, 0x8, RZ, 0xc0, !PT ;  /* 0x0000000812ff7812 */ /* 0x000fe2000780c0ff */
[----:B------:R-:W-:-:S12]  /*ccd0*/  BSSY B0, `(.L_x_292) ;  /* 0x0000045000007945 */ /* 0x000fd80003800000 */
[----:B------:R-:W-:Y:S05]  /*cce0*/  @!P0 BRA `(.L_x_293) ;  /* 0x00000004000c8947 */ /* 0x000fea0003800000 */
[----:B------:R-:W3:Y:S01]  /*ccf0*/  LDL R2, [R1] ;  /* 0x0000000001027983 */ /* 0x000ee20000100800 */
[----:B--2---:R-:W-:Y:S01]  /*cd00*/  LEA R0, R19, UR36, 0x3 ;  /* 0x0000002413007c11 */ /* 0x004fe2000f8e18ff */
[----:B------:R-:W-:Y:S01]  /*cd10*/  BSSY B1, `(.L_x_294) ;  /* 0x0000004000017945 */ /* 0x000fe20003800000 */
[----:B---3--:R-:W-:-:S04]  /*cd20*/  SHF.L.U32 R3, R2, 0x1f, RZ ;  /* 0x0000001f02037819 */ /* 0x008fc800000006ff */
[----:B------:R-:W2:Y:S02]  /*cd30*/  SYNCS.PHASECHK.TRANS64.TRYWAIT P0, [R0+URZ+0x34860], R3 ;  /* 0x03486003000075a7 */ /* 0x000ea4000800017f */
[----:B--2---:R-:W-:Y:S05]  /*cd40*/  @!P0 BRA `(.L_x_295) ;  /* 0x0000001800748947 */ /* 0x004fea0003800000 */
.L_x_346:
[----:B------:R-:W-:Y:S05]  /*cd50*/  BSYNC B1 ;  /* 0x0000000000017941 */ /* 0x000fea0003800000 */
.L_x_294:
[----:B------:R-:W3:Y:S01]  /*cd60*/  S2R R2, SR_TID.X ;  /* 0x0000000000027919 */ /* 0x000ee20000002100 */
[----:B------:R-:W-:-:S04]  /*cd70*/  UPRMT UR4, UR37, 0x9910, URZ ;  /* 0x0000991025047896 */ /* 0x000fc8000800003f */
[----:B------:R-:W-:Y:S01]  /*cd80*/  UISETP.NE.AND UP0, UPT, UR4, 0x2, UPT ;  /* 0x000000020400788c */ /* 0x000fe2000bf05270 */
[----:B---3--:R-:W-:-:S04]  /*cd90*/  LOP3.LUT R2, R2, 0x7f, RZ, 0xc0, !PT ;  /* 0x0000007f02027812 */ /* 0x008fc800078ec0ff */
[----:B------:R-:W-:-:S13]  /*cda0*/  ISETP.NE.AND P0, PT, R2, RZ, PT ;  /* 0x000000ff0200720c */ /* 0x000fda0003f05270 */
[----:B--2---:R-:W-:-:S04]  /*cdb0*/  @!P0 IMAD.MOV.U32 R3, RZ, RZ, 0x8000 ;  /* 0x00008000ff038424 */ /* 0x004fc800078e00ff */
[----:B------:R2:W-:Y:S01]  /*cdc0*/  @!P0 SYNCS.ARRIVE.TRANS64 RZ, [R0+URZ+0x34850], R3 ;  /* 0x0348500300ff89a7 */ /* 0x0005e2000800003f */
[----:B------:R-:W-:-:S13]  /*cdd0*/  PLOP3.LUT P0, PT, PT, PT, UP0, 0x80, 0x0 ;  /* 0x000000000000781c */ /* 0x000fda0003f0f008 */
[----:B--2---:R-:W-:Y:S05]  /*cde0*/  @P0 BRA `(.L_x_296) ;  /* 0x0000000000040947 */ /* 0x004fea0003800000 */
[----:B------:R-:W-:Y:S01]  /*cdf0*/  BPT.TRAP 0x1 ;  /* 0x000000040000795c */ /* 0x000fe20000300000 */
.L_x_296:
[----:B------:R-:W-:Y:S01]  /*ce00*/  LOP3.LUT P0, RZ, R18, 0x2, RZ, 0xc0, !PT ;  /* 0x0000000212ff7812 */ /* 0x000fe2000780c0ff */
[----:B------:R-:W-:-:S12]  /*ce10*/  BSSY B1, `(.L_x_297) ;  /* 0x0000003000017945 */ /* 0x000fd80003800000 */
[----:B------:R-:W-:Y:S05]  /*ce20*/  @P0 BRA `(.L_x_298) ;  /* 0x0000000000040947 */ /* 0x000fea0003800000 */
[----:B------:R-:W-:Y:S01]  /*ce30*/  BPT.TRAP 0x1 ;  /* 0x000000040000795c */ /* 0x000fe20000300000 */
.L_x_298:
[----:B------:R-:W-:Y:S05]  /*ce40*/  BSYNC B1 ;  /* 0x0000000000017941 */ /* 0x000fea0003800000 */
.L_x_297:
[----:B------:R-:W2:Y:S01]  /*ce50*/  LDL R2, [R1+0x4] ;  /* 0x0000040001027983 */ /* 0x000ea20000100800 */
[----:B------:R-:W3:Y:S01]  /*ce60*/  S2R R3, SR_CgaCtaId ;  /* 0x0000000000037919 */ /* 0x000ee20000008800 */
[----:B------:R-:W4:Y:S01]  /*ce70*/  S2R R4, SR_CgaCtaId ;  /* 0x0000000000047919 */ /* 0x000f220000008800 */
[----:B------:R-:W-:Y:S01]  /*ce80*/  UIADD3 UR4, UP0, UR38, 0x470, URZ ;  /* 0x0000047026047890 */ /* 0x000fe2000ff1e03f */
[----:B------:R-:W-:Y:S01]  /*ce90*/  PLOP3.LUT P0, PT, PT, PT, PT, 0x80, 0x0 ;  /* 0x000000000000781c */ /* 0x000fe20003f0f070 */
[----:B------:R-:W-:Y:S01]  /*cea0*/  VIADD R0, R0, 0x34850 ;  /* 0x0003485000007836 */ /* 0x000fe20000000000 */
[----:B------:R-:W-:Y:S01]  /*ceb0*/  UMOV UR6, 0x30000 ;  /* 0x0003000000067882 */ /* 0x000fe20000000000 */
[----:B------:R-:W-:Y:S01]  /*cec0*/  UIADD3.X UR5, URZ, UR39, URZ, UP0, !UPT ;  /* 0x000000273f057290 */ /* 0x000fe200087fe43f */
[----:B---3--:R-:W-:Y:S02]  /*ced0*/  IMAD.SHL.U32 R3, R3, 0x1000, RZ ;  /* 0x0000100003037824 */ /* 0x008fe400078e00ff */
[----:B----4-:R-:W-:-:S03]  /*cee0*/  IMAD.SHL.U32 R4, R4, 0x40, RZ ;  /* 0x0000004004047824 */ /* 0x010fc600078e00ff */
[----:B------:R-:W-:Y:S02]  /*cef0*/  LOP3.LUT R3, R3, 0x1000, RZ, 0xc0, !PT ;  /* 0x0000100003037812 */ /* 0x000fe400078ec0ff */
[----:B------:R-:W-:-:S03]  /*cf00*/  LOP3.LUT R4, R4, 0x40, RZ, 0xc0, !PT ;  /* 0x0000004004047812 */ /* 0x000fc600078ec0ff */
[----:B------:R-:W-:-:S05]  /*cf10*/  IMAD R3, R19, 0x4000, R3 ;  /* 0x0000400013037824 */ /* 0x000fca00078e0203 */
[----:B------:R-:W-:Y:S01]  /*cf20*/  LEA R3, R3, UR36, 0x1 ;  /* 0x0000002403037c11 */ /* 0x000fe2000f8e08ff */
[----:B------:R-:W-:Y:S01]  /*cf30*/  UMOV UR14, 0x0 ;  /* 0x00000000000e7882 */ /* 0x000fe20000000000 */
[----:B------:R-:W-:Y:S01]  /*cf40*/  UMOV UR15, 0x14f00000 ;  /* 0x14f00000000f7882 */ /* 0x000fe20000000000 */
[----:B------:R-:W-:Y:S01]  /*cf50*/  UMOV UR10, URZ ;  /* 0x0000003f000a7c82 */ /* 0x000fe20008000000 */
[----:B--2---:R-:W-:Y:S02]  /*cf60*/  IMAD R2, R2, 0x80, R4 ;  /* 0x0000008002027824 */ /* 0x004fe400078e0204 */
[----:B------:R-:W-:-:S07]  /*cf70*/  VIADD R4, R3, 0x400 ;  /* 0x0000040003047836 */ /* 0x000fce0000000000 */
.L_x_299:
        /* <DEDUP_REMOVED lines=9> */
[----:B--2---:R-:W-:Y:S05]  /*d010*/  @P0 BRA.U.ANY `(.L_x_299) ;  /* 0xfffffffd00d80947 */ /* 0x004fea000393ffff */
[----:B------:R-:W-:Y:S01]  /*d020*/  PLOP3.LUT P0, PT, PT, PT, PT, 0x80, 0x0 ;  /* 0x000000000000781c */ /* 0x000fe20003f0f070 */
[----:B------:R-:W-:Y:S01]  /*d030*/  VIADD R3, R3, 0x4400 ;  /* 0x0000440003037836 */ /* 0x000fe20000000000 */
[----:B------:R-:W-:Y:S01]  /*d040*/  UMOV UR6, 0x30000 ;  /* 0x0003000000067882 */ /* 0x000fe20000000000 */
[----:B------:R-:W-:Y:S01]  /*d050*/  UMOV UR14, 0x0 ;  /* 0x00000000000e7882 */ /* 0x000fe20000000000 */
[----:B------:R-:W-:Y:S01]  /*d060*/  UMOV UR15, 0x14f00000 ;  /* 0x14f00000000f7882 */ /* 0x000fe20000000000 */
[----:B------:R-:W-:-:S08]  /*d070*/  UMOV UR10, 0x40 ;  /* 0x00000040000a7882 */ /* 0x000fd00000000000 */
.L_x_300:
        /* <DEDUP_REMOVED lines=9> */
[----:B---3--:R-:W-:Y:S05]  /*d110*/  @P0 BRA.U.ANY `(.L_x_300) ;  /* 0xfffffffd00d80947 */ /* 0x008fea000393ffff */
.L_x_293:
[----:B------:R-:W-:Y:S05]  /*d120*/  BSYNC B0 ;  /* 0x0000000000007941 */ /* 0x000fea0003800000 */
.L_x_292:
[----:B01----:R-:W3:Y:S01]  /*d130*/  LDL.LU R6, [R1+0x24] ;  /* 0x0000240001067983 */ /* 0x003ee20000300800 */
[----:B------:R-:W-:Y:S01]  /*d140*/  VIADD R19, R19, 0x1 ;  /* 0x0000000113137836 */ /* 0x000fe20000000000 */
[----:B------:R-:W-:Y:S02]  /*d150*/  ULDC UR4, c[0x0][0xc34] ;  /* 0x00030d0000047ab9 */ /* 0x000fe40000000800 */
[----:B------:R-:W4:Y:S04]  /*d160*/  LDL.LU R5, [R1] ;  /* 0x0000000001057983 */ /* 0x000f280000300800 */
[----:B------:R-:W5:Y:S01]  /*d170*/  LDL.LU R4, [R1+0x2c] ;  /* 0x00002c0001047983 */ /* 0x000f620000300800 */
[----:B------:R-:W-:-:S04]  /*d180*/  ISETP.NE.AND P0, PT, R19, 0x2, PT ;  /* 0x000000021300780c */ /* 0x000fc80003f05270 */
[----:B--2---:R-:W-:Y:S02]  /*d190*/  SEL R0, RZ, 0x1, P0 ;  /* 0x00000001ff007807 */ /* 0x004fe40000000000 */
[----:B------:R-:W-:Y:S01]  /*d1a0*/  SEL R19, R19, RZ, P0 ;  /* 0x000000ff13137207 */ /* 0x000fe20000000000 */
[----:B---3--:R-:W-:Y:S01]  /*d1b0*/  VIADD R6, R6, UR40 ;  /* 0x0000002806067c36 */ /* 0x008fe20008000000 */
[----:B----4-:R-:W-:-:S04]  /*d1c0*/  LOP3.LUT R5, R5, R0, RZ, 0x3c, !PT ;  /* 0x0000000005057212 */ /* 0x010fc800078e3cff */
[----:B------:R0:W-:Y:S01]  /*d1d0*/  STL [R1+0x24], R6 ;  /* 0x0000240601007387 */ /* 0x0001e20000100800 */
[----:B------:R-:W-:Y:S01]  /*d1e0*/  ISETP.GE.AND P1, PT, R6, UR4, PT ;  /* 0x0000000406007c0c */ /* 0x000fe2000bf26270 */
[----:B-----5:R-:W-:-:S05]  /*d1f0*/  VIADD R4, R4, 0x1 ;  /* 0x0000000104047836 */ /* 0x020fca0000000000 */
[----:B------:R0:W-:Y:S04]  /*d200*/  STL [R1+0x2c], R4 ;  /* 0x00002c0401007387 */ /* 0x0001e80000100800 */
[----:B------:R0:W-:Y:S03]  /*d210*/  STL [R1], R5 ;  /* 0x0000000501007387 */ /* 0x0001e60000100800 */
[----:B------:R-:W-:Y:S05]  /*d220*/  @!P1 BRA `(.L_x_301) ;  /* 0xffffffbc00689947 */ /* 0x000fea000383ffff */
[----:B------:R-:W-:-:S07]  /*d230*/  LOP3.LUT R2, R4, 0x1, RZ, 0xc, !PT ;  /* 0x0000000104027812 */ /* 0x000fce00078e0cff */
.L_x_217:
[----:B------:R-:W1:Y:S01]  /*d240*/  S2R R3, SR_CgaCtaId ;  /* 0x0000000000037919 */ /* 0x000e620000008800 */
[----:B------:R-:W-:Y:S01]  /*d250*/  MOV R0, 0x400 ;  /* 0x0000040000007802 */ /* 0x000fe20000000f00 */
[----:B------:R-:W-:Y:S03]  /*d260*/  BSSY B0, `(.L_x_302) ;  /* 0x0000005000007945 */ /* 0x000fe60003800000 */
[----:B-1----:R-:W-:Y:S02]  /*d270*/  LEA R0, R3, R0, 0x18 ;  /* 0x0000000003007211 */ /* 0x002fe400078ec0ff */
[----:B------:R-:W-:-:S04]  /*d280*/  SHF.L.U32 R3, R2, 0x1f, RZ ;  /* 0x0000001f02037819 */ /* 0x000fc800000006ff */
[----:B------:R-:W1:Y:S02]  /*d290*/  SYNCS.PHASECHK.TRANS64.TRYWAIT P0, [R0+URZ+0x34820], R3 ;  /* 0x03482003000075a7 */ /* 0x000e64000800017f */
[----:B-1----:R-:W-:Y:S05]  /*d2a0*/  @!P0 BRA `(.L_x_303) ;  /* 0x0000001400308947 */ /* 0x002fea0003800000 */
.L_x_347:
[----:B------:R-:W-:Y:S05]  /*d2b0*/  BSYNC B0 ;  /* 0x0000000000007941 */ /* 0x000fea0003800000 */
.L_x_302:
[----:B------:R-:W-:-:S03]  /*d2c0*/  UMOV UR4, 0xffffffff ;  /* 0xffffffff00047882 */ /* 0x000fc60000000000 */
[----:B------:R-:W-:Y:S05]  /*d2d0*/  BRA.DIV UR4, `(.L_x_304) ;  /* 0x0000001604387947 */ /* 0x000fea000b800000 */
[----:B------:R-:W2:Y:S02]  /*d2e0*/  S2R R2, SR_TID.X ;  /* 0x0000000000027919 */ /* 0x000ea40000002100 */
[----:B--2---:R-:W-:-:S04]  /*d2f0*/  SHF.R.U32.HI R2, RZ, 0x5, R2 ;  /* 0x00000005ff027819 */ /* 0x004fc80000011602 */
[----:B------:R-:W-:-:S05]  /*d300*/  LOP3.LUT R2, R2, 0x3, RZ, 0xc0, !PT ;  /* 0x0000000302027812 */ /* 0x000fca00078ec0ff */
[----:B------:R2:W3:Y:S02]  /*d310*/  SHFL.IDX PT, R14, R2, RZ, 0x1f ;  /* 0x00001fff020e7589 */ /* 0x0004e400000e0000 */
.L_x_350:
[----:B---3--:R-:W-:Y:S01]  /*d320*/  ISETP.NE.AND P0, PT, R14, RZ, PT ;  /* 0x000000ff0e00720c */ /* 0x008fe20003f05270 */
[----:B------:R-:W-:-:S12]  /*d330*/  BSSY B0, `(.L_x_305) ;  /* 0x0000027000007945 */ /* 0x000fd80003800000 */
[----:B------:R-:W-:Y:S05]  /*d340*/  @P0 BRA `(.L_x_306) ;  /* 0x0000000000940947 */ /* 0x000fea0003800000 */
[----:B------:R-:W-:-:S03]  /*d350*/  UMOV UR4, 0xffffffff ;  /* 0xffffffff00047882 */ /* 0x000fc60000000000 */
[----:B------:R-:W-:Y:S05]  /*d360*/  BRA.DIV UR4, `(.L_x_307) ;  /* 0x0000001604487947 */ /* 0x000fea000b800000 */
[----:B------:R-:W-:-:S13]  /*d370*/  ELECT P6, URZ, PT ;  /* 0x00000000003f782f */ /* 0x000fda00038c0000 */
.L_x_353:
[----:B------:R-:W-:Y:S05]  /*d380*/  @!P6 BRA `(.L_x_306) ;  /* 0x000000000084e947 */ /* 0x000fea0003800000 */
[----:B--2---:R-:W2:Y:S02]  /*d390*/  LDL R2, [R1+0x30] ;  /* 0x0000300001027983 */ /* 0x004ea40000100800 */
[----:B--2---:R-:W-:-:S13]  /*d3a0*/  R2UR UR4, R2 ;  /* 0x00000000020472ca */ /* 0x004fda00000e0000 */
[----:B------:R-:W-:-:S06]  /*d3b0*/  ULOP3.LUT UR4, UR4, 0x2, URZ, 0xfc, !UPT ;  /* 0x0000000204047892 */ /* 0x000fcc000f8efc3f */
[----:B------:R-:W-:-:S05]  /*d3c0*/  IMAD.U32 R2, RZ, RZ, UR4 ;  /* 0x00000004ff027e24 */ /* 0x000fca000f8e00ff */
[----:B------:R-:W-:-:S13]  /*d3d0*/  ISETP.NE.AND P2, PT, R2, 0x3, PT ;  /* 0x000000030200780c */ /* 0x000fda0003f45270 */
[----:B------:R-:W-:Y:S05]  /*d3e0*/  @!P2 BRA `(.L_x_308) ;  /* 0x000000000004a947 */ /* 0x000fea0003800000 */
[----:B------:R-:W-:Y:S01]  /*d3f0*/  BPT.TRAP 0x1 ;  /* 0x000000040000795c */ /* 0x000fe20000300000 */
.L_x_308:
[----:B------:R-:W2:Y:S01]  /*d400*/  LDL.LU R7, [R1] ;  /* 0x0000000001077983 */ /* 0x000ea20000300800 */
[----:B------:R-:W-:Y:S02]  /*d410*/  VIADD R2, R0, 0x34840 ;  /* 0x0003484000027836 */ /* 0x000fe40000000000 */
[C---:B-1----:R-:W-:Y:S02]  /*d420*/  VIADD R3, R19.reuse, 0x1 ;  /* 0x0000000113037836 */ /* 0x042fe40000000000 */
[----:B0-----:R-:W-:-:S03]  /*d430*/  IMAD R6, R19, 0x8, R2 ;  /* 0x0000000813067824 */ /* 0x001fc600078e0202 */
[----:B------:R-:W-:-:S04]  /*d440*/  ISETP.NE.AND P1, PT, R3, 0x2, PT ;  /* 0x000000020300780c */ /* 0x000fc80003f25270 */
[----:B------:R-:W-:Y:S02]  /*d450*/  SEL R4, RZ, 0x1, P1 ;  /* 0x00000001ff047807 */ /* 0x000fe40000800000 */
[----:B------:R-:W-:Y:S02]  /*d460*/  SEL R3, R3, RZ, P1 ;  /* 0x000000ff03037207 */ /* 0x000fe40000800000 */
[C---:B--2---:R-:W-:Y:S02]  /*d470*/  SHF.L.U32 R5, R7.reuse, 0x1f, RZ ;  /* 0x0000001f07057819 */ /* 0x044fe400000006ff */
[----:B------:R-:W-:Y:S01]  /*d480*/  LOP3.LUT R4, R7, R4, RZ, 0x3c, !PT ;  /* 0x0000000407047212 */ /* 0x000fe200078e3cff */
[----:B------:R-:W-:Y:S01]  /*d490*/  IMAD R7, R3, 0x8, R2 ;  /* 0x0000000803077824 */ /* 0x000fe200078e0202 */
[----:B------:R-:W0:Y:S02]  /*d4a0*/  SYNCS.PHASECHK.TRANS64.TRYWAIT P0, [R6+URZ], R5 ;  /* 0x00000005060075a7 */ /* 0x000e24000800017f */
[----:B------:R-:W-:Y:S01]  /*d4b0*/  SHF.L.U32 R2, R4, 0x1f, RZ ;  /* 0x0000001f04027819 */ /* 0x000fe200000006ff */
[----:B0-----:R-:W-:Y:S06]  /*d4c0*/  @!P0 BRA `(.L_x_309) ;  /* 0x0000001400108947 */ /* 0x001fec0003800000 */
.L_x_354:
[----:B------:R-:W1:Y:S02]  /*d4d0*/  SYNCS.PHASECHK.TRANS64.TRYWAIT P0, [R7+URZ], R2 ;  /* 0x00000002070075a7 */ /* 0x000e64000800017f */
[----:B-1----:R-:W-:Y:S05]  /*d4e0*/  @!P0 BRA `(.L_x_310) ;  /* 0x00000014001c8947 */ /* 0x002fea0003800000 */
.L_x_355:
[----:B------:R-:W-:Y:S05]  /*d4f0*/  @!P2 BRA `(.L_x_311) ;  /* 0x000000000004a947 */ /* 0x000fea0003800000 */
[----:B------:R-:W-:Y:S01]  /*d500*/  BPT.TRAP 0x1 ;  /* 0x000000040000795c */ /* 0x000fe20000300000 */
.L_x_311:
[----:B------:R-:W-:-:S04]  /*d510*/  VIADD R0, R0, 0x34860 ;  /* 0x0003486000007836 */ /* 0x000fc80000000000 */
[----:B------:R-:W-:-:S04]  /*d520*/  IMAD R4, R19, 0x8, R0 ;  /* 0x0000000813047824 */ /* 0x000fc800078e0200 */
[----:B------:R-:W2:Y:S02]  /*d530*/  SYNCS.PHASECHK.TRANS64.TRYWAIT P0, [R4+URZ], R5 ;  /* 0x00000005040075a7 */ /* 0x000ea4000800017f */
[----:B--2---:R-:W-:Y:S05]  /*d540*/  @!P0 BRA `(.L_x_312) ;  /* 0x0000001400188947 */ /* 0x004fea0003800000 */
.L_x_356:
[----:B------:R-:W-:-:S07]  /*d550*/  IMAD R3, R3, 0x8, R0 ;  /* 0x0000000803037824 */ /* 0x000fce00078e0200 */
.L_x_313:
[----:B---3--:R3:W4:Y:S02]  /*d560*/  SYNCS.PHASECHK.TRANS64.TRYWAIT P0, [R3+URZ], R2 ;  /* 0x00000002030075a7 */ /* 0x008724000800017f */
[----:B----4-:R-:W-:Y:S05]  /*d570*/  @!P0 NANOSLEEP.SYNCS 0x989680 ;  /* 0x009896800000895d */ /* 0x010fea0003900000 */
[----:B------:R-:W4:Y:S02]  /*d580*/  @!P0 SYNCS.PHASECHK.TRANS64 P0, [R3+URZ], R2 ;  /* 0x00000002030085a7 */ /* 0x000f24000800007f */
[----:B----4-:R-:W-:Y:S05]  /*d590*/  @!P0 BRA `(.L_x_313) ;  /* 0xfffffffc00f08947 */ /* 0x010fea000383ffff */
.L_x_306:
[----:B------:R-:W-:Y:S05]  /*d5a0*/  BSYNC B0 ;  /* 0x0000000000007941 */ /* 0x000fea0003800000 */
.L_x_305:
[----:B------:R-:W-:Y:S05]  /*d5b0*/  EXIT ;  /* 0x000000000000794d */ /* 0x000fea0003800000 */
.L_x_185:
[----:B0-----:R-:W-:-:S04]  /*d5c0*/  IMAD.U32 R3, RZ, RZ, UR40 ;  /* 0x00000028ff037e24 */ /* 0x001fc8000f8e00ff */
[----:B------:R0:W1:Y:S03]  /*d5d0*/  SYNCS.PHASECHK.TRANS64.TRYWAIT P1, [R3+URZ+0x34800], R0 ;  /* 0x03480000030075a7 */ /* 0x000066000802017f */
[----:B-1----:R-:W-:Y:S05]  /*d5e0*/  @!P1 NANOSLEEP.SYNCS 0x989680 ;  /* 0x009896800000995d */ /* 0x002fea0003900000 */
[----:B------:R-:W1:Y:S02]  /*d5f0*/  @!P1 SYNCS.PHASECHK.TRANS64 P1, [R3+URZ+0x34800], R0 ;  /* 0x03480000030095a7 */ /* 0x000e64000802007f */
[----:B-1----:R-:W-:Y:S05]  /*d600*/  @!P1 BRA `(.L_x_185) ;  /* 0xfffffffc00ec9947 */ /* 0x002fea000383ffff */
[----:B------:R-:W-:Y:S05]  /*d610*/  BRA `(.L_x_314) ;  /* 0xffffff4000247947 */ /* 0x000fea000383ffff */
.L_x_189:
[----:B-1----:R1:W2:Y:S02]  /*d620*/  SYNCS.PHASECHK.TRANS64.TRYWAIT P1, [R0+URZ+0x34830], R3 ;  /* 0x03483003000075a7 */ /* 0x0022a4000802017f */
[----:B--2---:R-:W-:Y:S05]  /*d630*/  @!P1 NANOSLEEP.SYNCS 0x989680 ;  /* 0x009896800000995d */ /* 0x004fea0003900000 */
[----:B------:R-:W2:Y:S02]  /*d640*/  @!P1 SYNCS.PHASECHK.TRANS64 P1, [R0+URZ+0x34830], R3 ;  /* 0x03483003000095a7 */ /* 0x000ea4000802007f */
[----:B--2---:R-:W-:Y:S05]  /*d650*/  @!P1 BRA `(.L_x_189) ;  /* 0xfffffffc00f09947 */ /* 0x004fea000383ffff */
[----:B------:R-:W-:Y:S05]  /*d660*/  BRA `(.L_x_188) ;  /* 0xffffff4000407947 */ /* 0x000fea000383ffff */
.L_x_195:
[----:B-1----:R-:W-:-:S04]  /*d670*/  IMAD.U32 R12, RZ, RZ, UR8 ;  /* 0x00000008ff0c7e24 */ /* 0x002fc8000f8e00ff */
[----:B------:R1:W2:Y:S03]  /*d680*/  SYNCS.PHASECHK.TRANS64.TRYWAIT P1, [R12+URZ+0x34830], R9 ;  /* 0x034830090c0075a7 */ /* 0x0002a6000802017f */
[----:B--2---:R-:W-:Y:S05]  /*d690*/  @!P1 NANOSLEEP.SYNCS 0x989680 ;  /* 0x009896800000995d */ /* 0x004fea0003900000 */
[----:B------:R-:W2:Y:S02]  /*d6a0*/  @!P1 SYNCS.PHASECHK.TRANS64 P1, [R12+URZ+0x34830], R9 ;  /* 0x034830090c0095a7 */ /* 0x000ea4000802007f */
[----:B--2---:R-:W-:Y:S05]  /*d6b0*/  @!P1 BRA `(.L_x_195) ;  /* 0xfffffffc00ec9947 */ /* 0x004fea000383ffff */
[----:B------:R-:W-:Y:S05]  /*d6c0*/  BRA `(.L_x_194) ;  /* 0xffffff6c00047947 */ /* 0x000fea000383ffff */
.L_x_199:
[----:B01----:R-:W-:-:S04]  /*d6d0*/  IMAD.U32 R9, RZ, RZ, UR9 ;  /* 0x00000009ff097e24 */ /* 0x003fc8000f8e00ff */
[----:B------:R0:W1:Y:S03]  /*d6e0*/  SYNCS.PHASECHK.TRANS64.TRYWAIT P1, [R9+URZ+0x34850], R8 ;  /* 0x03485008090075a7 */ /* 0x000066000802017f */
[----:B-1----:R-:W-:Y:S05]  /*d6f0*/  @!P1 NANOSLEEP.SYNCS 0x989680 ;  /* 0x009896800000995d */ /* 0x002fea0003900000 */
[----:B------:R-:W1:Y:S02]  /*d700*/  @!P1 SYNCS.PHASECHK.TRANS64 P1, [R9+URZ+0x34850], R8 ;  /* 0x03485008090095a7 */ /* 0x000e64000802007f */
[----:B-1----:R-:W-:Y:S05]  /*d710*/  @!P1 BRA `(.L_x_199) ;  /* 0xfffffffc00ec9947 */ /* 0x002fea000383ffff */
[----:B------:R-:W-:Y:S05]  /*d720*/  BRA `(.L_x_198) ;  /* 0xffffff7400347947 */ /* 0x000fea000383ffff */
.L_x_206:
[----:B-1----:R-:W-:-:S04]  /*d730*/  IMAD.U32 R5, RZ, RZ, UR9 ;  /* 0x00000009ff057e24 */ /* 0x002fc8000f8e00ff */
[----:B------:R1:W2:Y:S03]  /*d740*/  SYNCS.PHASECHK.TRANS64.TRYWAIT P1, [R5+URZ+0x34850], R4 ;  /* 0x03485004050075a7 */ /* 0x0002a6000802017f */
[----:B--2---:R-:W-:Y:S05]  /*d750*/  @!P1 NANOSLEEP.SYNCS 0x989680 ;  /* 0x009896800000995d */ /* 0x004fea0003900000 */
[----:B------:R-:W2:Y:S02]  /*d760*/  @!P1 SYNCS.PHASECHK.TRANS64 P1, [R5+URZ+0x34850], R4 ;  /* 0x03485004050095a7 */ /* 0x000ea4000802007f */
[----:B--2---:R-:W-:Y:S05]  /*d770*/  @!P1 BRA `(.L_x_206) ;  /* 0xfffffffc00ec9947 */ /* 0x004fea000383ffff */
[----:B------:R-:W-:Y:S05]  /*d780*/  BRA `(.L_x_205) ;  /* 0xffffff9800247947 */ /* 0x000fea000383ffff */
.L_x_221:
[----:B------:R-:W0:Y:S01]  /*d790*/  S2R R6, SR_TID.X ;  /* 0x0000000000067919 */ /* 0x000e220000002100 */
[----:B------:R-:W-:Y:S01]  /*d7a0*/  BSSY B0, `(.L_x_315) ;  /* 0x000000a000007945 */ /* 0x000fe20003800000 */
[----:B------:R-:W-:Y:S02]  /*d7b0*/  IMAD.MOV.U32 R12, RZ, RZ, RZ ;  /* 0x000000ffff0c7224 */ /* 0x000fe400078e00ff */
[----:B------:R-:W-:Y:S02]  /*d7c0*/  IMAD.MOV.U32 R11, RZ, RZ, 0x1f ;  /* 0x0000001fff0b7424 */ /* 0x000fe400078e00ff */
[----:B------:R-:W-:Y:S01]  /*d7d0*/  IMAD.MOV.U32 R15, RZ, RZ, -0x1 ;  /* 0xffffffffff0f7424 */ /* 0x000fe200078e00ff */
[----:B0-----:R-:W-:-:S04]  /*d7e0*/  SHF.R.U32.HI R6, RZ, 0x5, R6 ;  /* 0x00000005ff067819 */ /* 0x001fc80000011606 */
[----:B------:R-:W-:-:S05]  /*d7f0*/  LOP3.LUT R6, R6, 0x3, RZ, 0xc0, !PT ;  /* 0x0000000306067812 */ /* 0x000fca00078ec0ff */
[----:B------:R-:W-:-:S07]  /*d800*/  IMAD.MOV.U32 R13, RZ, RZ, R6 ;  /* 0x000000ffff0d7224 */ /* 0x000fce00078e0006 */
[----:B-1----:R-:W-:Y:S05]  /*d810*/  WARPSYNC.COLLECTIVE R15, `(.L_x_316) ;  /* 0x000000000f087348 */ /* 0x002fea0003c00000 */
[----:B------:R0:W2:Y:S02]  /*d820*/  SHFL.IDX P6, R14, R13, R12, R11 ;  /* 0x0000000c0d0e7389 */ /* 0x0000a400000c000b */
[----:B012---:R-:W-:Y:S01]  /*d830*/  ENDCOLLECTIVE ;  /* 0x000000000000791b */ /* 0x007fe20003800000 */
.L_x_316:
[----:B------:R-:W-:Y:S05]  /*d840*/  BSYNC B0 ;  /* 0x0000000000007941 */ /* 0x000fea0003800000 */
.L_x_315:
[----:B------:R-:W-:Y:S05]  /*d850*/  BRA `(.L_x_317) ;  /* 0xffffffbc009c7947 */ /* 0x000fea000383ffff */
.L_x_223:
[----:B------:R-:W-:Y:S01]  /*d860*/  BSSY B0, `(.L_x_318) ;  /* 0x0000006000007945 */ /* 0x000fe20003800000 */
[----:B------:R-:W-:-:S07]  /*d870*/  IMAD.MOV.U32 R15, RZ, RZ, -0x1 ;  /* 0xffffffffff0f7424 */ /* 0x000fce00078e00ff */
[----:B01----:R-:W-:Y:S05]  /*d880*/  WARPSYNC.COLLECTIVE R15, `(.L_x_319) ;  /* 0x000000000f0c7348 */ /* 0x003fea0003c00000 */
[----:B------:R-:W-:Y:S02]  /*d890*/  ELECT P6, UR62, PT ;  /* 0x00000000003e782f */ /* 0x000fe400038c0000 */
[----:B------:R-:W-:Y:S01]  /*d8a0*/  MOV R14, UR62 ;  /* 0x0000003e000e7c02 */ /* 0x000fe20008000f00 */
[----:B01----:R-:W-:Y:S10]  /*d8b0*/  ENDCOLLECTIVE ;  /* 0x000000000000791b */ /* 0x003ff40003800000 */
.L_x_319:
[----:B------:R-:W-:Y:S05]  /*d8c0*/  BSYNC B0 ;  /* 0x0000000000007941 */ /* 0x000fea0003800000 */
.L_x_318:
[----:B------:R-:W-:Y:S05]  /*d8d0*/  BRA `(.L_x_320) ;  /* 0xffffffbc009c7947 */ /* 0x000fea000383ffff */
.L_x_225:
[----:B---3--:R3:W4:Y:S02]  /*d8e0*/  SYNCS.PHASECHK.TRANS64.TRYWAIT P0, [R2+URZ+0x34840], R3 ;  /* 0x03484003020075a7 */ /* 0x008724000800017f */
[----:B----4-:R-:W-:Y:S05]  /*d8f0*/  @!P0 NANOSLEEP.SYNCS 0x989680 ;  /* 0x009896800000895d */ /* 0x010fea0003900000 */
[----:B------:R-:W4:Y:S02]  /*d900*/  @!P0 SYNCS.PHASECHK.TRANS64 P0, [R2+URZ+0x34840], R3 ;  /* 0x03484003020085a7 */ /* 0x000f24000800007f */
[----:B----4-:R-:W-:Y:S05]  /*d910*/  @!P0 BRA `(.L_x_225) ;  /* 0xfffffffc00f08947 */ /* 0x010fea000383ffff */
[----:B------:R-:W-:Y:S05]  /*d920*/  BRA `(.L_x_321) ;  /* 0xffffffbc00f07947 */ /* 0x000fea000383ffff */
.L_x_229:
[----:B------:R-:W-:Y:S01]  /*d930*/  IMAD.MOV.U32 R13, RZ, RZ, R2 ;  /* 0x000000ffff0d7224 */ /* 0x000fe200078e0002 */
[----:B------:R-:W0:Y:S01]  /*d940*/  S2R R7, SR_TID.X ;  /* 0x0000000000077919 */ /* 0x000e220000002100 */
[----:B------:R-:W-:Y:S02]  /*d950*/  IMAD.MOV.U32 R12, RZ, RZ, RZ ;  /* 0x000000ffff0c7224 */ /* 0x000fe400078e00ff */
[----:B------:R-:W-:Y:S02]  /*d960*/  IMAD.MOV.U32 R11, RZ, RZ, 0x181f ;  /* 0x0000181fff0b7424 */ /* 0x000fe400078e00ff */
[----:B------:R-:W-:-:S07]  /*d970*/  IMAD.MOV.U32 R15, RZ, RZ, -0x1 ;  /* 0xffffffffff0f7424 */ /* 0x000fce00078e00ff */
[----:B0----5:R-:W-:Y:S05]  /*d980*/  WARPSYNC.COLLECTIVE R15, `(.L_x_322) ;  /* 0x000000000f087348 */ /* 0x021fea0003c00000 */
[----:B------:R1:W2:Y:S02]  /*d990*/  SHFL.IDX P6, R14, R13, R12, R11 ;  /* 0x0000000c0d0e7389 */ /* 0x0002a400000c000b */
[----:B012--5:R-:W-:Y:S01]  /*d9a0*/  ENDCOLLECTIVE ;  /* 0x000000000000791b */ /* 0x027fe20003800000 */
.L_x_322:
[----:B------:R-:W-:Y:S01]  /*d9b0*/  IMAD.MOV.U32 R13, RZ, RZ, R0 ;  /* 0x000000ffff0d7224 */ /* 0x000fe200078e0000 */
[----:B------:R-:W-:Y:S01]  /*d9c0*/  LOP3.LUT R7, R7, 0x7f, RZ, 0xc0, !PT ;  /* 0x0000007f07077812 */ /* 0x000fe200078ec0ff */
[----:B------:R-:W-:-:S07]  /*d9d0*/  IMAD.MOV.U32 R6, RZ, RZ, R14 ;  /* 0x000000ffff067224 */ /* 0x000fce00078e000e */
[----:B------:R-:W-:Y:S05]  /*d9e0*/  WARPSYNC.COLLECTIVE R15, `(.L_x_323) ;  /* 0x000000000f087348 */ /* 0x000fea0003c00000 */
[----:B------:R0:W1:Y:S02]  /*d9f0*/  SHFL.IDX P6, R14, R13, R12, R11 ;  /* 0x0000000c0d0e7389 */ /* 0x00006400000c000b */
[----:B01----:R-:W-:Y:S01]  /*da00*/  ENDCOLLECTIVE ;  /* 0x000000000000791b */ /* 0x003fe20003800000 */
.L_x_323:
[----:B------:R-:W-:Y:S01]  /*da10*/  SHF.R.U32.HI R5, RZ, 0x3, R7 ;  /* 0x00000003ff057819 */ /* 0x000fe20000011607 */
[----:B------:R-:W-:Y:S02]  /*da20*/  ULDC UR4, c[0x0][0x288] ;  /* 0x0000a20000047ab9 */ /* 0x000fe40000000800 */
[----:B------:R-:W-:Y:S02]  /*da30*/  IMAD R3, R8, UR4, RZ ;  /* 0x0000000408037c24 */ /* 0x000fe4000f8e02ff */
[----:B------:R-:W-:-:S04]  /*da40*/  IMAD.IADD R4, R5, 0x1, R4 ;  /* 0x0000000105047824 */ /* 0x000fc800078e0204 */
[C---:B------:R-:W-:Y:S01]  /*da50*/  VIADD R5, R4.reuse, 0x10 ;  /* 0x0000001004057836 */ /* 0x040fe20000000000 */
[----:B------:R-:W-:Y:S01]  /*da60*/  ISETP.GE.AND P2, PT, R4, R3, PT ;  /* 0x000000030400720c */ /* 0x000fe20003f46270 */
[----:B------:R-:W-:Y:S02]  /*da70*/  IMAD.MOV.U32 R13, RZ, RZ, R2 ;  /* 0x000000ffff0d7224 */ /* 0x000fe400078e0002 */
[----:B------:R-:W-:Y:S02]  /*da80*/  IMAD.MOV.U32 R12, RZ, RZ, 0x1 ;  /* 0x00000001ff0c7424 */ /* 0x000fe400078e00ff */
[----:B------:R-:W-:-:S08]  /*da90*/  IMAD.MOV.U32 R7, RZ, RZ, R14 ;  /* 0x000000ffff077224 */ /* 0x000fd000078e000e */
[----:B------:R-:W-:Y:S05]  /*daa0*/  WARPSYNC.COLLECTIVE R15, `(.L_x_324) ;  /* 0x000000000f087348 */ /* 0x000fea0003c00000 */
[----:B------:R0:W1:Y:S02]  /*dab0*/  SHFL.IDX P6, R14, R13, R12, R11 ;  /* 0x0000000c0d0e7389 */ /* 0x00006400000c000b */
[----:B01----:R-:W-:Y:S01]  /*dac0*/  ENDCOLLECTIVE ;  /* 0x000000000000791b */ /* 0x003fe20003800000 */
.L_x_324:
[----:B------:R-:W-:-:S05]  /*dad0*/  @!P2 LEA R7, P4, R10, R7, 0x1 ;  /* 0x000000070a07a211 */ /* 0x000fca00078808ff */
[----:B------:R-:W-:-:S05]  /*dae0*/  @!P2 IMAD.X R6, RZ, RZ, R6, P4 ;  /* 0x000000ffff06a224 */ /* 0x000fca00020e0606 */
[----:B------:R-:W-:Y:S01]  /*daf0*/  @!P2 LOP3.LUT R7, R7, R6, RZ, 0x3c, !PT ;  /* 0x000000060707a212 */ /* 0x000fe200078e3cff */
[----:B------:R-:W-:-:S03]  /*db00*/  IMAD.MOV.U32 R13, RZ, RZ, R0 ;  /* 0x000000ffff0d7224 */ /* 0x000fc600078e0000 */
[----:B------:R-:W-:-:S04]  /*db10*/  @!P2 LOP3.LUT R6, R7, R6, RZ, 0x3c, !PT ;  /* 0x000000060706a212 */ /* 0x000fc800078e3cff */
[----:B------:R-:W-:-:S05]  /*db20*/  @!P2 LOP3.LUT R7, R7, R6, RZ, 0x3c, !PT ;  /* 0x000000060707a212 */ /* 0x000fca00078e3cff */
[----:B------:R-:W-:Y:S01]  /*db30*/  @!PT LDS RZ, [RZ] ;  /* 0x00000000fffff984 */ /* 0x000fe20000000800 */
[----:B------:R-:W-:Y:S01]  /*db40*/  @!PT LDS RZ, [RZ] ;  /* 0x00000000fffff984 */ /* 0x000fe20000000800 */
[----:B------:R-:W-:Y:S01]  /*db50*/  @!PT LDS RZ, [RZ] ;  /* 0x00000000fffff984 */ /* 0x000fe20000000800 */
[----:B------:R-:W-:Y:S04]  /*db60*/  @!P2 LDGSTS.E.BYPASS.LTC128B.128 [R9+0x10400], desc[UR60][R6.64], !P3 ;  /* 0x104000000609afae */ /* 0x000fe8000d901d7c */
[----:B------:R-:W-:Y:S04]  /*db70*/  @!P2 LDGSTS.E.BYPASS.LTC128B.128 [R9+0x14400], desc[UR60][R6.64+0x80], !P0 ;  /* 0x144000800609afae */ /* 0x000fe8000c101d7c */
[----:B------:R0:W-:Y:S01]  /*db80*/  @!P2 LDGSTS.E.BYPASS.LTC128B.128 [R9+0x18400], desc[UR60][R6.64+0x100], !P1 ;  /* 0x184001000609afae */ /* 0x0001e2000c901d7c */
[----:B------:R-:W-:Y:S01]  /*db90*/  ISETP.GE.AND P2, PT, R5, R3, PT ;  /* 0x000000030500720c */ /* 0x000fe20003f46270 */
[----:B------:R-:W-:-:S02]  /*dba0*/  VIADD R5, R4, 0x20 ;  /* 0x0000002004057836 */ /* 0x000fc40000000000 */
[----:B0-----:R-:W-:-:S10]  /*dbb0*/  IMAD.MOV.U32 R6, RZ, RZ, R14 ;  /* 0x000000ffff067224 */ /* 0x001fd400078e000e */
[----:B------:R-:W-:Y:S05]  /*dbc0*/  WARPSYNC.COLLECTIVE R15, `(.L_x_325) ;  /* 0x000000000f087348 */ /* 0x000fea0003c00000 */
[----:B------:R0:W1:Y:S02]  /*dbd0*/  SHFL.IDX P6, R14, R13, R12, R11 ;  /* 0x0000000c0d0e7389 */ /* 0x00006400000c000b */
[----:B01----:R-:W-:Y:S01]  /*dbe0*/  ENDCOLLECTIVE ;  /* 0x000000000000791b */ /* 0x003fe20003800000 */
.L_x_325:
[----:B------:R-:W-:Y:S02]  /*dbf0*/  IMAD.MOV.U32 R13, RZ, RZ, R2 ;  /* 0x000000ffff0d7224 */ /* 0x000fe400078e0002 */
[----:B------:R-:W-:Y:S02]  /*dc00*/  IMAD.MOV.U32 R12, RZ, RZ, 0x2 ;  /* 0x00000002ff0c7424 */ /* 0x000fe400078e00ff */
[----:B------:R-:W-:-:S07]  /*dc10*/  IMAD.MOV.U32 R7, RZ, RZ, R14 ;  /* 0x000000ffff077224 */ /* 0x000fce00078e000e */
[----:B------:R-:W-:Y:S05]  /*dc20*/  WARPSYNC.COLLECTIVE R15, `(.L_x_326) ;  /* 0x000000000f087348 */ /* 0x000fea0003c00000 */
[----:B------:R0:W1:Y:S02]  /*dc30*/  SHFL.IDX P6, R14, R13, R12, R11 ;  /* 0x0000000c0d0e7389 */ /* 0x00006400000c000b */
[----:B01----:R-:W-:Y:S01]  /*dc40*/  ENDCOLLECTIVE ;  /* 0x000000000000791b */ /* 0x003fe20003800000 */
.L_x_326:
        /* <DEDUP_REMOVED lines=18> */
.L_x_327:
[----:B------:R-:W-:Y:S02]  /*dd70*/  IMAD.MOV.U32 R13, RZ, RZ, R2 ;  /* 0x000000ffff0d7224 */ /* 0x000fe400078e0002 */
[----:B------:R-:W-:Y:S02]  /*dd80*/  IMAD.MOV.U32 R12, RZ, RZ, 0x3 ;  /* 0x00000003ff0c7424 */ /* 0x000fe400078e00ff */
[----:B------:R-:W-:-:S07]  /*dd90*/  IMAD.MOV.U32 R7, RZ, RZ, R14 ;  /* 0x000000ffff077224 */ /* 0x000fce00078e000e */
[----:B------:R-:W-:Y:S05]  /*dda0*/  WARPSYNC.COLLECTIVE R15, `(.L_x_328) ;  /* 0x000000000f087348 */ /* 0x000fea0003c00000 */
[----:B------:R0:W1:Y:S02]  /*ddb0*/  SHFL.IDX P6, R14, R13, R12, R11 ;  /* 0x0000000c0d0e7389 */ /* 0x00006400000c000b */
[----:B01----:R-:W-:Y:S01]  /*ddc0*/  ENDCOLLECTIVE ;  /* 0x000000000000791b */ /* 0x003fe20003800000 */
.L_x_328:
        /* <DEDUP_REMOVED lines=18> */
.L_x_329:
[----:B------:R-:W-:Y:S02]  /*def0*/  IMAD.MOV.U32 R13, RZ, RZ, R2 ;  /* 0x000000ffff0d7224 */ /* 0x000fe400078e0002 */
[----:B------:R-:W-:Y:S02]  /*df00*/  IMAD.MOV.U32 R12, RZ, RZ, 0x4 ;  /* 0x00000004ff0c7424 */ /* 0x000fe400078e00ff */
[----:B------:R-:W-:-:S07]  /*df10*/  IMAD.MOV.U32 R7, RZ, RZ, R14 ;  /* 0x000000ffff077224 */ /* 0x000fce00078e000e */
[----:B------:R-:W-:Y:S05]  /*df20*/  WARPSYNC.COLLECTIVE R15, `(.L_x_330) ;  /* 0x000000000f087348 */ /* 0x000fea0003c00000 */
[----:B------:R0:W1:Y:S02]  /*df30*/  SHFL.IDX P6, R14, R13, R12, R11 ;  /* 0x0000000c0d0e7389 */ /* 0x00006400000c000b */
[----:B01----:R-:W-:Y:S01]  /*df40*/  ENDCOLLECTIVE ;  /* 0x000000000000791b */ /* 0x003fe20003800000 */
.L_x_330:
        /* <DEDUP_REMOVED lines=18> */
.L_x_331:
[----:B------:R-:W-:Y:S02]  /*e070*/  IMAD.MOV.U32 R13, RZ, RZ, R2 ;  /* 0x000000ffff0d7224 */ /* 0x000fe400078e0002 */
[----:B------:R-:W-:Y:S02]  /*e080*/  IMAD.MOV.U32 R12, RZ, RZ, 0x5 ;  /* 0x00000005ff0c7424 */ /* 0x000fe400078e00ff */
[----:B------:R-:W-:-:S07]  /*e090*/  IMAD.MOV.U32 R7, RZ, RZ, R14 ;  /* 0x000000ffff077224 */ /* 0x000fce00078e000e */
[----:B------:R-:W-:Y:S05]  /*e0a0*/  WARPSYNC.COLLECTIVE R15, `(.L_x_332) ;  /* 0x000000000f087348 */ /* 0x000fea0003c00000 */
[----:B------:R0:W1:Y:S02]  /*e0b0*/  SHFL.IDX P6, R14, R13, R12, R11 ;  /* 0x0000000c0d0e7389 */ /* 0x00006400000c000b */
[----:B01----:R-:W-:Y:S01]  /*e0c0*/  ENDCOLLECTIVE ;  /* 0x000000000000791b */ /* 0x003fe20003800000 */
.L_x_332:
        /* <DEDUP_REMOVED lines=18> */
.L_x_333:
[----:B------:R-:W-:Y:S02]  /*e1f0*/  IMAD.MOV.U32 R13, RZ, RZ, R2 ;  /* 0x000000ffff0d7224 */ /* 0x000fe400078e0002 */
[----:B------:R-:W-:Y:S02]  /*e200*/  IMAD.MOV.U32 R12, RZ, RZ, 0x6 ;  /* 0x00000006ff0c7424 */ /* 0x000fe400078e00ff */
[----:B------:R-:W-:-:S07]  /*e210*/  IMAD.MOV.U32 R7, RZ, RZ, R14 ;  /* 0x000000ffff077224 */ /* 0x000fce00078e000e */
[----:B------:R-:W-:Y:S05]  /*e220*/  WARPSYNC.COLLECTIVE R15, `(.L_x_334) ;  /* 0x000000000f087348 */ /* 0x000fea0003c00000 */
[----:B------:R0:W1:Y:S02]  /*e230*/  SHFL.IDX P6, R14, R13, R12, R11 ;  /* 0x0000000c0d0e7389 */ /* 0x00006400000c000b */
[----:B01----:R-:W-:Y:S01]  /*e240*/  ENDCOLLECTIVE ;  /* 0x000000000000791b */ /* 0x003fe20003800000 */
.L_x_334:
        /* <DEDUP_REMOVED lines=13> */
[----:B0-----:R-:W-:-:S12]  /*e320*/  IMAD.MOV.U32 R6, RZ, RZ, R14 ;  /* 0x000000ffff067224 */ /* 0x001fd800078e000e */
[----:B------:R-:W-:Y:S05]  /*e330*/  WARPSYNC.COLLECTIVE R15, `(.L_x_335) ;  /* 0x000000000f087348 */ /* 0x000fea0003c00000 */
[----:B------:R0:W1:Y:S02]  /*e340*/  SHFL.IDX P6, R14, R13, R12, R11 ;  /* 0x0000000c0d0e7389 */ /* 0x00006400000c000b */
[----:B01----:R-:W-:Y:S01]  /*e350*/  ENDCOLLECTIVE ;  /* 0x000000000000791b */ /* 0x003fe20003800000 */
.L_x_335:
[----:B------:R-:W-:Y:S02]  /*e360*/  IMAD.MOV.U32 R13, RZ, RZ, R2 ;  /* 0x000000ffff0d7224 */ /* 0x000fe400078e0002 */
[----:B------:R-:W-:Y:S02]  /*e370*/  IMAD.MOV.U32 R12, RZ, RZ, 0x7 ;  /* 0x00000007ff0c7424 */ /* 0x000fe400078e00ff */
[----:B------:R-:W-:-:S07]  /*e380*/  IMAD.MOV.U32 R7, RZ, RZ, R14 ;  /* 0x000000ffff077224 */ /* 0x000fce00078e000e */
[----:B------:R-:W-:Y:S05]  /*e390*/  WARPSYNC.COLLECTIVE R15, `(.L_x_336) ;  /* 0x000000000f087348 */ /* 0x000fea0003c00000 */
[----:B------:R0:W1:Y:S02]  /*e3a0*/  SHFL.IDX P6, R14, R13, R12, R11 ;  /* 0x0000000c0d0e7389 */ /* 0x00006400000c000b */
[----:B01----:R-:W-:Y:S01]  /*e3b0*/  ENDCOLLECTIVE ;  /* 0x000000000000791b */ /* 0x003fe20003800000 */
.L_x_336:
[----:B------:R-:W-:-:S05]  /*e3c0*/  @!P2 LEA R7, P4, R10, R7, 0x1 ;  /* 0x000000070a07a211 */ /* 0x000fca00078808ff */
[----:B------:R-:W-:-:S05]  /*e3d0*/  @!P2 IMAD.X R6, RZ, RZ, R6, P4 ;  /* 0x000000ffff06a224 */ /* 0x000fca00020e0606 */
[----:B------:R-:W-:Y:S01]  /*e3e0*/  @!P2 LOP3.LUT R7, R7, R6, RZ, 0x3c, !PT ;  /* 0x000000060707a212 */ /* 0x000fe200078e3cff */
[----:B------:R-:W-:-:S03]  /*e3f0*/  IMAD.MOV.U32 R13, RZ, RZ, R0 ;  /* 0x000000ffff0d7224 */ /* 0x000fc600078e0000 */
[----:B------:R-:W-:-:S04]  /*e400*/  @!P2 LOP3.LUT R6, R7, R6, RZ, 0x3c, !PT ;  /* 0x000000060706a212 */ /* 0x000fc800078e3cff */
[----:B------:R-:W-:Y:S01]  /*e410*/  @!P2 LOP3.LUT R7, R7, R6, RZ, 0x3c, !PT ;  /* 0x000000060707a212 */ /* 0x000fe200078e3cff */
[----:B------:R-:W-:-:S07]  /*e420*/  IMAD.MOV.U32 R5, RZ, RZ, R14 ;  /* 0x000000ffff057224 */ /* 0x000fce00078e000e */
[----:B------:R-:W-:Y:S05]  /*e430*/  WARPSYNC.COLLECTIVE R15, `(.L_x_337) ;  /* 0x000000000f087348 */ /* 0x000fea0003c00000 */
[----:B------:R0:W1:Y:S02]  /*e440*/  SHFL.IDX P6, R14, R13, R12, R11 ;  /* 0x0000000c0d0e7389 */ /* 0x00006400000c000b */
[----:B01----:R-:W-:Y:S01]  /*e450*/  ENDCOLLECTIVE ;  /* 0x000000000000791b */ /* 0x003fe20003800000 */
.L_x_337:
[----:B------:R-:W-:Y:S01]  /*e460*/  @!PT LDS RZ, [RZ] ;  /* 0x00000000fffff984 */ /* 0x000fe20000000800 */
[----:B------:R-:W-:Y:S01]  /*e470*/  @!PT LDS RZ, [RZ] ;  /* 0x00000000fffff984 */ /* 0x000fe20000000800 */
[----:B------:R-:W-:Y:S01]  /*e480*/  @!PT LDS RZ, [RZ] ;  /* 0x00000000fffff984 */ /* 0x000fe20000000800 */
[----:B------:R0:W-:Y:S04]  /*e490*/  @!P2 LDGSTS.E.BYPASS.LTC128B.128 [R9+0x13400], desc[UR60][R6.64], !P3 ;  /* 0x134000000609afae */ /* 0x0001e8000d901d7c */
[----:B------:R0:W-:Y:S04]  /*e4a0*/  @!P2 LDGSTS.E.BYPASS.LTC128B.128 [R9+0x17400], desc[UR60][R6.64+0x80], !P0 ;  /* 0x174000800609afae */ /* 0x0001e8000c101d7c */
[----:B------:R0:W-:Y:S01]  /*e4b0*/  @!P2 LDGSTS.E.BYPASS.LTC128B.128 [R9+0x1b400], desc[UR60][R6.64+0x100], !P1 ;  /* 0x1b4001000609afae */ /* 0x0001e2000c901d7c */
[----:B------:R-:W-:Y:S01]  /*e4c0*/  IMAD.MOV.U32 R0, RZ, RZ, R14 ;  /* 0x000000ffff007224 */ /* 0x000fe200078e000e */
[----:B------:R-:W-:Y:S06]  /*e4d0*/  BRA `(.L_x_338) ;  /* 0xffffffc000a87947 */ /* 0x000fec000383ffff */
.L_x_233:
[----:B--2---:R-:W-:-:S04]  /*e4e0*/  IMAD.U32 R3, RZ, RZ, UR36 ;  /* 0x00000024ff037e24 */ /* 0x004fc8000f8e00ff */
[----:B------:R2:W3:Y:S03]  /*e4f0*/  SYNCS.PHASECHK.TRANS64.TRYWAIT P0, [R3+URZ+0x34820], R0 ;  /* 0x03482000030075a7 */ /* 0x0004e6000800017f */
[----:B---3--:R-:W-:Y:S05]  /*e500*/  @!P0 NANOSLEEP.SYNCS 0x989680 ;  /* 0x009896800000895d */ /* 0x008fea0003900000 */
[----:B------:R-:W3:Y:S02]  /*e510*/  @!P0 SYNCS.PHASECHK.TRANS64 P0, [R3+URZ+0x34820], R0 ;  /* 0x03482000030085a7 */ /* 0x000ee4000800007f */
[----:B---3--:R-:W-:Y:S05]  /*e520*/  @!P0 BRA `(.L_x_233) ;  /* 0xfffffffc00ec8947 */ /* 0x008fea000383ffff */
[----:B------:R-:W-:Y:S05]  /*e530*/  BRA `(.L_x_339) ;  /* 0xffffffc000f87947 */ /* 0x000fea000383ffff */
.L_x_240:
[----:B-1----:R1:W2:Y:S02]  /*e540*/  SYNCS.PHASECHK.TRANS64.TRYWAIT P0, [R3+URZ+0x34840], R2 ;  /* 0x03484002030075a7 */ /* 0x0022a4000800017f */
[----:B--2---:R-:W-:Y:S05]  /*e550*/  @!P0 NANOSLEEP.SYNCS 0x989680 ;  /* 0x009896800000895d */ /* 0x004fea0003900000 */
[----:B------:R-:W2:Y:S02]  /*e560*/  @!P0 SYNCS.PHASECHK.TRANS64 P0, [R3+URZ+0x34840], R2 ;  /* 0x03484002030085a7 */ /* 0x000ea4000800007f */
[----:B--2---:R-:W-:Y:S05]  /*e570*/  @!P0 BRA `(.L_x_240) ;  /* 0xfffffffc00f08947 */ /* 0x004fea000383ffff */
[----:B------:R-:W-:Y:S05]  /*e580*/  BRA `(.L_x_340) ;  /* 0xffffffc400a47947 */ /* 0x000fea000383ffff */
.L_x_248:
[----:B0-----:R0:W1:Y:S02]  /*e590*/  SYNCS.PHASECHK.TRANS64.TRYWAIT P0, [R2+URZ+0x34860], R3 ;  /* 0x03486003020075a7 */ /* 0x001064000800017f */
[----:B-1----:R-:W-:Y:S05]  /*e5a0*/  @!P0 NANOSLEEP.SYNCS 0x989680 ;  /* 0x009896800000895d */ /* 0x002fea0003900000 */
[----:B------:R-:W1:Y:S02]  /*e5b0*/  @!P0 SYNCS.PHASECHK.TRANS64 P0, [R2+URZ+0x34860], R3 ;  /* 0x03486003020085a7 */ /* 0x000e64000800007f */
[----:B-1----:R-:W-:Y:S05]  /*e5c0*/  @!P0 BRA `(.L_x_248) ;  /* 0xfffffffc00f08947 */ /* 0x002fea000383ffff */
[----:B------:R-:W-:Y:S05]  /*e5d0*/  BRA `(.L_x_341) ;  /* 0xffffffc800e07947 */ /* 0x000fea000383ffff */
.L_x_259:
[----:B-1----:R1:W2:Y:S02]  /*e5e0*/  SYNCS.PHASECHK.TRANS64.TRYWAIT P0, [R3+URZ+0x34840], R2 ;  /* 0x03484002030075a7 */ /* 0x0022a4000800017f */
[----:B--2---:R-:W-:Y:S05]  /*e5f0*/  @!P0 NANOSLEEP.SYNCS 0x989680 ;  /* 0x009896800000895d */ /* 0x004fea0003900000 */
[----:B------:R-:W2:Y:S02]  /*e600*/  @!P0 SYNCS.PHASECHK.TRANS64 P0, [R3+URZ+0x34840], R2 ;  /* 0x03484002030085a7 */ /* 0x000ea4000800007f */
[----:B--2---:R-:W-:Y:S05]  /*e610*/  @!P0 BRA `(.L_x_259) ;  /* 0xfffffffc00f08947 */ /* 0x004fea000383ffff */
[----:B------:R-:W-:Y:S05]  /*e620*/  BRA `(.L_x_342) ;  /* 0xffffffd0007c7947 */ /* 0x000fea000383ffff */
.L_x_267:
[----:B0-----:R0:W1:Y:S02]  /*e630*/  SYNCS.PHASECHK.TRANS64.TRYWAIT P0, [R2+URZ+0x34860], R3 ;  /* 0x03486003020075a7 */ /* 0x001064000800017f */
[----:B-1----:R-:W-:Y:S05]  /*e640*/  @!P0 NANOSLEEP.SYNCS 0x989680 ;  /* 0x009896800000895d */ /* 0x002fea0003900000 */
[----:B------:R-:W1:Y:S02]  /*e650*/  @!P0 SYNCS.PHASECHK.TRANS64 P0, [R2+URZ+0x34860], R3 ;  /* 0x03486003020085a7 */ /* 0x000e64000800007f */
[----:B-1----:R-:W-:Y:S05]  /*e660*/  @!P0 BRA `(.L_x_267) ;  /* 0xfffffffc00f08947 */ /* 0x002fea000383ffff */
[----:B------:R-:W-:Y:S05]  /*e670*/  BRA `(.L_x_343) ;  /* 0xffffffd400b87947 */ /* 0x000fea000383ffff */
.L_x_277:
[----:B--2---:R2:W3:Y:S02]  /*e680*/  SYNCS.PHASECHK.TRANS64.TRYWAIT P0, [R3+URZ+0x34840], R2 ;  /* 0x03484002030075a7 */ /* 0x0044e4000800017f */
[----:B---3--:R-:W-:Y:S05]  /*e690*/  @!P0 NANOSLEEP.SYNCS 0x989680 ;  /* 0x009896800000895d */ /* 0x008fea0003900000 */
[----:B------:R-:W3:Y:S02]  /*e6a0*/  @!P0 SYNCS.PHASECHK.TRANS64 P0, [R3+URZ+0x34840], R2 ;  /* 0x03484002030085a7 */ /* 0x000ee4000800007f */
[----:B---3--:R-:W-:Y:S05]  /*e6b0*/  @!P0 BRA `(.L_x_277) ;  /* 0xfffffffc00f08947 */ /* 0x008fea000383ffff */
[----:B------:R-:W-:Y:S05]  /*e6c0*/  BRA `(.L_x_344) ;  /* 0xffffffdc002c7947 */ /* 0x000fea000383ffff */
.L_x_285:
[----:B0-----:R0:W1:Y:S02]  /*e6d0*/  SYNCS.PHASECHK.TRANS64.TRYWAIT P0, [R2+URZ+0x34860], R5 ;  /* 0x03486005020075a7 */ /* 0x001064000800017f */
[----:B-1----:R-:W-:Y:S05]  /*e6e0*/  @!P0 NANOSLEEP.SYNCS 0x989680 ;  /* 0x009896800000895d */ /* 0x002fea0003900000 */
[----:B------:R-:W1:Y:S02]  /*e6f0*/  @!P0 SYNCS.PHASECHK.TRANS64 P0, [R2+URZ+0x34860], R5 ;  /* 0x03486005020085a7 */ /* 0x000e64000800007f */
[----:B-1----:R-:W-:Y:S05]  /*e700*/  @!P0 BRA `(.L_x_285) ;  /* 0xfffffffc00f08947 */ /* 0x002fea000383ffff */
[----:B------:R-:W-:Y:S05]  /*e710*/  BRA `(.L_x_345) ;  /* 0xffffffe000647947 */ /* 0x000fea000383ffff */
.L_x_295:
[----:B--2---:R2:W3:Y:S02]  /*e720*/  SYNCS.PHASECHK.TRANS64.TRYWAIT P0, [R0+URZ+0x34860], R3 ;  /* 0x03486003000075a7 */ /* 0x0044e4000800017f */
[----:B---3--:R-:W-:Y:S05]  /*e730*/  @!P0 NANOSLEEP.SYNCS 0x989680 ;  /* 0x009896800000895d */ /* 0x008fea0003900000 */
[----:B------:R-:W3:Y:S02]  /*e740*/  @!P0 SYNCS.PHASECHK.TRANS64 P0, [R0+URZ+0x34860], R3 ;  /* 0x03486003000085a7 */ /* 0x000ee4000800007f */
[----:B---3--:R-:W-:Y:S05]  /*e750*/  @!P0 BRA `(.L_x_295) ;  /* 0xfffffffc00f08947 */ /* 0x008fea000383ffff */
[----:B------:R-:W-:Y:S05]  /*e760*/  BRA `(.L_x_346) ;  /* 0xffffffe400787947 */ /* 0x000fea000383ffff */
.L_x_303:
[----:B-1----:R1:W2:Y:S02]  /*e770*/  SYNCS.PHASECHK.TRANS64.TRYWAIT P0, [R0+URZ+0x34820], R3 ;  /* 0x03482003000075a7 */ /* 0x0022a4000800017f */
[----:B--2---:R-:W-:Y:S05]  /*e780*/  @!P0 NANOSLEEP.SYNCS 0x989680 ;  /* 0x009896800000895d */ /* 0x004fea0003900000 */
[----:B------:R-:W2:Y:S02]  /*e790*/  @!P0 SYNCS.PHASECHK.TRANS64 P0, [R0+URZ+0x34820], R3 ;  /* 0x03482003000085a7 */ /* 0x000ea4000800007f */
[----:B--2---:R-:W-:Y:S05]  /*e7a0*/  @!P0 BRA `(.L_x_303) ;  /* 0xfffffffc00f08947 */ /* 0x004fea000383ffff */
[----:B------:R-:W-:Y:S05]  /*e7b0*/  BRA `(.L_x_347) ;  /* 0xffffffe800bc7947 */ /* 0x000fea000383ffff */
.L_x_304:
[----:B------:R-:W2:Y:S01]  /*e7c0*/  S2R R2, SR_TID.X ;  /* 0x0000000000027919 */ /* 0x000ea20000002100 */
[----:B------:R-:W-:Y:S01]  /*e7d0*/  BSSY B0, `(.L_x_348) ;  /* 0x000000a000007945 */ /* 0x000fe20003800000 */
[----:B------:R-:W-:Y:S02]  /*e7e0*/  IMAD.MOV.U32 R12, RZ, RZ, RZ ;  /* 0x000000ffff0c7224 */ /* 0x000fe400078e00ff */
[----:B------:R-:W-:Y:S02]  /*e7f0*/  IMAD.MOV.U32 R11, RZ, RZ, 0x1f ;  /* 0x0000001fff0b7424 */ /* 0x000fe400078e00ff */
[----:B------:R-:W-:Y:S01]  /*e800*/  IMAD.MOV.U32 R15, RZ, RZ, -0x1 ;  /* 0xffffffffff0f7424 */ /* 0x000fe200078e00ff */
[----:B--2---:R-:W-:-:S04]  /*e810*/  SHF.R.U32.HI R2, RZ, 0x5, R2 ;  /* 0x00000005ff027819 */ /* 0x004fc80000011602 */
[----:B------:R-:W-:-:S05]  /*e820*/  LOP3.LUT R2, R2, 0x3, RZ, 0xc0, !PT ;  /* 0x0000000302027812 */ /* 0x000fca00078ec0ff */
[----:B------:R-:W-:-:S07]  /*e830*/  IMAD.MOV.U32 R13, RZ, RZ, R2 ;  /* 0x000000ffff0d7224 */ /* 0x000fce00078e0002 */
[----:B01----:R-:W-:Y:S05]  /*e840*/  WARPSYNC.COLLECTIVE R15, `(.L_x_349) ;  /* 0x000000000f087348 */ /* 0x003fea0003c00000 */
[----:B------:R2:W3:Y:S02]  /*e850*/  SHFL.IDX P6, R14, R13, R12, R11 ;  /* 0x0000000c0d0e7389 */ /* 0x0004e400000c000b */
[----:B0123--:R-:W-:Y:S01]  /*e860*/  ENDCOLLECTIVE ;  /* 0x000000000000791b */ /* 0x00ffe20003800000 */
.L_x_349:
[----:B------:R-:W-:Y:S05]  /*e870*/  BSYNC B0 ;  /* 0x0000000000007941 */ /* 0x000fea0003800000 */
.L_x_348:
[----:B------:R-:W-:Y:S05]  /*e880*/  BRA `(.L_x_350) ;  /* 0xffffffe800a47947 */ /* 0x000fea000383ffff */
.L_x_307:
[----:B------:R-:W-:Y:S01]  /*e890*/  BSSY B1, `(.L_x_351) ;  /* 0x0000006000017945 */ /* 0x000fe20003800000 */
[----:B------:R-:W-:-:S07]  /*e8a0*/  IMAD.MOV.U32 R15, RZ, RZ, -0x1 ;  /* 0xffffffffff0f7424 */ /* 0x000fce00078e00ff */
[----:B012---:R-:W-:Y:S05]  /*e8b0*/  WARPSYNC.COLLECTIVE R15, `(.L_x_352) ;  /* 0x000000000f0c7348 */ /* 0x007fea0003c00000 */
[----:B------:R-:W-:Y:S02]  /*e8c0*/  ELECT P6, UR62, PT ;  /* 0x00000000003e782f */ /* 0x000fe400038c0000 */
[----:B------:R-:W-:Y:S01]  /*e8d0*/  MOV R14, UR62 ;  /* 0x0000003e000e7c02 */ /* 0x000fe20008000f00 */
[----:B012---:R-:W-:Y:S10]  /*e8e0*/  ENDCOLLECTIVE ;  /* 0x000000000000791b */ /* 0x007ff40003800000 */
.L_x_352:
[----:B------:R-:W-:Y:S05]  /*e8f0*/  BSYNC B1 ;  /* 0x0000000000017941 */ /* 0x000fea0003800000 */
.L_x_351:
[----:B------:R-:W-:Y:S05]  /*e900*/  BRA `(.L_x_353) ;  /* 0xffffffe8009c7947 */ /* 0x000fea000383ffff */
.L_x_309:
[----:B0-----:R0:W1:Y:S02]  /*e910*/  SYNCS.PHASECHK.TRANS64.TRYWAIT P0, [R6+URZ], R5 ;  /* 0x00000005060075a7 */ /* 0x001064000800017f */
[----:B-1----:R-:W-:Y:S05]  /*e920*/  @!P0 NANOSLEEP.SYNCS 0x989680 ;  /* 0x009896800000895d */ /* 0x002fea0003900000 */
[----:B------:R-:W1:Y:S02]  /*e930*/  @!P0 SYNCS.PHASECHK.TRANS64 P0, [R6+URZ], R5 ;  /* 0x00000005060085a7 */ /* 0x000e64000800007f */
[----:B-1----:R-:W-:Y:S05]  /*e940*/  @!P0 BRA `(.L_x_309) ;  /* 0xfffffffc00f08947 */ /* 0x002fea000383ffff */
[----:B------:R-:W-:Y:S05]  /*e950*/  BRA `(.L_x_354) ;  /* 0xffffffe800dc7947 */ /* 0x000fea000383ffff */
.L_x_310:
[----:B-1----:R1:W2:Y:S02]  /*e960*/  SYNCS.PHASECHK.TRANS64.TRYWAIT P0, [R7+URZ], R2 ;  /* 0x00000002070075a7 */ /* 0x0022a4000800017f */
[----:B--2---:R-:W-:Y:S05]  /*e970*/  @!P0 NANOSLEEP.SYNCS 0x989680 ;  /* 0x009896800000895d */ /* 0x004fea0003900000 */
[----:B------:R-:W2:Y:S02]  /*e980*/  @!P0 SYNCS.PHASECHK.TRANS64 P0, [R7+URZ], R2 ;  /* 0x00000002070085a7 */ /* 0x000ea4000800007f */
[----:B--2---:R-:W-:Y:S05]  /*e990*/  @!P0 BRA `(.L_x_310) ;  /* 0xfffffffc00f08947 */ /* 0x004fea000383ffff */
[----:B------:R-:W-:Y:S05]  /*e9a0*/  BRA `(.L_x_355) ;  /* 0xffffffe800d07947 */ /* 0x000fea000383ffff */
.L_x_312:
[----:B--2---:R2:W3:Y:S02]  /*e9b0*/  SYNCS.PHASECHK.TRANS64.TRYWAIT P0, [R4+URZ], R5 ;  /* 0x00000005040075a7 */ /* 0x0044e4000800017f */
[----:B---3--:R-:W-:Y:S05]  /*e9c0*/  @!P0 NANOSLEEP.SYNCS 0x989680 ;  /* 0x009896800000895d */ /* 0x008fea0003900000 */
[----:B------:R-:W3:Y:S02]  /*e9d0*/  @!P0 SYNCS.PHASECHK.TRANS64 P0, [R4+URZ], R5 ;  /* 0x00000005040085a7 */ /* 0x000ee4000800007f */
[----:B---3--:R-:W-:Y:S05]  /*e9e0*/  @!P0 BRA `(.L_x_312) ;  /* 0xfffffffc00f08947 */ /* 0x008fea000383ffff */
[----:B------:R-:W-:Y:S05]  /*e9f0*/  BRA `(.L_x_356) ;  /* 0xffffffe800d47947 */ /* 0x000fea000383ffff */
.L_x_357:
        /* <DEDUP_REMOVED lines=16> */
.L_x_3194:


//--------------------- .text._ZN7cutlass13device_kernelIN5flash11enable_sm90INS1_16FlashAttnFwdSm90INS1_25CollectiveMainloopFwdSm90ILi2EN4cute5tupleIJNS5_1CILi1EEES8_S8_EEENS6_IJNS7_ILi128EEESA_NS7_ILi192EEEEEELi128ENS_10bfloat16_tEfNS_4arch4Sm90ELb0ELb0ELb1ELb1ELb0ELb0ELb0ELb1ELb1ELb1ELb0ELb0EEENS1_21CollectiveEpilogueFwdINS6_IJSA_SA_SA_EEES9_SD_SF_Li256ELb1ELb1ELb0ELb0EEENS1_36VarlenDynamicPersistentTileSchedulerILi128ELi128ELi256ELi128ELb0ELb1ELb1ELb0ELb1ELb1EEEEEEEEEvNT_6ParamsE --------------------------
	.section	.text._ZN7cutlass13device_kernelIN5flash11enable_sm90INS1_16FlashAttnFwdSm90INS1_25CollectiveMainloopFwdSm90ILi2EN4cute5tupleIJNS5_1CILi1EEES8_S8_EEENS6_IJNS7_ILi128EEESA_NS7_ILi192EEEEEELi128ENS_10bfloat16_tEfNS_4arch4Sm90ELb0ELb0ELb1ELb1ELb0ELb0ELb0ELb1ELb1ELb1ELb0ELb0EEENS1_21CollectiveEpilogueFwdINS6_IJSA_SA_SA_EEES9_SD_SF_Li256ELb1ELb1ELb0ELb0EEENS1_36VarlenDynamicPersistentTileSchedulerILi128ELi128ELi256ELi128ELb0ELb1ELb1ELb0ELb1ELb1EEEEEEEEEvNT_6ParamsE,"ax",@progbits
	.align	128
.text._ZN7cutlass13device_kernelIN5flash11enable_sm90INS1_16FlashAttnFwdSm90INS1_25CollectiveMainloopFwdSm90ILi2EN4cute5tupleIJNS5_1CILi1EEES8_S8_EEENS6_IJNS7_ILi128EEESA_NS7_ILi192EEEEEELi128ENS_10bfloat16_tEfNS_4arch4Sm90ELb0ELb0ELb1ELb1ELb0ELb0ELb0ELb1ELb1ELb1ELb0ELb0EEENS1_21CollectiveEpilogueFwdINS6_IJSA_SA_SA_EEES9_SD_SF_Li256ELb1ELb1ELb0ELb0EEENS1_36VarlenDynamicPersistentTileSchedulerILi128ELi128ELi256ELi128ELb0ELb1ELb1ELb0ELb1ELb1EEEEEEEEEvNT_6ParamsE:
        .type           _ZN7cutlass13device_kernelIN5flash11enable_sm90INS1_16FlashAttnFwdSm90INS1_25CollectiveMainloopFwdSm90ILi2EN4cute5tupleIJNS5_1CILi1EEES8_S8_EEENS6_IJNS7_ILi128EEESA_NS7_ILi192EEEEEELi128ENS_10bfloat16_tEfNS_4arch4Sm90ELb0ELb0ELb1ELb1ELb0ELb0ELb0ELb1ELb1ELb1ELb0ELb0EEENS1_21CollectiveEpilogueFwdINS6_IJSA_SA_SA_EEES9_SD_SF_Li256ELb1ELb1ELb0ELb0EEENS1_36VarlenDynamicPersistentTileSchedulerILi128ELi128ELi256ELi128ELb0ELb1ELb1ELb0ELb1ELb1EEEEEEEEEvNT_6ParamsE,@function
        .size           _ZN7cutlass13device_kernelIN5flash11enable_sm90INS1_16FlashAttnFwdSm90INS1_25CollectiveMainloopFwdSm90ILi2EN4cute5tupleIJNS5_1CILi1EEES8_S8_EEENS6_IJNS7_ILi128EEESA_NS7_ILi192EEEEEELi128ENS_10bfloat16_tEfNS_4arch4Sm90ELb0ELb0ELb1ELb1ELb0ELb0ELb0ELb1ELb1ELb1ELb0ELb0EEENS1_21CollectiveEpilogueFwdINS6_IJSA_SA_SA_EEES9_SD_SF_Li256ELb1ELb1ELb0ELb0EEENS1_36VarlenDynamicPersistentTileSchedulerILi128ELi128ELi256ELi128ELb0ELb1ELb1ELb0ELb1ELb1EEEEEEEEEvNT_6ParamsE,(.L_x_3195 - _ZN7cutlass13device_kernelIN5flash11enable_sm90INS1_16FlashAttnFwdSm90INS1_25CollectiveMainloopFwdSm90ILi2EN4cute5tupleIJNS5_1CILi1EEES8_S8_EEENS6_IJNS7_ILi128EEESA_NS7_ILi192EEEEEELi128ENS_10bfloat16_tEfNS_4arch4Sm90ELb0ELb0ELb1ELb1ELb0ELb0ELb0ELb1ELb1ELb1ELb0ELb0EEENS1_21CollectiveEpilogueFwdINS6_IJSA_SA_SA_EEES9_SD_SF_Li256ELb1ELb1ELb0ELb0EEENS1_36VarlenDynamicPersistentTileSchedulerILi128ELi128ELi256ELi128ELb0ELb1ELb1ELb0ELb1ELb1EEEEEEEEEvNT_6ParamsE)
        .other          _ZN7cutlass13device_kernelIN5flash11enable_sm90INS1_16FlashAttnFwdSm90INS1_25CollectiveMainloopFwdSm90ILi2EN4cute5tupleIJNS5_1CILi1EEES8_S8_EEENS6_IJNS7_ILi128EEESA_NS7_ILi192EEEEEELi128ENS_10bfloat16_tEfNS_4arch4Sm90ELb0ELb0ELb1ELb1ELb0ELb0ELb0ELb1ELb1ELb1ELb0ELb0EEENS1_21CollectiveEpilogueFwdINS6_IJSA_SA_SA_EEES9_SD_SF_Li256ELb1ELb1ELb0ELb0EEENS1_36VarlenDynamicPersistentTileSchedulerILi128ELi128ELi256ELi128ELb0ELb1ELb1ELb0ELb1ELb1EEEEEEEEEvNT_6ParamsE,@"STO_CUDA_ENTRY STV_DEFAULT"
_ZN7cutlass13device_kernelIN5flash11enable_sm90INS1_16FlashAttnFwdSm90INS1_25CollectiveMainloopFwdSm90ILi2EN4cute5tupleIJNS5_1CILi1EEES8_S8_EEENS6_IJNS7_ILi128EEESA_NS7_ILi192EEEEEELi128ENS_10bfloat16_tEfNS_4arch4Sm90ELb0ELb0ELb1ELb1ELb0ELb0ELb0ELb1ELb1ELb1ELb0ELb0EEENS1_21CollectiveEpilogueFwdINS6_IJSA_SA_SA_EEES9_SD_SF_Li256ELb1ELb1ELb0ELb0EEENS1_36VarlenDynamicPersistentTileSchedulerILi128ELi128ELi256ELi128ELb0ELb1ELb1ELb0ELb1ELb1EEEEEEEEEvNT_6ParamsE:
        /* <DEDUP_REMOVED lines=18> */
.L_x_359:
[----:B------:R-:W-:Y:S05]  /*0120*/  BSYNC B0 ;  /* 0x0000000000007941 */ /* 0x000fea0003800000 */
.L_x_358:
        /* <DEDUP_REMOVED lines=41> */
.L_x_360:
[----:B------:R-:W3:Y:S01]  /*03c0*/  SHFL.IDX PT, R2, R0, RZ, 0x1f ;  /* 0x00001fff00027589 */ /* 0x000ee200000e0000 */
[----:B------:R-:W-:Y:S01]  /*03d0*/  NOP ;  /* 0x0000000000007918 */ /* 0x000fe20000000000 */
[----:B---3--:R-:W-:-:S13]  /*03e0*/  ISETP.NE.AND P0, PT, R2, RZ, PT ;  /* 0x000000ff0200720c */ /* 0x008fda0003f05270 */
        /* <DEDUP_REMOVED lines=18> */
[----:B---3--:R-:W-:Y:S01]  /*0510*/  NOP ;  /* 0x0000000000007918 */ /* 0x008fe20000000000 */
.L_x_361:
[----:B------:R-:W3:Y:S01]  /*0520*/  SHFL.IDX PT, R2, R0, RZ, 0x1f ;  /* 0x00001fff00027589 */ /* 0x000ee200000e0000 */
[----:B------:R-:W-:Y:S01]  /*0530*/  NOP ;  /* 0x0000000000007918 */ /* 0x000fe20000000000 */
[----:B---3--:R-:W-:-:S13]  /*0540*/  ISETP.NE.AND P0, PT, R2, RZ, PT ;  /* 0x000000ff0200720c */ /* 0x008fda0003f05270 */
[----:B------:R-:W-:Y:S05]  /*0550*/  @P0 BRA `(.L_x_362) ;  /* 0x0000000000380947 */ /* 0x000fea0003800000 */
[----:B0-----:R-:W0:Y:S01]  /*0560*/  S2UR UR5, SR_CgaCtaId ;  /* 0x00000000000579c3 */ /* 0x001e220000008800 */
[----:B------:R-:W-:Y:S01]  /*0570*/  UMOV UR4, 0x400 ;  /* 0x0000040000047882 */ /* 0x000fe20000000000 */
[----:B------:R-:W-:Y:S01]  /*0580*/  UMOV UR7, 0x1 ;  /* 0x0000000100077882 */ /* 0x000fe20000000000 */
[----:B------:R-:W-:Y:S01]  /*0590*/  ELECT P0, URZ, PT ;  /* 0x00000000003f782f */ /* 0x000fe20003800000 */
[----:B0-----:R-:W-:Y:S02]  /*05a0*/  ULEA UR6, UR5, UR4, 0x18 ;  /* 0x0000000405067291 */ /* 0x001fe4000f8ec03f */
[----:B------:R-:W-:-:S04]  /*05b0*/  UIADD3 UR4, -UR7, 0x100000, URZ ;  /* 0x0010000007047890 */ /* 0x000fc8000fffe13f */
[----:B------:R-:W-:Y:S02]  /*05c0*/  USHF.L.U32 UR5, UR4, 0xb, URZ ;  /* 0x0000000b04057899 */ /* 0x000fe4000800063f */
[----:B------:R-:W-:Y:S01]  /*05d0*/  USHF.L.U32 UR4, UR4, 0x1, URZ ;  /* 0x0000000104047899 */ /* 0x000fe2000800063f */
[----:B------:R-:W0:Y:S11]  /*05e0*/  FENCE.VIEW.ASYNC.S ;  /* 0x00000000000073c6 */ /* 0x000e360000000000 */
[----:B0-----:R3:W0:Y:S01]  /*05f0*/  SYNCS.EXCH.64 URZ, [UR6+0x34870], UR4 ;  /* 0x03487004063f75b2 */ /* 0x0016220008000100 */
[----:B------:R3:W0:Y:S01]  /*0600*/  SYNCS.EXCH.64 URZ, [UR6+0x34880], UR4 ;  /* 0x03488004063f75b2 */ /* 0x0006220008000100 */
[----:B------:R3:W0:Y:S01]  /*0610*/  SYNCS.EXCH.64 URZ, [UR6+0x34878], UR4 ;  /* 0x03487804063f75b2 */ /* 0x0006220008000100 */
[----:B------:R3:W0:Y:S02]  /*0620*/  SYNCS.EXCH.64 URZ, [UR6+0x34888], UR4 ;  /* 0x03488804063f75b2 */ /* 0x0006240008000100 */
[----:B---3--:R-:W-:Y:S01]  /*0630*/  NOP ;  /* 0x0000000000007918 */ /* 0x008fe20000000000 */
.L_x_362:
        /* <DEDUP_REMOVED lines=22> */
.L_x_363:
        /* <DEDUP_REMOVED lines=22> */
.L_x_364:
[----:B0-----:R-:W-:Y:S01]  /*0900*/  UMOV UR4, 0x1 ;  /* 0x0000000100047882 */ /* 0x001fe20000000000 */
[----:B------:R-:W-:Y:S01]  /*0910*/  PLOP3.LUT P0, PT, PT, PT, UP0, 0x80, 0x0 ;  /* 0x000000000000781c */ /* 0x000fe20003f0f008 */
[----:B------:R-:W-:Y:S01]  /*0920*/  USEL UR4, UR4, 0x2, !UP0 ;  /* 0x0000000204047887 */ /* 0x000fe2000c000000 */
[----:B------:R-:W-:-:S05]  /*0930*/  NOP ;  /* 0x0000000000007918 */ /* 0x000fca0000000000 */
[----:B------:R-:W-:-:S05]  /*0940*/  IMAD.U32 R2, RZ, RZ, UR4 ;  /* 0x00000004ff027e24 */ /* 0x000fca000f8e00ff */
[----:B------:R0:W-:Y:S01]  /*0950*/  STL [R1+0x5c], R2 ;  /* 0x00005c0201007387 */ /* 0x0001e20000100800 */
[----:B-12-4-:R-:W-:Y:S06]  /*0960*/  BAR.SYNC.DEFER_BLOCKING 0x0 ;  /* 0x0000000000007b1d */ /* 0x016fec0000010000 */
[----:B------:R-:W-:Y:S05]  /*0970*/  @!P0 BRA `(.L_x_365) ;  /* 0x0000009400d48947 */ /* 0x000fea0003800000 */
.L_x_366:
[----:B------:R-:W-:-:S08]  /*0980*/  NOP ;  /* 0x0000000000007918 */ /* 0x000fd00000000000 */
[----:B------:R-:W1:Y:S02]  /*0990*/  USETMAXREG.TRY_ALLOC.CTAPOOL UP0, 0xf0 ;  /* 0x000000f0000079c8 */ /* 0x000e640008000600 */
[----:B-1----:R-:W-:-:S13]  /*09a0*/  PLOP3.LUT P0, PT, PT, PT, UP0, 0x80, 0x0 ;  /* 0x000000000000781c */ /* 0x002fda0003f0f008 */
[----:B------:R-:W-:Y:S05]  /*09b0*/  @!P0 BRA `(.L_x_366) ;  /* 0xfffffffc00f08947 */ /* 0x000fea000383ffff */
[----:B------:R-:W1:Y:S08]  /*09c0*/  S2UR UR5, SR_CgaCtaId ;  /* 0x00000000000579c3 */ /* 0x000e700000008800 */
[----:B------:R-:W-:Y:S06]  /*09d0*/  BAR.ARV 0x8, 0x180 ;  /* 0x0206000000007b1d */ /* 0x000fec0000002000 */
[----:B------:R-:W-:-:S02]  /*09e0*/  UMOV UR4, 0x400 ;  /* 0x0000040000047882 */ /* 0x000fc40000000000 */
[----:B------:R-:W-:Y:S01]  /*09f0*/  BAR.SYNC.DEFER_BLOCKING 0x5, 0x180 ;  /* 0x0146000000007b1d */ /* 0x000fe20000010000 */
[----:B-1----:R-:W-:-:S09]  /*0a00*/  ULEA UR4, UR5, UR4, 0x18 ;  /* 0x0000000405047291 */ /* 0x002fd2000f8ec03f */
[----:B------:R-:W1:Y:S01]  /*0a10*/  LDS.128 R44, [UR4+0x348d0] ;  /* 0x0348d004ff2c7984 */ /* 0x000e620008000c00 */
[----:B------:R-:W-:Y:S01]  /*0a20*/  ULDC UR4, c[0x0][0xc3c] ;  /* 0x00030f0000047ab9 */ /* 0x000fe20000000800 */
[----:B------:R-:W-:Y:S06]  /*0a30*/  BAR.ARV 0x4, 0x180 ;  /* 0x0106000000007b1d */ /* 0x000fec0000002000 */
[----:B-1----:R-:W-:-:S13]  /*0a40*/  ISETP.GE.AND P0, PT, R47, UR4, PT ;  /* 0x000000042f007c0c */ /* 0x002fda000bf06270 */
[----:B------:R-:W-:Y:S05]  /*0a50*/  @P0 EXIT ;  /* 0x000000000000094d */ /* 0x000fea0003800000 */
[----:B0-----:R-:W2:Y:S01]  /*0a60*/  LDL R2, [R1+0x5c] ;  /* 0x00005c0001027983 */ /* 0x001ea20000100800 */
[----:B------:R-:W-:Y:S01]  /*0a70*/  R2UR UR6, R45 ;  /* 0x000000002d0672ca */ /* 0x000fe200000e0000 */
[----:B------:R-:W-:Y:S01]  /*0a80*/  IMAD.MOV.U32 R16, RZ, RZ, RZ ;  /* 0x000000ffff107224 */ /* 0x000fe200078e00ff */
[----:B------:R-:W-:Y:S01]  /*0a90*/  R2UR UR5, R46 ;  /* 0x000000002e0572ca */ /* 0x000fe200000e0000 */
[----:B------:R-:W0:Y:S01]  /*0aa0*/  S2R R0, SR_TID.X ;  /* 0x0000000000007919 */ /* 0x000e220000002100 */
[----:B------:R-:W-:Y:S01]  /*0ab0*/  MOV R185, RZ ;  /* 0x000000ff00b97202 */ /* 0x000fe20000000f00 */
[----:B0-----:R-:W-:-:S05]  /*0ac0*/  VIADD R196, R0, 0xffffff80 ;  /* 0xffffff8000c47836 */ /* 0x001fca0000000000 */
[----:B------:R-:W-:-:S04]  /*0ad0*/  SHF.R.S32.HI R3, RZ, 0x1f, R196 ;  /* 0x0000001fff037819 */ /* 0x000fc800000114c4 */
[CC--:B------:R-:W-:Y:S02]  /*0ae0*/  LEA.HI R5, R3.reuse, R196.reuse, RZ, 0x7 ;  /* 0x000000c403057211 */ /* 0x0c0fe400078f38ff */
[----:B------:R-:W-:Y:S02]  /*0af0*/  LEA.HI R0, R3, R196, RZ, 0x4 ;  /* 0x000000c403007211 */ /* 0x000fe400078f20ff */
[----:B------:R-:W-:Y:S02]  /*0b00*/  LOP3.LUT R187, R5, 0xffffff80, RZ, 0xc0, !PT ;  /* 0xffffff8005bb7812 */ /* 0x000fe400078ec0ff */
[----:B------:R-:W-:Y:S02]  /*0b10*/  SHF.R.S32.HI R9, RZ, 0x4, R0 ;  /* 0x00000004ff097819 */ /* 0x000fe40000011400 */
[----:B------:R-:W-:Y:S01]  /*0b20*/  LOP3.LUT R7, R0, 0x3fffff0, RZ, 0xc0, !PT ;  /* 0x03fffff000077812 */ /* 0x000fe200078ec0ff */
[----:B------:R-:W-:Y:S01]  /*0b30*/  IMAD.IADD R187, R196, 0x1, -R187 ;  /* 0x00000001c4bb7824 */ /* 0x000fe200078e0abb */
[----:B------:R-:W-:-:S02]  /*0b40*/  LEA.HI R0, R0, R9, RZ, 0x1 ;  /* 0x0000000900007211 */ /* 0x000fc400078f08ff */
[----:B------:R-:W-:Y:S01]  /*0b50*/  SHF.R.S32.HI R188, RZ, 0x7, R5 ;  /* 0x00000007ffbc7819 */ /* 0x000fe20000011405 */
[----:B------:R-:W-:Y:S01]  /*0b60*/  IMAD.IADD R7, R196, 0x1, -R7 ;  /* 0x00000001c4077824 */ /* 0x000fe200078e0a07 */
[----:B------:R-:W-:Y:S02]  /*0b70*/  SHF.R.S32.HI R4, RZ, 0x1f, R187 ;  /* 0x0000001fff047819 */ /* 0x000fe400000114bb */
[----:B------:R-:W-:Y:S02]  /*0b80*/  LOP3.LUT R0, R0, 0x1ffffffe, RZ, 0xc0, !PT ;  /* 0x1ffffffe00007812 */ /* 0x000fe400078ec0ff */
[CC--:B------:R-:W-:Y:S02]  /*0b90*/  LEA.HI R6, R4.reuse, R187.reuse, RZ, 0x2 ;  /* 0x000000bb04067211 */ /* 0x0c0fe400078f10ff */
[----:B------:R-:W-:Y:S01]  /*0ba0*/  LEA.HI R4, R4, R187, RZ, 0x5 ;  /* 0x000000bb04047211 */ /* 0x000fe200078f28ff */
[----:B------:R-:W-:Y:S01]  /*0bb0*/  IMAD.IADD R0, R9, 0x1, -R0 ;  /* 0x0000000109007824 */ /* 0x000fe200078e0a00 */
[--C-:B------:R-:W-:Y:S01]  /*0bc0*/  SHF.R.S32.HI R8, RZ, 0x2, R6.reuse ;  /* 0x00000002ff087819 */ /* 0x100fe20000011406 */
[----:B------:R-:W-:Y:S01]  /*0bd0*/  IMAD.MOV.U32 R9, RZ, RZ, -0x2 ;  /* 0xfffffffeff097424 */ /* 0x000fe200078e00ff */
[----:B------:R-:W-:-:S02]  /*0be0*/  SHF.R.S32.HI R11, RZ, 0x1f, R6 ;  /* 0x0000001fff0b7819 */ /* 0x000fc40000011406 */
[----:B------:R-:W-:Y:S02]  /*0bf0*/  LEA.HI R5, R5, R188, RZ, 0x1 ;  /* 0x000000bc05057211 */ /* 0x000fe400078f08ff */
[----:B------:R-:W-:Y:S02]  /*0c00*/  LEA.HI R11, R11, R8, RZ, 0x3 ;  /* 0x000000080b0b7211 */ /* 0x000fe400078f18ff */
[----:B------:R-:W-:Y:S02]  /*0c10*/  SHF.R.S32.HI R4, RZ, 0x5, R4 ;  /* 0x00000005ff047819 */ /* 0x000fe40000011404 */
[----:B------:R-:W-:Y:S02]  /*0c20*/  LOP3.LUT R11, R11, 0xfffffff8, RZ, 0xc0, !PT ;  /* 0xfffffff80b0b7812 */ /* 0x000fe400078ec0ff */
[----:B------:R-:W-:Y:S02]  /*0c30*/  LOP3.LUT R5, R5, 0x3fffffe, RZ, 0xc0, !PT ;  /* 0x03fffffe05057812 */ /* 0x000fe400078ec0ff */
[----:B------:R-:W-:-:S02]  /*0c40*/  IADD3 R11, R8, -R11, RZ ;  /* 0x8000000b080b7210 */ /* 0x000fc40007ffe0ff */
[----:B------:R-:W-:Y:S01]  /*0c50*/  LOP3.LUT R6, R6, 0x7ffffffc, RZ, 0xc0, !PT ;  /* 0x7ffffffc06067812 */ /* 0x000fe200078ec0ff */
[----:B------:R-:W-:Y:S02]  /*0c60*/  IMAD.IADD R5, R188, 0x1, -R5 ;  /* 0x00000001bc057824 */ /* 0x000fe400078e0a05 */
[----:B------:R-:W-:Y:S02]  /*0c70*/  IMAD R4, R4, 0x10, R11 ;  /* 0x0000001004047824 */ /* 0x000fe400078e020b */
[----:B------:R-:W-:Y:S02]  /*0c80*/  IMAD.IADD R6, R187, 0x1, -R6 ;  /* 0x00000001bb067824 */ /* 0x000fe400078e0a06 */
[----:B------:R-:W-:Y:S02]  /*0c90*/  IMAD R189, R5, 0x40, R4 ;  /* 0x0000004005bd7824 */ /* 0x000fe400078e0204 */
[----:B------:R-:W-:Y:S01]  /*0ca0*/  IMAD R190, R6, R9, 0x80 ;  /* 0x0000008006be7424 */ /* 0x000fe200078e0209 */
[----:B--2---:R-:W-:-:S02]  /*0cb0*/  R2UR UR4, R2 ;  /* 0x00000000020472ca */ /* 0x004fc400000e0000 */
[----:B------:R-:W-:-:S05]  /*0cc0*/  LEA.HI R2, R3, R196, RZ, 0x5 ;  /* 0x000000c403027211 */ /* 0x000fca00078f28ff */
[----:B------:R-:W-:-:S05]  /*0cd0*/  IMAD.SHL.U32 R2, R2, 0x20, RZ ;  /* 0x0000002002027824 */ /* 0x000fca00078e00ff */
[----:B------:R-:W-:Y:S01]  /*0ce0*/  LOP3.LUT R2, R2, 0xfffffc00, RZ, 0xc0, !PT ;  /* 0xfffffc0002027812 */ /* 0x000fe200078ec0ff */
[----:B------:R-:W-:-:S04]  /*0cf0*/  ULOP3.LUT UR4, UR4, 0x1, URZ, 0xfc, !UPT ;  /* 0x0000000104047892 */ /* 0x000fc8000f8efc3f */
[----:B------:R-:W-:Y:S01]  /*0d00*/  IMAD R7, R7, 0x40, R2 ;  /* 0x0000004007077824 */ /* 0x000fe200078e0202 */
[CC--:B------:R-:W-:Y:S01]  /*0d10*/  LEA.HI R2, R3.reuse, R196.reuse, RZ, 0x2 ;  /* 0x000000c403027211 */ /* 0x0c0fe200078f10ff */
[----:B------:R-:W-:Y:S01]  /*0d20*/  IMAD.U32 R193, RZ, RZ, UR4 ;  /* 0x00000004ffc17e24 */ /* 0x000fe2000f8e00ff */
[----:B------:R-:W-:Y:S01]  /*0d30*/  LEA.HI R3, R3, R196, RZ, 0x3 ;  /* 0x000000c403037211 */ /* 0x000fe200078f18ff */
[----:B------:R-:W-:Y:S01]  /*0d40*/  IMAD R192, R0, 0x8, R7 ;  /* 0x0000000800c07824 */ /* 0x000fe200078e0207 */
[----:B------:R-:W-:Y:S01]  /*0d50*/  LOP3.LUT R7, R2, 0xfffffffc, RZ, 0xc0, !PT ;  /* 0xfffffffc02077812 */ /* 0x000fe200078ec0ff */
[----:B------:R-:W-:Y:S01]  /*0d60*/  IMAD.MOV.U32 R2, RZ, RZ, RZ ;  /* 0x000000ffff027224 */ /* 0x000fe200078e00ff */
[----:B------:R-:W-:Y:S02]  /*0d70*/  LOP3.LUT R19, R3, 0xfffffff8, RZ, 0xc0, !PT ;  /* 0xfffffff803137812 */ /* 0x000fe400078ec0ff */
[----:B------:R-:W-:Y:S01]  /*0d80*/  SHF.R.S32.HI R184, RZ, 0x3, R3 ;  /* 0x00000003ffb87819 */ /* 0x000fe20000011403 */
[----:B------:R-:W-:-:S02]  /*0d90*/  IMAD.IADD R7, R196, 0x1, -R7 ;  /* 0x00000001c4077824 */ /* 0x000fc400078e0a07 */
[----:B------:R-:W-:-:S03]  /*0da0*/  IMAD.IADD R19, R196, 0x1, -R19 ;  /* 0x00000001c4137824 */ /* 0x000fc600078e0a13 */
[----:B------:R-:W-:Y:S01]  /*0db0*/  LEA.HI R0, R7, R7, RZ, 0x1 ;  /* 0x0000000707007211 */ /* 0x000fe200078f08ff */
[----:B------:R-:W-:-:S03]  /*0dc0*/  IMAD.SHL.U32 R17, R19, 0x8, RZ ;  /* 0x0000000813117824 */ /* 0x000fc600078e00ff */
[----:B------:R-:W-:Y:S01]  /*0dd0*/  LOP3.LUT R0, R0, 0x1ffffffe, RZ, 0xc0, !PT ;  /* 0x1ffffffe00007812 */ /* 0x000fe200078ec0ff */
[----:B------:R-:W-:Y:S01]  /*0de0*/  VIADD R18, R17, 0x40 ;  /* 0x0000004011127836 */ /* 0x000fe20000000000 */
[----:B------:R-:W-:-:S03]  /*0df0*/  SHF.R.S32.HI R195, RZ, 0x1f, R17 ;  /* 0x0000001fffc37819 */ /* 0x000fc60000011411 */
[----:B------:R-:W-:Y:S01]  /*0e00*/  IMAD.IADD R0, R7, 0x1, -R0 ;  /* 0x0000000107007824 */ /* 0x000fe200078e0a00 */
[----:B------:R-:W-:-:S03]  /*0e10*/  SHF.R.S32.HI R194, RZ, 0x1f, R18 ;  /* 0x0000001fffc27819 */ /* 0x000fc60000011412 */
[----:B------:R-:W-:-:S07]  /*0e20*/  IMAD R191, R0, 0x8, R189 ;  /* 0x0000000800bf7824 */ /* 0x000fce00078e02bd */
.L_x_409:
[----:B0-2-4-:R-:W0:Y:S01]  /*0e30*/  LDC.64 R4, c[0x0][0xc88] ;  /* 0x00032200ff047b82 */ /* 0x015e220000000a00 */
[----:B------:R-:W-:Y:S01]  /*0e40*/  ULDC.64 UR12, c[0x0][0x208] ;  /* 0x00008200000c7ab9 */ /* 0x000fe20000000a00 */
[----:B------:R-:W-:Y:S01]  /*0e50*/  ULDC.64 UR8, c[0x0][0xa28] ;  /* 0x00028a0000087ab9 */ /* 0x000fe20000000a00 */
[----:B------:R-:W-:Y:S01]  /*0e60*/  ULDC.64 UR10, c[0x0][0xa20] ;  /* 0x00028800000a7ab9 */ /* 0x000fe20000000a00 */
[----:B0-----:R-:W-:-:S06]  /*0e70*/  IMAD.WIDE R4, R47, 0x4, R4 ;  /* 0x000000042f047825 */ /* 0x001fcc00078e0204 */
[----:B------:R-:W2:Y:S01]  /*0e80*/  LDG.E R4, desc[UR12][R4.64] ;  /* 0x0000000c04047981 */ /* 0x000ea2000c1e1900 */
[----:B------:R-:W-:Y:S02]  /*0e90*/  UISETP.NE.U32.AND UP0, UPT, UR8, URZ, UPT ;  /* 0x0000003f0800728c */ /* 0x000fe4000bf05070 */
[----:B------:R-:W-:Y:S02]  /*0ea0*/  UISETP.NE.U32.AND UP1, UPT, UR10, URZ, UPT ;  /* 0x0000003f0a00728c */ /* 0x000fe4000bf25070 */
[----:B------:R-:W-:Y:S02]  /*0eb0*/  UISETP.NE.AND.EX UP0, UPT, UR9, URZ, UPT, UP0 ;  /* 0x0000003f0900728c */ /* 0x000fe4000bf05300 */
[----:B------:R-:W-:-:S04]  /*0ec0*/  UISETP.NE.AND.EX UP1, UPT, UR11, URZ, UPT, UP1 ;  /* 0x0000003f0b00728c */ /* 0x000fc8000bf25310 */
[----:B------:R-:W-:Y:S02]  /*0ed0*/  PLOP3.LUT P0, PT, PT, PT, UP0, 0x80, 0x0 ;  /* 0x000000000000781c */ /* 0x000fe40003f0f008 */
[----:B------:R-:W-:Y:S02]  /*0ee0*/  PLOP3.LUT P1, PT, PT, PT, UP1, 0x80, 0x0 ;  /* 0x000000000000781c */ /* 0x000fe40003f2f018 */
[----:B--2---:R-:W-:-:S13]  /*0ef0*/  R2UR UR61, R4 ;  /* 0x00000000043d72ca */ /* 0x004fda00000e0000 */
[----:B------:R-:W-:Y:S02]  /*0f00*/  USHF.R.S32.HI UR4, URZ, 0x1f, UR61 ;  /* 0x0000001f3f047899 */ /* 0x000fe4000801143d */
[----:B------:R-:W-:Y:S02]  /*0f10*/  @UP0 ULEA UR8, UP2, UR61, UR8, 0x2 ;  /* 0x000000083d080291 */ /* 0x000fe4000f84103f */
[----:B------:R-:W-:Y:S02]  /*0f20*/  @UP1 ULEA UR10, UP3, UR61, UR10, 0x2 ;  /* 0x0000000a3d0a1291 */ /* 0x000fe4000f86103f */
[----:B------:R-:W-:Y:S02]  /*0f30*/  @UP0 ULEA.HI.X UR9, UR61, UR9, UR4, 0x2, UP2 ;  /* 0x000000093d090291 */ /* 0x000fe400090f1404 */
[----:B------:R-:W-:Y:S01]  /*0f40*/  IMAD.U32 R186, RZ, RZ, UR4 ;  /* 0x00000004ffba7e24 */ /* 0x000fe2000f8e00ff */
[----:B------:R-:W-:Y:S01]  /*0f50*/  @UP1 ULEA.HI.X UR11, UR61, UR11, UR4, 0x2, UP3 ;  /* 0x0000000b3d0b1291 */ /* 0x000fe200098f1404 */
[----:B------:R-:W-:-:S02]  /*0f60*/  IMAD.U32 R4, RZ, RZ, UR8 ;  /* 0x00000008ff047e24 */ /* 0x000fc4000f8e00ff */
[----:B------:R-:W-:Y:S01]  /*0f70*/  IMAD.U32 R6, RZ, RZ, UR10 ;  /* 0x0000000aff067e24 */ /* 0x000fe2000f8e00ff */
[----:B------:R-:W-:Y:S01]  /*0f80*/  ULDC UR4, c[0x0][0x424] ;  /* 0x0001090000047ab9 */ /* 0x000fe20000000800 */
[----:B------:R-:W-:Y:S01]  /*0f90*/  IMAD.U32 R5, RZ, RZ, UR9 ;  /* 0x00000009ff057e24 */ /* 0x000fe2000f8e00ff */
[----:B------:R-:W-:Y:S01]  /*0fa0*/  MOV R7, UR11 ;  /* 0x0000000b00077c02 */ /* 0x000fe20008000f00 */
[----:B------:R-:W-:-:S03]  /*0fb0*/  ULDC.64 UR8, c[0x0][0x418] ;  /* 0x0001060000087ab9 */ /* 0x000fc60000000a00 */
[----:B------:R-:W2:Y:S04]  /*0fc0*/  @P0 LDG.E R4, desc[UR12][R4.64] ;  /* 0x0000000c04040981 */ /* 0x000ea8000c1e1900 */
[----:B---3--:R-:W3:Y:S01]  /*0fd0*/  @P1 LDG.E R6, desc[UR12][R6.64] ;  /* 0x0000000c06061981 */ /* 0x008ee2000c1e1900 */
[----:B------:R-:W-:Y:S01]  /*0fe0*/  UISETP.NE.U32.AND UP0, UPT, UR8, URZ, UPT ;  /* 0x0000003f0800728c */ /* 0x000fe2000bf05070 */
[----:B------:R-:W-:Y:S01]  /*0ff0*/  IMAD.U32 R22, RZ, RZ, UR6 ;  /* 0x00000006ff167e24 */ /* 0x000fe2000f8e00ff */
[----:B------:R-:W-:Y:S01]  /*1000*/  ULDC UR6, c[0x0][0x2f0] ;  /* 0x0000bc0000067ab9 */ /* 0x000fe20000000800 */
[----:B------:R-:W-:Y:S01]  /*1010*/  UMOV UR44, URZ ;  /* 0x0000003f002c7c82 */ /* 0x000fe20008000000 */
[----:B------:R-:W-:Y:S01]  /*1020*/  UISETP.NE.AND.EX UP0, UPT, UR9, URZ, UPT, UP0 ;  /* 0x0000003f0900728c */ /* 0x000fe2000bf05300 */
[----:B------:R-:W-:Y:S01]  /*1030*/  IMAD.MOV.U32 R0, RZ, RZ, RZ ;  /* 0x000000ffff007224 */ /* 0x000fe200078e00ff */
[----:B------:R-:W-:Y:S01]  /*1040*/  CS2R R86, SRZ ;  /* 0x0000000000567805 */ /* 0x000fe2000001ff00 */
[----:B------:R-:W-:Y:S01]  /*1050*/  IMAD.MOV.U32 R3, RZ, RZ, RZ ;  /* 0x000000ffff037224 */ /* 0x000fe200078e00ff */
[----:B------:R-:W-:Y:S01]  /*1060*/  USEL UR4, UR4, 0x1, UP0 ;  /* 0x0000000104047887 */ /* 0x000fe20008000000 */
[----:B------:R-:W-:-:S02]  /*1070*/  CS2R R84, SRZ ;  /* 0x0000000000547805 */ /* 0x000fc4000001ff00 */
[----:B------:R-:W-:Y:S02]  /*1080*/  CS2R R82, SRZ ;  /* 0x0000000000527805 */ /* 0x000fe4000001ff00 */
[----:B------:R-:W-:Y:S01]  /*1090*/  CS2R R80, SRZ ;  /* 0x0000000000507805 */ /* 0x000fe2000001ff00 */
[----:B------:R-:W-:Y:S01]  /*10a0*/  UIMAD UR4, UR4, UR6, URZ ;  /* 0x00000006040472a4 */ /* 0x000fe2000f8e023f */
        /* <DEDUP_REMOVED lines=15> */
[----:B------:R-:W-:Y:S01]  /*11a0*/  CS2R R48, SRZ ;  /* 0x0000000000307805 */ /* 0x000fe2000001ff00 */
[----:B------:R-:W-:Y:S01]  /*11b0*/  IMAD.MOV.U32 R29, RZ, RZ, RZ ;  /* 0x000000ffff1d7224 */ /* 0x000fe200078e00ff */
[----:B------:R-:W-:-:S02]  /*11c0*/  CS2R R32, SRZ ;  /* 0x0000000000207805 */ /* 0x000fc4000001ff00 */
[----:B------:R-:W-:Y:S02]  /*11d0*/  CS2R R36, SRZ ;  /* 0x0000000000247805 */ /* 0x000fe4000001ff00 */
[----:B------:R-:W-:Y:S02]  /*11e0*/  CS2R R42, SRZ ;  /* 0x00000000002a7805 */ /* 0x000fe4000001ff00 */
[----:B------:R-:W-:Y:S02]  /*11f0*/  CS2R R40, SRZ ;  /* 0x0000000000287805 */ /* 0x000fe4000001ff00 */
[----:B------:R-:W-:Y:S01]  /*1200*/  CS2R R38, SRZ ;  /* 0x0000000000267805 */ /* 0x000fe2000001ff00 */
[----:B------:R-:W-:Y:S01]  /*1210*/  IMAD.U32 R23, RZ, RZ, UR5 ;  /* 0x00000005ff177e24 */ /* 0x000fe2000f8e00ff */
[----:B--2---:R-:W-:Y:S02]  /*1220*/  @P0 R2UR UR44, R4 ;  /* 0x00000000042c02ca */ /* 0x004fe400000e0000 */
[----:B------:R-:W-:-:S02]  /*1230*/  PLOP3.LUT P0, PT, PT, PT, PT, 0x80, 0x0 ;  /* 0x000000000000781c */ /* 0x000fc40003f0f070 */
[----:B---3--:R-:W-:Y:S01]  /*1240*/  @P1 R2UR UR4, R6 ;  /* 0x00000000060412ca */ /* 0x008fe200000e0000 */
[----:B-1----:R-:W-:-:S14]  /*1250*/  @P1 BRA `(.L_x_367) ;  /* 0x0000000000381947 */ /* 0x002fdc0003800000 */
[----:B------:R-:W-:Y:S02]  /*1260*/  ULDC.64 UR6, c[0x0][0xa08] ;  /* 0x0002820000067ab9 */ /* 0x000fe40000000a00 */
[----:B------:R-:W-:-:S04]  /*1270*/  ISETP.NE.U32.AND P1, PT, RZ, UR6, PT ;  /* 0x00000006ff007c0c */ /* 0x000fc8000bf25070 */
[----:B------:R-:W-:-:S13]  /*1280*/  ISETP.NE.AND.EX P1, PT, RZ, UR7, PT, P1 ;  /* 0x00000007ff007c0c */ /* 0x000fda000bf25310 */
[----:B------:R-:W-:Y:S05]  /*1290*/  @!P1 BRA `(.L_x_367) ;  /* 0x0000000000289947 */ /* 0x000fea0003800000 */
[----:B------:R-:W-:Y:S01]  /*12a0*/  ULDC.64 UR4, c[0x0][0xa08] ;  /* 0x0002820000047ab9 */ /* 0x000fe20000000a00 */
[----:B------:R-:W-:Y:S01]  /*12b0*/  ULDC.64 UR6, c[0x0][0x208] ;  /* 0x0000820000067ab9 */ /* 0x000fe20000000a00 */
[----:B------:R-:W-:-:S06]  /*12c0*/  UIMAD.WIDE UR4, UR61, 0x4, UR4 ;  /* 0x000000043d0478a5 */ /* 0x000fcc000f8e0204 */
[----:B------:R-:W-:Y:S02]  /*12d0*/  IMAD.U32 R4, RZ, RZ, UR4 ;  /* 0x00000004ff047e24 */ /* 0x000fe4000f8e00ff */
[----:B------:R-:W-:-:S05]  /*12e0*/  IMAD.U32 R5, RZ, RZ, UR5 ;  /* 0x00000005ff057e24 */ /* 0x000fca000f8e00ff */
[----:B------:R-:W2:Y:S04]  /*12f0*/  LDG.E R7, desc[UR6][R4.64] ;  /* 0x0000000604077981 */ /* 0x000ea8000c1e1900 */
[----:B------:R-:W3:Y:S01]  /*1300*/  LDG.E R6, desc[UR6][R4.64+0x4] ;  /* 0x0000040604067981 */ /* 0x000ee2000c1e1900 */
[----:B--2---:R-:W-:Y:S02]  /*1310*/  R2UR UR4, R7 ;  /* 0x00000000070472ca */ /* 0x004fe400000e0000 */
[----:B---3--:R-:W-:-:S13]  /*1320*/  R2UR UR5, R6 ;  /* 0x00000000060572ca */ /* 0x008fda00000e0000 */
[----:B------:R-:W-:-:S12]  /*1330*/  UIADD3 UR4, -UR4, UR5, URZ ;  /* 0x0000000504047290 */ /* 0x000fd8000fffe13f */
.L_x_367:
[----:B------:R-:W-:Y:S01]  /*1340*/  UIADD3 UR44, -UR44, UR4, URZ ;  /* 0x000000042c2c7290 */ /* 0x000fe2000fffe13f */
[----:B------:R-:W-:Y:S02]  /*1350*/  CS2R R88, SRZ ;  /* 0x0000000000587805 */ /* 0x000fe4000001ff00 */
[----:B------:R-:W-:Y:S02]  /*1360*/  CS2R R34, SRZ ;  /* 0x0000000000227805 */ /* 0x000fe4000001ff00 */
[----:B------:R-:W-:Y:S01]  /*1370*/  CS2R R90, SRZ ;  /* 0x00000000005a7805 */ /* 0x000fe2000001ff00 */
[----:B------:R-:W-:Y:S01]  /*1380*/  UISETP.GE.AND UP0, UPT, UR44, 0x1, UPT ;  /* 0x000000012c00788c */ /* 0x000fe2000bf06270 */
[----:B------:R-:W-:Y:S01]  /*1390*/  CS2R R6, SRZ ;  /* 0x0000000000067805 */ /* 0x000fe2000001ff00 */
[----:B------:R-:W-:Y:S01]  /*13a0*/  UIADD3 UR4, UR44, 0x7f, URZ ;  /* 0x0000007f2c047890 */ /* 0x000fe2000fffe03f */
[----:B------:R-:W-:Y:S01]  /*13b0*/  IMAD.MOV.U32 R8, RZ, RZ, RZ ;  /* 0x000000ffff087224 */ /* 0x000fe200078e00ff */
[----:B------:R-:W-:Y:S01]  /*13c0*/  MOV R93, RZ ;  /* 0x000000ff005d7202 */ /* 0x000fe20000000f00 */
[----:B------:R-:W-:Y:S01]  /*13d0*/  IMAD.MOV.U32 R10, RZ, RZ, RZ ;  /* 0x000000ffff0a7224 */ /* 0x000fe200078e00ff */
[----:B------:R-:W-:Y:S01]  /*13e0*/  PLOP3.LUT P1, PT, PT, PT, UP0, 0x80, 0x0 ;  /* 0x000000000000781c */ /* 0x000fe20003f2f008 */
[----:B------:R-:W-:Y:S01]  /*13f0*/  USHF.R.S32.HI UR5, URZ, 0x1f, UR4 ;  /* 0x0000001f3f057899 */ /* 0x000fe20008011404 */
[----:B------:R-:W-:-:S02]  /*1400*/  IMAD.MOV.U32 R12, RZ, RZ, RZ ;  /* 0x000000ffff0c7224 */ /* 0x000fc400078e00ff */
[----:B------:R-:W-:Y:S01]  /*1410*/  IMAD.MOV.U32 R95, RZ, RZ, RZ ;  /* 0x000000ffff5f7224 */ /* 0x000fe200078e00ff */
[----:B------:R-:W-:-:S08]  /*1420*/  ULEA.HI UR5, UR5, UR4, URZ, 0x7 ;  /* 0x0000000405057291 */ /* 0x000fd0000f8f383f */
[----:B------:R-:W-:Y:S05]  /*1430*/  @!P1 BRA `(.L_x_368) ;  /* 0x0000006800549947 */ /* 0x000fea0003800000 */
[----:B------:R-:W0:Y:S01]  /*1440*/  SHFL.IDX PT, R0, R188, RZ, 0x1f ;  /* 0x00001fffbc007589 */ /* 0x000e2200000e0000 */
[----:B------:R-:W1:Y:S01]  /*1450*/  S2UR UR8, SR_CgaCtaId ;  /* 0x00000000000879c3 */ /* 0x000e620000008800 */
[----:B------:R-:W-:Y:S01]  /*1460*/  UMOV UR7, 0x400 ;  /* 0x0000040000077882 */ /* 0x000fe20000000000 */
[----:B------:R-:W-:Y:S01]  /*1470*/  USHF.R.S32.HI UR45, URZ, 0x7, UR5 ;  /* 0x000000073f2d7899 */ /* 0x000fe20008011405 */
[----:B0-----:R-:W-:Y:S01]  /*1480*/  R2UR UR4, R0 ;  /* 0x00000000000472ca */ /* 0x001fe200000e0000 */
[----:B-1----:R-:W-:-:S04]  /*1490*/  ULEA UR7, UR8, UR7, 0x18 ;  /* 0x0000000708077291 */ /* 0x002fc8000f8ec03f */
[----:B------:R-:W-:-:S04]  /*14a0*/  UIADD3 UR7, UR7, 0x10400, URZ ;  /* 0x0001040007077890 */ /* 0x000fc8000fffe03f */
[----:B------:R-:W-:-:S04]  /*14b0*/  ULOP3.LUT UP0, URZ, UR7, 0x3ff, URZ, 0xc0, !UPT ;  /* 0x000003ff073f7892 */ /* 0x000fc8000f80c03f */
[----:B------:R-:W-:Y:S02]  /*14c0*/  ULEA.HI UR6, UR4, UR4, URZ, 0x1 ;  /* 0x0000000404067291 */ /* 0x000fe4000f8f083f */
[----:B------:R-:W-:Y:S02]  /*14d0*/  PLOP3.LUT P0, PT, PT, PT, UP0, 0x80, 0x0 ;  /* 0x000000000000781c */ /* 0x000fe40003f0f008 */
[----:B------:R-:W-:-:S04]  /*14e0*/  ULOP3.LUT UR6, UR6, 0x1e, URZ, 0xc0, !UPT ;  /* 0x0000001e06067892 */ /* 0x000fc8000f8ec03f */
[----:B------:R-:W-:-:S04]  /*14f0*/  UIADD3 UR6, UR4, -UR6, URZ ;  /* 0x8000000604067290 */ /* 0x000fc8000fffe03f */
[----:B------:R-:W-:-:S04]  /*1500*/  ULEA UR6, UR6, UR7, 0xd ;  /* 0x0000000706067291 */ /* 0x000fc8000f8e683f */
[----:B------:R-:W-:-:S04]  /*1510*/  USHF.R.U32.HI UR6, URZ, 0x4, UR6 ;  /* 0x000000043f067899 */ /* 0x000fc80008011606 */
        /* <DEDUP_REMOVED lines=10> */
[----:B------:R-:W-:Y:S01]  /*15c0*/  MOV R12, 0x1 ;  /* 0x00000001000c7802 */ /* 0x000fe20000000f00 */
[----:B------:R-:W-:Y:S02]  /*15d0*/  IMAD.U32 R6, RZ, RZ, UR4 ;  /* 0x00000004ff067e24 */ /* 0x000fe4000f8e00ff */
[----:B------:R-:W-:-:S02]  /*15e0*/  IMAD.U32 R7, RZ, RZ, UR5 ;  /* 0x00000005ff077e24 */ /* 0x000fc4000f8e00ff */
[----:B------:R-:W-:Y:S02]  /*15f0*/  IMAD.U32 R11, RZ, RZ, UR7 ;  /* 0x00000007ff0b7e24 */ /* 0x000fe4000f8e00ff */
[----:B------:R-:W-:Y:S02]  /*1600*/  IMAD.MOV.U32 R8, RZ, RZ, 0x70 ;  /* 0x00000070ff087424 */ /* 0x000fe400078e00ff */
[----:B0-----:R-:W-:-:S07]  /*1610*/  IMAD.MOV.U32 R13, RZ, RZ, RZ ;  /* 0x000000ffff0d7224 */ /* 0x001fce00078e00ff */
[----:B------:R-:W-:-:S07]  /*1620*/  LEPC R20, `(.L_x_369) ;  /* 0x000000001014794e */ /* 0x000fce0000000000 */
[----:B-1----:R-:W-:Y:S05]  /*1630*/  CALL.ABS.NOINC R14 ;  /* 0x000000000e007343 */ /* 0x002fea0003c00000 */
.L_x_369:
[----:B------:R-:W0:Y:S01]  /*1640*/  S2UR UR5, SR_CgaCtaId ;  /* 0x00000000000579c3 */ /* 0x000e220000008800 */
[----:B------:R-:W-:Y:S01]  /*1650*/  LEA.HI R0, R185, R185, RZ, 0x1 ;  /* 0x000000b9b9007211 */ /* 0x000fe200078f08ff */
[----:B------:R-:W-:Y:S01]  /*1660*/  UMOV UR4, 0x400 ;  /* 0x0000040000047882 */ /* 0x000fe20000000000 */
[----:B------:R-:W-:Y:S01]  /*1670*/  R2UR UR6, R193 ;  /* 0x00000000c10672ca */ /* 0x000fe200000e0000 */
[----:B------:R-:W-:Y:S01]  /*1680*/  BSSY B0, `(.L_x_370) ;  /* 0x000000a000007945 */ /* 0x000fe20003800000 */
[----:B------:R-:W-:-:S05]  /*1690*/  LOP3.LUT R0, R0, 0xfffffffe, RZ, 0xc0, !PT ;  /* 0xfffffffe00007812 */ /* 0x000fca00078ec0ff */
[----:B------:R-:W-:-:S05]  /*16a0*/  IMAD.IADD R3, R185, 0x1, -R0 ;  /* 0x00000001b9037824 */ /* 0x000fca00078e0a00 */
[----:B------:R-:W-:Y:S01]  /*16b0*/  SHF.L.U32 R3, R3, 0x1f, RZ ;  /* 0x0000001f03037819 */ /* 0x000fe200000006ff */
[----:B------:R-:W-:-:S05]  /*16c0*/  IMAD.U32 R4, RZ, RZ, UR6 ;  /* 0x00000006ff047e24 */ /* 0x000fca000f8e00ff */
[----:B------:R-:W-:Y:S01]  /*16d0*/  ISETP.NE.AND P0, PT, R4, 0x3, PT ;  /* 0x000000030400780c */ /* 0x000fe20003f05270 */
[----:B0-----:R-:W-:-:S06]  /*16e0*/  ULEA UR4, UR5, UR4, 0x18 ;  /* 0x0000000405047291 */ /* 0x001fcc000f8ec03f */
[----:B------:R-:W-:-:S04]  /*16f0*/  IMAD.U32 R0, RZ, RZ, UR4 ;  /* 0x00000004ff007e24 */ /* 0x000fc8000f8e00ff */
[----:B------:R-:W0:Y:S02]  /*1700*/  SYNCS.PHASECHK.TRANS64.TRYWAIT P1, [R0+URZ+0x34800], R3 ;  /* 0x03480003000075a7 */ /* 0x000e24000802017f */
[----:B0-----:R-:W-:Y:S05]  /*1710*/  @!P1 BRA `(.L_x_371) ;  /* 0x000000e800ec9947 */ /* 0x001fea0003800000 */
.L_x_534:
[----:B------:R-:W-:Y:S05]  /*1720*/  BSYNC B0 ;  /* 0x0000000000007941 */ /* 0x000fea0003800000 */
.L_x_370:
[----:B------:R-:W-:Y:S05]  /*1730*/  @!P0 BRA `(.L_x_372) ;  /* 0x0000000000048947 */ /* 0x000fea0003800000 */
[----:B------:R-:W-:Y:S01]  /*1740*/  BPT.TRAP 0x1 ;  /* 0x000000040000795c */ /* 0x000fe20000300000 */
.L_x_372:
[----:B0-----:R-:W-:Y:S01]  /*1750*/  IMAD R3, R2, 0x8, R0 ;  /* 0x0000000802037824 */ /* 0x001fe200078e0200 */
[----:B------:R-:W-:-:S04]  /*1760*/  SHF.L.U32 R4, R16, 0x1f, RZ ;  /* 0x0000001f10047819 */ /* 0x000fc800000006ff */
[----:B------:R0:W1:Y:S01]  /*1770*/  SYNCS.PHASECHK.TRANS64.TRYWAIT P2, [R3+URZ+0x34830], R4 ;  /* 0x03483004030075a7 */ /* 0x000062000804017f */
[----:B------:R-:W-:Y:S05]  /*1780*/  @!P0 BRA `(.L_x_373) ;  /* 0x0000000000048947 */ /* 0x000fea0003800000 */
[----:B------:R-:W-:Y:S01]  /*1790*/  BPT.TRAP 0x1 ;  /* 0x000000040000795c */ /* 0x000fe20000300000 */
.L_x_373:
[----:B------:R-:W2:Y:S01]  /*17a0*/  S2R R5, SR_TID.X ;  /* 0x0000000000057919 */ /* 0x000ea20000002100 */
[----:B------:R-:W-:Y:S01]  /*17b0*/  IMAD.MOV.U32 R151, RZ, RZ, RZ ;  /* 0x000000ffff977224 */ /* 0x000fe200078e00ff */
[----:B--2---:R-:W-:Y:S01]  /*17c0*/  LOP3.LUT P1, RZ, R5, 0x7f, RZ, 0xc0, !PT ;  /* 0x0000007f05ff7812 */ /* 0x004fe2000782c0ff */
[----:B-1----:R-:W-:-:S12]  /*17d0*/  @P2 BRA `(.L_x_374) ;  /* 0x0000000000082947 */ /* 0x002fd80003800000 */
[----:B------:R-:W1:Y:S02]  /*17e0*/  SYNCS.PHASECHK.TRANS64.TRYWAIT P2, [R3+URZ+0x34830], R4 ;  /* 0x03483004030075a7 */ /* 0x000e64000804017f */
[----:B-1----:R-:W-:Y:S05]  /*17f0*/  @!P2 BRA `(.L_x_375) ;  /* 0x000000e800c8a947 */ /* 0x002fea0003800000 */
.L_x_374:
[----:B------:R-:W-:Y:S05]  /*1800*/  WARPSYNC.ALL ;  /* 0x0000000000007948 */ /* 0x000fea0003800000 */
[----:B------:R-:W-:Y:S01]  /*1810*/  R2UR UR4, R0 ;  /* 0x00000000000472ca */ /* 0x000fe200000e0000 */
[----:B------:R-:W-:Y:S01]  /*1820*/  ULOP3.LUT UR56, UR56, 0x10000, URZ, 0xfc, !UPT ;  /* 0x0001000038387892 */ /* 0x000fe2000f8efc3f */
[----:B------:R-:W-:Y:S01]  /*1830*/  R2UR UR58, R2 ;  /* 0x00000000023a72ca */ /* 0x000fe200000e0000 */
[----:B------:R-:W-:Y:S01]  /*1840*/  WARPGROUP.ARRIVE ;  /* 0x00000000000079c5 */ /* 0x000fe20000000000 */
[----:B------:R-:W-:Y:S01]  /*1850*/  UMOV UR57, 0x40000040 ;  /* 0x4000004000397882 */ /* 0x000fe20000000000 */
[----:B------:R-:W-:Y:S01]  /*1860*/  UMOV UR59, 0x40000040 ;  /* 0x40000040003b7882 */ /* 0x000fe20000000000 */
[----:B------:R-:W-:Y:S01]  /*1870*/  UIADD3 UR52, UR56, 0x2, URZ ;  /* 0x0000000238347890 */ /* 0x000fe2000fffe03f */
[----:B------:R-:W-:Y:S01]  /*1880*/  VIADD R6, R190, UR44 ;  /* 0x0000002cbe067c36 */ /* 0x000fe20008000000 */
[----:B------:R-:W-:Y:S01]  /*1890*/  UMOV UR53, 0x40000040 ;  /* 0x4000004000357882 */ /* 0x000fe20000000000 */
[----:B------:R-:W-:Y:S01]  /*18a0*/  UMOV UR55, 0x40000040 ;  /* 0x4000004000377882 */ /* 0x000fe20000000000 */
[----:B------:R-:W-:Y:S01]  /*18b0*/  UIADD3 UR8, UR56, 0x4, URZ ;  /* 0x0000000438087890 */ /* 0x000fe2000fffe03f */
[----:B------:R-:W-:Y:S01]  /*18c0*/  IMAD.U32 R9, RZ, RZ, UR45 ;  /* 0x0000002dff097e24 */ /* 0x000fe2000f8e00ff */
[----:B------:R-:W-:Y:S01]  /*18d0*/  UMOV UR9, 0x40000040 ;  /* 0x4000004000097882 */ /* 0x000fe20000000000 */
[----:B------:R-:W-:Y:S01]  /*18e0*/  UIADD3 UR4, UR4, 0x1c400, URZ ;  /* 0x0001c40004047890 */ /* 0x000fe2000fffe03f */
[----:B------:R-:W-:Y:S01]  /*18f0*/  P2R R8, PR, RZ, 0x1 ;  /* 0x00000001ff087803 */ /* 0x000fe20000000000 */
[----:B------:R-:W-:Y:S01]  /*1900*/  UMOV UR11, 0x40000040 ;  /* 0x40000040000b7882 */ /* 0x000fe20000000000 */
[----:B------:R-:W-:Y:S01]  /*1910*/  UIADD3 UR12, UR56, 0x6, URZ ;  /* 0x00000006380c7890 */ /* 0x000fe2000fffe03f */
[----:B------:R-:W-:Y:S01]  /*1920*/  IMAD R6, R9, -0x80, R6 ;  /* 0xffffff8009067824 */ /* 0x000fe200078e0206 */
[----:B------:R-:W-:Y:S01]  /*1930*/  USHF.R.U32.HI UR4, URZ, 0x4, UR4 ;  /* 0x000000043f047899 */ /* 0x000fe20008011604 */
[----:B01----:R-:W-:Y:S01]  /*1940*/  @!P1 IADD3 R3, R3, 0x34840, RZ ;  /* 0x0003484003039810 */ /* 0x003fe20007ffe0ff */
[----:B------:R-:W-:Y:S01]  /*1950*/  UMOV UR13, 0x40000040 ;  /* 0x40000040000d7882 */ /* 0x000fe20000000000 */
[----:B------:R-:W-:Y:S01]  /*1960*/  UMOV UR15, 0x40000040 ;  /* 0x40000040000f7882 */ /* 0x000fe20000000000 */
[----:B------:R-:W-:Y:S01]  /*1970*/  ULOP3.LUT UR4, UR4, 0x3fff, URZ, 0xc0, !UPT ;  /* 0x00003fff04047892 */ /* 0x000fe2000f8ec03f */
[C---:B------:R-:W-:Y:S01]  /*1980*/  ISETP.GT.AND P2, PT, R6.reuse, RZ, PT ;  /* 0x000000ff0600720c */ /* 0x040fe20003f44270 */
[----:B------:R-:W-:Y:S01]  /*1990*/  UIADD3 UR16, UR56, 0x400, URZ ;  /* 0x0000040038107890 */ /* 0x000fe2000fffe03f */
[C---:B------:R-:W-:Y:S01]  /*19a0*/  ISETP.GT.AND P3, PT, R6.reuse, 0x1, PT ;  /* 0x000000010600780c */ /* 0x040fe20003f64270 */
[----:B------:R-:W-:Y:S01]  /*19b0*/  ULOP3.LUT UR60, UR4, 0x10000, URZ, 0xfc, !UPT ;  /* 0x00010000043c7892 */ /* 0x000fe2000f8efc3f */
[C---:B------:R-:W-:Y:S01]  /*19c0*/  ISETP.GT.AND P6, PT, R6.reuse, 0x8, PT ;  /* 0x000000080600780c */ /* 0x040fe20003fc4270 */
[----:B------:R-:W-:Y:S01]  /*19d0*/  UMOV UR17, 0x40000040 ;  /* 0x4000004000117882 */ /* 0x000fe20000000000 */
[----:B------:R-:W-:Y:S01]  /*19e0*/  UMOV UR19, 0x40000040 ;  /* 0x4000004000137882 */ /* 0x000fe20000000000 */
[----:B------:R-:W-:Y:S01]  /*19f0*/  UIMAD UR58, UR58, 0xc00, UR60 ;  /* 0x00000c003a3a78a4 */ /* 0x000fe2000f8e023c */
[C---:B------:R-:W-:Y:S01]  /*1a00*/  ISETP.GT.AND P5, PT, R6.reuse, 0x9, PT ;  /* 0x000000090600780c */ /* 0x040fe20003fa4270 */
[----:B------:R-:W-:Y:S01]  /*1a10*/  UIADD3 UR20, UR56, 0x402, URZ ;  /* 0x0000040238147890 */ /* 0x000fe2000fffe03f */
[----:B------:R-:W-:Y:S01]  /*1a20*/  ISETP.GT.AND P4, PT, R6, 0x10, PT ;  /* 0x000000100600780c */ /* 0x000fe20003f84270 */
[----:B------:R-:W-:Y:S01]  /*1a30*/  UIADD3 UR54, UR58, 0x2, URZ ;  /* 0x000000023a367890 */ /* 0x000fe2000fffe03f */
[----:B------:R-:W-:Y:S01]  /*1a40*/  @!P1 PRMT R3, RZ, 0x654, R3 ;  /* 0x00000654ff039816 */ /* 0x000fe20000000003 */
[----:B------:R-:W-:Y:S01]  /*1a50*/  UIADD3 UR10, UR58, 0x4, URZ ;  /* 0x000000043a0a7890 */ /* 0x000fe2000fffe03f */
[----:B------:R-:W-:Y:S01]  /*1a60*/  IMAD.MOV.U32 R150, RZ, RZ, R151 ;  /* 0x000000ffff967224 */ /* 0x000fe200078e0097 */
[----:B------:R-:W-:-:S02]  /*1a70*/  UIADD3 UR14, UR58, 0x6, URZ ;  /* 0x000000063a0e7890 */ /* 0x000fc4000fffe03f */
[----:B------:R-:W-:Y:S01]  /*1a80*/  HGMMA.64x128x16.F32.BF16 R24, gdesc[UR56], RZ, !UPT, gsb0 ;  /* 0x01e00000381879f0 */ /* 0x000fe2000c0018ff */
        /* <DEDUP_REMOVED lines=42> */
[----:B------:R-:W-:Y:S01]  /*1d30*/  ULDC UR4, c[0x0][0x9d8] ;  /* 0x0002760000047ab9 */ /* 0x000fe20000000800 */
[----:B------:R-:W-:Y:S01]  /*1d40*/  ULDC UR5, c[0x0][0x988] ;  /* 0x0002620000057ab9 */ /* 0x000fe20000000800 */
[----:B------:R-:W-:Y:S01]  /*1d50*/  UISETP.GE.AND UP0, UPT, UR44, 0x81, UPT ;  /* 0x000000812c00788c */ /* 0x000fe2000bf06270 */
        /* <DEDUP_REMOVED lines=17> */
[----:B------:R-:W-:Y:S01]  /*1e70*/  IMAD.MOV.U32 R88, RZ, RZ, R151 ;  /* 0x000000ffff587224 */ /* 0x000fe200078e0097 */
        /* <DEDUP_REMOVED lines=270> */
[----:B------:R-:W-:Y:S01]  /*2f60*/  ISETP.GT.AND P2, PT, R6, 0x79, PT ;  /* 0x000000790600780c */ /* 0x000fe20003f44270 */
[----:B------:R-:W-:-:S04]  /*2f70*/  IMAD.U32 R6, RZ, RZ, UR5 ;  /* 0x00000005ff067e24 */ /* 0x000fc8000f8e00ff */
[----:B------:R-:W3:Y:S01]  /*2f80*/  MUFU.TANH R82, R82 ;  /* 0x0000005200527308 */ /* 0x000ee20000002400 */
[----:B0-----:R-:W-:-:S04]  /*2f90*/  FSEL R145, R84, -INF , P3 ;  /* 0xff80000054917808 */ /* 0x001fc80001800000 */
[----:B------:R-:W-:-:S03]  /*2fa0*/  FMNMX.FTZ R12, R145, R12, !PT ;  /* 0x0000000c910c7209 */ /* 0x000fc60007810000 */
[----:B------:R-:W0:Y:S01]  /*2fb0*/  MUFU.TANH R83, R83 ;  /* 0x0000005300537308 */ /* 0x000e220000002400 */
[----:B-1----:R-:W-:-:S04]  /*2fc0*/  FSEL R147, R85, -INF , P2 ;  /* 0xff80000055937808 */ /* 0x002fc80001000000 */
[----:B------:R-:W-:-:S03]  /*2fd0*/  FMNMX.FTZ R12, R147, R12, !PT ;  /* 0x0000000c930c7209 */ /* 0x000fc60007810000 */
[----:B------:R-:W1:Y:S02]  /*2fe0*/  MUFU.TANH R86, R86 ;  /* 0x0000005600567308 */ /* 0x000e640000002400 */
[----:B------:R-:W4:Y:S06]  /*2ff0*/  SHFL.BFLY PT, R9, R12, 0x2, 0x1f ;  /* 0x0c401f000c097f89 */ /* 0x000f2c00000e0000 */
[----:B------:R-:W-:Y:S01]  /*3000*/  MUFU.TANH R87, R87 ;  /* 0x0000005700577308 */ /* 0x000fe20000002400 */
[----:B----4-:R-:W-:-:S05]  /*3010*/  FMNMX.FTZ R14, R12, R9, !PT ;  /* 0x000000090c0e7209 */ /* 0x010fca0007810000 */
[----:B------:R-:W4:Y:S02]  /*3020*/  SHFL.BFLY PT, R9, R14, 0x1, 0x1f ;  /* 0x0c201f000e097f89 */ /* 0x000f2400000e0000 */
[----:B----4-:R-:W-:-:S04]  /*3030*/  FMNMX.FTZ R9, R14, R9, !PT ;  /* 0x000000090e097209 */ /* 0x010fc80007810000 */
[C---:B------:R-:W-:Y:S01]  /*3040*/  FSETP.NEU.FTZ.AND P0, PT, R9.reuse, -INF , PT ;  /* 0xff8000000900780b */ /* 0x040fe20003f1d000 */
[----:B------:R-:W-:-:S05]  /*3050*/  FMUL.FTZ R20, R9, R6 ;  /* 0x0000000609147220 */ /* 0x000fca0000410000 */
[----:B------:R-:W-:Y:S02]  /*3060*/  FSEL R20, R20, RZ, P0 ;  /* 0x000000ff14147208 */ /* 0x000fe40000000000 */
[----:B------:R-:W-:Y:S02]  /*3070*/  ISETP.NE.AND P0, PT, R8, RZ, PT ;  /* 0x000000ff0800720c */ /* 0x000fe40003f05270 */
[----:B------:R-:W4:Y:S01]  /*3080*/  MUFU.TANH R8, R79 ;  /* 0x0000004f00087308 */ /* 0x000f220000002400 */
[--C-:B------:R-:W-:Y:S01]  /*3090*/  FFMA.FTZ R67, R10, R6, -R20.reuse ;  /* 0x000000060a437223 */ /* 0x100fe20000010814 */
[----:B------:R-:W-:Y:S01]  /*30a0*/  FMNMX.FTZ R10, R5, R4, !PT ;  /* 0x00000004050a7209 */ /* 0x000fe20007810000 */
[-CC-:B------:R-:W-:Y:S01]  /*30b0*/  FFMA.FTZ R69, R91, R6.reuse, -R20.reuse ;  /* 0x000000065b457223 */ /* 0x180fe20000010814 */
[-CC-:B------:R-:W-:Y:S01]  /*30c0*/  FFMA.FTZ R176, R93, R6.reuse, -R20.reuse ;  /* 0x000000065db07223 */ /* 0x180fe20000010814 */
[----:B---3--:R-:W-:Y:S01]  /*30d0*/  FSEL R93, R82, -INF , P5 ;  /* 0xff800000525d7808 */ /* 0x008fe20002800000 */
[--C-:B------:R-:W-:Y:S01]  /*30e0*/  FFMA.FTZ R71, R95, R6, -R20.reuse ;  /* 0x000000065f477223 */ /* 0x100fe20000010814 */
[----:B------:R-:W-:Y:S01]  /*30f0*/  FMNMX.FTZ R10, R7, R10, !PT ;  /* 0x0000000a070a7209 */ /* 0x000fe20007810000 */
[-CC-:B------:R-:W-:Y:S01]  /*3100*/  FFMA.FTZ R178, R97, R6.reuse, -R20.reuse ;  /* 0x0000000661b27223 */ /* 0x180fe20000010814 */
[----:B0-----:R-:W-:Y:S01]  /*3110*/  FSEL R95, R83, -INF , P4 ;  /* 0xff800000535f7808 */ /* 0x001fe20002000000 */
[--C-:B------:R-:W-:Y:S01]  /*3120*/  FFMA.FTZ R73, R99, R6, -R20.reuse ;  /* 0x0000000663497223 */ /* 0x100fe20000010814 */
[----:B------:R-:W-:Y:S01]  /*3130*/  FMNMX.FTZ R10, R13, R10, !PT ;  /* 0x0000000a0d0a7209 */ /* 0x000fe20007810000 */
[-CC-:B------:R-:W-:Y:S01]  /*3140*/  FFMA.FTZ R180, R11, R6.reuse, -R20.reuse ;  /* 0x000000060bb47223 */ /* 0x180fe20000010814 */
[----:B-1----:R-:W-:Y:S01]  /*3150*/  FSEL R97, R86, -INF , P3 ;  /* 0xff80000056617808 */ /* 0x002fe20001800000 */
[--C-:B------:R-:W-:Y:S01]  /*3160*/  FFMA.FTZ R182, R89, R6, -R20.reuse ;  /* 0x0000000659b67223 */ /* 0x100fe20000010814 */
[----:B------:R-:W-:Y:S01]  /*3170*/  FMNMX.FTZ R10, R15, R10, !PT ;  /* 0x0000000a0f0a7209 */ /* 0x000fe20007810000 */
[----:B------:R-:W-:Y:S01]  /*3180*/  MUFU.EX2 R67, R67 ;  /* 0x0000004300437308 */ /* 0x000fe20000000800 */
[----:B----4-:R-:W-:Y:S01]  /*3190*/  FSEL R91, R8, -INF , P6 ;  /* 0xff800000085b7808 */ /* 0x010fe20003000000 */
[--C-:B------:R-:W-:Y:S01]  /*31a0*/  FFMA.FTZ R172, R101, R6, -R20.reuse ;  /* 0x0000000665ac7223 */ /* 0x100fe20000010814 */
[----:B------:R-:W-:Y:S01]  /*31b0*/  FMNMX.FTZ R10, R21, R10, !PT ;  /* 0x0000000a150a7209 */ /* 0x000fe20007810000 */
[-CC-:B------:R-:W-:Y:S01]  /*31c0*/  FFMA.FTZ R75, R103, R6.reuse, -R20.reuse ;  /* 0x00000006674b7223 */ /* 0x180fe20000010814 */
[----:B------:R-:W-:Y:S01]  /*31d0*/  FSEL R99, R87, -INF , P2 ;  /* 0xff80000057637808 */ /* 0x000fe20001000000 */
        /* <DEDUP_REMOVED lines=35> */
[----:B------:R-:W-:Y:S01]  /*3410*/  FFMA.FTZ R20, R147, R6, -R20 ;  /* 0x0000000693147223 */ /* 0x000fe20000010814 */
[--C-:B------:R-:W-:Y:S01]  /*3420*/  IMAD.MOV.U32 R147, RZ, RZ, R151.reuse ;  /* 0x000000ffff937224 */ /* 0x100fe200078e0097 */
[----:B------:R-:W-:Y:S01]  /*3430*/  FMNMX.FTZ R10, R43, R10, !PT ;  /* 0x0000000a2b0a7209 */ /* 0x000fe20007810000 */
[--C-:B------:R-:W-:Y:S01]  /*3440*/  IMAD.MOV.U32 R131, RZ, RZ, R151.reuse ;  /* 0x000000ffff837224 */ /* 0x100fe200078e0097 */
[-C--:B------:R-:W-:Y:S01]  /*3450*/  MOV R133, R151.reuse ;  /* 0x0000009700857202 */ /* 0x080fe20000000f00 */
[--C-:B------:R-:W-:Y:S01]  /*3460*/  IMAD.MOV.U32 R129, RZ, RZ, R151.reuse ;  /* 0x000000ffff817224 */ /* 0x100fe200078e0097 */
[----:B------:R-:W-:Y:S01]  /*3470*/  FMNMX.FTZ R10, R45, R10, !PT ;  /* 0x0000000a2d0a7209 */ /* 0x000fe20007810000 */
[----:B------:R-:W2:Y:S01]  /*3480*/  MUFU.EX2 R178, R178 ;  /* 0x000000b200b27308 */ /* 0x000ea20000000800 */
[--C-:B------:R-:W-:Y:S01]  /*3490*/  IMAD.MOV.U32 R127, RZ, RZ, R151.reuse ;  /* 0x000000ffff7f7224 */ /* 0x100fe200078e0097 */
[-C--:B------:R-:W-:Y:S01]  /*34a0*/  MOV R123, R151.reuse ;  /* 0x00000097007b7202 */ /* 0x080fe20000000f00 */
[--C-:B------:R-:W-:Y:S01]  /*34b0*/  IMAD.MOV.U32 R125, RZ, RZ, R151.reuse ;  /* 0x000000ffff7d7224 */ /* 0x100fe200078e0097 */
[----:B------:R-:W-:Y:S01]  /*34c0*/  FMNMX.FTZ R10, R47, R10, !PT ;  /* 0x0000000a2f0a7209 */ /* 0x000fe20007810000 */
[--C-:B------:R-:W-:Y:S01]  /*34d0*/  IMAD.MOV.U32 R121, RZ, RZ, R151.reuse ;  /* 0x000000ffff797224 */ /* 0x100fe200078e0097 */
[-C--:B------:R-:W-:Y:S01]  /*34e0*/  MOV R113, R151.reuse ;  /* 0x0000009700717202 */ /* 0x080fe20000000f00 */
[--C-:B------:R-:W-:Y:S01]  /*34f0*/  IMAD.MOV.U32 R119, RZ, RZ, R151.reuse ;  /* 0x000000ffff777224 */ /* 0x100fe200078e0097 */
[----:B------:R-:W-:Y:S01]  /*3500*/  FMNMX.FTZ R10, R49, R10, !PT ;  /* 0x0000000a310a7209 */ /* 0x000fe20007810000 */
[----:B------:R-:W-:Y:S01]  /*3510*/  MUFU.EX2 R73, R73 ;  /* 0x0000004900497308 */ /* 0x000fe20000000800 */
[--C-:B------:R-:W-:Y:S01]  /*3520*/  IMAD.MOV.U32 R117, RZ, RZ, R151.reuse ;  /* 0x000000ffff757224 */ /* 0x100fe200078e0097 */
[----:B------:R-:W-:Y:S01]  /*3530*/  MOV R103, R151 ;  /* 0x0000009700677202 */ /* 0x000fe20000000f00 */
[--C-:B------:R-:W-:Y:S01]  /*3540*/  IMAD.MOV.U32 R115, RZ, RZ, R151.reuse ;  /* 0x000000ffff737224 */ /* 0x100fe200078e0097 */
[----:B------:R-:W-:Y:S01]  /*3550*/  FMNMX.FTZ R10, R51, R10, !PT ;  /* 0x0000000a330a7209 */ /* 0x000fe20007810000 */
[----:B------:R-:W-:-:S02]  /*3560*/  IMAD.MOV.U32 R111, RZ, RZ, R151 ;  /* 0x000000ffff6f7224 */ /* 0x000fc400078e0097 */
[--C-:B------:R-:W-:Y:S01]  /*3570*/  IMAD.MOV.U32 R109, RZ, RZ, R151.reuse ;  /* 0x000000ffff6d7224 */ /* 0x100fe200078e0097 */
[----:B------:R-:W-:Y:S01]  /*3580*/  FMNMX.FTZ R10, R53, R10, !PT ;  /* 0x0000000a350a7209 */ /* 0x000fe20007810000 */
[----:B------:R-:W-:Y:S01]  /*3590*/  MUFU.EX2 R172, R172 ;  /* 0x000000ac00ac7308 */ /* 0x000fe20000000800 */
[--C-:B------:R-:W-:Y:S02]  /*35a0*/  IMAD.MOV.U32 R107, RZ, RZ, R151.reuse ;  /* 0x000000ffff6b7224 */ /* 0x100fe400078e0097 */
[----:B------:R-:W-:Y:S01]  /*35b0*/  FMNMX.FTZ R10, R55, R10, !PT ;  /* 0x0000000a370a7209 */ /* 0x000fe20007810000 */
[--C-:B------:R-:W-:Y:S02]  /*35c0*/  IMAD.MOV.U32 R105, RZ, RZ, R151.reuse ;  /* 0x000000ffff697224 */ /* 0x100fe400078e0097 */
[----:B------:R-:W-:Y:S01]  /*35d0*/  IMAD.MOV.U32 R101, RZ, RZ, R151 ;  /* 0x000000ffff657224 */ /* 0x000fe200078e0097 */
[----:B------:R-:W-:Y:S01]  /*35e0*/  FMNMX.FTZ R10, R57, R10, !PT ;  /* 0x0000000a390a7209 */ /* 0x000fe20007810000 */
[----:B------:R-:W-:Y:S03]  /*35f0*/  MUFU.EX2 R75, R75 ;  /* 0x0000004b004b7308 */ /* 0x000fe60000000800 */
[----:B------:R-:W-:-:S04]  /*3600*/  FMNMX.FTZ R10, R59, R10, !PT ;  /* 0x0000000a3b0a7209 */ /* 0x000fc80007810000 */
        /* <DEDUP_REMOVED lines=11> */
[----:B------:R-:W-:-:S05]  /*36c0*/  FMNMX.FTZ R10, R99, R10, !PT ;  /* 0x0000000a630a7209 */ /* 0x000fca0007810000 */
[----:B------:R-:W0:Y:S01]  /*36d0*/  SHFL.BFLY PT, R11, R10, 0x2, 0x1f ;  /* 0x0c401f000a0b7f89 */ /* 0x000e2200000e0000 */
[----:B------:R-:W-:Y:S08]  /*36e0*/  MUFU.EX2 R170, R170 ;  /* 0x000000aa00aa7308 */ /* 0x000ff00000000800 */
[----:B------:R-:W-:Y:S08]  /*36f0*/  MUFU.EX2 R81, R81 ;  /* 0x0000005100517308 */ /* 0x000ff00000000800 */
[----:B------:R-:W-:Y:S01]  /*3700*/  MUFU.EX2 R152, R152 ;  /* 0x0000009800987308 */ /* 0x000fe20000000800 */
[----:B0-----:R-:W-:-:S07]  /*3710*/  FMNMX.FTZ R8, R10, R11, !PT ;  /* 0x0000000b0a087209 */ /* 0x001fce0007810000 */
[----:B------:R-:W-:Y:S01]  /*3720*/  MUFU.EX2 R83, R83 ;  /* 0x0000005300537308 */ /* 0x000fe20000000800 */
[----:B------:R-:W0:Y:S07]  /*3730*/  SHFL.BFLY PT, R11, R8, 0x1, 0x1f ;  /* 0x0c201f00080b7f89 */ /* 0x000e2e00000e0000 */
[----:B------:R-:W-:Y:S08]  /*3740*/  MUFU.EX2 R154, R154 ;  /* 0x0000009a009a7308 */ /* 0x000ff00000000800 */
[----:B------:R-:W-:Y:S08]  /*3750*/  MUFU.EX2 R85, R85 ;  /* 0x0000005500557308 */ /* 0x000ff00000000800 */
[----:B------:R-:W-:Y:S01]  /*3760*/  MUFU.EX2 R156, R156 ;  /* 0x0000009c009c7308 */ /* 0x000fe20000000800 */
[----:B0-----:R-:W-:-:S04]  /*3770*/  FMNMX.FTZ R11, R8, R11, !PT ;  /* 0x0000000b080b7209 */ /* 0x001fc80007810000 */
[C---:B------:R-:W-:Y:S01]  /*3780*/  FSETP.NEU.FTZ.AND P2, PT, R11.reuse, -INF , PT ;  /* 0xff8000000b00780b */ /* 0x040fe20003f5d000 */
[----:B------:R-:W-:Y:S02]  /*3790*/  FMUL.FTZ R8, R11, R6 ;  /* 0x000000060b087220 */ /* 0x000fe40000410000 */
[----:B------:R-:W-:Y:S03]  /*37a0*/  MUFU.EX2 R87, R87 ;  /* 0x0000005700577308 */ /* 0x000fe60000000800 */
[----:B------:R-:W-:Y:S02]  /*37b0*/  FSEL R8, R8, RZ, P2 ;  /* 0x000000ff08087208 */ /* 0x000fe40001000000 */
[----:B------:R-:W-:-:S03]  /*37c0*/  PLOP3.LUT P2, PT, PT, PT, UP0, 0x80, 0x0 ;  /* 0x000000000000781c */ /* 0x000fc60003f4f008 */
        /* <DEDUP_REMOVED lines=17> */
[----:B0-----:R-:W-:Y:S01]  /*38e0*/  FADD.FTZ R13, R180, R67 ;  /* 0x00000043b40d7221 */ /* 0x001fe20000010000 */
[-CC-:B------:R-:W-:Y:S01]  /*38f0*/  FFMA.FTZ R41, R41, R6.reuse, -R8.reuse ;  /* 0x0000000629297223 */ /* 0x180fe20000010808 */
[-CC-:B------:R-:W-:Y:S01]  /*3900*/  FFMA.FTZ R43, R43, R6.reuse, -R8.reuse ;  /* 0x000000062b2b7223 */ /* 0x180fe20000010808 */
[-CC-:B------:R-:W-:Y:S01]  /*3910*/  FFMA.FTZ R45, R45, R6.reuse, -R8.reuse ;  /* 0x000000062d2d7223 */ /* 0x180fe20000010808 */
[-CC-:B------:R-:W-:Y:S01]  /*3920*/  FFMA.FTZ R47, R47, R6.reuse, -R8.reuse ;  /* 0x000000062f2f7223 */ /* 0x180fe20000010808 */
[-CC-:B------:R-:W-:Y:S01]  /*3930*/  FFMA.FTZ R49, R49, R6.reuse, -R8.reuse ;  /* 0x0000000631317223 */ /* 0x180fe20000010808 */
[-CC-:B------:R-:W-:Y:S01]  /*3940*/  FFMA.FTZ R51, R51, R6.reuse, -R8.reuse ;  /* 0x0000000633337223 */ /* 0x180fe20000010808 */
[----:B------:R-:W0:Y:S01]  /*3950*/  MUFU.EX2 R5, R5 ;  /* 0x0000000500057308 */ /* 0x000e220000000800 */
[----:B-1----:R-:W-:Y:S01]  /*3960*/  FADD.FTZ R4, R182, R13 ;  /* 0x0000000db6047221 */ /* 0x002fe20000010000 */
[-CC-:B------:R-:W-:Y:S01]  /*3970*/  FFMA.FTZ R53, R53, R6.reuse, -R8.reuse ;  /* 0x0000000635357223 */ /* 0x180fe20000010808 */
[-CC-:B------:R-:W-:Y:S01]  /*3980*/  FFMA.FTZ R55, R55, R6.reuse, -R8.reuse ;  /* 0x0000000637377223 */ /* 0x180fe20000010808 */
[-C--:B------:R-:W-:Y:S01]  /*3990*/  FFMA.FTZ R57, R57, R6.reuse, -R8 ;  /* 0x0000000639397223 */ /* 0x080fe20000010808 */
[----:B---3--:R-:W-:Y:S01]  /*39a0*/  FADD.FTZ R13, R69, R4 ;  /* 0x00000004450d7221 */ /* 0x008fe20000010000 */
[-CC-:B------:R-:W-:Y:S01]  /*39b0*/  FFMA.FTZ R59, R59, R6.reuse, -R8.reuse ;  /* 0x000000063b3b7223 */ /* 0x180fe20000010808 */
[-CC-:B------:R-:W-:Y:S01]  /*39c0*/  FFMA.FTZ R61, R61, R6.reuse, -R8.reuse ;  /* 0x000000063d3d7223 */ /* 0x180fe20000010808 */
[----:B------:R-:W1:Y:S01]  /*39d0*/  MUFU.EX2 R7, R7 ;  /* 0x0000000700077308 */ /* 0x000e620000000800 */
[----:B----4-:R-:W-:Y:S01]  /*39e0*/  FADD.FTZ R4, R176, R13 ;  /* 0x0000000db0047221 */ /* 0x010fe20000010000 */
[-CC-:B------:R-:W-:Y:S01]  /*39f0*/  FFMA.FTZ R63, R63, R6.reuse, -R8.reuse ;  /* 0x000000063f3f7223 */ /* 0x180fe20000010808 */
[-CC-:B------:R-:W-:Y:S01]  /*3a00*/  FFMA.FTZ R65, R65, R6.reuse, -R8.reuse ;  /* 0x0000000641417223 */ /* 0x180fe20000010808 */
[-C--:B------:R-:W-:Y:S01]  /*3a10*/  FFMA.FTZ R91, R91, R6.reuse, -R8 ;  /* 0x000000065b5b7223 */ /* 0x080fe20000010808 */
[----:B-----5:R-:W-:Y:S01]  /*3a20*/  FADD.FTZ R13, R71, R4 ;  /* 0x00000004470d7221 */ /* 0x020fe20000010000 */
[-CC-:B------:R-:W-:Y:S01]  /*3a30*/  FFMA.FTZ R93, R93, R6.reuse, -R8.reuse ;  /* 0x000000065d5d7223 */ /* 0x180fe20000010808 */
[-C--:B------:R-:W-:Y:S01]  /*3a40*/  FFMA.FTZ R95, R95, R6.reuse, -R8 ;  /* 0x000000065f5f7223 */ /* 0x080fe20000010808 */
[----:B------:R-:W3:Y:S01]  /*3a50*/  MUFU.EX2 R15, R15 ;  /* 0x0000000f000f7308 */ /* 0x000ee20000000800 */
[----:B--2---:R-:W-:Y:S01]  /*3a60*/  FADD.FTZ R36, R178, R13 ;  /* 0x0000000db2247221 */ /* 0x004fe20000010000 */
[----:B0-----:R-:W-:Y:S01]  /*3a70*/  FADD.FTZ R4, R5, R10 ;  /* 0x0000000a05047221 */ /* 0x001fe20000010000 */
[-CC-:B------:R-:W-:Y:S01]  /*3a80*/  FFMA.FTZ R97, R97, R6.reuse, -R8.reuse ;  /* 0x0000000661617223 */ /* 0x180fe20000010808 */
[----:B------:R-:W-:Y:S01]  /*3a90*/  FFMA.FTZ R99, R99, R6, -R8 ;  /* 0x0000000663637223 */ /* 0x000fe20000010808 */
[----:B------:R-:W-:Y:S01]  /*3aa0*/  F2FP.BF16.F32.PACK_AB R181, R10, R5 ;  /* 0x000000050ab5723e */ /* 0x000fe200000010ff */
[----:B------:R-:W-:Y:S01]  /*3ab0*/  IMAD.MOV.U32 R5, RZ, RZ, 0x3f800000 ;  /* 0x3f800000ff057424 */ /* 0x000fe200078e00ff */
[----:B------:R-:W-:Y:S01]  /*3ac0*/  F2FP.BF16.F32.PACK_AB R180, R67, R180 ;  /* 0x000000b443b4723e */ /* 0x000fe200000010ff */
[----:B------:R0:W2:Y:S01]  /*3ad0*/  MUFU.EX2 R14, R21 ;  /* 0x00000015000e7308 */ /* 0x0000a20000000800 */
[----:B-1----:R-:W-:Y:S01]  /*3ae0*/  FADD.FTZ R13, R7, R4 ;  /* 0x00000004070d7221 */ /* 0x002fe20000010000 */
[C---:B------:R-:W-:Y:S01]  /*3af0*/  F2FP.BF16.F32.PACK_AB R183, R12.reuse, R7 ;  /* 0x000000070cb7723e */ /* 0x040fe200000010ff */
[----:B------:R-:W-:Y:S01]  /*3b00*/  IMAD.MOV.U32 R7, RZ, RZ, 0x3f800000 ;  /* 0x3f800000ff077424 */ /* 0x000fe200078e00ff */
[----:B------:R-:W-:Y:S01]  /*3b10*/  F2FP.BF16.F32.PACK_AB R182, R69, R182 ;  /* 0x000000b645b6723e */ /* 0x000fe200000010ff */
[----:B------:R-:W-:Y:S01]  /*3b20*/  FADD.FTZ R4, R12, R13 ;  /* 0x0000000d0c047221 */ /* 0x000fe20000010000 */
[----:B------:R-:W-:-:S02]  /*3b30*/  F2FP.BF16.F32.PACK_AB R176, R71, R176 ;  /* 0x000000b047b0723e */ /* 0x000fc400000010ff */
[----:B------:R-:W1:Y:S01]  /*3b40*/  MUFU.EX2 R25, R25 ;  /* 0x0000001900197308 */ /* 0x000e620000000800 */
[----:B0-----:R-:W-:Y:S01]  /*3b50*/  FADD.FTZ R21, R73, R36 ;  /* 0x0000002449157221 */ /* 0x001fe20000010000 */
[----:B---3--:R-:W-:Y:S01]  /*3b60*/  FADD.FTZ R13, R15, R4 ;  /* 0x000000040f0d7221 */ /* 0x008fe20000010000 */
[----:B------:R-:W-:Y:S02]  /*3b70*/  F2FP.BF16.F32.PACK_AB R178, R73, R178 ;  /* 0x000000b249b2723e */ /* 0x000fe400000010ff */
[----:B------:R-:W-:Y:S01]  /*3b80*/  FADD.FTZ R38, R172, R21 ;  /* 0x00000015ac267221 */ /* 0x000fe20000010000 */
[C---:B------:R-:W-:Y:S02]  /*3b90*/  F2FP.BF16.F32.PACK_AB R172, R75.reuse, R172 ;  /* 0x000000ac4bac723e */ /* 0x040fe400000010ff */
[----:B------:R-:W0:Y:S01]  /*3ba0*/  MUFU.EX2 R24, R27 ;  /* 0x0000001b00187308 */ /* 0x000e220000000800 */
[----:B------:R-:W-:Y:S01]  /*3bb0*/  FADD.FTZ R21, R75, R38 ;  /* 0x000000264b157221 */ /* 0x000fe20000010000 */
[C---:B--2---:R-:W-:Y:S01]  /*3bc0*/  FADD.FTZ R4, R14.reuse, R13 ;  /* 0x0000000d0e047221 */ /* 0x044fe20000010000 */
[----:B------:R-:W-:-:S02]  /*3bd0*/  F2FP.BF16.F32.PACK_AB R177, R14, R15 ;  /* 0x0000000f0eb1723e */ /* 0x000fc400000010ff */
[----:B------:R-:W-:Y:S01]  /*3be0*/  FADD.FTZ R38, R174, R21 ;  /* 0x00000015ae267221 */ /* 0x000fe20000010000 */
[C---:B------:R-:W-:Y:S02]  /*3bf0*/  F2FP.BF16.F32.PACK_AB R174, R77.reuse, R174 ;  /* 0x000000ae4dae723e */ /* 0x040fe400000010ff */
[----:B------:R-:W2:Y:S01]  /*3c00*/  MUFU.EX2 R29, R29 ;  /* 0x0000001d001d7308 */ /* 0x000ea20000000800 */
[----:B------:R-:W-:Y:S01]  /*3c10*/  FADD.FTZ R21, R77, R38 ;  /* 0x000000264d157221 */ /* 0x000fe20000010000 */
[----:B-1----:R-:W-:-:S03]  /*3c20*/  FADD.FTZ R13, R25, R4 ;  /* 0x00000004190d7221 */ /* 0x002fc60000010000 */
[----:B------:R-:W-:Y:S01]  /*3c30*/  FADD.FTZ R40, R168, R21 ;  /* 0x00000015a8287221 */ /* 0x000fe20000010000 */
[C---:B------:R-:W-:Y:S02]  /*3c40*/  F2FP.BF16.F32.PACK_AB R168, R79.reuse, R168 ;  /* 0x000000a84fa8723e */ /* 0x040fe400000010ff */
[----:B------:R-:W1:Y:S01]  /*3c50*/  MUFU.EX2 R26, R31 ;  /* 0x0000001f001a7308 */ /* 0x000e620000000800 */
[C---:B0-----:R-:W-:Y:S01]  /*3c60*/  FADD.FTZ R4, R24.reuse, R13 ;  /* 0x0000000d18047221 */ /* 0x041fe20000010000 */
[----:B------:R-:W-:Y:S01]  /*3c70*/  FADD.FTZ R21, R79, R40 ;  /* 0x000000284f157221 */ /* 0x000fe20000010000 */
[----:B------:R-:W-:-:S03]  /*3c80*/  F2FP.BF16.F32.PACK_AB R179, R24, R25 ;  /* 0x0000001918b3723e */ /* 0x000fc600000010ff */
[----:B------:R-:W-:Y:S01]  /*3c90*/  FADD.FTZ R40, R170, R21 ;  /* 0x00000015aa287221 */ /* 0x000fe20000010000 */
[----:B------:R-:W-:Y:S01]  /*3ca0*/  F2FP.BF16.F32.PACK_AB R170, R81, R170 ;  /* 0x000000aa51aa723e */ /* 0x000fe200000010ff */
[----:B------:R-:W0:Y:S01]  /*3cb0*/  MUFU.EX2 R33, R33 ;  /* 0x0000002100217308 */ /* 0x000e220000000800 */
[----:B--2---:R-:W-:-:S07]  /*3cc0*/  FADD.FTZ R13, R29, R4 ;  /* 0x000000041d0d7221 */ /* 0x004fce0000010000 */
[----:B------:R-:W2:Y:S01]  /*3cd0*/  MUFU.EX2 R28, R35 ;  /* 0x00000023001c7308 */ /* 0x000ea20000000800 */
[C---:B-1----:R-:W-:Y:S01]  /*3ce0*/  FADD.FTZ R4, R26.reuse, R13 ;  /* 0x0000000d1a047221 */ /* 0x042fe20000010000 */
[----:B------:R-:W-:Y:S01]  /*3cf0*/  FADD.FTZ R13, R81, R40 ;  /* 0x00000028510d7221 */ /* 0x000fe20000010000 */
[----:B------:R-:W-:-:S03]  /*3d00*/  F2FP.BF16.F32.PACK_AB R173, R26, R29 ;  /* 0x0000001d1aad723e */ /* 0x000fc600000010ff */
[----:B------:R-:W-:Y:S01]  /*3d10*/  FADD.FTZ R42, R152, R13 ;  /* 0x0000000d982a7221 */ /* 0x000fe20000010000 */
[----:B------:R-:W-:Y:S01]  /*3d20*/  F2FP.BF16.F32.PACK_AB R152, R83, R152 ;  /* 0x000000985398723e */ /* 0x000fe200000010ff */
[----:B------:R-:W1:Y:S01]  /*3d30*/  MUFU.EX2 R37, R37 ;  /* 0x0000002500257308 */ /* 0x000e620000000800 */
[----:B0-----:R-:W-:Y:S01]  /*3d40*/  FADD.FTZ R3, R33, R4 ;  /* 0x0000000421037221 */ /* 0x001fe20000010000 */
[----:B------:R-:W-:-:S04]  /*3d50*/  FADD.FTZ R13, R83, R42 ;  /* 0x0000002a530d7221 */ /* 0x000fc80000010000 */
[----:B------:R-:W-:Y:S01]  /*3d60*/  FADD.FTZ R42, R154, R13 ;  /* 0x0000000d9a2a7221 */ /* 0x000fe20000010000 */
[C---:B------:R-:W-:Y:S01]  /*3d70*/  F2FP.BF16.F32.PACK_AB R154, R85.reuse, R154 ;  /* 0x0000009a559a723e */ /* 0x040fe200000010ff */
[----:B------:R-:W0:Y:S01]  /*3d80*/  MUFU.EX2 R30, R39 ;  /* 0x00000027001e7308 */ /* 0x000e220000000800 */
[C---:B--2---:R-:W-:Y:S01]  /*3d90*/  FADD.FTZ R4, R28.reuse, R3 ;  /* 0x000000031c047221 */ /* 0x044fe20000010000 */
[----:B------:R-:W-:Y:S01]  /*3da0*/  FADD.FTZ R13, R85, R42 ;  /* 0x0000002a550d7221 */ /* 0x000fe20000010000 */
[----:B------:R-:W-:-:S03]  /*3db0*/  F2FP.BF16.F32.PACK_AB R175, R28, R33 ;  /* 0x000000211caf723e */ /* 0x000fc600000010ff */
[----:B------:R-:W-:Y:S01]  /*3dc0*/  FADD.FTZ R42, R156, R13 ;  /* 0x0000000d9c2a7221 */ /* 0x000fe20000010000 */
[----:B------:R-:W-:Y:S01]  /*3dd0*/  F2FP.BF16.F32.PACK_AB R156, R87, R156 ;  /* 0x0000009c579c723e */ /* 0x000fe200000010ff */
[----:B------:R-:W2:Y:S01]  /*3de0*/  MUFU.EX2 R41, R41 ;  /* 0x0000002900297308 */ /* 0x000ea20000000800 */
[----:B-1----:R-:W-:Y:S01]  /*3df0*/  FADD.FTZ R3, R37, R4 ;  /* 0x0000000425037221 */ /* 0x002fe20000010000 */
[----:B------:R-:W-:-:S04]  /*3e00*/  FADD.FTZ R13, R87, R42 ;  /* 0x0000002a570d7221 */ /* 0x000fc80000010000 */
[----:B------:R-:W-:Y:S02]  /*3e10*/  FADD.FTZ R42, R158, R13 ;  /* 0x0000000d9e2a7221 */ /* 0x000fe40000010000 */
        /* <DEDUP_REMOVED lines=11> */
[C---:B--2---:R-:W-:Y:S01]  /*3ed0*/  FADD.FTZ R4, R34.reuse, R3 ;  /* 0x0000000322047221 */ /* 0x044fe20000010000 */
[----:B------:R-:W-:-:S06]  /*3ee0*/  F2FP.BF16.F32.PACK_AB R153, R34, R45 ;  /* 0x0000002d2299723e */ /* 0x000fcc00000010ff */
[----:B------:R-:W2:Y:S01]  /*3ef0*/  MUFU.EX2 R160, R160 ;  /* 0x000000a000a07308 */ /* 0x000ea20000000800 */
[C---:B-1----:R-:W-:Y:S01]  /*3f00*/  FADD.FTZ R13, R89.reuse, R42 ;  /* 0x0000002a590d7221 */ /* 0x042fe20000010000 */
[----:B------:R-:W-:Y:S01]  /*3f10*/  F2FP.BF16.F32.PACK_AB R158, R89, R158 ;  /* 0x0000009e599e723e */ /* 0x000fe200000010ff */
[----:B------:R-:W-:-:S05]  /*3f20*/  IMAD.MOV.U32 R89, RZ, RZ, R151 ;  /* 0x000000ffff597224 */ /* 0x000fca00078e0097 */
        /* <DEDUP_REMOVED lines=9> */
[----:B------:R-:W-:Y:S01]  /*3fc0*/  F2FP.BF16.F32.PACK_AB R160, R135, R160 ;  /* 0x000000a087a0723e */ /* 0x000fe200000010ff */
[----:B------:R-:W-:-:S05]  /*3fd0*/  IMAD.MOV.U32 R135, RZ, RZ, R151 ;  /* 0x000000ffff877224 */ /* 0x000fca00078e0097 */
[----:B------:R-:W0:Y:S01]  /*3fe0*/  MUFU.EX2 R38, R55 ;  /* 0x0000003700267308 */ /* 0x000e220000000800 */
[----:B--2---:R-:W-:-:S07]  /*3ff0*/  FADD.FTZ R3, R53, R4 ;  /* 0x0000000435037221 */ /* 0x004fce0000010000 */
[----:B------:R2:W3:Y:S01]  /*4000*/  MUFU.EX2 R162, R139 ;  /* 0x0000008b00a27308 */ /* 0x0004e20000000800 */
[----:B-1----:R-:W-:-:S07]  /*4010*/  FADD.FTZ R13, R137, R44 ;  /* 0x0000002c890d7221 */ /* 0x002fce0000010000 */
[----:B------:R-:W1:Y:S01]  /*4020*/  MUFU.EX2 R57, R57 ;  /* 0x0000003900397308 */ /* 0x000e620000000800 */
[C---:B0-----:R-:W-:Y:S01]  /*4030*/  FADD.FTZ R4, R38.reuse, R3 ;  /* 0x0000000326047221 */ /* 0x041fe20000010000 */
[----:B------:R-:W-:Y:S01]  /*4040*/  F2FP.BF16.F32.PACK_AB R157, R38, R53 ;  /* 0x00000035269d723e */ /* 0x000fe200000010ff */
[----:B--2---:R-:W-:-:S05]  /*4050*/  IMAD.MOV.U32 R139, RZ, RZ, R151 ;  /* 0x000000ffff8b7224 */ /* 0x004fca00078e0097 */
[----:B------:R-:W0:Y:S01]  /*4060*/  MUFU.EX2 R141, R141 ;  /* 0x0000008d008d7308 */ /* 0x000e220000000800 */
[C---:B---3--:R-:W-:Y:S01]  /*4070*/  FADD.FTZ R44, R162.reuse, R13 ;  /* 0x0000000da22c7221 */ /* 0x048fe20000010000 */
[----:B------:R-:W-:Y:S01]  /*4080*/  F2FP.BF16.F32.PACK_AB R162, R162, R137 ;  /* 0x00000089a2a2723e */ /* 0x000fe200000010ff */
[----:B------:R-:W-:-:S05]  /*4090*/  IMAD.MOV.U32 R137, RZ, RZ, R151 ;  /* 0x000000ffff897224 */ /* 0x000fca00078e0097 */
[----:B------:R-:W2:Y:S01]  /*40a0*/  MUFU.EX2 R40, R59 ;  /* 0x0000003b00287308 */ /* 0x000ea20000000800 */
[----:B-1----:R-:W-:-:S07]  /*40b0*/  FADD.FTZ R3, R57, R4 ;  /* 0x0000000439037221 */ /* 0x002fce0000010000 */
[----:B------:R1:W3:Y:S01]  /*40c0*/  MUFU.EX2 R164, R143 ;  /* 0x0000008f00a47308 */ /* 0x0002e20000000800 */
[----:B0-----:R-:W-:-:S07]  /*40d0*/  FADD.FTZ R13, R141, R44 ;  /* 0x0000002c8d0d7221 */ /* 0x001fce0000010000 */
[----:B------:R-:W0:Y:S01]  /*40e0*/  MUFU.EX2 R61, R61 ;  /* 0x0000003d003d7308 */ /* 0x000e220000000800 */
[C---:B--2---:R-:W-:Y:S01]  /*40f0*/  FADD.FTZ R4, R40.reuse, R3 ;  /* 0x0000000328047221 */ /* 0x044fe20000010000 */
[----:B------:R-:W-:Y:S02]  /*4100*/  F2FP.BF16.F32.PACK_AB R159, R40, R57 ;  /* 0x00000039289f723e */ /* 0x000fe400000010ff */
[----:B-1----:R-:W-:-:S04]  /*4110*/  MOV R143, R151 ;  /* 0x00000097008f7202 */ /* 0x002fc80000000f00 */
[----:B------:R-:W1:Y:S01]  /*4120*/  MUFU.EX2 R145, R145 ;  /* 0x0000009100917308 */ /* 0x000e620000000800 */
[C---:B---3--:R-:W-:Y:S01]  /*4130*/  FADD.FTZ R46, R164.reuse, R13 ;  /* 0x0000000da42e7221 */ /* 0x048fe20000010000 */
[----:B------:R-:W-:Y:S01]  /*4140*/  F2FP.BF16.F32.PACK_AB R164, R164, R141 ;  /* 0x0000008da4a4723e */ /* 0x000fe200000010ff */
[----:B------:R-:W-:-:S05]  /*4150*/  IMAD.MOV.U32 R141, RZ, RZ, R151 ;  /* 0x000000ffff8d7224 */ /* 0x000fca00078e0097 */
[----:B------:R-:W2:Y:S01]  /*4160*/  MUFU.EX2 R8, R63 ;  /* 0x0000003f00087308 */ /* 0x000ea20000000800 */
[----:B0-----:R-:W-:-:S07]  /*4170*/  FADD.FTZ R3, R61, R4 ;  /* 0x000000043d037221 */ /* 0x001fce0000010000 */
[----:B------:R-:W0:Y:S01]  /*4180*/  MUFU.EX2 R65, R65 ;  /* 0x0000004100417308 */ /* 0x000e220000000800 */
[----:B-1----:R-:W-:-:S07]  /*4190*/  FADD.FTZ R13, R145, R46 ;  /* 0x0000002e910d7221 */ /* 0x002fce0000010000 */
[----:B------:R1:W3:Y:S01]  /*41a0*/  MUFU.EX2 R42, R91 ;  /* 0x0000005b002a7308 */ /* 0x0002e20000000800 */
[C---:B--2---:R-:W-:Y:S01]  /*41b0*/  FADD.FTZ R46, R8.reuse, R3 ;  /* 0x00000003082e7221 */ /* 0x044fe20000010000 */
[----:B------:R-:W-:-:S06]  /*41c0*/  F2FP.BF16.F32.PACK_AB R161, R8, R61 ;  /* 0x0000003d08a1723e */ /* 0x000fcc00000010ff */
[----:B------:R-:W2:Y:S01]  /*41d0*/  MUFU.EX2 R93, R93 ;  /* 0x0000005d005d7308 */ /* 0x000ea20000000800 */
[----:B0-----:R-:W-:Y:S01]  /*41e0*/  FADD.FTZ R3, R65, R46 ;  /* 0x0000002e41037221 */ /* 0x001fe20000010000 */
[----:B-1----:R-:W-:-:S06]  /*41f0*/  IMAD.MOV.U32 R91, RZ, RZ, R151 ;  /* 0x000000ffff5b7224 */ /* 0x002fcc00078e0097 */
[----:B------:R0:W1:Y:S01]  /*4200*/  MUFU.EX2 R44, R95 ;  /* 0x0000005f002c7308 */ /* 0x0000620000000800 */
[C---:B---3--:R-:W-:Y:S01]  /*4210*/  FADD.FTZ R12, R42.reuse, R3 ;  /* 0x000000032a0c7221 */ /* 0x048fe20000010000 */
[----:B------:R-:W-:-:S06]  /*4220*/  F2FP.BF16.F32.PACK_AB R163, R42, R65 ;  /* 0x000000412aa3723e */ /* 0x000fcc00000010ff */
[----:B------:R-:W3:Y:S01]  /*4230*/  MUFU.EX2 R97, R97 ;  /* 0x0000006100617308 */ /* 0x000ee20000000800 */
[----:B--2---:R-:W-:Y:S01]  /*4240*/  FADD.FTZ R3, R93, R12 ;  /* 0x0000000c5d037221 */ /* 0x004fe20000010000 */
[----:B0-----:R-:W-:-:S06]  /*4250*/  IMAD.MOV.U32 R95, RZ, RZ, R151 ;  /* 0x000000ffff5f7224 */ /* 0x001fcc00078e0097 */
[----:B------:R-:W0:Y:S01]  /*4260*/  MUFU.EX2 R20, R20 ;  /* 0x0000001400147308 */ /* 0x000e220000000800 */
[C---:B-1----:R-:W-:Y:S01]  /*4270*/  FADD.FTZ R12, R44.reuse, R3 ;  /* 0x000000032c0c7221 */ /* 0x042fe20000010000 */
[----:B------:R-:W-:Y:S02]  /*4280*/  F2FP.BF16.F32.PACK_AB R165, R44, R93 ;  /* 0x0000005d2ca5723e */ /* 0x000fe400000010ff */
[----:B------:R-:W-:-:S04]  /*4290*/  MOV R93, R151 ;  /* 0x00000097005d7202 */ /* 0x000fc80000000f00 */
[----:B------:R1:W2:Y:S01]  /*42a0*/  MUFU.EX2 R10, R99 ;  /* 0x00000063000a7308 */ /* 0x0002a20000000800 */
[----:B---3--:R-:W-:Y:S01]  /*42b0*/  FADD.FTZ R3, R97, R12 ;  /* 0x0000000c61037221 */ /* 0x008fe20000010000 */
[C---:B0-----:R-:W-:Y:S01]  /*42c0*/  F2FP.BF16.F32.PACK_AB R166, R20.reuse, R145 ;  /* 0x0000009114a6723e */ /* 0x041fe200000010ff */
[----:B------:R-:W-:Y:S01]  /*42d0*/  FADD.FTZ R4, R20, R13 ;  /* 0x0000000d14047221 */ /* 0x000fe20000010000 */
[--C-:B------:R-:W-:Y:S02]  /*42e0*/  IMAD.MOV.U32 R145, RZ, RZ, R151.reuse ;  /* 0x000000ffff917224 */ /* 0x100fe400078e0097 */
[----:B-1----:R-:W-:Y:S01]  /*42f0*/  IMAD.MOV.U32 R99, RZ, RZ, R151 ;  /* 0x000000ffff637224 */ /* 0x002fe200078e0097 */
[C---:B--2---:R-:W-:Y:S01]  /*4300*/  F2FP.BF16.F32.PACK_AB R167, R10.reuse, R97 ;  /* 0x000000610aa7723e */ /* 0x044fe200000010ff */
[----:B------:R-:W-:Y:S01]  /*4310*/  FADD.FTZ R3, R10, R3 ;  /* 0x000000030a037221 */ /* 0x000fe20000010000 */
[----:B------:R-:W-:Y:S01]  /*4320*/  IMAD.MOV.U32 R97, RZ, RZ, R151 ;  /* 0x000000ffff617224 */ /* 0x000fe200078e0097 */
[----:B------:R-:W-:Y:S06]  /*4330*/  @!P2 BRA `(.L_x_376) ;  /* 0x0000002800eca947 */ /* 0x000fec0003800000 */
[----:B------:R-:W-:Y:S01]  /*4340*/  R2UR UR4, R2 ;  /* 0x00000000020472ca */ /* 0x000fe200000e0000 */
[----:B------:R-:W-:Y:S01]  /*4350*/  IMAD.MOV.U32 R8, RZ, RZ, R11 ;  /* 0x000000ffff087224 */ /* 0x000fe200078e000b */
[----:B------:R-:W-:Y:S01]  /*4360*/  CS2R R150, SRZ ;  /* 0x0000000000967805 */ /* 0x000fe2000001ff00 */
[----:B------:R-:W-:Y:S01]  /*4370*/  IMAD.MOV.U32 R12, RZ, RZ, R9 ;  /* 0x000000ffff0c7224 */ /* 0x000fe200078e0009 */
[----:B------:R-:W-:Y:S01]  /*4380*/  CS2R R146, SRZ ;  /* 0x0000000000927805 */ /* 0x000fe2000001ff00 */
[----:B------:R-:W-:Y:S01]  /*4390*/  IMAD.MOV.U32 R10, RZ, RZ, R16 ;  /* 0x000000ffff0a7224 */ /* 0x000fe200078e0010 */
[----:B------:R-:W-:Y:S01]  /*43a0*/  CS2R R142, SRZ ;  /* 0x00000000008e7805 */ /* 0x000fe2000001ff00 */
[----:B------:R-:W-:Y:S01]  /*43b0*/  IMAD.MOV.U32 R5, RZ, RZ, 0x3f800000 ;  /* 0x3f800000ff057424 */ /* 0x000fe200078e00ff */
        /* <DEDUP_REMOVED lines=29> */
[----:B------:R-:W-:Y:S01]  /*4590*/  UIADD3 UR5, UR45, -0x2, URZ ;  /* 0xfffffffe2d057890 */ /* 0x000fe2000fffe03f */
[----:B------:R-:W-:-:S11]  /*45a0*/  ULDC UR6, c[0x0][0x9d8] ;  /* 0x0002760000067ab9 */ /* 0x000fd60000000800 */
.L_x_385:
[----:B------:R-:W-:-:S04]  /*45b0*/  UIADD3 UR7, UR4, 0x1, URZ ;  /* 0x0000000104077890 */ /* 0x000fc8000fffe03f */
[----:B------:R-:W-:-:S04]  /*45c0*/  UISETP.NE.AND UP0, UPT, UR7, 0x2, UPT ;  /* 0x000000020700788c */ /* 0x000fc8000bf05270 */
[----:B------:R-:W-:Y:S02]  /*45d0*/  USEL UR10, URZ, 0x1, UP0 ;  /* 0x000000013f0a7887 */ /* 0x000fe40008000000 */
[----:B------:R-:W-:-:S04]  /*45e0*/  USEL UR7, UR7, URZ, UP0 ;  /* 0x0000003f07077287 */ /* 0x000fc80008000000 */
[----:B------:R-:W-:Y:S02]  /*45f0*/  LOP3.LUT R16, R10, UR10, RZ, 0x3c, !PT ;  /* 0x0000000a0a107c12 */ /* 0x000fe4000f8e3cff */
[----:B------:R-:W-:Y:S01]  /*4600*/  MOV R2, UR7 ;  /* 0x0000000700027c02 */ /* 0x000fe20008000f00 */
[----:B------:R-:W-:Y:S06]  /*4610*/  @!P0 BRA `(.L_x_377) ;  /* 0x0000000000048947 */ /* 0x000fec0003800000 */
[----:B------:R-:W-:Y:S01]  /*4620*/  BPT.TRAP 0x1 ;  /* 0x000000040000795c */ /* 0x000fe20000300000 */
.L_x_377:
[----:B------:R-:W0:Y:S01]  /*4630*/  S2UR UR11, SR_CgaCtaId ;  /* 0x00000000000b79c3 */ /* 0x000e220000008800 */
[----:B------:R-:W-:Y:S01]  /*4640*/  UMOV UR10, 0x400 ;  /* 0x00000400000a7882 */ /* 0x000fe20000000000 */
[----:B------:R-:W-:Y:S01]  /*4650*/  SHF.L.U32 R6, R16, 0x1f, RZ ;  /* 0x0000001f10067819 */ /* 0x000fe200000006ff */
[----:B0-----:R-:W-:-:S06]  /*4660*/  ULEA UR10, UR11, UR10, 0x18 ;  /* 0x0000000a0b0a7291 */ /* 0x001fcc000f8ec03f */
[----:B------:R-:W-:-:S05]  /*4670*/  IMAD.U32 R0, RZ, RZ, UR10 ;  /* 0x0000000aff007e24 */ /* 0x000fca000f8e00ff */
[----:B------:R-:W-:-:S13]  /*4680*/  R2UR UR10, R0 ;  /* 0x00000000000a72ca */ /* 0x000fda00000e0000 */
[----:B------:R-:W-:-:S09]  /*4690*/  ULEA UR7, UR7, UR10, 0x3 ;  /* 0x0000000a07077291 */ /* 0x000fd2000f8e183f */
[----:B------:R0:W1:Y:S01]  /*46a0*/  SYNCS.PHASECHK.TRANS64.TRYWAIT P2, [UR7+0x34830], R6 ;  /* 0x03483006ff0075a7 */ /* 0x0000620008040147 */
[----:B------:R-:W-:Y:S05]  /*46b0*/  @!P0 BRA `(.L_x_378) ;  /* 0x0000000000048947 */ /* 0x000fea0003800000 */
[----:B------:R-:W-:Y:S01]  /*46c0*/  BPT.TRAP 0x1 ;  /* 0x000000040000795c */ /* 0x000fe20000300000 */
.L_x_378:
[----:B-1----:R-:W-:Y:S05]  /*46d0*/  @P2 BRA `(.L_x_379) ;  /* 0x0000000000082947 */ /* 0x002fea0003800000 */
[----:B------:R-:W1:Y:S02]  /*46e0*/  SYNCS.PHASECHK.TRANS64.TRYWAIT P2, [UR7+0x34830], R6 ;  /* 0x03483006ff0075a7 */ /* 0x000e640008040147 */
[----:B-1----:R-:W-:Y:S05]  /*46f0*/  @!P2 BRA `(.L_x_380) ;  /* 0x000000bc001ca947 */ /* 0x002fea0003800000 */
.L_x_379:
[----:B------:R-:W-:Y:S01]  /*4700*/  R2UR UR10, R2 ;  /* 0x00000000020a72ca */ /* 0x000fe200000e0000 */
[----:B------:R-:W-:Y:S01]  /*4710*/  WARPGROUP.ARRIVE ;  /* 0x00000000000079c5 */ /* 0x000fe20000000000 */
[----:B------:R-:W-:Y:S01]  /*4720*/  UMOV UR44, UR56 ;  /* 0x00000038002c7c82 */ /* 0x000fe20008000000 */
[----:B------:R-:W-:Y:S01]  /*4730*/  UMOV UR45, UR57 ;  /* 0x00000039002d7c82 */ /* 0x000fe20008000000 */
[----:B------:R-:W-:Y:S01]  /*4740*/  UMOV UR47, 0x40000040 ;  /* 0x40000040002f7882 */ /* 0x000fe20000000000 */
        /* <DEDUP_REMOVED lines=8> */
[----:B------:R-:W-:Y:S01]  /*47d0*/  UIMAD UR10, UR10, 0xc00, UR60 ;  /* 0x00000c000a0a78a4 */ /* 0x000fe2000f8e023c */
[-C--:B------:R-:W-:Y:S01]  /*47e0*/  FMUL.FTZ R88, R88, R7.reuse ;  /* 0x0000000758587220 */ /* 0x080fe20000410000 */
[-C--:B------:R-:W-:Y:S01]  /*47f0*/  FMUL.FTZ R89, R89, R7.reuse ;  /* 0x0000000759597220 */ /* 0x080fe20000410000 */
[-C--:B------:R-:W-:Y:S01]  /*4800*/  FMUL.FTZ R92, R92, R7.reuse ;  /* 0x000000075c5c7220 */ /* 0x080fe20000410000 */
[----:B------:R-:W-:Y:S01]  /*4810*/  UIADD3 UR14, UR10, 0x6, URZ ;  /* 0x000000060a0e7890 */ /* 0x000fe2000fffe03f */
[-C--:B------:R-:W-:Y:S01]  /*4820*/  FMUL.FTZ R93, R93, R7.reuse ;  /* 0x000000075d5d7220 */ /* 0x080fe20000410000 */
[----:B------:R-:W-:Y:S01]  /*4830*/  UIADD3 UR18, UR10, 0x400, URZ ;  /* 0x000004000a127890 */ /* 0x000fe2000fffe03f */
[-C--:B------:R-:W-:Y:S01]  /*4840*/  FMUL.FTZ R96, R96, R7.reuse ;  /* 0x0000000760607220 */ /* 0x080fe20000410000 */
[----:B------:R-:W-:Y:S01]  /*4850*/  UMOV UR46, UR10 ;  /* 0x0000000a002e7c82 */ /* 0x000fe20008000000 */
[----:B------:R-:W-:Y:S01]  /*4860*/  UIADD3 UR22, UR10, 0x402, URZ ;  /* 0x000004020a167890 */ /* 0x000fe2000fffe03f */
[----:B------:R-:W-:Y:S01]  /*4870*/  HGMMA.64x128x16.F32.BF16 R24, gdesc[UR44], RZ, !UPT, gsb0 ;  /* 0x01e000002c1879f0 */ /* 0x000fe2000c0018ff */
[----:B------:R-:W-:Y:S01]  /*4880*/  UIADD3 UR46, UR10, 0x2, URZ ;  /* 0x000000020a2e7890 */ /* 0x000fe2000fffe03f */
[-C--:B------:R-:W-:Y:S01]  /*4890*/  FMUL.FTZ R97, R97, R7.reuse ;  /* 0x0000000761617220 */ /* 0x080fe20000410000 */
[----:B------:R-:W-:Y:S01]  /*48a0*/  UMOV UR44, UR52 ;  /* 0x00000034002c7c82 */ /* 0x000fe20008000000 */
[----:B------:R-:W-:Y:S01]  /*48b0*/  UMOV UR45, UR53 ;  /* 0x00000035002d7c82 */ /* 0x000fe20008000000 */
[----:B------:R-:W-:Y:S01]  /*48c0*/  UMOV UR47, 0x40000040 ;  /* 0x40000040002f7882 */ /* 0x000fe20000000000 */
[----:B------:R-:W-:Y:S01]  /*48d0*/  UIADD3 UR26, UR10, 0x404, URZ ;  /* 0x000004040a1a7890 */ /* 0x000fe2000fffe03f */
[-C--:B------:R-:W-:Y:S01]  /*48e0*/  FMUL.FTZ R100, R100, R7.reuse ;  /* 0x0000000764647220 */ /* 0x080fe20000410000 */
        /* <DEDUP_REMOVED lines=105> */
.L_x_381:
[----:B------:R-:W-:Y:S01]  /*4f80*/  IMAD.U32 R7, RZ, RZ, UR4 ;  /* 0x00000004ff077e24 */ /* 0x000fe2000f8e00ff */
[----:B------:R-:W-:-:S03]  /*4f90*/  SHF.L.U32 R5, R10, 0x1f, RZ ;  /* 0x0000001f0a057819 */ /* 0x000fc600000006ff */
[----:B------:R-:W-:-:S04]  /*4fa0*/  IMAD R10, R7, 0x8, R0 ;  /* 0x00000008070a7824 */ /* 0x000fc800078e0200 */
[----:B------:R2:W3:Y:S01]  /*4fb0*/  SYNCS.PHASECHK.TRANS64.TRYWAIT P2, [R10+URZ+0x34850], R5 ;  /* 0x034850050a0075a7 */ /* 0x0004e2000804017f */
[----:B------:R-:W-:Y:S05]  /*4fc0*/  @!P0 BRA `(.L_x_382) ;  /* 0x0000000000048947 */ /* 0x000fea0003800000 */
[----:B------:R-:W-:Y:S01]  /*4fd0*/  BPT.TRAP 0x1 ;  /* 0x000000040000795c */ /* 0x000fe20000300000 */
.L_x_382:
[----:B---3--:R-:W-:Y:S05]  /*4fe0*/  @P2 BRA `(.L_x_383) ;  /* 0x0000000000082947 */ /* 0x008fea0003800000 */
[----:B------:R-:W3:Y:S02]  /*4ff0*/  SYNCS.PHASECHK.TRANS64.TRYWAIT P2, [R10+URZ+0x34850], R5 ;  /* 0x034850050a0075a7 */ /* 0x000ee4000804017f */
[----:B---3--:R-:W-:Y:S05]  /*5000*/  @!P2 BRA `(.L_x_384) ;  /* 0x000000b000f0a947 */ /* 0x008fea0003800000 */
.L_x_383:
[----:B------:R-:W-:Y:S01]  /*5010*/  R2UR UR10, R0 ;  /* 0x00000000000a72ca */ /* 0x000fe200000e0000 */
[----:B------:R-:W-:Y:S01]  /*5020*/  WARPGROUP.ARRIVE ;  /* 0x00000000000079c5 */ /* 0x000fe20000000000 */
[----:B------:R-:W-:Y:S01]  /*5030*/  UMOV UR11, 0x40000040 ;  /* 0x40000040000b7882 */ /* 0x000fe20000000000 */
[----:B--23--:R-:W-:Y:S01]  /*5040*/  FMUL.FTZ R5, R24, UR6 ;  /* 0x0000000618057c20 */ /* 0x00cfe20008410000 */
        /* <DEDUP_REMOVED lines=9> */
[----:B------:R-:W-:Y:S01]  /*50e0*/  UIADD3 UR10, UR10, 0x400, URZ ;  /* 0x000004000a0a7890 */ /* 0x000fe2000fffe03f */
[----:B------:R-:W-:Y:S01]  /*50f0*/  FMUL.FTZ R45, R45, UR6 ;  /* 0x000000062d2d7c20 */ /* 0x000fe20008410000 */
[----:B------:R-:W-:Y:S01]  /*5100*/  FMUL.FTZ R205, R49, UR6 ;  /* 0x0000000631cd7c20 */ /* 0x000fe20008410000 */
[----:B------:R-:W-:Y:S01]  /*5110*/  FMUL.FTZ R207, R52, UR6 ;  /* 0x0000000634cf7c20 */ /* 0x000fe20008410000 */
[----:B------:R-:W-:Y:S01]  /*5120*/  USHF.R.U32.HI UR10, URZ, 0x4, UR10 ;  /* 0x000000043f0a7899 */ /* 0x000fe2000801160a */
[----:B------:R-:W2:Y:S01]  /*5130*/  MUFU.TANH R11, R11 ;  /* 0x0000000b000b7308 */ /* 0x000ea20000002400 */
[----:B------:R-:W-:Y:S01]  /*5140*/  FMUL.FTZ R209, R53, UR6 ;  /* 0x0000000635d17c20 */ /* 0x000fe20008410000 */
[----:B------:R-:W-:Y:S01]  /*5150*/  FMUL.FTZ R211, R56, UR6 ;  /* 0x0000000638d37c20 */ /* 0x000fe20008410000 */
[----:B------:R-:W-:Y:S01]  /*5160*/  ULOP3.LUT UR10, UR10, 0x3fff, URZ, 0xc0, !UPT ;  /* 0x00003fff0a0a7892 */ /* 0x000fe2000f8ec03f */
[----:B------:R-:W-:Y:S01]  /*5170*/  FMUL.FTZ R213, R57, UR6 ;  /* 0x0000000639d57c20 */ /* 0x000fe20008410000 */
[----:B------:R-:W-:Y:S01]  /*5180*/  FMUL.FTZ R215, R60, UR6 ;  /* 0x000000063cd77c20 */ /* 0x000fe20008410000 */
[----:B------:R-:W-:Y:S01]  /*5190*/  FMUL.FTZ R217, R61, UR6 ;  /* 0x000000063dd97c20 */ /* 0x000fe20008410000 */
[----:B------:R-:W-:Y:S01]  /*51a0*/  ULOP3.LUT UR10, UR10, 0x4000000, URZ, 0xfc, !UPT ;  /* 0x040000000a0a7892 */ /* 0x000fe2000f8efc3f */
[----:B------:R-:W3:Y:S01]  /*51b0*/  MUFU.TANH R21, R21 ;  /* 0x0000001500157308 */ /* 0x000ee20000002400 */
[----:B01----:R-:W-:Y:S01]  /*51c0*/  FMNMX.FTZ R6, R5, R12, !PT ;  /* 0x0000000c05067209 */ /* 0x003fe20007810000 */
[----:B------:R-:W-:Y:S01]  /*51d0*/  FMUL.FTZ R219, R64, UR6 ;  /* 0x0000000640db7c20 */ /* 0x000fe20008410000 */
[----:B------:R-:W-:Y:S01]  /*51e0*/  ULEA UR4, UR4, UR10, 0xb ;  /* 0x0000000a04047291 */ /* 0x000fe2000f8e583f */
[----:B------:R-:W-:Y:S01]  /*51f0*/  FMUL.FTZ R221, R69, UR6 ;  /* 0x0000000645dd7c20 */ /* 0x000fe20008410000 */
[----:B------:R-:W-:Y:S01]  /*5200*/  FMUL.FTZ R223, R72, UR6 ;  /* 0x0000000648df7c20 */ /* 0x000fe20008410000 */
[----:B------:R-:W-:Y:S01]  /*5210*/  FMUL.FTZ R225, R73, UR6 ;  /* 0x0000000649e17c20 */ /* 0x000fe20008410000 */
[----:B------:R-:W-:Y:S01]  /*5220*/  FMUL.FTZ R227, R76, UR6 ;  /* 0x000000064ce37c20 */ /* 0x000fe20008410000 */
[----:B------:R-:W0:Y:S01]  /*5230*/  MUFU.TANH R29, R29 ;  /* 0x0000001d001d7308 */ /* 0x000e220000002400 */
[----:B--2---:R-:W-:Y:S01]  /*5240*/  FMNMX.FTZ R6, R11, R6, !PT ;  /* 0x000000060b067209 */ /* 0x004fe20007810000 */
[----:B------:R-:W-:Y:S01]  /*5250*/  UMOV UR10, UR4 ;  /* 0x00000004000a7c82 */ /* 0x000fe20008000000 */
[----:B------:R-:W-:Y:S01]  /*5260*/  FMUL.FTZ R229, R77, UR6 ;  /* 0x000000064de57c20 */ /* 0x000fe20008410000 */
[----:B------:R-:W-:Y:S01]  /*5270*/  HGMMA.64x128x16.F32.BF16 R88, R180, gdesc[UR8].tnspB, R88, gsb0 ;  /* 0x41e00008b4587df0 */ /* 0x000fe20008001858 */
[----:B------:R-:W-:Y:S01]  /*5280*/  UIADD3 UR10, UR4, 0x80, URZ ;  /* 0x00000080040a7890 */ /* 0x000fe2000fffe03f */
[----:B------:R-:W-:Y:S01]  /*5290*/  FMUL.FTZ R231, R80, UR6 ;  /* 0x0000000650e77c20 */ /* 0x000fe20008410000 */
[----:B------:R-:W-:Y:S01]  /*52a0*/  UMOV UR11, 0x40000040 ;  /* 0x40000040000b7882 */ /* 0x000fe20000000000 */
[----:B------:R-:W-:Y:S01]  /*52b0*/  MUFU.TANH R33, R33 ;  /* 0x0000002100217308 */ /* 0x000fe20000002400 */
[----:B---3--:R-:W-:Y:S01]  /*52c0*/  FMNMX.FTZ R6, R21, R6, !PT ;  /* 0x0000000615067209 */ /* 0x008fe20007810000 */
[----:B------:R-:W-:Y:S01]  /*52d0*/  FMUL.FTZ R233, R81, UR6 ;  /* 0x0000000651e97c20 */ /* 0x000fe20008410000 */
[----:B------:R-:W-:Y:S01]  /*52e0*/  FMUL.FTZ R235, R84, UR6 ;  /* 0x0000000654eb7c20 */ /* 0x000fe20008410000 */
[----:B------:R-:W-:Y:S01]  /*52f0*/  FMUL.FTZ R85, R85, UR6 ;  /* 0x0000000655557c20 */ /* 0x000fe20008410000 */
[----:B------:R-:W-:Y:S01]  /*5300*/  FMUL.FTZ R13, R26, UR6 ;  /* 0x000000061a0d7c20 */ /* 0x000fe20008410000 */
[----:B------:R-:W-:Y:S01]  /*5310*/  FMUL.FTZ R15, R27, UR6 ;  /* 0x000000061b0f7c20 */ /* 0x000fe20008410000 */
[----:B------:R-:W-:Y:S01]  /*5320*/  FMUL.FTZ R25, R30, UR6 ;  /* 0x000000061e197c20 */ /* 0x000fe20008410000 */
[----:B------:R-:W-:Y:S01]  /*5330*/  MUFU.TANH R197, R197 ;  /* 0x000000c500c57308 */ /* 0x000fe20000002400 */
[----:B0-----:R-:W-:Y:S01]  /*5340*/  FMNMX.FTZ R6, R29, R6, !PT ;  /* 0x000000061d067209 */ /* 0x001fe20007810000 */
        /* <DEDUP_REMOVED lines=29> */
[----:B------:R-:W-:Y:S01]  /*5520*/  ISETP.LT.AND P2, PT, RZ, UR5, PT ;  /* 0x00000005ff007c0c */ /* 0x000fe2000bf41270 */
[----:B------:R-:W-:Y:S01]  /*5530*/  MUFU.TANH R45, R45 ;  /* 0x0000002d002d7308 */ /* 0x000fe20000002400 */
[----:B------:R-:W-:-:S07]  /*5540*/  UIADD3 UR5, UR5, -0x1, URZ ;  /* 0xffffffff05057890 */ /* 0x000fce000fffe03f */
[----:B------:R-:W-:Y:S08]  /*5550*/  MUFU.TANH R205, R205 ;  /* 0x000000cd00cd7308 */ /* 0x000ff00000002400 */
        /* <DEDUP_REMOVED lines=10> */
[----:B------:R-:W-:Y:S01]  /*5600*/  MUFU.TANH R227, R227 ;  /* 0x000000e300e37308 */ /* 0x000fe20000002400 */
[----:B------:R-:W-:-:S02]  /*5610*/  WARPGROUP.DEPBAR.LE gsb0, 0x0 ;  /* 0x00008000000079c5 */ /* 0x000fc40000010000 */
[----:B------:R-:W-:Y:S01]  /*5620*/  WARPGROUP.ARRIVE ;  /* 0x00000000000079c5 */ /* 0x000fe20000000000 */
[----:B------:R-:W-:Y:S01]  /*5630*/  FMUL.FTZ R181, R32, UR6 ;  /* 0x0000000620b57c20 */ /* 0x000fe20008410000 */
[----:B------:R-:W-:-:S03]  /*5640*/  FMUL.FTZ R183, R36, UR6 ;  /* 0x0000000624b77c20 */ /* 0x000fc60008410000 */
[----:B------:R-:W-:Y:S01]  /*5650*/  MUFU.TANH R229, R229 ;  /* 0x000000e500e57308 */ /* 0x000fe20000002400 */
[----:B------:R-:W-:Y:S01]  /*5660*/  HGMMA.64x128x16.F32.BF16 R88, R176, gdesc[UR8].tnspB, R88, gsb0 ;  /* 0x41e00008b0587df0 */ /* 0x000fe20008001858 */
[----:B------:R-:W-:Y:S01]  /*5670*/  UIADD3 UR10, UR4, 0x100, URZ ;  /* 0x00000100040a7890 */ /* 0x000fe2000fffe03f */
[----:B------:R-:W-:-:S05]  /*5680*/  UMOV UR11, 0x40000040 ;  /* 0x40000040000b7882 */ /* 0x000fca0000000000 */
[----:B------:R-:W0:Y:S08]  /*5690*/  MUFU.TANH R181, R181 ;  /* 0x000000b500b57308 */ /* 0x000e300000002400 */
[----:B------:R-:W1:Y:S08]  /*56a0*/  MUFU.TANH R183, R183 ;  /* 0x000000b700b77308 */ /* 0x000e700000002400 */
[----:B------:R-:W-:Y:S01]  /*56b0*/  MUFU.TANH R231, R231 ;  /* 0x000000e700e77308 */ /* 0x000fe20000002400 */
[----:B0-----:R-:W-:-:S04]  /*56c0*/  FMNMX.FTZ R6, R181, R6, !PT ;  /* 0x00000006b5067209 */ /* 0x001fc80007810000 */
[----:B------:R-:W-:-:S03]  /*56d0*/  FMNMX.FTZ R6, R33, R6, !PT ;  /* 0x0000000621067209 */ /* 0x000fc60007810000 */
[----:B------:R-:W-:Y:S01]  /*56e0*/  MUFU.TANH R233, R233 ;  /* 0x000000e900e97308 */ /* 0x000fe20000002400 */
[----:B-1----:R-:W-:-:S04]  /*56f0*/  FMNMX.FTZ R6, R183, R6, !PT ;  /* 0x00000006b7067209 */ /* 0x002fc80007810000 */
[----:B------:R-:W-:-:S03]  /*5700*/  FMNMX.FTZ R6, R197, R6, !PT ;  /* 0x00000006c5067209 */ /* 0x000fc60007810000 */
[----:B------:R-:W-:Y:S01]  /*5710*/  MUFU.TANH R235, R235 ;  /* 0x000000eb00eb7308 */ /* 0x000fe20000002400 */
[----:B------:R-:W-:-:S04]  /*5720*/  FMNMX.FTZ R6, R199, R6, !PT ;  /* 0x00000006c7067209 */ /* 0x000fc80007810000 */
[----:B------:R-:W-:-:S03]  /*5730*/  FMNMX.FTZ R6, R201, R6, !PT ;  /* 0x00000006c9067209 */ /* 0x000fc60007810000 */
[----:B------:R-:W-:Y:S01]  /*5740*/  MUFU.TANH R85, R85 ;  /* 0x0000005500557308 */ /* 0x000fe20000002400 */
[----:B------:R-:W-:-:S04]  /*5750*/  FMNMX.FTZ R6, R203, R6, !PT ;  /* 0x00000006cb067209 */ /* 0x000fc80007810000 */
[----:B------:R-:W-:-:S03]  /*5760*/  FMNMX.FTZ R6, R45, R6, !PT ;  /* 0x000000062d067209 */ /* 0x000fc60007810000 */
        /* <DEDUP_REMOVED lines=20> */
[----:B------:R-:W-:Y:S08]  /*58b0*/  MUFU.TANH R177, R177 ;  /* 0x000000b100b17308 */ /* 0x000ff00000002400 */
[----:B------:R-:W-:Y:S01]  /*58c0*/  MUFU.TANH R51, R51 ;  /* 0x0000003300337308 */ /* 0x000fe20000002400 */
[----:B0-----:R-:W-:-:S04]  /*58d0*/  FMNMX.FTZ R6, R179, R6, !PT ;  /* 0x00000006b3067209 */ /* 0x001fc80007810000 */
[----:B------:R-:W-:-:S03]  /*58e0*/  FMNMX.FTZ R6, R205, R6, !PT ;  /* 0x00000006cd067209 */ /* 0x000fc60007810000 */
[----:B------:R-:W-:Y:S01]  /*58f0*/  MUFU.TANH R53, R53 ;  /* 0x0000003500357308 */ /* 0x000fe20000002400 */
[----:B------:R-:W-:-:S04]  /*5900*/  FMNMX.FTZ R6, R207, R6, !PT ;  /* 0x00000006cf067209 */ /* 0x000fc80007810000 */
        /* <DEDUP_REMOVED lines=8> */
[----:B------:R-:W-:-:S07]  /*5990*/  FMNMX.FTZ R6, R219, R6, !PT ;  /* 0x00000006db067209 */ /* 0x000fce0007810000 */
        /* <DEDUP_REMOVED lines=14> */
[----:B------:R-:W-:Y:S01]  /*5a80*/  FMUL.FTZ R175, R68, UR6 ;  /* 0x0000000644af7c20 */ /* 0x000fe20008410000 */
[----:B------:R-:W-:Y:S02]  /*5a90*/  FMUL.FTZ R65, R66, UR6 ;  /* 0x0000000642417c20 */ /* 0x000fe40008410000 */
        /* <DEDUP_REMOVED lines=8> */
[----:B-1----:R-:W-:-:S04]  /*5b20*/  FMNMX.FTZ R6, R175, R6, !PT ;  /* 0x00000006af067209 */ /* 0x002fc80007810000 */
[----:B------:R-:W-:-:S04]  /*5b30*/  FMNMX.FTZ R6, R221, R6, !PT ;  /* 0x00000006dd067209 */ /* 0x000fc80007810000 */
[----:B------:R-:W-:-:S04]  /*5b40*/  FMNMX.FTZ R6, R223, R6, !PT ;  /* 0x00000006df067209 */ /* 0x000fc80007810000 */
[----:B------:R-:W-:-:S04]  /*5b50*/  FMNMX.FTZ R6, R225, R6, !PT ;  /* 0x00000006e1067209 */ /* 0x000fc80007810000 */
[----:B------:R-:W-:-:S04]  /*5b60*/  FMNMX.FTZ R6, R227, R6, !PT ;  /* 0x00000006e3067209 */ /* 0x000fc80007810000 */
[----:B------:R-:W-:-:S04]  /*5b70*/  FMNMX.FTZ R6, R229, R6, !PT ;  /* 0x00000006e5067209 */ /* 0x000fc80007810000 */
[----:B------:R-:W-:-:S04]  /*5b80*/  FMNMX.FTZ R6, R231, R6, !PT ;  /* 0x00000006e7067209 */ /* 0x000fc80007810000 */
[----:B------:R-:W-:-:S04]  /*5b90*/  FMNMX.FTZ R6, R233, R6, !PT ;  /* 0x00000006e9067209 */ /* 0x000fc80007810000 */
[----:B------:R-:W-:-:S04]  /*5ba0*/  FMNMX.FTZ R6, R235, R6, !PT ;  /* 0x00000006eb067209 */ /* 0x000fc80007810000 */
[----:B------:R-:W-:-:S05]  /*5bb0*/  FMNMX.FTZ R6, R85, R6, !PT ;  /* 0x0000000655067209 */ /* 0x000fca0007810000 */
[----:B------:R-:W0:Y:S02]  /*5bc0*/  SHFL.BFLY PT, R7, R6, 0x2, 0x1f ;  /* 0x0c401f0006077f89 */ /* 0x000e2400000e0000 */
[----:B0-----:R-:W-:Y:S02]  /*5bd0*/  FMNMX.FTZ R7, R6, R7, !PT ;  /* 0x0000000706077209 */ /* 0x001fe40007810000 */
[----:B------:R-:W0:Y:S03]  /*5be0*/  LDC R6, c[0x0][0x988] ;  /* 0x00026200ff067b82 */ /* 0x000e260000000800 */
[----:B------:R-:W1:Y:S02]  /*5bf0*/  SHFL.BFLY PT, R14, R7, 0x1, 0x1f ;  /* 0x0c201f00070e7f89 */ /* 0x000e6400000e0000 */
[----:B-1----:R-:W-:Y:S02]  /*5c00*/  FMNMX.FTZ R9, R7, R14, !PT ;  /* 0x0000000e07097209 */ /* 0x002fe40007810000 */
[----:B------:R-:W-:-:S03]  /*5c10*/  FMNMX.FTZ R14, R13, R8, !PT ;  /* 0x000000080d0e7209 */ /* 0x000fc60007810000 */
[----:B------:R-:W-:Y:S01]  /*5c20*/  FADD.FTZ R7, -R9, R12 ;  /* 0x0000000c09077221 */ /* 0x000fe20000010100 */
[----:B------:R-:W-:Y:S01]  /*5c30*/  FMNMX.FTZ R14, R15, R14, !PT ;  /* 0x0000000e0f0e7209 */ /* 0x000fe20007810000 */
[-C--:B0-----:R-:W-:Y:S02]  /*5c40*/  FMUL.FTZ R12, R9, R6.reuse ;  /* 0x00000006090c7220 */ /* 0x081fe40000410000 */
[----:B------:R-:W-:Y:S01]  /*5c50*/  FMUL.FTZ R7, R7, R6 ;  /* 0x0000000607077220 */ /* 0x000fe20000410000 */
[----:B------:R-:W-:Y:S01]  /*5c60*/  FMNMX.FTZ R14, R25, R14, !PT ;  /* 0x0000000e190e7209 */ /* 0x000fe20007810000 */
[-CC-:B------:R-:W-:Y:S01]  /*5c70*/  FFMA.FTZ R180, R5, R6.reuse, -R12.reuse ;  /* 0x0000000605b47223 */ /* 0x180fe2000001080c */
[-CC-:B------:R-:W-:Y:S01]  /*5c80*/  FFMA.FTZ R182, R21, R6.reuse, -R12.reuse ;  /* 0x0000000615b67223 */ /* 0x180fe2000001080c */
[--C-:B------:R-:W-:Y:S01]  /*5c90*/  FFMA.FTZ R21, R29, R6, -R12.reuse ;  /* 0x000000061d157223 */ /* 0x100fe2000001080c */
[----:B------:R-:W-:Y:S01]  /*5ca0*/  FMNMX.FTZ R14, R27, R14, !PT ;  /* 0x0000000e1b0e7209 */ /* 0x000fe20007810000 */
[----:B------:R-:W-:Y:S01]  /*5cb0*/  FFMA.FTZ R29, R33, R6, -R12 ;  /* 0x00000006211d7223 */ /* 0x000fe2000001080c */
[----:B------:R-:W-:-:S02]  /*5cc0*/  WARPGROUP.DEPBAR.LE gsb0, 0x0 ;  /* 0x00008000000079c5 */ /* 0x000fc40000010000 */
[----:B------:R-:W-:Y:S01]  /*5cd0*/  WARPGROUP.ARRIVE ;  /* 0x00000000000079c5 */ /* 0x000fe20000000000 */
[----:B------:R-:W-:Y:S01]  /*5ce0*/  FMNMX.FTZ R14, R31, R14, !PT ;  /* 0x0000000e1f0e7209 */ /* 0x000fe20007810000 */
[----:B------:R-:W-:Y:S01]  /*5cf0*/  FMUL.FTZ R169, R86, UR6 ;  /* 0x0000000656a97c20 */ /* 0x000fe20008410000 */
[-CC-:B------:R-:W-:Y:S01]  /*5d00*/  FFMA.FTZ R171, R11, R6.reuse, -R12.reuse ;  /* 0x000000060bab7223 */ /* 0x180fe2000001080c */
[--C-:B------:R-:W-:Y:S01]  /*5d10*/  FFMA.FTZ R33, R197, R6, -R12.reuse ;  /* 0x00000006c5217223 */ /* 0x100fe2000001080c */
[----:B------:R-:W-:Y:S01]  /*5d20*/  FMNMX.FTZ R14, R35, R14, !PT ;  /* 0x0000000e230e7209 */ /* 0x000fe20007810000 */
[----:B------:R-:W-:Y:S01]  /*5d30*/  HGMMA.64x128x16.F32.BF16 R88, R152, gdesc[UR8].tnspB, R88, gsb0 ;  /* 0x41e0000898587df0 */ /* 0x000fe20008001858 */
[----:B------:R-:W-:Y:S01]  /*5d40*/  UIADD3 UR10, UR4, 0x280, URZ ;  /* 0x00000280040a7890 */ /* 0x000fe2000fffe03f */
[----:B------:R-:W-:Y:S01]  /*5d50*/  MUFU.TANH R169, R169 ;  /* 0x000000a900a97308 */ /* 0x000fe20000002400 */
[----:B------:R-:W-:Y:S01]  /*5d60*/  UMOV UR11, 0x40000040 ;  /* 0x40000040000b7882 */ /* 0x000fe20000000000 */
[----:B------:R-:W-:Y:S01]  /*5d70*/  FMNMX.FTZ R14, R37, R14, !PT ;  /* 0x0000000e250e7209 */ /* 0x000fe20007810000 */
[-CC-:B------:R-:W-:Y:S01]  /*5d80*/  FFMA.FTZ R172, R199, R6.reuse, -R12.reuse ;  /* 0x00000006c7ac7223 */ /* 0x180fe2000001080c */
[-CC-:B------:R-:W-:Y:S01]  /*5d90*/  FFMA.FTZ R174, R203, R6.reuse, -R12.reuse ;  /* 0x00000006cbae7223 */ /* 0x180fe2000001080c */
[--C-:B------:R-:W-:Y:S01]  /*5da0*/  FFMA.FTZ R170, R207, R6, -R12.reuse ;  /* 0x00000006cfaa7223 */ /* 0x100fe2000001080c */
        /* <DEDUP_REMOVED lines=14> */
[----:B------:R-:W-:Y:S01]  /*5e90*/  FFMA.FTZ R85, R85, R6, -R12 ;  /* 0x0000000655557223 */ /* 0x000fe2000001080c */
[----:B------:R-:W-:Y:S01]  /*5ea0*/  MUFU.EX2 R7, R7 ;  /* 0x0000000700077308 */ /* 0x000fe20000000800 */
[----:B------:R-:W-:-:S04]  /*5eb0*/  FMNMX.FTZ R14, R47, R14, !PT ;  /* 0x0000000e2f0e7209 */ /* 0x000fc80007810000 */
[----:B------:R-:W-:-:S03]  /*5ec0*/  FMNMX.FTZ R14, R49, R14, !PT ;  /* 0x0000000e310e7209 */ /* 0x000fc60007810000 */
[----:B------:R-:W0:Y:S01]  /*5ed0*/  MUFU.EX2 R180, R180 ;  /* 0x000000b400b47308 */ /* 0x000e220000000800 */
[----:B------:R-:W-:-:S04]  /*5ee0*/  FMNMX.FTZ R14, R51, R14, !PT ;  /* 0x0000000e330e7209 */ /* 0x000fc80007810000 */
[----:B------:R-:W-:-:S03]  /*5ef0*/  FMNMX.FTZ R14, R53, R14, !PT ;  /* 0x0000000e350e7209 */ /* 0x000fc60007810000 */
[----:B------:R-:W1:Y:S01]  /*5f00*/  MUFU.EX2 R171, R171 ;  /* 0x000000ab00ab7308 */ /* 0x000e620000000800 */
[----:B------:R-:W-:-:S04]  /*5f10*/  FMNMX.FTZ R14, R55, R14, !PT ;  /* 0x0000000e370e7209 */ /* 0x000fc80007810000 */
[----:B------:R-:W-:-:S03]  /*5f20*/  FMNMX.FTZ R14, R57, R14, !PT ;  /* 0x0000000e390e7209 */ /* 0x000fc60007810000 */
[----:B------:R-:W-:Y:S01]  /*5f30*/  MUFU.EX2 R182, R182 ;  /* 0x000000b600b67308 */ /* 0x000fe20000000800 */
[----:B------:R-:W-:Y:S01]  /*5f40*/  FMNMX.FTZ R14, R59, R14, !PT ;  /* 0x0000000e3b0e7209 */ /* 0x000fe20007810000 */
[----:B0-----:R-:W-:-:S03]  /*5f50*/  FFMA.FTZ R4, R7, R4, R180 ;  /* 0x0000000407047223 */ /* 0x001fc600000100b4 */
[----:B------:R-:W-:-:S03]  /*5f60*/  FMNMX.FTZ R14, R61, R14, !PT ;  /* 0x0000000e3d0e7209 */ /* 0x000fc60007810000 */
[----:B------:R-:W-:Y:S01]  /*5f70*/  MUFU.EX2 R21, R21 ;  /* 0x0000001500157308 */ /* 0x000fe20000000800 */
[----:B------:R-:W-:Y:S02]  /*5f80*/  FMNMX.FTZ R14, R63, R14, !PT ;  /* 0x0000000e3f0e7209 */ /* 0x000fe40007810000 */
[----:B-1----:R-:W-:Y:S02]  /*5f90*/  F2FP.BF16.F32.PACK_AB R180, R171, R180 ;  /* 0x000000b4abb4723e */ /* 0x002fe400000010ff */
[----:B------:R-:W-:-:S03]  /*5fa0*/  FMNMX.FTZ R14, R65, R14, !PT ;  /* 0x0000000e410e7209 */ /* 0x000fc60007810000 */
[----:B------:R-:W-:Y:S01]  /*5fb0*/  MUFU.EX2 R176, R176 ;  /* 0x000000b000b07308 */ /* 0x000fe20000000800 */
[----:B------:R-:W-:-:S04]  /*5fc0*/  FMNMX.FTZ R14, R67, R14, !PT ;  /* 0x0000000e430e7209 */ /* 0x000fc80007810000 */
        /* <DEDUP_REMOVED lines=14> */
[----:B------:R-:W-:Y:S01]  /*60b0*/  FMNMX.FTZ R5, R87, R14, !PT ;  /* 0x0000000e57057209 */ /* 0x000fe20007810000 */
[----:B------:R-:W-:-:S04]  /*60c0*/  FFMA.FTZ R14, R223, R6, -R12 ;  /* 0x00000006df0e7223 */ /* 0x000fc8000001080c */
[----:B------:R-:W0:Y:S02]  /*60d0*/  SHFL.BFLY PT, R20, R5, 0x2, 0x1f ;  /* 0x0c401f0005147f89 */ /* 0x000e2400000e0000 */
[----:B------:R-:W-:Y:S08]  /*60e0*/  MUFU.EX2 R45, R45 ;  /* 0x0000002d002d7308 */ /* 0x000ff00000000800 */
[----:B------:R-:W-:Y:S08]  /*60f0*/  MUFU.EX2 R168, R168 ;  /* 0x000000a800a87308 */ /* 0x000ff00000000800 */
[----:B------:R-:W-:Y:S01]  /*6100*/  MUFU.EX2 R170, R170 ;  /* 0x000000aa00aa7308 */ /* 0x000fe20000000800 */
[----:B0-----:R-:W-:Y:S01]  /*6110*/  FMNMX.FTZ R28, R5, R20, !PT ;  /* 0x00000014051c7209 */ /* 0x001fe20007810000 */
[----:B------:R-:W-:-:S06]  /*6120*/  FFMA.FTZ R20, R227, R6, -R12 ;  /* 0x00000006e3147223 */ /* 0x000fcc000001080c */
[----:B------:R-:W-:Y:S01]  /*6130*/  MUFU.EX2 R197, R197 ;  /* 0x000000c500c57308 */ /* 0x000fe20000000800 */
[----:B------:R-:W0:Y:S01]  /*6140*/  SHFL.BFLY PT, R11, R28, 0x1, 0x1f ;  /* 0x0c201f001c0b7f89 */ /* 0x000e2200000e0000 */
[----:B------:R-:W-:Y:S02]  /*6150*/  WARPGROUP.DEPBAR.LE gsb0, 0x0 ;  /* 0x00008000000079c5 */ /* 0x000fe40000010000 */
[----:B------:R-:W-:Y:S01]  /*6160*/  WARPGROUP.ARRIVE ;  /* 0x00000000000079c5 */ /* 0x000fe20000000000 */
[-CC-:B------:R-:W-:Y:S01]  /*6170*/  FFMA.FTZ R153, R201, R6.reuse, -R12.reuse ;  /* 0x00000006c9997223 */ /* 0x180fe2000001080c */
[-CC-:B------:R-:W-:Y:S01]  /*6180*/  FFMA.FTZ R155, R205, R6.reuse, -R12.reuse ;  /* 0x00000006cd9b7223 */ /* 0x180fe2000001080c */
[-CC-:B------:R-:W-:Y:S01]  /*6190*/  FFMA.FTZ R152, R211, R6.reuse, -R12.reuse ;  /* 0x00000006d3987223 */ /* 0x180fe2000001080c */
[-CC-:B------:R-:W-:Y:S01]  /*61a0*/  FFMA.FTZ R154, R215, R6.reuse, -R12.reuse ;  /* 0x00000006d79a7223 */ /* 0x180fe2000001080c */
[-CC-:B------:R-:W-:Y:S01]  /*61b0*/  FFMA.FTZ R201, R221, R6.reuse, -R12.reuse ;  /* 0x00000006ddc97223 */ /* 0x180fe2000001080c */
[----:B------:R-:W-:Y:S01]  /*61c0*/  HGMMA.64x128x16.F32.BF16 R88, R156, gdesc[UR8].tnspB, R88, gsb0 ;  /* 0x41e000089c587df0 */ /* 0x000fe20008001858 */
[----:B------:R-:W-:Y:S01]  /*61d0*/  UIADD3 UR10, UR4, 0x300, URZ ;  /* 0x00000300040a7890 */ /* 0x000fe2000fffe03f */
[----:B------:R-:W-:Y:S01]  /*61e0*/  FFMA.FTZ R205, R229, R6, -R12 ;  /* 0x00000006e5cd7223 */ /* 0x000fe2000001080c */
[----:B------:R-:W-:Y:S01]  /*61f0*/  UMOV UR11, 0x40000040 ;  /* 0x40000040000b7882 */ /* 0x000fe20000000000 */
[----:B------:R-:W-:Y:S01]  /*6200*/  UIADD3 UR4, UR4, 0x380, URZ ;  /* 0x0000038004047890 */ /* 0x000fe2000fffe03f */
[----:B------:R-:W-:Y:S01]  /*6210*/  MUFU.EX2 R153, R153 ;  /* 0x0000009900997308 */ /* 0x000fe20000000800 */
[----:B0-----:R-:W-:-:S07]  /*6220*/  FMNMX.FTZ R11, R28, R11, !PT ;  /* 0x0000000b1c0b7209 */ /* 0x001fce0007810000 */
[----:B------:R-:W-:Y:S01]  /*6230*/  MUFU.EX2 R155, R155 ;  /* 0x0000009b009b7308 */ /* 0x000fe20000000800 */
[----:B------:R-:W-:-:S04]  /*6240*/  FADD.FTZ R5, -R11, R8 ;  /* 0x000000080b057221 */ /* 0x000fc80000010100 */
[----:B------:R-:W-:-:S03]  /*6250*/  FMUL.FTZ R5, R5, R6 ;  /* 0x0000000605057220 */ /* 0x000fc60000410000 */
        /* <DEDUP_REMOVED lines=17> */
[-CC-:B------:R-:W-:Y:S01]  /*6370*/  FFMA.FTZ R156, R219, R6.reuse, -R12.reuse ;  /* 0x00000006db9c7223 */ /* 0x180fe2000001080c */
[-C--:B------:R-:W-:Y:S01]  /*6380*/  FFMA.FTZ R158, R175, R6.reuse, -R12 ;  /* 0x00000006af9e7223 */ /* 0x080fe2000001080c */
[-C--:B------:R-:W-:Y:S01]  /*6390*/  FMUL.FTZ R12, R11, R6.reuse ;  /* 0x000000060b0c7220 */ /* 0x080fe20000410000 */
[----:B------:R-:W-:Y:S01]  /*63a0*/  HGMMA.64x128x16.F32.BF16 R88, R160, gdesc[UR8].tnspB, R88, gsb0 ;  /* 0x41e00008a0587df0 */ /* 0x000fe20008001858 */
[----:B------:R-:W-:Y:S01]  /*63b0*/  UMOV UR10, UR4 ;  /* 0x00000004000a7c82 */ /* 0x000fe20008000000 */
[----:B------:R-:W-:Y:S01]  /*63c0*/  UMOV UR11, 0x40000040 ;  /* 0x40000040000b7882 */ /* 0x000fe20000000000 */
[-CC-:B------:R-:W-:Y:S01]  /*63d0*/  FFMA.FTZ R8, R13, R6.reuse, -R12.reuse ;  /* 0x000000060d087223 */ /* 0x180fe2000001080c */
[-CC-:B------:R-:W-:Y:S01]  /*63e0*/  FFMA.FTZ R181, R15, R6.reuse, -R12.reuse ;  /* 0x000000060fb57223 */ /* 0x180fe2000001080c */
[-CC-:B------:R-:W-:Y:S01]  /*63f0*/  FFMA.FTZ R183, R25, R6.reuse, -R12.reuse ;  /* 0x0000000619b77223 */ /* 0x180fe2000001080c */
[-CC-:B------:R-:W-:Y:S01]  /*6400*/  FFMA.FTZ R13, R31, R6.reuse, -R12.reuse ;  /* 0x000000061f0d7223 */ /* 0x180fe2000001080c */
[-CC-:B------:R-:W-:Y:S01]  /*6410*/  FFMA.FTZ R28, R27, R6.reuse, -R12.reuse ;  /* 0x000000061b1c7223 */ /* 0x180fe2000001080c */
[----:B------:R-:W-:Y:S01]  /*6420*/  IMAD.U32 R31, RZ, RZ, UR7 ;  /* 0x00000007ff1f7e24 */ /* 0x000fe2000f8e00ff */
[----:B------:R-:W0:Y:S01]  /*6430*/  MUFU.EX2 R8, R8 ;  /* 0x0000000800087308 */ /* 0x000e220000000800 */
[----:B------:R-:W-:Y:S01]  /*6440*/  FFMA.FTZ R30, R35, R6, -R12 ;  /* 0x00000006231e7223 */ /* 0x000fe2000001080c */
[----:B------:R-:W-:-:S02]  /*6450*/  @!P1 VIADD R35, R10, 0x34860 ;  /* 0x000348600a239836 */ /* 0x000fc40000000000 */
[-CC-:B------:R-:W-:Y:S01]  /*6460*/  FFMA.FTZ R179, R37, R6.reuse, -R12.reuse ;  /* 0x0000000625b37223 */ /* 0x180fe2000001080c */
[----:B------:R-:W-:Y:S02]  /*6470*/  @!P1 VIADD R31, R31, 0x34840 ;  /* 0x000348401f1f9836 */ /* 0x000fe40000000000 */
[-CC-:B------:R-:W-:Y:S01]  /*6480*/  FFMA.FTZ R32, R39, R6.reuse, -R12.reuse ;  /* 0x0000000627207223 */ /* 0x180fe2000001080c */
[-CC-:B------:R-:W-:Y:S01]  /*6490*/  FFMA.FTZ R173, R41, R6.reuse, -R12.reuse ;  /* 0x0000000629ad7223 */ /* 0x180fe2000001080c */
[----:B------:R-:W-:Y:S01]  /*64a0*/  @!P1 PRMT R35, RZ, 0x654, R35 ;  /* 0x00000654ff239816 */ /* 0x000fe20000000023 */
[----:B------:R-:W1:Y:S01]  /*64b0*/  MUFU.EX2 R181, R181 ;  /* 0x000000b500b57308 */ /* 0x000e620000000800 */
[----:B------:R-:W-:Y:S01]  /*64c0*/  @!P1 PRMT R31, RZ, 0x654, R31 ;  /* 0x00000654ff1f9816 */ /* 0x000fe2000000001f */
[-CC-:B------:R-:W-:Y:S01]  /*64d0*/  FFMA.FTZ R34, R43, R6.reuse, -R12.reuse ;  /* 0x000000062b227223 */ /* 0x180fe2000001080c */
[-CC-:B------:R-:W-:Y:S01]  /*64e0*/  FFMA.FTZ R175, R177, R6.reuse, -R12.reuse ;  /* 0x00000006b1af7223 */ /* 0x180fe2000001080c */
[-CC-:B------:R-:W-:Y:S01]  /*64f0*/  FFMA.FTZ R36, R47, R6.reuse, -R12.reuse ;  /* 0x000000062f247223 */ /* 0x180fe2000001080c */
[-CC-:B------:R-:W-:Y:S01]  /*6500*/  FFMA.FTZ R15, R49, R6.reuse, -R12.reuse ;  /* 0x00000006310f7223 */ /* 0x180fe2000001080c */
[-CC-:B------:R-:W-:Y:S01]  /*6510*/  FFMA.FTZ R38, R51, R6.reuse, -R12.reuse ;  /* 0x0000000633267223 */ /* 0x180fe2000001080c */
[-C--:B------:R-:W-:Y:S01]  /*6520*/  FFMA.FTZ R25, R53, R6.reuse, -R12 ;  /* 0x0000000635197223 */ /* 0x080fe2000001080c */
[----:B------:R-:W-:Y:S01]  /*6530*/  MUFU.EX2 R183, R183 ;  /* 0x000000b700b77308 */ /* 0x000fe20000000800 */
[----:B0-----:R-:W-:Y:S01]  /*6540*/  FFMA.FTZ R10, R5, R3, R8 ;  /* 0x00000003050a7223 */ /* 0x001fe20000010008 */
[-CC-:B------:R-:W-:Y:S01]  /*6550*/  FFMA.FTZ R40, R55, R6.reuse, -R12.reuse ;  /* 0x0000000637287223 */ /* 0x180fe2000001080c */
[-CC-:B------:R-:W-:Y:S01]  /*6560*/  FFMA.FTZ R27, R57, R6.reuse, -R12.reuse ;  /* 0x00000006391b7223 */ /* 0x180fe2000001080c */
[-CC-:B------:R-:W-:Y:S01]  /*6570*/  FFMA.FTZ R42, R59, R6.reuse, -R12.reuse ;  /* 0x000000063b2a7223 */ /* 0x180fe2000001080c */
[-CC-:B------:R-:W-:Y:S01]  /*6580*/  FFMA.FTZ R61, R61, R6.reuse, -R12.reuse ;  /* 0x000000063d3d7223 */ /* 0x180fe2000001080c */
[-CC-:B------:R-:W-:Y:S01]  /*6590*/  FFMA.FTZ R65, R65, R6.reuse, -R12.reuse ;  /* 0x0000000641417223 */ /* 0x180fe2000001080c */
[----:B------:R-:W-:Y:S01]  /*65a0*/  FFMA.FTZ R67, R67, R6, -R12 ;  /* 0x0000000643437223 */ /* 0x000fe2000001080c */
[----:B------:R-:W-:Y:S01]  /*65b0*/  MUFU.EX2 R28, R28 ;  /* 0x0000001c001c7308 */ /* 0x000fe20000000800 */
[C---:B-1----:R-:W-:Y:S01]  /*65c0*/  FADD.FTZ R10, R181.reuse, R10 ;  /* 0x0000000ab50a7221 */ /* 0x042fe20000010000 */
[----:B------:R-:W-:Y:S01]  /*65d0*/  F2FP.BF16.F32.PACK_AB R181, R181, R8 ;  /* 0x00000008b5b5723e */ /* 0x000fe200000010ff */
        /* <DEDUP_REMOVED lines=8> */
[----:B------:R-:W-:Y:S01]  /*6660*/  FFMA.FTZ R83, R83, R6, -R12 ;  /* 0x0000000653537223 */ /* 0x000fe2000001080c */
[----:B------:R-:W-:-:S04]  /*6670*/  R2UR UR4, R2 ;  /* 0x00000000020472ca */ /* 0x000fc800000e0000 */
[----:B------:R-:W0:Y:S08]  /*6680*/  MUFU.EX2 R30, R30 ;  /* 0x0000001e001e7308 */ /* 0x000e300000000800 */
[----:B------:R-:W-:Y:S08]  /*6690*/  MUFU.EX2 R179, R179 ;  /* 0x000000b300b37308 */ /* 0x000ff00000000800 */
        /* <DEDUP_REMOVED lines=8> */
[----:B------:R-:W-:Y:S08]  /*6720*/  MUFU.EX2 R25, R25 ;  /* 0x0000001900197308 */ /* 0x000ff00000000800 */
[----:B------:R-:W0:Y:S08]  /*6730*/  MUFU.EX2 R40, R40 ;  /* 0x0000002800287308 */ /* 0x000e300000000800 */
[----:B------:R-:W-:Y:S01]  /*6740*/  MUFU.EX2 R27, R27 ;  /* 0x0000001b001b7308 */ /* 0x000fe20000000800 */
[----:B------:R-:W-:-:S02]  /*6750*/  WARPGROUP.DEPBAR.LE gsb0, 0x0 ;  /* 0x00008000000079c5 */ /* 0x000fc40000010000 */
[----:B------:R-:W-:-:S05]  /*6760*/  WARPGROUP.ARRIVE ;  /* 0x00000000000079c5 */ /* 0x000fca0000000000 */
[----:B------:R-:W-:Y:S01]  /*6770*/  MUFU.EX2 R42, R42 ;  /* 0x0000002a002a7308 */ /* 0x000fe20000000800 */
[----:B------:R-:W-:Y:S02]  /*6780*/  F2FP.BF16.F32.PACK_AB R160, R203, R14 ;  /* 0x0000000ecba0723e */ /* 0x000fe400000010ff */
[----:B------:R-:W-:Y:S01]  /*6790*/  F2FP.BF16.F32.PACK_AB R162, R205, R20 ;  /* 0x00000014cda2723e */ /* 0x000fe200000010ff */
[----:B------:R-:W-:Y:S04]  /*67a0*/  HGMMA.64x128x16.F32.BF16 R88, R164, gdesc[UR8].tnspB, R88, gsb0 ;  /* 0x41e00008a4587df0 */ /* 0x000fe80008001858 */
        /* <DEDUP_REMOVED lines=13> */
[----:B------:R1:W-:Y:S01]  /*6880*/  @!P1 SYNCS.ARRIVE.TRANS64.RED.A1T0 RZ, [R31+URZ], RZ ;  /* 0x000000ff1fff99a7 */ /* 0x0003e2000810043f */
[----:B------:R-:W-:Y:S02]  /*6890*/  F2FP.BF16.F32.PACK_AB R164, R207, R24 ;  /* 0x00000018cfa4723e */ /* 0x000fe400000010ff */
[----:B------:R-:W-:Y:S01]  /*68a0*/  F2FP.BF16.F32.PACK_AB R166, R85, R26 ;  /* 0x0000001a55a6723e */ /* 0x000fe200000010ff */
[----:B-1----:R-:W-:Y:S01]  /*68b0*/  FADD.FTZ R31, R171, R4 ;  /* 0x00000004ab1f7221 */ /* 0x002fe20000010000 */
[----:B------:R1:W-:Y:S01]  /*68c0*/  @!P1 SYNCS.ARRIVE.TRANS64.RED.A1T0 RZ, [R35+URZ], RZ ;  /* 0x000000ff23ff99a7 */ /* 0x0003e2000810043f */
[----:B------:R-:W-:Y:S01]  /*68d0*/  FFMA.FTZ R4, R63, R6, -R12 ;  /* 0x000000063f047223 */ /* 0x000fe2000001080c */
[----:B0-----:R-:W-:Y:S01]  /*68e0*/  F2FP.BF16.F32.PACK_AB R171, R40, R25 ;  /* 0x0000001928ab723e */ /* 0x001fe200000010ff */
[----:B------:R-:W-:Y:S01]  /*68f0*/  FADD.FTZ R44, R182, R31 ;  /* 0x0000001fb62c7221 */ /* 0x000fe20000010000 */
[----:B------:R-:W-:Y:S01]  /*6900*/  FADD.FTZ R31, R183, R10 ;  /* 0x0000000ab71f7221 */ /* 0x000fe20000010000 */
[----:B------:R-:W-:-:S02]  /*6910*/  F2FP.BF16.F32.PACK_AB R182, R21, R182 ;  /* 0x000000b615b6723e */ /* 0x000fc400000010ff */
[----:B------:R-:W0:Y:S01]  /*6920*/  MUFU.EX2 R4, R4 ;  /* 0x0000000400047308 */ /* 0x000e220000000800 */
[----:B-1----:R-:W-:Y:S01]  /*6930*/  FADD.FTZ R35, R21, R44 ;  /* 0x0000002c15237221 */ /* 0x002fe20000010000 */
[C---:B------:R-:W-:Y:S01]  /*6940*/  FADD.FTZ R10, R28.reuse, R31 ;  /* 0x0000001f1c0a7221 */ /* 0x040fe20000010000 */
[----:B------:R-:W-:Y:S02]  /*6950*/  F2FP.BF16.F32.PACK_AB R183, R28, R183 ;  /* 0x000000b71cb7723e */ /* 0x000fe400000010ff */
[----:B------:R-:W-:Y:S01]  /*6960*/  FADD.FTZ R44, R176, R35 ;  /* 0x00000023b02c7221 */ /* 0x000fe20000010000 */
[----:B------:R-:W-:Y:S01]  /*6970*/  FADD.FTZ R31, R13, R10 ;  /* 0x0000000a0d1f7221 */ /* 0x000fe20000010000 */
[C---:B------:R-:W-:Y:S02]  /*6980*/  F2FP.BF16.F32.PACK_AB R176, R29.reuse, R176 ;  /* 0x000000b01db0723e */ /* 0x040fe400000010ff */
[----:B------:R-:W-:Y:S01]  /*6990*/  FADD.FTZ R35, R29, R44 ;  /* 0x0000002c1d237221 */ /* 0x000fe20000010000 */
[----:B------:R-:W-:-:S02]  /*69a0*/  FADD.FTZ R10, R30, R31 ;  /* 0x0000001f1e0a7221 */ /* 0x000fc40000010000 */
[----:B------:R-:W-:Y:S01]  /*69b0*/  MUFU.EX2 R30, R77 ;  /* 0x0000004d001e7308 */ /* 0x000fe20000000800 */
[----:B------:R-:W-:Y:S01]  /*69c0*/  FADD.FTZ R44, R178, R35 ;  /* 0x00000023b22c7221 */ /* 0x000fe20000010000 */
[----:B------:R-:W-:Y:S01]  /*69d0*/  FADD.FTZ R31, R179, R10 ;  /* 0x0000000ab31f7221 */ /* 0x000fe20000010000 */
[C---:B------:R-:W-:Y:S02]  /*69e0*/  F2FP.BF16.F32.PACK_AB R178, R33.reuse, R178 ;  /* 0x000000b221b2723e */ /* 0x040fe400000010ff */
[----:B------:R-:W-:Y:S01]  /*69f0*/  FADD.FTZ R35, R33, R44 ;  /* 0x0000002c21237221 */ /* 0x000fe20000010000 */
[C---:B------:R-:W-:Y:S01]  /*6a00*/  FADD.FTZ R10, R32.reuse, R31 ;  /* 0x0000001f200a7221 */ /* 0x040fe20000010000 */
[----:B------:R-:W-:Y:S02]  /*6a10*/  F2FP.BF16.F32.PACK_AB R179, R32, R179 ;  /* 0x000000b320b3723e */ /* 0x000fe400000010ff */
[----:B------:R-:W-:Y:S01]  /*6a20*/  FADD.FTZ R44, R172, R35 ;  /* 0x00000023ac2c7221 */ /* 0x000fe20000010000 */
[----:B------:R-:W-:Y:S01]  /*6a30*/  FADD.FTZ R31, R173, R10 ;  /* 0x0000000aad1f7221 */ /* 0x000fe20000010000 */
[-C--:B------:R-:W-:Y:S01]  /*6a40*/  FFMA.FTZ R10, R169, R6.reuse, -R12 ;  /* 0x00000006a90a7223 */ /* 0x080fe2000001080c */
[----:B------:R-:W-:Y:S01]  /*6a50*/  F2FP.BF16.F32.PACK_AB R169, R38, R15 ;  /* 0x0000000f26a9723e */ /* 0x000fe200000010ff */
[----:B------:R-:W-:Y:S01]  /*6a60*/  FADD.FTZ R35, R153, R44 ;  /* 0x0000002c99237221 */ /* 0x000fe20000010000 */
[----:B------:R-:W-:Y:S01]  /*6a70*/  FADD.FTZ R44, R34, R31 ;  /* 0x0000001f222c7221 */ /* 0x000fe20000010000 */
[----:B------:R-:W-:Y:S01]  /*6a80*/  FFMA.FTZ R12, R87, R6, -R12 ;  /* 0x00000006570c7223 */ /* 0x000fe2000001080c */
[----:B------:R-:W-:Y:S01]  /*6a90*/  F2FP.BF16.F32.PACK_AB R172, R153, R172 ;  /* 0x000000ac99ac723e */ /* 0x000fe200000010ff */
[----:B------:R-:W-:Y:S01]  /*6aa0*/  FADD.FTZ R46, R174, R35 ;  /* 0x00000023ae2e7221 */ /* 0x000fe20000010000 */
[----:B------:R-:W-:Y:S01]  /*6ab0*/  FADD.FTZ R31, R175, R44 ;  /* 0x0000002caf1f7221 */ /* 0x000fe20000010000 */
[----:B------:R-:W-:Y:S01]  /*6ac0*/  MUFU.EX2 R10, R10 ;  /* 0x0000000a000a7308 */ /* 0x000fe20000000800 */
[----:B------:R-:W-:Y:S01]  /*6ad0*/  F2FP.BF16.F32.PACK_AB R173, R34, R173 ;  /* 0x000000ad22ad723e */ /* 0x000fe200000010ff */
[C---:B------:R-:W-:Y:S01]  /*6ae0*/  FADD.FTZ R35, R45.reuse, R46 ;  /* 0x0000002e2d237221 */ /* 0x040fe20000010000 */
[----:B------:R-:W-:Y:S01]  /*6af0*/  FADD.FTZ R44, R36, R31 ;  /* 0x0000001f242c7221 */ /* 0x000fe20000010000 */
[----:B------:R-:W-:-:S02]  /*6b00*/  F2FP.BF16.F32.PACK_AB R174, R45, R174 ;  /* 0x000000ae2dae723e */ /* 0x000fc400000010ff */
[----:B------:R-:W-:Y:S01]  /*6b10*/  FADD.FTZ R46, R168, R35 ;  /* 0x00000023a82e7221 */ /* 0x000fe20000010000 */
[----:B------:R-:W-:Y:S01]  /*6b20*/  FADD.FTZ R21, R15, R44 ;  /* 0x0000002c0f157221 */ /* 0x000fe20000010000 */
[C---:B------:R-:W-:Y:S01]  /*6b30*/  F2FP.BF16.F32.PACK_AB R168, R155.reuse, R168 ;  /* 0x000000a89ba8723e */ /* 0x040fe200000010ff */
[----:B------:R-:W1:Y:S01]  /*6b40*/  MUFU.EX2 R12, R12 ;  /* 0x0000000c000c7308 */ /* 0x000e620000000800 */
[----:B------:R-:W-:Y:S01]  /*6b50*/  FADD.FTZ R29, R155, R46 ;  /* 0x0000002e9b1d7221 */ /* 0x000fe20000010000 */
[----:B------:R-:W-:Y:S01]  /*6b60*/  FADD.FTZ R8, R38, R21 ;  /* 0x0000001526087221 */ /* 0x000fe20000010000 */
[----:B0-----:R-:W-:Y:S02]  /*6b70*/  F2FP.BF16.F32.PACK_AB R155, R4, R3 ;  /* 0x00000003049b723e */ /* 0x001fe400000010ff */
[----:B------:R-:W-:Y:S01]  /*6b80*/  FADD.FTZ R44, R170, R29 ;  /* 0x0000001daa2c7221 */ /* 0x000fe20000010000 */
[----:B------:R-:W-:Y:S01]  /*6b90*/  FADD.FTZ R13, R25, R8 ;  /* 0x00000008190d7221 */ /* 0x000fe20000010000 */
[----:B------:R-:W-:Y:S01]  /*6ba0*/  F2FP.BF16.F32.PACK_AB R175, R36, R175 ;  /* 0x000000af24af723e */ /* 0x000fe200000010ff */
[----:B------:R-:W0:Y:S01]  /*6bb0*/  MUFU.EX2 R46, R73 ;  /* 0x00000049002e7308 */ /* 0x000e220000000800 */
[C---:B------:R-:W-:Y:S01]  /*6bc0*/  FADD.FTZ R21, R197.reuse, R44 ;  /* 0x0000002cc5157221 */ /* 0x040fe20000010000 */
[----:B------:R-:W-:Y:S01]  /*6bd0*/  FADD.FTZ R8, R40, R13 ;  /* 0x0000000d28087221 */ /* 0x000fe20000010000 */
[----:B------:R-:W-:-:S02]  /*6be0*/  F2FP.BF16.F32.PACK_AB R170, R197, R170 ;  /* 0x000000aac5aa723e */ /* 0x000fc400000010ff */
[----:B------:R-:W-:Y:S01]  /*6bf0*/  FADD.FTZ R28, R152, R21 ;  /* 0x00000015981c7221 */ /* 0x000fe20000010000 */
[----:B------:R-:W-:Y:S01]  /*6c00*/  FADD.FTZ R13, R27, R8 ;  /* 0x000000081b0d7221 */ /* 0x000fe20000010000 */
[C---:B------:R-:W-:Y:S02]  /*6c10*/  F2FP.BF16.F32.PACK_AB R152, R157.reuse, R152 ;  /* 0x000000989d98723e */ /* 0x040fe400000010ff */
[----:B------:R-:W-:Y:S01]  /*6c20*/  FADD.FTZ R21, R157, R28 ;  /* 0x0000001c9d157221 */ /* 0x000fe20000010000 */
[----:B------:R-:W-:Y:S01]  /*6c30*/  FADD.FTZ R8, R42, R13 ;  /* 0x0000000d2a087221 */ /* 0x000fe20000010000 */
[----:B-1----:R-:W-:Y:S02]  /*6c40*/  F2FP.BF16.F32.PACK_AB R167, R12, R10 ;  /* 0x0000000a0ca7723e */ /* 0x002fe400000010ff */
[----:B------:R-:W-:Y:S01]  /*6c50*/  FADD.FTZ R28, R154, R21 ;  /* 0x000000159a1c7221 */ /* 0x000fe20000010000 */
[----:B------:R-:W-:Y:S01]  /*6c60*/  FADD.FTZ R13, R3, R8 ;  /* 0x00000008030d7221 */ /* 0x000fe20000010000 */
[----:B------:R-:W-:-:S02]  /*6c70*/  F2FP.BF16.F32.PACK_AB R154, R159, R154 ;  /* 0x0000009a9f9a723e */ /* 0x000fc400000010ff */
[----:B------:R-:W-:Y:S01]  /*6c80*/  FADD.FTZ R21, R159, R28 ;  /* 0x0000001c9f157221 */ /* 0x000fe20000010000 */
[----:B------:R-:W-:Y:S01]  /*6c90*/  FADD.FTZ R13, R4, R13 ;  /* 0x0000000d040d7221 */ /* 0x000fe20000010000 */
[----:B------:R-:W1:Y:S01]  /*6ca0*/  MUFU.EX2 R28, R81 ;  /* 0x00000051001c7308 */ /* 0x000e620000000800 */
[----:B------:R-:W-:Y:S01]  /*6cb0*/  F2FP.BF16.F32.PACK_AB R153, R42, R27 ;  /* 0x0000001b2a99723e */ /* 0x000fe200000010ff */
[----:B------:R-:W-:Y:S01]  /*6cc0*/  FADD.FTZ R8, R156, R21 ;  /* 0x000000159c087221 */ /* 0x000fe20000010000 */
[----:B------:R-:W-:Y:S01]  /*6cd0*/  FADD.FTZ R13, R48, R13 ;  /* 0x0000000d300d7221 */ /* 0x000fe20000010000 */
[C---:B------:R-:W-:Y:S02]  /*6ce0*/  F2FP.BF16.F32.PACK_AB R156, R199.reuse, R156 ;  /* 0x0000009cc79c723e */ /* 0x040fe400000010ff */
[----:B------:R-:W-:Y:S01]  /*6cf0*/  FADD.FTZ R15, R199, R8 ;  /* 0x00000008c70f7221 */ /* 0x000fe20000010000 */
[C---:B------:R-:W-:Y:S01]  /*6d00*/  FADD.FTZ R13, R67.reuse, R13 ;  /* 0x0000000d430d7221 */ /* 0x040fe20000010000 */
[----:B------:R-:W-:-:S02]  /*6d10*/  F2FP.BF16.F32.PACK_AB R157, R67, R48 ;  /* 0x00000030439d723e */ /* 0x000fc400000010ff */
[----:B------:R-:W-:Y:S01]  /*6d20*/  FADD.FTZ R8, R158, R15 ;  /* 0x0000000f9e087221 */ /* 0x000fe20000010000 */
[----:B------:R-:W-:Y:S01]  /*6d30*/  FADD.FTZ R13, R50, R13 ;  /* 0x0000000d320d7221 */ /* 0x000fe20000010000 */
[C---:B------:R-:W-:Y:S02]  /*6d40*/  F2FP.BF16.F32.PACK_AB R158, R201.reuse, R158 ;  /* 0x0000009ec99e723e */ /* 0x040fe400000010ff */
[----:B------:R-:W-:Y:S01]  /*6d50*/  FADD.FTZ R15, R201, R8 ;  /* 0x00000008c90f7221 */ /* 0x000fe20000010000 */
[C---:B------:R-:W-:Y:S01]  /*6d60*/  FADD.FTZ R13, R71.reuse, R13 ;  /* 0x0000000d470d7221 */ /* 0x040fe20000010000 */
[----:B------:R-:W-:Y:S02]  /*6d70*/  F2FP.BF16.F32.PACK_AB R159, R71, R50 ;  /* 0x00000032479f723e */ /* 0x000fe400000010ff */
[----:B------:R-:W-:Y:S01]  /*6d80*/  FADD.FTZ R8, R14, R15 ;  /* 0x0000000f0e087221 */ /* 0x000fe20000010000 */
[----:B0-----:R-:W-:Y:S01]  /*6d90*/  FADD.FTZ R13, R46, R13 ;  /* 0x0000000d2e0d7221 */ /* 0x001fe20000010000 */
[----:B------:R-:W-:-:S02]  /*6da0*/  F2FP.BF16.F32.PACK_AB R161, R75, R46 ;  /* 0x0000002e4ba1723e */ /* 0x000fc400000010ff */
[----:B------:R-:W-:Y:S01]  /*6db0*/  FADD.FTZ R3, R203, R8 ;  /* 0x00000008cb037221 */ /* 0x000fe20000010000 */
[----:B------:R-:W-:Y:S01]  /*6dc0*/  FADD.FTZ R13, R75, R13 ;  /* 0x0000000d4b0d7221 */ /* 0x000fe20000010000 */
[----:B------:R-:W-:Y:S01]  /*6dd0*/  F2FP.BF16.F32.PACK_AB R163, R79, R30 ;  /* 0x0000001e4fa3723e */ /* 0x000fe200000010ff */
[----:B------:R-:W-:Y:S02]  /*6de0*/  IMAD.MOV.U32 R8, RZ, RZ, R11 ;  /* 0x000000ffff087224 */ /* 0x000fe400078e000b */
[----:B------:R-:W-:Y:S01]  /*6df0*/  FADD.FTZ R4, R20, R3 ;  /* 0x0000000314047221 */ /* 0x000fe20000010000 */
[----:B------:R-:W-:Y:S01]  /*6e00*/  FADD.FTZ R13, R30, R13 ;  /* 0x0000000d1e0d7221 */ /* 0x000fe20000010000 */
[----:B-1----:R-:W-:Y:S02]  /*6e10*/  F2FP.BF16.F32.PACK_AB R165, R83, R28 ;  /* 0x0000001c53a5723e */ /* 0x002fe400000010ff */
[----:B------:R-:W-:Y:S01]  /*6e20*/  FADD.FTZ R3, R205, R4 ;  /* 0x00000004cd037221 */ /* 0x000fe20000010000 */
[----:B------:R-:W-:-:S03]  /*6e30*/  FADD.FTZ R13, R79, R13 ;  /* 0x0000000d4f0d7221 */ /* 0x000fc60000010000 */
[----:B------:R-:W-:Y:S01]  /*6e40*/  FADD.FTZ R4, R24, R3 ;  /* 0x0000000318047221 */ /* 0x000fe20000010000 */
[----:B------:R-:W-:-:S03]  /*6e50*/  FADD.FTZ R13, R28, R13 ;  /* 0x0000000d1c0d7221 */ /* 0x000fc60000010000 */
[----:B------:R-:W-:Y:S01]  /*6e60*/  FADD.FTZ R3, R207, R4 ;  /* 0x00000004cf037221 */ /* 0x000fe20000010000 */
[----:B------:R-:W-:-:S03]  /*6e70*/  FADD.FTZ R13, R83, R13 ;  /* 0x0000000d530d7221 */ /* 0x000fc60000010000 */
[----:B------:R-:W-:Y:S01]  /*6e80*/  FADD.FTZ R4, R26, R3 ;  /* 0x000000031a047221 */ /* 0x000fe20000010000 */
[----:B------:R-:W-:Y:S01]  /*6e90*/  FADD.FTZ R13, R10, R13 ;  /* 0x0000000d0a0d7221 */ /* 0x000fe20000010000 */
[----:B------:R-:W-:Y:S02]  /*6ea0*/  IMAD.MOV.U32 R10, RZ, RZ, R16 ;  /* 0x000000ffff0a7224 */ /* 0x000fe400078e0010 */
[----:B------:R-:W-:Y:S01]  /*6eb0*/  FADD.FTZ R4, R85, R4 ;  /* 0x0000000455047221 */ /* 0x000fe20000010000 */
[----:B------:R-:W-:Y:S01]  /*6ec0*/  FADD.FTZ R3, R12, R13 ;  /* 0x0000000d0c037221 */ /* 0x000fe20000010000 */
[----:B------:R-:W-:Y:S01]  /*6ed0*/  IMAD.MOV.U32 R12, RZ, RZ, R9 ;  /* 0x000000ffff0c7224 */ /* 0x000fe200078e0009 */
[----:B------:R-:W-:Y:S06]  /*6ee0*/  @P2 BRA `(.L_x_385) ;  /* 0xffffffd400b02947 */ /* 0x000fec000383ffff */
.L_x_376:
        /* <DEDUP_REMOVED lines=67> */
.L_x_386:
[----:B------:R-:W-:Y:S02]  /*7320*/  LEA R20, R2, R0, 0x3 ;  /* 0x0000000002147211 */ /* 0x000fe400078e18ff */
[----:B------:R-:W-:-:S04]  /*7330*/  SHF.L.U32 R5, R16, 0x1f, RZ ;  /* 0x0000001f10057819 */ /* 0x000fc800000006ff */
[----:B------:R0:W1:Y:S01]  /*7340*/  SYNCS.PHASECHK.TRANS64.TRYWAIT P2, [R20+URZ+0x34850], R5 ;  /* 0x03485005140075a7 */ /* 0x000062000804017f */
[----:B------:R-:W-:Y:S05]  /*7350*/  @!P0 BRA `(.L_x_387) ;  /* 0x0000000000048947 */ /* 0x000fea0003800000 */
[----:B------:R-:W-:Y:S01]  /*7360*/  BPT.TRAP 0x1 ;  /* 0x000000040000795c */ /* 0x000fe20000300000 */
.L_x_387:
[----:B-1----:R-:W-:Y:S05]  /*7370*/  @P2 BRA `(.L_x_388) ;  /* 0x0000000000082947 */ /* 0x002fea0003800000 */
[----:B------:R-:W1:Y:S02]  /*7380*/  SYNCS.PHASECHK.TRANS64.TRYWAIT P0, [R20+URZ+0x34850], R5 ;  /* 0x03485005140075a7 */ /* 0x000e64000800017f */
[----:B-1----:R-:W-:Y:S05]  /*7390*/  @!P0 BRA `(.L_x_389) ;  /* 0x0000009000208947 */ /* 0x002fea0003800000 */
.L_x_388:
[----:B------:R-:W-:Y:S05]  /*73a0*/  WARPSYNC.ALL ;  /* 0x0000000000007948 */ /* 0x000fea0003800000 */
[----:B------:R-:W-:Y:S01]  /*73b0*/  VIADD R0, R0, 0x400 ;  /* 0x0000040000007836 */ /* 0x000fe20000000000 */
[----:B------:R-:W-:Y:S01]  /*73c0*/  WARPGROUP.ARRIVE ;  /* 0x00000000000079c5 */ /* 0x000fe20000000000 */
[----:B------:R-:W-:Y:S01]  /*73d0*/  IMAD.MOV.U32 R15, RZ, RZ, 0x40000040 ;  /* 0x40000040ff0f7424 */ /* 0x000fe200078e00ff */
[----:B01----:R-:W0:Y:S01]  /*73e0*/  SHFL.BFLY PT, R5, R4, 0x2, 0x1f ;  /* 0x0c401f0004057f89 */ /* 0x003e2200000e0000 */
[----:B------:R-:W-:Y:S01]  /*73f0*/  VIADD R185, R185, 0x1 ;  /* 0x00000001b9b97836 */ /* 0x000fe20000000000 */
[----:B------:R-:W-:-:S04]  /*7400*/  SHF.R.U32.HI R0, RZ, 0x4, R0 ;  /* 0x00000004ff007819 */ /* 0x000fc80000011600 */
[----:B------:R-:W-:-:S04]  /*7410*/  LOP3.LUT R0, R0, 0x3fff, RZ, 0xc0, !PT ;  /* 0x00003fff00007812 */ /* 0x000fc800078ec0ff */
[----:B------:R-:W-:Y:S02]  /*7420*/  LOP3.LUT R13, R0, 0x4000000, RZ, 0xfc, !PT ;  /* 0x04000000000d7812 */ /* 0x000fe400078efcff */
[----:B------:R-:W1:Y:S03]  /*7430*/  SHFL.BFLY PT, R0, R3, 0x2, 0x1f ;  /* 0x0c401f0003007f89 */ /* 0x000e6600000e0000 */
[----:B------:R-:W-:Y:S02]  /*7440*/  IMAD R12, R2, 0x800, R13 ;  /* 0x00000800020c7824 */ /* 0x000fe400078e020d */
[----:B------:R-:W-:Y:S02]  /*7450*/  IMAD.MOV.U32 R13, RZ, RZ, 0x40000040 ;  /* 0x40000040ff0d7424 */ /* 0x000fe400078e00ff */
[C---:B------:R-:W-:Y:S01]  /*7460*/  VIADD R14, R12.reuse, 0x80 ;  /* 0x000000800c0e7836 */ /* 0x040fe20000000000 */
[----:B------:R-:W-:-:S02]  /*7470*/  R2UR UR6, R12 ;  /* 0x000000000c0672ca */ /* 0x000fc400000e0000 */
[----:B------:R-:W-:Y:S01]  /*7480*/  R2UR UR7, R13 ;  /* 0x000000000d0772ca */ /* 0x000fe200000e0000 */
[----:B------:R-:W-:Y:S02]  /*7490*/  IMAD.MOV.U32 R13, RZ, RZ, 0x40000040 ;  /* 0x40000040ff0d7424 */ /* 0x000fe400078e00ff */
[----:B0-----:R-:W-:-:S10]  /*74a0*/  FADD.FTZ R5, R5, R4 ;  /* 0x0000000405057221 */ /* 0x001fd40000010000 */
[----:B------:R-:W-:Y:S01]  /*74b0*/  HGMMA.64x128x16.F32.BF16 R24, R180, gdesc[UR4].tnspB, R24, gsb0 ;  /* 0x41e00004b4187df0 */ /* 0x000fe20008001818 */
[----:B------:R-:W-:Y:S01]  /*74c0*/  R2UR UR6, R14 ;  /* 0x000000000e0672ca */ /* 0x000fe200000e0000 */
[----:B------:R-:W-:Y:S01]  /*74d0*/  VIADD R14, R12, 0x100 ;  /* 0x000001000c0e7836 */ /* 0x000fe20000000000 */
[----:B------:R-:W-:Y:S01]  /*74e0*/  R2UR UR7, R15 ;  /* 0x000000000f0772ca */ /* 0x000fe200000e0000 */
[----:B------:R-:W-:Y:S02]  /*74f0*/  IMAD.MOV.U32 R15, RZ, RZ, 0x40000040 ;  /* 0x40000040ff0f7424 */ /* 0x000fe400078e00ff */
[----:B-1----:R-:W-:Y:S02]  /*7500*/  FADD.FTZ R7, R0, R3 ;  /* 0x0000000300077221 */ /* 0x002fe40000010000 */
[----:B------:R-:W-:Y:S04]  /*7510*/  SHFL.BFLY PT, R0, R5, 0x1, 0x1f ;  /* 0x0c201f0005007f89 */ /* 0x000fe800000e0000 */
[----:B------:R-:W0:Y:S01]  /*7520*/  SHFL.BFLY PT, R8, R7, 0x1, 0x1f ;  /* 0x0c201f0007087f89 */ /* 0x000e2200000e0000 */
[----:B------:R-:W-:-:S02]  /*7530*/  WARPGROUP.DEPBAR.LE gsb0, 0x0 ;  /* 0x00008000000079c5 */ /* 0x000fc40000010000 */
[----:B------:R-:W-:-:S06]  /*7540*/  WARPGROUP.ARRIVE ;  /* 0x00000000000079c5 */ /* 0x000fcc0000000000 */
[----:B------:R-:W-:Y:S01]  /*7550*/  HGMMA.64x128x16.F32.BF16 R24, R176, gdesc[UR4].tnspB, R24, gsb0 ;  /* 0x41e00004b0187df0 */ /* 0x000fe20008001818 */
[----:B------:R-:W-:Y:S01]  /*7560*/  R2UR UR6, R14 ;  /* 0x000000000e0672ca */ /* 0x000fe200000e0000 */
[----:B------:R-:W-:Y:S01]  /*7570*/  VIADD R14, R12, 0x180 ;  /* 0x000001800c0e7836 */ /* 0x000fe20000000000 */
[----:B------:R-:W-:Y:S01]  /*7580*/  R2UR UR7, R15 ;  /* 0x000000000f0772ca */ /* 0x000fe200000e0000 */
[----:B------:R-:W-:Y:S01]  /*7590*/  IMAD.MOV.U32 R15, RZ, RZ, 0x40000040 ;  /* 0x40000040ff0f7424 */ /* 0x000fe200078e00ff */
[----:B------:R-:W-:Y:S02]  /*75a0*/  WARPGROUP.DEPBAR.LE gsb0, 0x0 ;  /* 0x00008000000079c5 */ /* 0x000fe40000010000 */
[----:B------:R-:W-:-:S09]  /*75b0*/  WARPGROUP.ARRIVE ;  /* 0x00000000000079c5 */ /* 0x000fd20000000000 */
[----:B------:R-:W-:Y:S01]  /*75c0*/  HGMMA.64x128x16.F32.BF16 R24, R172, gdesc[UR4].tnspB, R24, gsb0 ;  /* 0x41e00004ac187df0 */ /* 0x000fe20008001818 */
[----:B------:R-:W-:Y:S02]  /*75d0*/  R2UR UR6, R14 ;  /* 0x000000000e0672ca */ /* 0x000fe400000e0000 */
[----:B------:R-:W-:Y:S01]  /*75e0*/  R2UR UR7, R15 ;  /* 0x000000000f0772ca */ /* 0x000fe200000e0000 */
[----:B------:R-:W-:Y:S01]  /*75f0*/  IMAD.MOV.U32 R15, RZ, RZ, 0x40000040 ;  /* 0x40000040ff0f7424 */ /* 0x000fe200078e00ff */
[----:B------:R-:W-:Y:S01]  /*7600*/  IADD3 R14, R12, 0x200, RZ ;  /* 0x000002000c0e7810 */ /* 0x000fe20007ffe0ff */
[----:B------:R-:W-:Y:S02]  /*7610*/  WARPGROUP.DEPBAR.LE gsb0, 0x0 ;  /* 0x00008000000079c5 */ /* 0x000fe40000010000 */
[----:B------:R-:W-:-:S08]  /*7620*/  WARPGROUP.ARRIVE ;  /* 0x00000000000079c5 */ /* 0x000fd00000000000 */
        /* <DEDUP_REMOVED lines=8> */
[----:B------:R-:W-:Y:S01]  /*76b0*/  R2UR UR6, R14 ;  /* 0x000000000e0672ca */ /* 0x000fe200000e0000 */
[C---:B------:R-:W-:Y:S01]  /*76c0*/  VIADD R14, R12.reuse, 0x300 ;  /* 0x000003000c0e7836 */ /* 0x040fe20000000000 */
[----:B------:R-:W-:Y:S01]  /*76d0*/  R2UR UR7, R15 ;  /* 0x000000000f0772ca */ /* 0x000fe200000e0000 */
[----:B------:R-:W-:Y:S02]  /*76e0*/  IMAD.MOV.U32 R15, RZ, RZ, 0x40000040 ;  /* 0x40000040ff0f7424 */ /* 0x000fe400078e00ff */
[----:B------:R-:W-:Y:S01]  /*76f0*/  VIADD R12, R12, 0x380 ;  /* 0x000003800c0c7836 */ /* 0x000fe20000000000 */
[----:B------:R-:W-:Y:S02]  /*7700*/  WARPGROUP.DEPBAR.LE gsb0, 0x0 ;  /* 0x00008000000079c5 */ /* 0x000fe40000010000 */
[----:B------:R-:W-:-:S07]  /*7710*/  WARPGROUP.ARRIVE ;  /* 0x00000000000079c5 */ /* 0x000fce0000000000 */
[----:B------:R-:W-:Y:S01]  /*7720*/  HGMMA.64x128x16.F32.BF16 R24, R156, gdesc[UR4].tnspB, R24, gsb0 ;  /* 0x41e000049c187df0 */ /* 0x000fe20008001818 */
[----:B------:R-:W-:Y:S01]  /*7730*/  R2UR UR6, R14 ;  /* 0x000000000e0672ca */ /* 0x000fe200000e0000 */
[----:B------:R-:W-:Y:S01]  /*7740*/  VIADD R14, R2, 0x1 ;  /* 0x00000001020e7836 */ /* 0x000fe20000000000 */
[----:B------:R-:W-:Y:S01]  /*7750*/  R2UR UR7, R15 ;  /* 0x000000000f0772ca */ /* 0x000fe200000e0000 */
[----:B0-----:R-:W-:Y:S01]  /*7760*/  FADD.FTZ R15, R7, R8 ;  /* 0x00000008070f7221 */ /* 0x001fe20000010000 */
[----:B------:R-:W-:Y:S01]  /*7770*/  IMAD.MOV.U32 R2, RZ, RZ, RZ ;  /* 0x000000ffff027224 */ /* 0x000fe200078e00ff */
[----:B------:R-:W-:Y:S02]  /*7780*/  @!P1 IADD3 R7, R20, 0x34860, RZ ;  /* 0x0003486014079810 */ /* 0x000fe40007ffe0ff */
[----:B------:R-:W-:Y:S02]  /*7790*/  ISETP.NE.AND P2, PT, R14, 0x2, PT ;  /* 0x000000020e00780c */ /* 0x000fe40003f45270 */
[----:B------:R-:W-:-:S02]  /*77a0*/  FSETP.NE.FTZ.AND P3, PT, R15, RZ, PT ;  /* 0x000000ff0f00720b */ /* 0x000fc40003f75000 */
[----:B------:R-:W-:Y:S02]  /*77b0*/  SEL R3, RZ, 0x1, P2 ;  /* 0x00000001ff037807 */ /* 0x000fe40001000000 */
[----:B------:R-:W-:Y:S02]  /*77c0*/  @!P1 PRMT R7, RZ, 0x654, R7 ;  /* 0x00000654ff079816 */ /* 0x000fe40000000007 */
[----:B------:R-:W-:Y:S01]  /*77d0*/  LOP3.LUT R16, R16, R3, RZ, 0x3c, !PT ;  /* 0x0000000310107212 */ /* 0x000fe200078e3cff */
[----:B------:R-:W-:-:S06]  /*77e0*/  IMAD.MOV.U32 R3, RZ, RZ, -0x800000 ;  /* 0xff800000ff037424 */ /* 0x000fcc00078e00ff */
[----:B------:R-:W0:Y:S01]  /*77f0*/  @P3 MUFU.LG2 R10, R15 ;  /* 0x0000000f000a3308 */ /* 0x000e220000000c00 */
[----:B------:R-:W-:Y:S01]  /*7800*/  @P3 FMUL.FTZ R21, R6, 0.69314718246459960938 ;  /* 0x3f31721806153820 */ /* 0x000fe20000410000 */
[----:B0-----:R-:W-:Y:S01]  /*7810*/  @P3 FMUL.FTZ R10, R10, 0.69314718246459960938 ;  /* 0x3f3172180a0a3820 */ /* 0x001fe20000410000 */
[----:B------:R-:W-:Y:S02]  /*7820*/  WARPGROUP.DEPBAR.LE gsb0, 0x0 ;  /* 0x00008000000079c5 */ /* 0x000fe40000010000 */
[----:B------:R-:W-:-:S06]  /*7830*/  WARPGROUP.ARRIVE ;  /* 0x00000000000079c5 */ /* 0x000fcc0000000000 */
[----:B------:R-:W-:Y:S01]  /*7840*/  HGMMA.64x128x16.F32.BF16 R24, R160, gdesc[UR4].tnspB, R24, gsb0 ;  /* 0x41e00004a0187df0 */ /* 0x000fe20008001818 */
[----:B------:R-:W-:Y:S01]  /*7850*/  R2UR UR6, R12 ;  /* 0x000000000c0672ca */ /* 0x000fe200000e0000 */
[----:B------:R-:W-:Y:S01]  /*7860*/  FADD.FTZ R12, R5, R0 ;  /* 0x00000000050c7221 */ /* 0x000fe20000010000 */
[----:B------:R-:W-:Y:S01]  /*7870*/  R2UR UR7, R13 ;  /* 0x000000000d0772ca */ /* 0x000fe200000e0000 */
[----:B------:R-:W-:Y:S02]  /*7880*/  IMAD.MOV.U32 R13, RZ, RZ, RZ ;  /* 0x000000ffff0d7224 */ /* 0x000fe400078e00ff */
[----:B------:R-:W-:Y:S01]  /*7890*/  IMAD.MOV.U32 R0, RZ, RZ, -0x800000 ;  /* 0xff800000ff007424 */ /* 0x000fe200078e00ff */
[----:B------:R-:W-:Y:S01]  /*78a0*/  FSETP.NE.FTZ.AND P0, PT, R12, RZ, PT ;  /* 0x000000ff0c00720b */ /* 0x000fe20003f15000 */
[----:B------:R-:W-:Y:S02]  /*78b0*/  @P3 FFMA.FTZ R0, R21, R11, R10 ;  /* 0x0000000b15003223 */ /* 0x000fe4000001000a */
[----:B------:R-:W-:Y:S10]  /*78c0*/  @P3 MUFU.RCP R13, R15 ;  /* 0x0000000f000d3308 */ /* 0x000ff40000001000 */
[----:B------:R-:W0:Y:S01]  /*78d0*/  @P0 MUFU.LG2 R8, R12 ;  /* 0x0000000c00080308 */ /* 0x000e220000000c00 */
[----:B------:R-:W-:-:S07]  /*78e0*/  @P0 FMUL.FTZ R4, R6, 0.69314718246459960938 ;  /* 0x3f31721806040820 */ /* 0x000fce0000410000 */
[----:B------:R-:W1:Y:S01]  /*78f0*/  @P0 MUFU.RCP R2, R12 ;  /* 0x0000000c00020308 */ /* 0x000e620000001000 */
[----:B0-----:R-:W-:-:S04]  /*7900*/  @P0 FMUL.FTZ R5, R8, 0.69314718246459960938 ;  /* 0x3f31721808050820 */ /* 0x001fc80000410000 */
[----:B------:R-:W-:Y:S01]  /*7910*/  @P0 FFMA.FTZ R3, R4, R9, R5 ;  /* 0x0000000904030223 */ /* 0x000fe20000010005 */
[----:B------:R-:W-:Y:S01]  /*7920*/  PLOP3.LUT P0, PT, PT, PT, PT, 0x8, 0x0 ;  /* 0x000000000000781c */ /* 0x000fe20003f0e170 */
[----:B------:R-:W-:Y:S02]  /*7930*/  WARPGROUP.DEPBAR.LE gsb0, 0x0 ;  /* 0x00008000000079c5 */ /* 0x000fe40000010000 */
[----:B------:R-:W-:-:S06]  /*7940*/  WARPGROUP.ARRIVE ;  /* 0x00000000000079c5 */ /* 0x000fcc0000000000 */
[----:B------:R-:W-:Y:S03]  /*7950*/  HGMMA.64x128x16.F32.BF16 R24, R164, gdesc[UR4].tnspB, R24, gsb0 ;  /* 0x41e00004a4187df0 */ /* 0x000fe60008001818 */
[----:B------:R-:W-:Y:S02]  /*7960*/  WARPGROUP.DEPBAR.LE gsb0, 0x0 ;  /* 0x00008000000079c5 */ /* 0x000fe40000010000 */
[-C--:B-1----:R-:W-:Y:S01]  /*7970*/  FMUL.FTZ R89, R33, R2.reuse ;  /* 0x0000000221597220 */ /* 0x082fe20000410000 */
[-C--:B------:R-:W-:Y:S01]  /*7980*/  FMUL.FTZ R88, R36, R2.reuse ;  /* 0x0000000224587220 */ /* 0x080fe20000410000 */
[----:B------:R0:W-:Y:S01]  /*7990*/  @!P1 SYNCS.ARRIVE.TRANS64.RED.A1T0 RZ, [R7+URZ], RZ ;  /* 0x000000ff07ff99a7 */ /* 0x0001e2000810043f */
        /* <DEDUP_REMOVED lines=33> */
[-C--:B0-----:R-:W-:Y:S01]  /*7bb0*/  FMUL.FTZ R7, R31, R13.reuse ;  /* 0x0000000d1f077220 */ /* 0x081fe20000410000 */
        /* <DEDUP_REMOVED lines=28> */
[----:B------:R-:W-:-:S07]  /*7d80*/  SEL R2, R14, RZ, P2 ;  /* 0x000000ff0e027207 */ /* 0x000fce0001000000 */
.L_x_368:
[----:B------:R-:W0:Y:S01]  /*7d90*/  S2R R5, SR_CgaCtaId ;  /* 0x0000000000057919 */ /* 0x000e220000008800 */
[----:B------:R-:W-:Y:S01]  /*7da0*/  MOV R28, 0x400 ;  /* 0x00000400001c7802 */ /* 0x000fe20000000f00 */
[----:B------:R-:W-:Y:S01]  /*7db0*/  BSSY B0, `(.L_x_390) ;  /* 0x000022d000007945 */ /* 0x000fe20003800000 */
[----:B------:R-:W-:Y:S02]  /*7dc0*/  BAR.SYNC.DEFER_BLOCKING 0x5, 0x180 ;  /* 0x0146000000007b1d */ /* 0x000fe40000010000 */
[----:B0-----:R-:W-:-:S05]  /*7dd0*/  LEA R28, R5, R28, 0x18 ;  /* 0x0000001c051c7211 */ /* 0x001fca00078ec0ff */
[----:B------:R-:W0:Y:S02]  /*7de0*/  LDS.128 R44, [R28+0x348d0] ;  /* 0x0348d0001c2c7984 */ /* 0x000e240000000c00 */
[----:B0-----:R-:W-:Y:S02]  /*7df0*/  R2UR UR6, R45 ;  /* 0x000000002d0672ca */ /* 0x001fe400000e0000 */
[----:B------:R-:W-:Y:S01]  /*7e00*/  R2UR UR5, R46 ;  /* 0x000000002e0572ca */ /* 0x000fe200000e0000 */
[----:B------:R-:W-:Y:S06]  /*7e10*/  BAR.ARV 0x4, 0x180 ;  /* 0x0106000000007b1d */ /* 0x000fec0000002000 */
[----:B------:R-:W-:Y:S08]  /*7e20*/  @P0 BRA `(.L_x_391) ;  /* 0x0000001400780947 */ /* 0x000ff00003800000 */
[----:B------:R-:W0:Y:S01]  /*7e30*/  S2R R5, SR_SWINHI ;  /* 0x0000000000057919 */ /* 0x000e220000002f00 */
[----:B------:R-:W-:Y:S01]  /*7e40*/  F2FP.BF16.F32.PACK_AB R7, R7, R8 ;  /* 0x000000080707723e */ /* 0x000fe200000010ff */
[----:B------:R-:W-:Y:S01]  /*7e50*/  ULDC.64 UR8, c[0x0][0xc00] ;  /* 0x0003000000087ab9 */ /* 0x000fe20000000a00 */
[----:B------:R-:W-:Y:S01]  /*7e60*/  F2FP.BF16.F32.PACK_AB R6, R6, R91 ;  /* 0x0000005b0606723e */ /* 0x000fe200000010ff */
[----:B------:R-:W-:Y:S01]  /*7e70*/  UISETP.NE.U32.AND UP0, UPT, UR8, URZ, UPT ;  /* 0x0000003f0800728c */ /* 0x000fe2000bf05070 */
[----:B------:R-:W-:Y:S01]  /*7e80*/  F2FP.BF16.F32.PACK_AB R64, R65, R64 ;  /* 0x000000404140723e */ /* 0x000fe200000010ff */
[----:B------:R-:W-:Y:S01]  /*7e90*/  USHF.L.U32 UR10, UR61, 0x2, URZ ;  /* 0x000000023d0a7899 */ /* 0x000fe2000800063f */
[----:B------:R-:W-:Y:S01]  /*7ea0*/  F2FP.BF16.F32.PACK_AB R65, R67, R66 ;  /* 0x000000424341723e */ /* 0x000fe200000010ff */
[----:B------:R-:W-:Y:S01]  /*7eb0*/  UISETP.NE.AND.EX UP0, UPT, UR9, URZ, UPT, UP0 ;  /* 0x0000003f0900728c */ /* 0x000fe2000bf05300 */
[----:B------:R-:W-:Y:S01]  /*7ec0*/  F2FP.BF16.F32.PACK_AB R72, R73, R72 ;  /* 0x000000484948723e */ /* 0x000fe200000010ff */
[----:B------:R-:W-:Y:S01]  /*7ed0*/  ULDC.64 UR12, c[0x0][0x208] ;  /* 0x00008200000c7ab9 */ /* 0x000fe20000000a00 */
        /* <DEDUP_REMOVED lines=9> */
[----:B------:R-:W-:Y:S02]  /*7f70*/  R2UR UR4, R186 ;  /* 0x00000000ba0472ca */ /* 0x000fe400000e0000 */
[----:B------:R-:W-:Y:S02]  /*7f80*/  R2UR UR14, R22 ;  /* 0x00000000160e72ca */ /* 0x000fe400000e0000 */
[----:B------:R-:W-:Y:S02]  /*7f90*/  MOV R20, R28 ;  /* 0x0000001c00147202 */ /* 0x000fe40000000f00 */
[----:B0-----:R-:W-:-:S03]  /*7fa0*/  MOV R21, R5 ;  /* 0x0000000500157202 */ /* 0x001fc60000000f00 */
[----:B------:R-:W-:-:S04]  /*7fb0*/  IMAD.WIDE R4, R192, 0x2, R20 ;  /* 0x00000002c0047825 */ /* 0x000fc800078e0214 */
[----:B------:R-:W-:Y:S01]  /*7fc0*/  USHF.L.U64.HI UR11, UR61, 0x2, UR4 ;  /* 0x000000023d0b7899 */ /* 0x000fe20008010204 */
[C---:B------:R-:W-:Y:S01]  /*7fd0*/  LOP3.LUT R9, R4.reuse, 0x380, RZ, 0xc0, !PT ;  /* 0x0000038004097812 */ /* 0x040fe200078ec0ff */
[----:B------:R-:W-:Y:S01]  /*7fe0*/  UIADD3 UR4, UP1, UR10, UR8, URZ ;  /* 0x000000080a047290 */ /* 0x000fe2000ff3e03f */
[C---:B------:R-:W-:Y:S02]  /*7ff0*/  IADD3 R97, P5, R4.reuse, 0x40, RZ ;  /* 0x0000004004617810 */ /* 0x040fe40007fbe0ff */
[C---:B------:R-:W-:Y:S01]  /*8000*/  IADD3 R45, P6, R4.reuse, 0x20, RZ ;  /* 0x00000020042d7810 */ /* 0x040fe20007fde0ff */
[----:B------:R-:W-:Y:S01]  /*8010*/  UIADD3.X UR7, UR11, UR9, URZ, UP1, !UPT ;  /* 0x000000090b077290 */ /* 0x000fe20008ffe43f */
[----:B------:R-:W-:Y:S01]  /*8020*/  IADD3 R99, P4, R4, 0x60, RZ ;  /* 0x0000006004637810 */ /* 0x000fe20007f9e0ff */
[--C-:B------:R-:W-:Y:S01]  /*8030*/  IMAD.X R27, RZ, RZ, R5.reuse, P5 ;  /* 0x000000ffff1b7224 */ /* 0x100fe200028e0605 */
[----:B------:R-:W-:Y:S01]  /*8040*/  SHF.R.U64 R9, R9, 0x3, RZ ;  /* 0x0000000309097819 */ /* 0x000fe200000012ff */
[--C-:B------:R-:W-:Y:S01]  /*8050*/  IMAD.X R31, RZ, RZ, R5.reuse, P6 ;  /* 0x000000ffff1f7224 */ /* 0x100fe200030e0605 */
[----:B------:R-:W-:Y:S01]  /*8060*/  LOP3.LUT R24, R97, 0x380, RZ, 0xc0, !PT ;  /* 0x0000038061187812 */ /* 0x000fe200078ec0ff */
[----:B------:R-:W-:Y:S01]  /*8070*/  IMAD.X R25, RZ, RZ, R5, P4 ;  /* 0x000000ffff197224 */ /* 0x000fe200020e0605 */
[----:B------:R-:W-:Y:S01]  /*8080*/  LOP3.LUT R14, R45, 0x380, RZ, 0xc0, !PT ;  /* 0x000003802d0e7812 */ /* 0x000fe200078ec0ff */
[----:B------:R-:W-:Y:S01]  /*8090*/  ULDC.64 UR8, c[0x0][0xc08] ;  /* 0x0003020000087ab9 */ /* 0x000fe20000000a00 */
[----:B------:R-:W-:-:S02]  /*80a0*/  LOP3.LUT R44, R99, 0x380, RZ, 0xc0, !PT ;  /* 0x00000380632c7812 */ /* 0x000fc400078ec0ff */
[C---:B------:R-:W-:Y:S02]  /*80b0*/  IADD3 R101, P3, R4.reuse, 0x4000, RZ ;  /* 0x0000400004657810 */ /* 0x040fe40007f7e0ff */
[C---:B------:R-:W-:Y:S02]  /*80c0*/  IADD3 R103, P2, R4.reuse, 0x4020, RZ ;  /* 0x0000402004677810 */ /* 0x040fe40007f5e0ff */
[C---:B------:R-:W-:Y:S01]  /*80d0*/  IADD3 R105, P1, R4.reuse, 0x4040, RZ ;  /* 0x0000404004697810 */ /* 0x040fe20007f3e0ff */
[--C-:B------:R-:W-:Y:S01]  /*80e0*/  IMAD.X R15, RZ, RZ, R5.reuse, P3 ;  /* 0x000000ffff0f7224 */ /* 0x100fe200018e0605 */
[----:B------:R-:W-:Y:S01]  /*80f0*/  IADD3 R92, P0, R4, 0x4060, RZ ;  /* 0x00004060045c7810 */ /* 0x000fe20007f1e0ff */
[--C-:B------:R-:W-:Y:S01]  /*8100*/  IMAD.X R13, RZ, RZ, R5.reuse, P2 ;  /* 0x000000ffff0d7224 */ /* 0x100fe200010e0605 */
[----:B------:R-:W-:Y:S02]  /*8110*/  LOP3.LUT R4, R9, R4, RZ, 0x3c, !PT ;  /* 0x0000000409047212 */ /* 0x000fe400078e3cff */
[----:B------:R-:W-:Y:S01]  /*8120*/  SHF.R.U64 R24, R24, 0x3, RZ ;  /* 0x0000000318187819 */ /* 0x000fe200000012ff */
[----:B------:R-:W-:Y:S01]  /*8130*/  IMAD.X R9, RZ, RZ, R5, P0 ;  /* 0x000000ffff097224 */ /* 0x000fe200000e0605 */
[----:B------:R-:W-:-:S02]  /*8140*/  SHF.R.U64 R14, R14, 0x3, RZ ;  /* 0x000000030e0e7819 */ /* 0x000fc400000012ff */
[----:B------:R-:W-:Y:S02]  /*8150*/  SHF.R.U64 R44, R44, 0x3, RZ ;  /* 0x000000032c2c7819 */ /* 0x000fe400000012ff */
[-C--:B------:R-:W-:Y:S02]  /*8160*/  IADD3.X R11, RZ, R5.reuse, RZ, P1, !PT ;  /* 0x00000005ff0b7210 */ /* 0x080fe40000ffe4ff */
[----:B------:R-:W-:Y:S02]  /*8170*/  MOV R94, R4 ;  /* 0x00000004005e7202 */ /* 0x000fe40000000f00 */
[----:B------:R-:W-:Y:S02]  /*8180*/  LOP3.LUT R26, R24, R97, RZ, 0x3c, !PT ;  /* 0x00000061181a7212 */ /* 0x000fe400078e3cff */
[----:B------:R-:W-:Y:S02]  /*8190*/  F2FP.BF16.F32.PACK_AB R5, R10, R93 ;  /* 0x0000005d0a05723e */ /* 0x000fe400000010ff */
[----:B------:R-:W-:-:S02]  /*81a0*/  LOP3.LUT R30, R14, R45, RZ, 0x3c, !PT ;  /* 0x0000002d0e1e7212 */ /* 0x000fc400078e3cff */
[----:B------:R-:W-:Y:S02]  /*81b0*/  LOP3.LUT R24, R44, R99, RZ, 0x3c, !PT ;  /* 0x000000632c187212 */ /* 0x000fe400078e3cff */
[----:B------:R-:W-:Y:S02]  /*81c0*/  LOP3.LUT R10, R103, 0x380, RZ, 0xc0, !PT ;  /* 0x00000380670a7812 */ /* 0x000fe400078ec0ff */
[----:B------:R-:W-:Y:S02]  /*81d0*/  LOP3.LUT R44, R105, 0x380, RZ, 0xc0, !PT ;  /* 0x00000380692c7812 */ /* 0x000fe400078ec0ff */
[----:B------:R-:W-:Y:S02]  /*81e0*/  LOP3.LUT R45, R92, 0x380, RZ, 0xc0, !PT ;  /* 0x000003805c2d7812 */ /* 0x000fe400078ec0ff */
[----:B------:R-:W-:Y:S02]  /*81f0*/  LOP3.LUT R46, R101, 0x380, RZ, 0xc0, !PT ;  /* 0x00000380652e7812 */ /* 0x000fe400078ec0ff */
[----:B------:R-:W-:-:S02]  /*8200*/  SHF.R.U64 R10, R10, 0x3, RZ ;  /* 0x000000030a0a7819 */ /* 0x000fc400000012ff */
[----:B------:R-:W-:Y:S02]  /*8210*/  SHF.R.U64 R44, R44, 0x3, RZ ;  /* 0x000000032c2c7819 */ /* 0x000fe400000012ff */
[----:B------:R-:W-:Y:S02]  /*8220*/  SHF.R.U64 R45, R45, 0x3, RZ ;  /* 0x000000032d2d7819 */ /* 0x000fe400000012ff */
[----:B------:R-:W-:Y:S02]  /*8230*/  SHF.R.U64 R46, R46, 0x3, RZ ;  /* 0x000000032e2e7819 */ /* 0x000fe400000012ff */
[----:B------:R-:W-:Y:S01]  /*8240*/  F2FP.BF16.F32.PACK_AB R4, R12, R95 ;  /* 0x0000005f0c04723e */ /* 0x000fe200000010ff */
[----:B------:R-:W-:Y:S01]  /*8250*/  BAR.SYNC.DEFER_BLOCKING 0x1, 0x100 ;  /* 0x0044000000007b1d */ /* 0x000fe20000010000 */
[----:B------:R-:W-:Y:S02]  /*8260*/  LOP3.LUT R12, R10, R103, RZ, 0x3c, !PT ;  /* 0x000000670a0c7212 */ /* 0x000fe400078e3cff */
[----:B------:R-:W-:-:S02]  /*8270*/  LOP3.LUT R10, R44, R105, RZ, 0x3c, !PT ;  /* 0x000000692c0a7212 */ /* 0x000fc400078e3cff */
[----:B------:R-:W-:Y:S02]  /*8280*/  LOP3.LUT R8, R45, R92, RZ, 0x3c, !PT ;  /* 0x0000005c2d087212 */ /* 0x000fe400078e3cff */
[----:B------:R-:W-:Y:S02]  /*8290*/  LOP3.LUT R14, R46, R101, RZ, 0x3c, !PT ;  /* 0x000000652e0e7212 */ /* 0x000fe400078e3cff */
[----:B------:R-:W-:Y:S02]  /*82a0*/  MOV R92, R30 ;  /* 0x0000001e005c7202 */ /* 0x000fe40000000f00 */
[----:B------:R-:W-:Y:S02]  /*82b0*/  MOV R31, R10 ;  /* 0x0000000a001f7202 */ /* 0x000fe40000000f00 */
[----:B------:R-:W-:Y:S02]  /*82c0*/  MOV R30, R8 ;  /* 0x00000008001e7202 */ /* 0x000fe40000000f00 */
[----:B------:R-:W-:-:S02]  /*82d0*/  F2FP.BF16.F32.PACK_AB R8, R89, R90 ;  /* 0x0000005a5908723e */ /* 0x000fc400000010ff */
[----:B------:R-:W-:Y:S02]  /*82e0*/  F2FP.BF16.F32.PACK_AB R9, R35, R34 ;  /* 0x000000222309723e */ /* 0x000fe400000010ff */
[----:B------:R-:W-:Y:S02]  /*82f0*/  F2FP.BF16.F32.PACK_AB R10, R37, R88 ;  /* 0x00000058250a723e */ /* 0x000fe400000010ff */
[----:B------:R-:W-:Y:S02]  /*8300*/  F2FP.BF16.F32.PACK_AB R11, R39, R38 ;  /* 0x00000026270b723e */ /* 0x000fe400000010ff */
[----:B------:R-:W-:Y:S01]  /*8310*/  MOV R91, R26 ;  /* 0x0000001a005b7202 */ /* 0x000fe20000000f00 */
[----:B------:R0:W-:Y:S01]  /*8320*/  STSM.16.M88.4 [R94], R4 ;  /* 0x000000045e007844 */ /* 0x0001e20000000200 */
[----:B------:R-:W-:Y:S02]  /*8330*/  MOV R45, R14 ;  /* 0x0000000e002d7202 */ /* 0x000fe40000000f00 */
[----:B------:R-:W-:Y:S01]  /*8340*/  MOV R44, R12 ;  /* 0x0000000c002c7202 */ /* 0x000fe20000000f00 */
[----:B------:R-:W-:Y:S01]  /*8350*/  STSM.16.M88.4 [R92], R8 ;  /* 0x000000085c007844 */ /* 0x000fe20000000200 */
[----:B------:R-:W-:-:S02]  /*8360*/  MOV R46, R24 ;  /* 0x00000018002e7202 */ /* 0x000fc40000000f00 */
[----:B------:R-:W-:Y:S02]  /*8370*/  F2FP.BF16.F32.PACK_AB R12, R49, R48 ;  /* 0x00000030310c723e */ /* 0x000fe400000010ff */
[----:B------:R-:W-:Y:S02]  /*8380*/  F2FP.BF16.F32.PACK_AB R13, R51, R50 ;  /* 0x00000032330d723e */ /* 0x000fe400000010ff */
[----:B------:R-:W-:Y:S02]  /*8390*/  F2FP.BF16.F32.PACK_AB R14, R53, R52 ;  /* 0x00000034350e723e */ /* 0x000fe400000010ff */
[----:B------:R-:W-:Y:S02]  /*83a0*/  F2FP.BF16.F32.PACK_AB R15, R55, R54 ;  /* 0x00000036370f723e */ /* 0x000fe400000010ff */
[----:B------:R-:W-:Y:S02]  /*83b0*/  F2FP.BF16.F32.PACK_AB R24, R57, R56 ;  /* 0x000000383918723e */ /* 0x000fe400000010ff */
[----:B0-----:R-:W-:-:S02]  /*83c0*/  F2FP.BF16.F32.PACK_AB R4, R41, R40 ;  /* 0x000000282904723e */ /* 0x001fc400000010ff */
[----:B------:R-:W-:Y:S02]  /*83d0*/  F2FP.BF16.F32.PACK_AB R5, R43, R42 ;  /* 0x0000002a2b05723e */ /* 0x000fe400000010ff */
[----:B------:R-:W-:Y:S02]  /*83e0*/  F2FP.BF16.F32.PACK_AB R6, R33, R36 ;  /* 0x000000242106723e */ /* 0x000fe400000010ff */
[----:B------:R-:W-:Y:S02]  /*83f0*/  F2FP.BF16.F32.PACK_AB R7, R29, R32 ;  /* 0x000000201d07723e */ /* 0x000fe400000010ff */
[----:B------:R-:W-:Y:S02]  /*8400*/  F2FP.BF16.F32.PACK_AB R25, R59, R58 ;  /* 0x0000003a3b19723e */ /* 0x000fe400000010ff */
[----:B------:R-:W-:Y:S01]  /*8410*/  F2FP.BF16.F32.PACK_AB R26, R61, R60 ;  /* 0x0000003c3d1a723e */ /* 0x000fe200000010ff */
[----:B------:R0:W-:Y:S01]  /*8420*/  STSM.16.M88.4 [R91], R4 ;  /* 0x000000045b007844 */ /* 0x0001e20000000200 */
[----:B------:R-:W-:-:S02]  /*8430*/  F2FP.BF16.F32.PACK_AB R27, R63, R62 ;  /* 0x0000003e3f1b723e */ /* 0x000fc400000010ff */
[----:B------:R-:W-:Y:S01]  /*8440*/  PLOP3.LUT P0, PT, PT, PT, UP0, 0x80, 0x0 ;  /* 0x000000000000781c */ /* 0x000fe20003f0f008 */
[----:B------:R1:W-:Y:S04]  /*8450*/  STSM.16.M88.4 [R46], R12 ;  /* 0x0000000c2e007844 */ /* 0x0003e80000000200 */
[----:B------:R2:W-:Y:S04]  /*8460*/  STSM.16.M88.4 [R45], R24 ;  /* 0x000000182d007844 */ /* 0x0005e80000000200 */
[----:B------:R2:W-:Y:S04]  /*8470*/  STSM.16.M88.4 [R44], R64 ;  /* 0x000000402c007844 */ /* 0x0005e80000000200 */
[----:B------:R2:W-:Y:S01]  /*8480*/  STSM.16.M88.4 [R31], R72 ;  /* 0x000000481f007844 */ /* 0x0005e20000000200 */
[----:B0-----:R-:W-:-:S02]  /*8490*/  IMAD.U32 R4, RZ, RZ, UR4 ;  /* 0x00000004ff047e24 */ /* 0x001fc4000f8e00ff */
[----:B------:R-:W-:Y:S01]  /*84a0*/  IMAD.U32 R5, RZ, RZ, UR7 ;  /* 0x00000007ff057e24 */ /* 0x000fe2000f8e00ff */
[----:B------:R2:W-:Y:S01]  /*84b0*/  STSM.16.M88.4 [R30], R80 ;  /* 0x000000501e007844 */ /* 0x0005e20000000200 */
[----:B-1----:R-:W0:Y:S08]  /*84c0*/  LDC R46, c[0x0][0xbe8] ;  /* 0x0002fa00ff2e7b82 */ /* 0x002e300000000800 */
[----:B------:R-:W-:Y:S06]  /*84d0*/  BAR.SYNC.DEFER_BLOCKING 0x1, 0x100 ;  /* 0x0044000000007b1d */ /* 0x000fec0000010000 */
[----:B------:R-:W3:Y:S01]  /*84e0*/  @P0 LDG.E R6, desc[UR12][R4.64] ;  /* 0x0000000c04060981 */ /* 0x000ee2000c1e1900 */
[----:B0-----:R-:W-:Y:S01]  /*84f0*/  ISETP.NE.AND P1, PT, R46, 0x1, PT ;  /* 0x000000012e00780c */ /* 0x001fe20003f25270 */
[----:B------:R-:W-:Y:S01]  /*8500*/  UISETP.NE.U32.AND UP1, UPT, UR8, URZ, UPT ;  /* 0x0000003f0800728c */ /* 0x000fe2000bf25070 */
[----:B------:R-:W-:Y:S01]  /*8510*/  IMAD.U32 R12, RZ, RZ, UR14 ;  /* 0x0000000eff0c7e24 */ /* 0x000fe2000f8e00ff */
[----:B------:R-:W-:Y:S01]  /*8520*/  ULDC UR7, c[0x0][0xa88] ;  /* 0x0002a20000077ab9 */ /* 0x000fe20000000800 */
[----:B------:R-:W-:Y:S01]  /*8530*/  UMOV UR4, URZ ;  /* 0x0000003f00047c82 */ /* 0x000fe20008000000 */
[----:B------:R-:W-:Y:S01]  /*8540*/  UISETP.NE.AND.EX UP1, UPT, UR9, URZ, UPT, UP1 ;  /* 0x0000003f0900728c */ /* 0x000fe2000bf25310 */
[----:B------:R-:W-:-:S05]  /*8550*/  IMAD.U32 R7, RZ, RZ, UR7 ;  /* 0x00000007ff077e24 */ /* 0x000fca000f8e00ff */
[----:B------:R-:W-:Y:S02]  /*8560*/  PLOP3.LUT P2, PT, PT, PT, UP1, 0x80, 0x0 ;  /* 0x000000000000781c */ /* 0x000fe40003f4f018 */
[----:B------:R-:W0:Y:S03]  /*8570*/  @P1 LDC R8, c[0x0][0xbec] ;  /* 0x0002fb00ff081b82 */ /* 0x000e260000000800 */
[----:B------:R-:W-:-:S04]  /*8580*/  @UP1 UIADD3 UR8, UP2, UR10, UR8, URZ ;  /* 0x000000080a081290 */ /* 0x000fc8000ff5e03f */
[----:B------:R-:W-:Y:S01]  /*8590*/  @UP1 UIADD3.X UR9, UR11, UR9, URZ, UP2, !UPT ;  /* 0x000000090b091290 */ /* 0x000fe200097fe43f */
[----:B------:R-:W1:Y:S01]  /*85a0*/  @P1 LDC R10, c[0x0][0xbf0] ;  /* 0x0002fc00ff0a1b82 */ /* 0x000e620000000800 */
[----:B------:R-:W-:-:S04]  /*85b0*/  IMAD.U32 R14, RZ, RZ, UR8 ;  /* 0x00000008ff0e7e24 */ /* 0x000fc8000f8e00ff */
[----:B------:R-:W-:-:S05]  /*85c0*/  IMAD.U32 R15, RZ, RZ, UR9 ;  /* 0x00000009ff0f7e24 */ /* 0x000fca000f8e00ff */
[----:B------:R2:W5:Y:S01]  /*85d0*/  @P2 LDG.E R7, desc[UR12][R14.64] ;  /* 0x0000000c0e072981 */ /* 0x000562000c1e1900 */
[----:B---3--:R-:W-:Y:S01]  /*85e0*/  @P0 R2UR UR4, R6 ;  /* 0x00000000060402ca */ /* 0x008fe200000e0000 */
[----:B012---:R-:W-:-:S14]  /*85f0*/  @P2 BRA `(.L_x_392) ;  /* 0x0000000000142947 */ /* 0x007fdc0003800000 */
[----:B------:R-:W-:Y:S05]  /*8600*/  @!P0 BRA `(.L_x_392) ;  /* 0x0000000000108947 */ /* 0x000fea0003800000 */
[----:B------:R-:W-:Y:S02]  /*8610*/  ULDC.64 UR8, c[0x0][0x208] ;  /* 0x0000820000087ab9 */ /* 0x000fe40000000a00 */
[----:B------:R-:W2:Y:S04]  /*8620*/  LDG.E R6, desc[UR8][R4.64] ;  /* 0x0000000804067981 */ /* 0x000ea8000c1e1900 */
[----:B-----5:R-:W2:Y:S02]  /*8630*/  LDG.E R7, desc[UR8][R4.64+0x4] ;  /* 0x0000040804077981 */ /* 0x020ea4000c1e1900 */
[----:B--2---:R-:W-:-:S07]  /*8640*/  IMAD.IADD R7, R7, 0x1, -R6 ;  /* 0x0000000107077824 */ /* 0x004fce00078e0a06 */
.L_x_392:
[----:B------:R-:W-:Y:S01]  /*8650*/  R2UR UR17, R23 ;  /* 0x00000000171172ca */ /* 0x000fe200000e0000 */
[----:B------:R-:W-:Y:S01]  /*8660*/  ULDC.64 UR12, c[0x0][0xb90] ;  /* 0x0002e400000c7ab9 */ /* 0x000fe20000000a00 */
[----:B------:R-:W-:Y:S01]  /*8670*/  R2UR UR15, R186 ;  /* 0x00000000ba0f72ca */ /* 0x000fe200000e0000 */
[----:B------:R-:W-:Y:S01]  /*8680*/  USHF.R.S32.HI UR11, URZ, 0x1f, UR4 ;  /* 0x0000001f3f0b7899 */ /* 0x000fe20008011404 */
[----:B------:R-:W-:Y:S01]  /*8690*/  IMAD R11, R12, 0x80, R191 ;  /* 0x000000800c0b7824 */ /* 0x000fe200078e02bf */
[----:B------:R-:W-:Y:S01]  /*86a0*/  UMOV UR10, UR4 ;  /* 0x00000004000a7c82 */ /* 0x000fe20008000000 */
[----:B------:R-:W-:Y:S01]  /*86b0*/  USEL UR61, UR61, URZ, !UP0 ;  /* 0x0000003f3d3d7287 */ /* 0x000fe2000c000000 */
[----:B------:R-:W-:Y:S01]  /*86c0*/  R2UR UR16, R22 ;  /* 0x00000000161072ca */ /* 0x000fe200000e0000 */
[----:B------:R-:W-:Y:S01]  /*86d0*/  @P1 IMAD.HI.U32 R5, R11, R8, RZ ;  /* 0x000000080b051227 */ /* 0x000fe200078e00ff */
[----:B------:R-:W-:Y:S01]  /*86e0*/  MOV R4, R11 ;  /* 0x0000000b00047202 */ /* 0x000fe20000000f00 */
[----:B------:R-:W0:Y:S01]  /*86f0*/  @P1 LDC R29, c[0x0][0xbec] ;  /* 0x0002fb00ff1d1b82 */ /* 0x000e220000000800 */
[----:B------:R-:W-:Y:S01]  /*8700*/  ULDC.64 UR18, c[0x0][0x208] ;  /* 0x0000820000127ab9 */ /* 0x000fe20000000a00 */
[----:B-----5:R-:W-:Y:S01]  /*8710*/  IMAD R49, R7, R46, RZ ;  /* 0x0000002e07317224 */ /* 0x020fe200078e02ff */
[----:B------:R-:W-:Y:S01]  /*8720*/  USHF.R.S32.HI UR14, URZ, 0x1f, UR17 ;  /* 0x0000001f3f0e7899 */ /* 0x000fe20008011411 */
[----:B------:R-:W-:Y:S01]  /*8730*/  @P1 SHF.R.U32.HI R4, RZ, R10, R5 ;  /* 0x0000000aff041219 */ /* 0x000fe20000011605 */
[----:B------:R-:W-:Y:S01]  /*8740*/  UIMAD.WIDE.U32 UR8, UR17, UR12, UR10 ;  /* 0x0000000c110872a5 */ /* 0x000fe2000f8e000a */
[----:B------:R-:W-:Y:S01]  /*8750*/  IMAD R5, R184, 0x40, R17 ;  /* 0x00000040b8057824 */ /* 0x000fe200078e0211 */
[----:B------:R-:W-:-:S02]  /*8760*/  UIMAD UR7, UR14, UR12, URZ ;  /* 0x0000000c0e0772a4 */ /* 0x000fc4000f8e023f */
[----:B------:R-:W-:Y:S01]  /*8770*/  USEL UR15, UR15, URZ, !UP0 ;  /* 0x0000003f0f0f7287 */ /* 0x000fe2000c000000 */
[----:B------:R-:W-:Y:S01]  /*8780*/  IMAD.MOV R9, RZ, RZ, -R4 ;  /* 0x000000ffff097224 */ /* 0x000fe200078e0a04 */
[----:B------:R-:W-:Y:S01]  /*8790*/  UIMAD UR7, UR17, UR13, UR7 ;  /* 0x0000000d110772a4 */ /* 0x000fe2000f8e0207 */
[----:B------:R-:W-:Y:S01]  /*87a0*/  IMAD.WIDE R20, R5, 0x2, R20 ;  /* 0x0000000205147825 */ /* 0x000fe200078e0214 */
[----:B------:R-:W-:Y:S01]  /*87b0*/  SHF.R.S32.HI R5, RZ, 0x1f, R4 ;  /* 0x0000001fff057819 */ /* 0x000fe20000011404 */
[----:B------:R-:W-:Y:S01]  /*87c0*/  ULDC.64 UR12, c[0x0][0xb98] ;  /* 0x0002e600000c7ab9 */ /* 0x000fe20000000a00 */
[----:B------:R-:W-:Y:S01]  /*87d0*/  UIADD3 UR9, UR9, UR7, URZ ;  /* 0x0000000709097290 */ /* 0x000fe2000fffe03f */
[----:B------:R-:W-:Y:S01]  /*87e0*/  IMAD R9, R46, R9, R11 ;  /* 0x000000092e097224 */ /* 0x000fe200078e020b */
[----:B------:R-:W-:Y:S01]  /*87f0*/  UIMAD UR7, UR15, UR12, URZ ;  /* 0x0000000c0f0772a4 */ /* 0x000fe2000f8e023f */
[C---:B------:R-:W-:Y:S01]  /*8800*/  IADD3 R13, P3, R20.reuse, 0x2000, RZ ;  /* 0x00002000140d7810 */ /* 0x040fe20007f7e0ff */
[----:B------:R-:W-:Y:S01]  /*8810*/  UIMAD.WIDE.U32 UR8, UR61, UR12, UR8 ;  /* 0x0000000c3d0872a5 */ /* 0x000fe2000f8e0008 */
[----:B------:R-:W-:Y:S01]  /*8820*/  IADD3 R15, P0, R20, 0x1000, RZ ;  /* 0x00001000140f7810 */ /* 0x000fe20007f1e0ff */
[----:B------:R-:W-:Y:S01]  /*8830*/  UIMAD UR7, UR61, UR13, UR7 ;  /* 0x0000000d3d0772a4 */ /* 0x000fe2000f8e0207 */
[----:B------:R-:W-:Y:S01]  /*8840*/  LOP3.LUT R8, R13, 0x380, RZ, 0xc0, !PT ;  /* 0x000003800d087812 */ /* 0x000fe200078ec0ff */
[----:B------:R-:W-:Y:S01]  /*8850*/  IMAD.U32 R22, RZ, RZ, UR16 ;  /* 0x00000010ff167e24 */ /* 0x000fe2000f8e00ff */
[----:B------:R-:W-:Y:S01]  /*8860*/  ULDC.64 UR12, c[0x0][0xaa0] ;  /* 0x0002a800000c7ab9 */ /* 0x000fe20000000a00 */
[----:B------:R-:W-:-:S02]  /*8870*/  IADD3 R4, P2, R4, UR8, RZ ;  /* 0x0000000804047c10 */ /* 0x000fc4000ff5e0ff */
[----:B------:R-:W-:Y:S01]  /*8880*/  IMAD.U32 R6, RZ, RZ, UR7 ;  /* 0x00000007ff067e24 */ /* 0x000fe2000f8e00ff */
[----:B------:R-:W-:Y:S01]  /*8890*/  SHF.R.U64 R8, R8, 0x3, RZ ;  /* 0x0000000308087819 */ /* 0x000fe200000012ff */
[----:B------:R-:W-:Y:S01]  /*88a0*/  IMAD R22, R22, 0x80, R189 ;  /* 0x0000008016167824 */ /* 0x000fe200078e02bd */
[----:B------:R-:W-:Y:S02]  /*88b0*/  IADD3 R41, P6, R20, 0x4000, RZ ;  /* 0x0000400014297810 */ /* 0x000fe40007fde0ff */
[----:B------:R-:W-:Y:S01]  /*88c0*/  IADD3.X R5, R5, UR9, R6, P2, !PT ;  /* 0x0000000905057c10 */ /* 0x000fe200097fe406 */
[----:B------:R-:W-:Y:S01]  /*88d0*/  ULDC.64 UR8, c[0x0][0xb88] ;  /* 0x0002e20000087ab9 */ /* 0x000fe20000000a00 */
[----:B------:R-:W-:Y:S02]  /*88e0*/  SHF.R.S32.HI R6, RZ, 0x1f, R9 ;  /* 0x0000001fff067819 */ /* 0x000fe40000011409 */
[----:B------:R-:W-:Y:S01]  /*88f0*/  LOP3.LUT R8, R8, R13, RZ, 0x3c, !PT ;  /* 0x0000000d08087212 */ /* 0x000fe200078e3cff */
[----:B------:R-:W-:Y:S01]  /*8900*/  IMAD.WIDE.U32 R4, R9, UR8, R4 ;  /* 0x0000000809047c25 */ /* 0x000fe2000f8e0004 */
[C---:B------:R-:W-:Y:S01]  /*8910*/  IADD3 R11, P2, R20.reuse, 0x3000, RZ ;  /* 0x00003000140b7810 */ /* 0x040fe20007f5e0ff */
[----:B------:R-:W-:Y:S01]  /*8920*/  UIMAD UR7, UR11, UR12, URZ ;  /* 0x0000000c0b0772a4 */ /* 0x000fe2000f8e023f */
[----:B------:R-:W-:Y:S01]  /*8930*/  IADD3 R37, P5, R20, 0x5000, RZ ;  /* 0x0000500014257810 */ /* 0x000fe20007fbe0ff */
[----:B------:R-:W-:Y:S01]  /*8940*/  IMAD R10, R6, UR8, RZ ;  /* 0x00000008060a7c24 */ /* 0x000fe2000f8e02ff */
[----:B------:R-:W-:Y:S01]  /*8950*/  IADD3.X R7, RZ, R21, RZ, P2, !PT ;  /* 0x00000015ff077210 */ /* 0x000fe200017fe4ff */
[----:B------:R-:W-:Y:S01]  /*8960*/  UIMAD UR7, UR4, UR13, UR7 ;  /* 0x0000000d040772a4 */ /* 0x000fe2000f8e0207 */
[----:B------:R-:W-:Y:S01]  /*8970*/  LOP3.LUT R6, R11, 0x380, RZ, 0xc0, !PT ;  /* 0x000003800b067812 */ /* 0x000fe200078ec0ff */
[----:B------:R-:W-:Y:S01]  /*8980*/  IMAD R13, R9, UR9, R10 ;  /* 0x00000009090d7c24 */ /* 0x000fe2000f8e020a */
[----:B------:R-:W-:Y:S01]  /*8990*/  ULDC.64 UR8, c[0x0][0xb50] ;  /* 0x0002d40000087ab9 */ /* 0x000fe20000000a00 */
[----:B------:R-:W-:Y:S01]  /*89a0*/  ULDC.64 UR10, c[0x0][0xae8] ;  /* 0x0002ba00000a7ab9 */ /* 0x000fe20000000a00 */
[----:B------:R-:W-:Y:S01]  /*89b0*/  LEA R10, P4, R4, UR8, 0x2 ;  /* 0x00000008040a7c11 */ /* 0x000fe2000f8810ff */
[----:B------:R-:W-:Y:S01]  /*89c0*/  IMAD.IADD R5, R5, 0x1, R13 ;  /* 0x0000000105057824 */ /* 0x000fe200078e020d */
[----:B------:R-:W-:Y:S01]  /*89d0*/  SHF.R.U64 R6, R6, 0x3, RZ ;  /* 0x0000000306067819 */ /* 0x000fe200000012ff */
[----:B------:R-:W-:Y:S01]  /*89e0*/  IMAD.X R13, RZ, RZ, R21, P0 ;  /* 0x000000ffff0d7224 */ /* 0x000fe200000e0615 */
[----:B------:R-:W-:Y:S01]  /*89f0*/  LOP3.LUT P0, RZ, R187, 0x3, RZ, 0xc0, !PT ;  /* 0x00000003bbff7812 */ /* 0x000fe2000780c0ff */
[----:B------:R-:W-:Y:S01]  /*8a00*/  SHFL.IDX PT, R30, R10, RZ, 0x1c1f ;  /* 0x001c1fff0a1e7589 */ /* 0x000fe200000e0000 */
[----:B------:R-:W-:Y:S01]  /*8a10*/  LEA.HI.X R14, R4, UR9, R5, 0x2, P4 ;  /* 0x00000009040e7c11 */ /* 0x000fe2000a0f1405 */
[C---:B------:R-:W-:Y:S01]  /*8a20*/  VIADD R4, R22.reuse, 0x8 ;  /* 0x0000000816047836 */ /* 0x040fe20000000000 */
[-C--:B------:R-:W-:Y:S01]  /*8a30*/  ISETP.GE.OR P2, PT, R22, R49.reuse, P0 ;  /* 0x000000311600720c */ /* 0x080fe20000746670 */
[----:B------:R-:W-:Y:S01]  /*8a40*/  SHFL.IDX PT, R44, R10, 0x1, 0x1c1f ;  /* 0x003c1f000a2c7f89 */ /* 0x000fe200000e0000 */
[----:B------:R-:W-:Y:S01]  /*8a50*/  UIMAD.WIDE.U32 UR8, UR4, UR12, URZ ;  /* 0x0000000c040872a5 */ /* 0x000fe2000f8e003f */
[----:B------:R-:W-:Y:S01]  /*8a60*/  IADD3 R33, P4, R20, 0x6000, RZ ;  /* 0x0000600014217810 */ /* 0x000fe20007f9e0ff */
[----:B------:R-:W-:Y:S01]  /*8a70*/  IMAD.X R9, RZ, RZ, R21, P3 ;  /* 0x000000ffff097224 */ /* 0x000fe200018e0615 */
[----:B------:R-:W1:Y:S01]  /*8a80*/  SHFL.IDX PT, R31, R14, RZ, 0x1c1f ;  /* 0x001c1fff0e1f7589 */ /* 0x000e6200000e0000 */
[----:B------:R-:W-:-:S02]  /*8a90*/  ISETP.GE.OR P0, PT, R4, R49, P0 ;  /* 0x000000310400720c */ /* 0x000fc40000706670 */
[----:B------:R-:W-:Y:S01]  /*8aa0*/  LOP3.LUT R6, R6, R11, RZ, 0x3c, !PT ;  /* 0x0000000b06067212 */ /* 0x000fe200078e3cff */
[----:B------:R-:W2:Y:S01]  /*8ab0*/  SHFL.IDX PT, R45, R14, 0x1, 0x1c1f ;  /* 0x003c1f000e2d7f89 */ /* 0x000ea200000e0000 */
[----:B------:R-:W-:Y:S01]  /*8ac0*/  UIADD3 UR9, UR9, UR7, URZ ;  /* 0x0000000709097290 */ /* 0x000fe2000fffe03f */
[C---:B------:R-:W-:Y:S01]  /*8ad0*/  IADD3 R5, P3, R20.reuse, 0x7000, RZ ;  /* 0x0000700014057810 */ /* 0x040fe20007f7e0ff */
[----:B------:R-:W-:Y:S01]  /*8ae0*/  UIMAD UR4, UR14, UR10, URZ ;  /* 0x0000000a0e0472a4 */ /* 0x000fe2000f8e023f */
[----:B------:R-:W-:Y:S02]  /*8af0*/  LOP3.LUT R40, R41, 0x380, RZ, 0xc0, !PT ;  /* 0x0000038029287812 */ /* 0x000fe400078ec0ff */
[----:B------:R-:W-:Y:S02]  /*8b00*/  LOP3.LUT R36, R37, 0x380, RZ, 0xc0, !PT ;  /* 0x0000038025247812 */ /* 0x000fe400078ec0ff */
[----:B------:R-:W-:Y:S02]  /*8b10*/  LOP3.LUT R32, R33, 0x380, RZ, 0xc0, !PT ;  /* 0x0000038021207812 */ /* 0x000fe400078ec0ff */
[----:B------:R-:W-:Y:S01]  /*8b20*/  LOP3.LUT R12, R15, 0x380, RZ, 0xc0, !PT ;  /* 0x000003800f0c7812 */ /* 0x000fe200078ec0ff */
[----:B-1----:R1:W-:Y:S01]  /*8b30*/  @!P2 ST.E desc[UR18][R30.64], R3 ;  /* 0x000000031e00a985 */ /* 0x0023e2000c101912 */
[----:B------:R-:W-:Y:S01]  /*8b40*/  UIMAD UR4, UR17, UR11, UR4 ;  /* 0x0000000b110472a4 */ /* 0x000fe2000f8e0204 */
[----:B------:R-:W-:Y:S01]  /*8b50*/  LOP3.LUT R11, R20, 0x380, RZ, 0xc0, !PT ;  /* 0x00000380140b7812 */ /* 0x000fe200078ec0ff */
[----:B------:R-:W-:Y:S01]  /*8b60*/  UIMAD.WIDE.U32 UR8, UR17, UR10, UR8 ;  /* 0x0000000a110872a5 */ /* 0x000fe2000f8e0008 */
[----:B--2---:R2:W-:Y:S01]  /*8b70*/  @!P0 ST.E desc[UR18][R44.64], R0 ;  /* 0x000000002c008985 */ /* 0x0045e2000c101912 */
[----:B------:R-:W-:Y:S01]  /*8b80*/  LOP3.LUT R4, R5, 0x380, RZ, 0xc0, !PT ;  /* 0x0000038005047812 */ /* 0x000fe200078ec0ff */
[----:B------:R-:W-:Y:S01]  /*8b90*/  ULDC.64 UR10, c[0x0][0xaf0] ;  /* 0x0002bc00000a7ab9 */ /* 0x000fe20000000a00 */
[----:B------:R-:W-:Y:S01]  /*8ba0*/  SHF.R.U64 R40, R40, 0x3, RZ ;  /* 0x0000000328287819 */ /* 0x000fe200000012ff */
[----:B------:R-:W-:Y:S01]  /*8bb0*/  IMAD.X R25, RZ, RZ, R21, P3 ;  /* 0x000000ffff197224 */ /* 0x000fe200018e0615 */
[----:B------:R-:W-:-:S02]  /*8bc0*/  SHF.R.U64 R36, R36, 0x3, RZ ;  /* 0x0000000324247819 */ /* 0x000fc400000012ff */
[----:B------:R-:W-:Y:S01]  /*8bd0*/  SHF.R.U64 R32, R32, 0x3, RZ ;  /* 0x0000000320207819 */ /* 0x000fe200000012ff */
[----:B-1----:R-:W1:Y:S01]  /*8be0*/  @P1 LDC R31, c[0x0][0xbf0] ;  /* 0x0002fc00ff1f1b82 */ /* 0x002e620000000800 */
[----:B------:R-:W-:Y:S01]  /*8bf0*/  IMAD.U32 R3, RZ, RZ, UR16 ;  /* 0x00000010ff037e24 */ /* 0x000fe2000f8e00ff */
[----:B------:R-:W-:Y:S01]  /*8c00*/  UIADD3 UR9, UR9, UR4, URZ ;  /* 0x0000000409097290 */ /* 0x000fe2000fffe03f */
[----:B------:R-:W-:Y:S01]  /*8c10*/  SHF.R.U64 R12, R12, 0x3, RZ ;  /* 0x000000030c0c7819 */ /* 0x000fe200000012ff */
[----:B--2---:R-:W-:Y:S01]  /*8c20*/  IMAD R0, R19, 0x20, R184 ;  /* 0x0000002013007824 */ /* 0x004fe200078e02b8 */
[----:B------:R-:W-:Y:S01]  /*8c30*/  UIMAD UR4, UR15, UR10, URZ ;  /* 0x0000000a0f0472a4 */ /* 0x000fe2000f8e023f */
[----:B------:R-:W-:Y:S02]  /*8c40*/  SHF.R.U64 R11, R11, 0x3, RZ ;  /* 0x000000030b0b7819 */ /* 0x000fe400000012ff */
[----:B------:R-:W-:Y:S01]  /*8c50*/  IMAD R44, R3, 0x80, R0 ;  /* 0x00000080032c7824 */ /* 0x000fe200078e0200 */
[----:B------:R-:W-:Y:S01]  /*8c60*/  UIMAD.WIDE.U32 UR8, UR61, UR10, UR8 ;  /* 0x0000000a3d0872a5 */ /* 0x000fe2000f8e0008 */
[----:B------:R-:W-:-:S02]  /*8c70*/  SHF.R.U64 R4, R4, 0x3, RZ ;  /* 0x0000000304047819 */ /* 0x000fc400000012ff */
[----:B0-----:R-:W-:Y:S01]  /*8c80*/  @P1 IMAD.HI.U32 R0, R44, R29, RZ ;  /* 0x0000001d2c001227 */ /* 0x001fe200078e00ff */
[----:B------:R-:W-:Y:S01]  /*8c90*/  UIMAD UR4, UR61, UR11, UR4 ;  /* 0x0000000b3d0472a4 */ /* 0x000fe2000f8e0204 */
[----:B------:R-:W-:Y:S02]  /*8ca0*/  LOP3.LUT R40, R40, R41, RZ, 0x3c, !PT ;  /* 0x0000002928287212 */ /* 0x000fe400078e3cff */
[----:B------:R-:W-:Y:S01]  /*8cb0*/  IMAD.MOV.U32 R3, RZ, RZ, R44 ;  /* 0x000000ffff037224 */ /* 0x000fe200078e002c */
[----:B------:R-:W-:Y:S01]  /*8cc0*/  LOP3.LUT R36, R36, R37, RZ, 0x3c, !PT ;  /* 0x0000002524247212 */ /* 0x000fe200078e3cff */
[----:B------:R-:W-:Y:S01]  /*8cd0*/  UIADD3 UR4, UR9, UR4, URZ ;  /* 0x0000000409047290 */ /* 0x000fe2000fffe03f */
[----:B------:R-:W-:Y:S01]  /*8ce0*/  LOP3.LUT R32, R32, R33, RZ, 0x3c, !PT ;  /* 0x0000002120207212 */ /* 0x000fe200078e3cff */
[--C-:B------:R-:W-:Y:S01]  /*8cf0*/  IMAD.X R41, RZ, RZ, R21.reuse, P6 ;  /* 0x000000ffff297224 */ /* 0x100fe200030e0615 */
[----:B------:R-:W-:Y:S01]  /*8d00*/  LOP3.LUT R12, R12, R15, RZ, 0x3c, !PT ;  /* 0x0000000f0c0c7212 */ /* 0x000fe200078e3cff */
[--C-:B------:R-:W-:Y:S01]  /*8d10*/  IMAD.X R37, RZ, RZ, R21.reuse, P5 ;  /* 0x000000ffff257224 */ /* 0x100fe200028e0615 */
[----:B------:R-:W-:Y:S01]  /*8d20*/  LOP3.LUT R20, R11, R20, RZ, 0x3c, !PT ;  /* 0x000000140b147212 */ /* 0x000fe200078e3cff */
[----:B------:R-:W-:Y:S01]  /*8d30*/  IMAD.X R33, RZ, RZ, R21, P4 ;  /* 0x000000ffff217224 */ /* 0x000fe200020e0615 */
[----:B-1----:R-:W-:Y:S01]  /*8d40*/  @P1 SHF.R.U32.HI R3, RZ, R31, R0 ;  /* 0x0000001fff031219 */ /* 0x002fe20000011600 */
[----:B------:R-:W-:Y:S01]  /*8d50*/  IMAD.U32 R30, RZ, RZ, UR8 ;  /* 0x00000008ff1e7e24 */ /* 0x000fe2000f8e00ff */
[----:B------:R-:W-:Y:S01]  /*8d60*/  LOP3.LUT R24, R4, R5, RZ, 0x3c, !PT ;  /* 0x0000000504187212 */ /* 0x000fe200078e3cff */
[----:B------:R-:W5:Y:S01]  /*8d70*/  LD.E.128 R12, desc[UR18][R12.64] ;  /* 0x000000120c0c7980 */ /* 0x000f62000c101d00 */
[--C-:B------:R-:W-:Y:S01]  /*8d80*/  SHF.R.S32.HI R0, RZ, 0x1f, R3.reuse ;  /* 0x0000001fff007819 */ /* 0x100fe20000011403 */
[----:B------:R-:W-:Y:S01]  /*8d90*/  IMAD.MOV R29, RZ, RZ, -R3 ;  /* 0x000000ffff1d7224 */ /* 0x000fe200078e0a03 */
[----:B------:R-:W-:Y:S01]  /*8da0*/  MOV R31, UR9 ;  /* 0x00000009001f7c02 */ /* 0x000fe20008000f00 */
[----:B------:R-:W-:Y:S01]  /*8db0*/  ULDC.64 UR8, c[0x0][0xae0] ;  /* 0x0002b80000087ab9 */ /* 0x000fe20000000a00 */
[----:B------:R-:W5:Y:S01]  /*8dc0*/  LD.E.128 R20, desc[UR18][R20.64] ;  /* 0x0000001214147980 */ /* 0x000f62000c101d00 */
[----:B------:R-:W-:-:S02]  /*8dd0*/  IMAD R0, R0, UR8, RZ ;  /* 0x0000000800007c24 */ /* 0x000fc4000f8e02ff */
[----:B------:R-:W-:Y:S01]  /*8de0*/  IMAD R29, R46, R29, R44 ;  /* 0x0000001d2e1d7224 */ /* 0x000fe200078e022c */
[----:B------:R-:W5:Y:S01]  /*8df0*/  LD.E.128 R8, desc[UR18][R8.64] ;  /* 0x0000001208087980 */ /* 0x000f62000c101d00 */
[----:B------:R-:W-:Y:S02]  /*8e00*/  IMAD.U32 R31, RZ, RZ, UR4 ;  /* 0x00000004ff1f7e24 */ /* 0x000fe4000f8e00ff */
[----:B------:R-:W-:Y:S01]  /*8e10*/  IMAD R45, R3, UR9, R0 ;  /* 0x00000009032d7c24 */ /* 0x000fe2000f8e0200 */
[----:B------:R-:W5:Y:S01]  /*8e20*/  LD.E.128 R4, desc[UR18][R6.64] ;  /* 0x0000001206047980 */ /* 0x000f62000c101d00 */
[----:B------:R-:W-:-:S03]  /*8e30*/  SHF.R.S32.HI R0, RZ, 0x1f, R29 ;  /* 0x0000001fff007819 */ /* 0x000fc6000001141d */
[----:B------:R-:W5:Y:S01]  /*8e40*/  LD.E.128 R40, desc[UR18][R40.64] ;  /* 0x0000001228287980 */ /* 0x000f62000c101d00 */
[----:B------:R-:W-:Y:S01]  /*8e50*/  IMAD.WIDE.U32 R30, R3, UR8, R30 ;  /* 0x00000008031e7c25 */ /* 0x000fe2000f8e001e */
[----:B------:R-:W-:Y:S02]  /*8e60*/  ULDC.64 UR8, c[0x0][0xad8] ;  /* 0x0002b60000087ab9 */ /* 0x000fe40000000a00 */
[----:B------:R-:W5:Y:S04]  /*8e70*/  LD.E.128 R36, desc[UR18][R36.64] ;  /* 0x0000001224247980 */ /* 0x000f68000c101d00 */
[----:B------:R-:W5:Y:S04]  /*8e80*/  LD.E.128 R32, desc[UR18][R32.64] ;  /* 0x0000001220207980 */ /* 0x000f68000c101d00 */
[----:B------:R-:W5:Y:S01]  /*8e90*/  LD.E.128 R24, desc[UR18][R24.64] ;  /* 0x0000001218187980 */ /* 0x000f62000c101d00 */
[----:B------:R-:W-:Y:S01]  /*8ea0*/  IMAD.U32 R51, RZ, RZ, UR16 ;  /* 0x00000010ff337e24 */ /* 0x000fe2000f8e00ff */
[----:B------:R-:W-:Y:S01]  /*8eb0*/  @!PT LDS RZ, [RZ] ;  /* 0x00000000fffff984 */ /* 0x000fe20000000800 */
[----:B------:R-:W-:Y:S01]  /*8ec0*/  @!PT LDS RZ, [RZ] ;  /* 0x00000000fffff984 */ /* 0x000fe20000000800 */
[----:B------:R-:W-:Y:S01]  /*8ed0*/  @!PT LDS RZ, [RZ] ;  /* 0x00000000fffff984 */ /* 0x000fe20000000800 */
[----:B------:R-:W-:Y:S01]  /*8ee0*/  @!PT LDS RZ, [RZ] ;  /* 0x00000000fffff984 */ /* 0x000fe20000000800 */
[----:B------:R0:W-:Y:S06]  /*8ef0*/  MEMBAR.ALL.CTA ;  /* 0x0000000000007992 */ /* 0x0001ec0000008000 */
[----:B0-----:R-:W0:Y:S01]  /*8f00*/  FENCE.VIEW.ASYNC.S ;  /* 0x00000000000073c6 */ /* 0x001e220000000000 */
[----:B------:R-:W-:-:S02]  /*8f10*/  IMAD.IADD R31, R31, 0x1, R45 ;  /* 0x000000011f1f7824 */ /* 0x000fc400078e022d */
[----:B------:R-:W-:Y:S02]  /*8f20*/  IMAD R44, R0, UR8, RZ ;  /* 0x00000008002c7c24 */ /* 0x000fe4000f8e02ff */
[----:B------:R-:W-:Y:S02]  /*8f30*/  IMAD R46, R51, 0x80, R184 ;  /* 0x00000080332e7824 */ /* 0x000fe400078e02b8 */
[C---:B------:R-:W-:Y:S02]  /*8f40*/  IMAD R3, R29.reuse, UR9, R44 ;  /* 0x000000091d037c24 */ /* 0x040fe4000f8e022c */
[----:B------:R-:W-:Y:S01]  /*8f50*/  IMAD.WIDE.U32 R30, R29, UR8, R30 ;  /* 0x000000081d1e7c25 */ /* 0x000fe2000f8e001e */
[C---:B------:R-:W-:Y:S01]  /*8f60*/  ISETP.GE.AND P2, PT, R46.reuse, R49, PT ;  /* 0x000000312e00720c */ /* 0x040fe20003f46270 */
[----:B------:R-:W-:Y:S02]  /*8f70*/  ULDC.64 UR8, c[0x0][0xa80] ;  /* 0x0002a00000087ab9 */ /* 0x000fe40000000a00 */
[----:B------:R-:W-:Y:S01]  /*8f80*/  VIADD R0, R46, 0x20 ;  /* 0x000000202e007836 */ /* 0x000fe20000000000 */
[----:B------:R-:W-:Y:S01]  /*8f90*/  LEA R44, P3, R30, UR8, 0x1 ;  /* 0x000000081e2c7c11 */ /* 0x000fe2000f8608ff */
[----:B------:R-:W-:-:S02]  /*8fa0*/  IMAD.IADD R3, R31, 0x1, R3 ;  /* 0x000000011f037824 */ /* 0x000fc400078e0203 */
[----:B------:R-:W-:Y:S01]  /*8fb0*/  VIADD R28, R28, 0x34820 ;  /* 0x000348201c1c7836 */ /* 0x000fe20000000000 */
[-C--:B------:R-:W-:Y:S01]  /*8fc0*/  ISETP.GE.AND P0, PT, R0, R49.reuse, PT ;  /* 0x000000310000720c */ /* 0x080fe20003f06270 */
[----:B------:R-:W-:Y:S01]  /*8fd0*/  VIADD R0, R46, 0x40 ;  /* 0x000000402e007836 */ /* 0x000fe20000000000 */
[----:B------:R-:W-:Y:S02]  /*8fe0*/  LEA.HI.X R3, R30, UR9, R3, 0x1, P3 ;  /* 0x000000091e037c11 */ /* 0x000fe400098f0c03 */
[----:B------:R-:W-:Y:S01]  /*8ff0*/  PRMT R28, RZ, 0x654, R28 ;  /* 0x00000654ff1c7816 */ /* 0x000fe2000000001c */
[----:B0-----:R0:W1:Y:S01]  /*9000*/  SHFL.IDX PT, R30, R44, RZ, 0x181f ;  /* 0x00181fff2c1e7589 */ /* 0x00106200000e0000 */
[----:B------:R-:W-:Y:S01]  /*9010*/  ISETP.GE.AND P1, PT, R0, R49, PT ;  /* 0x000000310000720c */ /* 0x000fe20003f26270 */
[----:B------:R-:W-:Y:S01]  /*9020*/  BSSY B1, `(.L_x_393) ;  /* 0x000000e000017945 */ /* 0x000fe20003800000 */
[----:B------:R0:W-:Y:S01]  /*9030*/  SYNCS.ARRIVE.TRANS64.RED.A1T0 RZ, [R28+URZ], RZ ;  /* 0x000000ff1cff79a7 */ /* 0x0001e2000810043f */
[----:B------:R0:W2:Y:S02]  /*9040*/  SHFL.IDX PT, R0, R3, RZ, 0x181f ;  /* 0x00181fff03007589 */ /* 0x0000a400000e0000 */
[----:B------:R-:W-:Y:S08]  /*9050*/  @P2 BRA `(.L_x_394) ;  /* 0x0000000000282947 */ /* 0x000ff00003800000 */
[----:B------:R-:W-:Y:S01]  /*9060*/  ULDC UR4, c[0x0][0xac8] ;  /* 0x0002b20000047ab9 */ /* 0x000fe20000000800 */
[----:B------:R-:W-:Y:S01]  /*9070*/  ULDC.64 UR8, c[0x0][0x208] ;  /* 0x0000820000087ab9 */ /* 0x000fe20000000a00 */
[----:B------:R-:W-:Y:S02]  /*9080*/  ISETP.GE.AND P2, PT, R17, UR4, PT ;  /* 0x0000000411007c0c */ /* 0x000fe4000bf46270 */
[----:B------:R-:W-:-:S11]  /*9090*/  ISETP.GE.AND P3, PT, R18, UR4, PT ;  /* 0x0000000412007c0c */ /* 0x000fd6000bf66270 */
[CC--:B01----:R-:W-:Y:S02]  /*90a0*/  @!P2 LEA R28, P4, R17.reuse, R30.reuse, 0x1 ;  /* 0x0000001e111ca211 */ /* 0x0c3fe400078808ff */
[C---:B------:R-:W-:Y:S02]  /*90b0*/  @!P3 LEA R30, P5, R18.reuse, R30, 0x1 ;  /* 0x0000001e121eb211 */ /* 0x040fe400078a08ff */
[-C--:B--2---:R-:W-:Y:S02]  /*90c0*/  @!P2 LEA.HI.X R29, R17, R0.reuse, R195, 0x1, P4 ;  /* 0x00000000111da211 */ /* 0x084fe400020f0cc3 */
[----:B------:R-:W-:-:S03]  /*90d0*/  @!P3 LEA.HI.X R31, R18, R0, R194, 0x1, P5 ;  /* 0x00000000121fb211 */ /* 0x000fc600028f0cc2 */
[----:B-----5:R3:W-:Y:S04]  /*90e0*/  @!P2 ST.E.128 desc[UR8][R28.64], R20 ;  /* 0x000000141c00a985 */ /* 0x0207e8000c101d08 */
[----:B------:R3:W-:Y:S02]  /*90f0*/  @!P3 ST.E.128 desc[UR8][R30.64], R40 ;  /* 0x000000281e00b985 */ /* 0x0007e4000c101d08 */
.L_x_394:
[----:B------:R-:W-:Y:S05]  /*9100*/  BSYNC B1 ;  /* 0x0000000000017941 */ /* 0x000fea0003800000 */
.L_x_393:
[----:B--2---:R2:W4:Y:S01]  /*9110*/  SHFL.IDX PT, R0, R3, 0x1, 0x181f ;  /* 0x00381f0003007f89 */ /* 0x00452200000e0000 */
[----:B------:R-:W-:Y:S03]  /*9120*/  BSSY B1, `(.L_x_395) ;  /* 0x000000d000017945 */ /* 0x000fe60003800000 */
[----:B---3-5:R2:W3:Y:S01]  /*9130*/  SHFL.IDX PT, R22, R44, 0x1, 0x181f ;  /* 0x00381f002c167f89 */ /* 0x0284e200000e0000 */
[----:B------:R-:W-:Y:S05]  /*9140*/  @P0 BRA `(.L_x_396) ;  /* 0x0000000000280947 */ /* 0x000fea0003800000 */
[----:B------:R-:W-:Y:S01]  /*9150*/  ULDC UR4, c[0x0][0xac8] ;  /* 0x0002b20000047ab9 */ /* 0x000fe20000000800 */
[----:B------:R-:W-:Y:S01]  /*9160*/  ULDC.64 UR8, c[0x0][0x208] ;  /* 0x0000820000087ab9 */ /* 0x000fe20000000a00 */
[----:B------:R-:W-:Y:S02]  /*9170*/  ISETP.GE.AND P3, PT, R17, UR4, PT ;  /* 0x0000000411007c0c */ /* 0x000fe4000bf66270 */
[----:B------:R-:W-:-:S11]  /*9180*/  ISETP.GE.AND P4, PT, R18, UR4, PT ;  /* 0x0000000412007c0c */ /* 0x000fd6000bf86270 */
[CC--:B---3--:R-:W-:Y:S02]  /*9190*/  @!P3 LEA R20, P0, R17.reuse, R22.reuse, 0x1 ;  /* 0x000000161114b211 */ /* 0x0c8fe400078008ff */
[C---:B------:R-:W-:Y:S02]  /*91a0*/  @!P4 LEA R22, P2, R18.reuse, R22, 0x1 ;  /* 0x000000161216c211 */ /* 0x040fe400078408ff */
[-C--:B----4-:R-:W-:Y:S02]  /*91b0*/  @!P3 LEA.HI.X R21, R17, R0.reuse, R195, 0x1, P0 ;  /* 0x000000001115b211 */ /* 0x090fe400000f0cc3 */
[----:B------:R-:W-:-:S03]  /*91c0*/  @!P4 LEA.HI.X R23, R18, R0, R194, 0x1, P2 ;  /* 0x000000001217c211 */ /* 0x000fc600010f0cc2 */
[----:B------:R3:W-:Y:S04]  /*91d0*/  @!P3 ST.E.128 desc[UR8][R20.64], R12 ;  /* 0x0000000c1400b985 */ /* 0x0007e8000c101d08 */
[----:B------:R3:W-:Y:S02]  /*91e0*/  @!P4 ST.E.128 desc[UR8][R22.64], R36 ;  /* 0x000000241600c985 */ /* 0x0007e4000c101d08 */
.L_x_396:
[----:B------:R-:W-:Y:S05]  /*91f0*/  BSYNC B1 ;  /* 0x0000000000017941 */ /* 0x000fea0003800000 */
.L_x_395:
[----:B----4-:R4:W0:Y:S01]  /*9200*/  SHFL.IDX PT, R0, R3, 0x2, 0x181f ;  /* 0x00581f0003007f89 */ /* 0x01082200000e0000 */
[----:B------:R-:W-:Y:S03]  /*9210*/  BSSY B1, `(.L_x_397) ;  /* 0x000000d000017945 */ /* 0x000fe60003800000 */
[----:B---3--:R4:W3:Y:S01]  /*9220*/  SHFL.IDX PT, R14, R44, 0x2, 0x181f ;  /* 0x00581f002c0e7f89 */ /* 0x0088e200000e0000 */
[----:B------:R-:W-:Y:S05]  /*9230*/  @P1 BRA `(.L_x_398) ;  /* 0x0000000000281947 */ /* 0x000fea0003800000 */
[----:B------:R-:W-:Y:S01]  /*9240*/  ULDC UR4, c[0x0][0xac8] ;  /* 0x0002b20000047ab9 */ /* 0x000fe20000000800 */
[----:B------:R-:W-:Y:S01]  /*9250*/  ULDC.64 UR8, c[0x0][0x208] ;  /* 0x0000820000087ab9 */ /* 0x000fe20000000a00 */
[----:B------:R-:W-:Y:S02]  /*9260*/  ISETP.GE.AND P2, PT, R17, UR4, PT ;  /* 0x0000000411007c0c */ /* 0x000fe4000bf46270 */
[----:B------:R-:W-:-:S11]  /*9270*/  ISETP.GE.AND P3, PT, R18, UR4, PT ;  /* 0x0000000412007c0c */ /* 0x000fd6000bf66270 */
[CC--:B---3--:R-:W-:Y:S02]  /*9280*/  @!P2 LEA R12, P0, R17.reuse, R14.reuse, 0x1 ;  /* 0x0000000e110ca211 */ /* 0x0c8fe400078008ff */
[C---:B------:R-:W-:Y:S02]  /*9290*/  @!P3 LEA R14, P1, R18.reuse, R14, 0x1 ;  /* 0x0000000e120eb211 */ /* 0x040fe400078208ff */
[-C--:B0-----:R-:W-:Y:S02]  /*92a0*/  @!P2 LEA.HI.X R13, R17, R0.reuse, R195, 0x1, P0 ;  /* 0x00000000110da211 */ /* 0x081fe400000f0cc3 */
[----:B------:R-:W-:-:S03]  /*92b0*/  @!P3 LEA.HI.X R15, R18, R0, R194, 0x1, P1 ;  /* 0x00000000120fb211 */ /* 0x000fc600008f0cc2 */
[----:B------:R0:W-:Y:S04]  /*92c0*/  @!P2 ST.E.128 desc[UR8][R12.64], R8 ;  /* 0x000000080c00a985 */ /* 0x0001e8000c101d08 */
[----:B------:R0:W-:Y:S02]  /*92d0*/  @!P3 ST.E.128 desc[UR8][R14.64], R32 ;  /* 0x000000200e00b985 */ /* 0x0001e4000c101d08 */
.L_x_398:
[----:B------:R-:W-:Y:S05]  /*92e0*/  BSYNC B1 ;  /* 0x0000000000017941 */ /* 0x000fea0003800000 */
.L_x_397:
[----:B0-----:R-:W-:Y:S01]  /*92f0*/  IADD3 R0, R46, 0x60, RZ ;  /* 0x000000602e007810 */ /* 0x001fe20007ffe0ff */
[----:B--2-4-:R-:W0:Y:S03]  /*9300*/  SHFL.IDX PT, R3, R3, 0x3, 0x181f ;  /* 0x00781f0003037f89 */ /* 0x014e2600000e0000 */
[----:B------:R-:W-:Y:S01]  /*9310*/  ISETP.GE.AND P0, PT, R0, R49, PT ;  /* 0x000000310000720c */ /* 0x000fe20003f06270 */
[----:B------:R-:W2:-:S12]  /*9320*/  SHFL.IDX PT, R44, R44, 0x3, 0x181f ;  /* 0x00781f002c2c7f89 */ /* 0x000e9800000e0000 */
[----:B------:R-:W-:Y:S05]  /*9330*/  @P0 BRA `(.L_x_399) ;  /* 0x0000000c00500947 */ /* 0x000fea0003800000 */
[----:B------:R-:W-:Y:S01]  /*9340*/  ULDC UR4, c[0x0][0xac8] ;  /* 0x0002b20000047ab9 */ /* 0x000fe20000000800 */
[----:B------:R-:W-:Y:S01]  /*9350*/  ULDC.64 UR8, c[0x0][0x208] ;  /* 0x0000820000087ab9 */ /* 0x000fe20000000a00 */
[----:B------:R-:W-:-:S13]  /*9360*/  ISETP.GE.AND P1, PT, R17, UR4, PT ;  /* 0x0000000411007c0c */ /* 0x000fda000bf26270 */
[----:B--2---:R-:W-:-:S04]  /*9370*/  @!P1 LEA R8, P0, R17, R44, 0x1 ;  /* 0x0000002c11089211 */ /* 0x004fc800078008ff */
[----:B0-----:R-:W-:Y:S02]  /*9380*/  @!P1 LEA.HI.X R9, R17, R3, R195, 0x1, P0 ;  /* 0x0000000311099211 */ /* 0x001fe400000f0cc3 */
[----:B------:R-:W-:-:S03]  /*9390*/  ISETP.GE.AND P0, PT, R18, UR4, PT ;  /* 0x0000000412007c0c */ /* 0x000fc6000bf06270 */
[----:B------:R4:W-:Y:S10]  /*93a0*/  @!P1 ST.E.128 desc[UR8][R8.64], R4 ;  /* 0x0000000408009985 */ /* 0x0009f4000c101d08 */
[----:B------:R-:W-:Y:S05]  /*93b0*/  @P0 BRA `(.L_x_399) ;  /* 0x0000000c00300947 */ /* 0x000fea0003800000 */
[----:B----4-:R-:W-:Y:S01]  /*93c0*/  LEA R4, P0, R18, R44, 0x1 ;  /* 0x0000002c12047211 */ /* 0x010fe200078008ff */
[----:B------:R-:W-:-:S03]  /*93d0*/  ULDC.64 UR8, c[0x0][0x208] ;  /* 0x0000820000087ab9 */ /* 0x000fc60000000a00 */
[----:B------:R-:W-:-:S05]  /*93e0*/  LEA.HI.X R5, R18, R3, R194, 0x1, P0 ;  /* 0x0000000312057211 */ /* 0x000fca00000f0cc2 */
[----:B------:R0:W-:Y:S01]  /*93f0*/  ST.E.128 desc[UR8][R4.64], R24 ;  /* 0x0000001804007985 */ /* 0x0001e2000c101d08 */
[----:B------:R-:W-:Y:S05]  /*9400*/  BRA `(.L_x_399) ;  /* 0x0000000c001c7947 */ /* 0x000fea0003800000 */
.L_x_391:
[----:B------:R-:W-:Y:S01]  /*9410*/  ULDC.64 UR8, c[0x0][0xc00] ;  /* 0x0003000000087ab9 */ /* 0x000fe20000000a00 */
[----:B------:R-:W-:Y:S01]  /*9420*/  ULDC.64 UR10, c[0x0][0x208] ;  /* 0x00008200000a7ab9 */ /* 0x000fe20000000a00 */
[----:B------:R-:W-:Y:S01]  /*9430*/  UISETP.NE.U32.AND UP0, UPT, UR8, URZ, UPT ;  /* 0x0000003f0800728c */ /* 0x000fe2000bf05070 */
[----:B------:R-:W0:Y:S01]  /*9440*/  LDC R11, c[0x0][0xbe8] ;  /* 0x0002fa00ff0b7b82 */ /* 0x000e220000000800 */
[----:B------:R-:W-:Y:S02]  /*9450*/  R2UR UR7, R23 ;  /* 0x00000000170772ca */ /* 0x000fe400000e0000 */
[----:B------:R-:W-:-:S03]  /*9460*/  UISETP.NE.AND.EX UP0, UPT, UR9, URZ, UPT, UP0 ;  /* 0x0000003f0900728c */ /* 0x000fc6000bf05300 */
[----:B------:R-:W-:Y:S02]  /*9470*/  ULDC.64 UR8, c[0x0][0xc00] ;  /* 0x0003000000087ab9 */ /* 0x000fe40000000a00 */
[----:B------:R-:W-:Y:S01]  /*9480*/  UIMAD.WIDE UR8, UR61, 0x4, UR8 ;  /* 0x000000043d0878a5 */ /* 0x000fe2000f8e0208 */
[----:B------:R-:W-:-:S05]  /*9490*/  PLOP3.LUT P2, PT, PT, PT, UP0, 0x80, 0x0 ;  /* 0x000000000000781c */ /* 0x000fca0003f4f008 */
[----:B------:R-:W-:Y:S02]  /*94a0*/  IMAD.U32 R4, RZ, RZ, UR8 ;  /* 0x00000008ff047e24 */ /* 0x000fe4000f8e00ff */
[----:B------:R-:W-:Y:S01]  /*94b0*/  IMAD.U32 R5, RZ, RZ, UR9 ;  /* 0x00000009ff057e24 */ /* 0x000fe2000f8e00ff */
[----:B------:R-:W-:-:S05]  /*94c0*/  ULDC.64 UR8, c[0x0][0xc08] ;  /* 0x0003020000087ab9 */ /* 0x000fca0000000a00 */
[----:B------:R-:W2:Y:S01]  /*94d0*/  @P2 LDG.E R3, desc[UR10][R4.64] ;  /* 0x0000000a04032981 */ /* 0x000ea2000c1e1900 */
[----:B------:R-:W-:Y:S01]  /*94e0*/  UISETP.NE.U32.AND UP1, UPT, UR8, URZ, UPT ;  /* 0x0000003f0800728c */ /* 0x000fe2000bf25070 */
[----:B0-----:R-:W-:Y:S01]  /*94f0*/  ISETP.NE.AND P0, PT, R11, 0x1, PT ;  /* 0x000000010b00780c */ /* 0x001fe20003f05270 */
[----:B------:R-:W-:Y:S02]  /*9500*/  ULDC UR4, c[0x0][0xa88] ;  /* 0x0002a20000047ab9 */ /* 0x000fe40000000800 */
[----:B------:R-:W-:Y:S01]  /*9510*/  UISETP.NE.AND.EX UP1, UPT, UR9, URZ, UPT, UP1 ;  /* 0x0000003f0900728c */ /* 0x000fe2000bf25310 */
[----:B------:R-:W-:Y:S01]  /*9520*/  IMAD.U32 R0, RZ, RZ, UR4 ;  /* 0x00000004ff007e24 */ /* 0x000fe2000f8e00ff */
[----:B------:R-:W-:-:S04]  /*9530*/  UMOV UR4, URZ ;  /* 0x0000003f00047c82 */ /* 0x000fc80008000000 */
[----:B------:R-:W-:-:S04]  /*9540*/  PLOP3.LUT P3, PT, PT, PT, UP1, 0x80, 0x0 ;  /* 0x000000000000781c */ /* 0x000fc80003f6f018 */
[----:B------:R-:W0:Y:S01]  /*9550*/  @P0 LDC R9, c[0x0][0xbec] ;  /* 0x0002fb00ff090b82 */ /* 0x000e220000000800 */
[----:B------:R-:W-:Y:S02]  /*9560*/  @UP1 ULDC.64 UR8, c[0x0][0xc08] ;  /* 0x0003020000081ab9 */ /* 0x000fe40000000a00 */
[----:B------:R-:W-:-:S06]  /*9570*/  @UP1 UIMAD.WIDE UR8, UR61, 0x4, UR8 ;  /* 0x000000043d0818a5 */ /* 0x000fcc000f8e0208 */
[----:B------:R-:W-:Y:S02]  /*9580*/  IMAD.U32 R6, RZ, RZ, UR8 ;  /* 0x00000008ff067e24 */ /* 0x000fe4000f8e00ff */
[----:B------:R-:W-:Y:S01]  /*9590*/  IMAD.U32 R7, RZ, RZ, UR9 ;  /* 0x00000009ff077e24 */ /* 0x000fe2000f8e00ff */
[----:B------:R-:W-:-:S04]  /*95a0*/  ISETP.GE.AND P1, PT, R196, 0x80, PT ;  /* 0x00000080c400780c */ /* 0x000fc80003f26270 */
[----:B------:R1:W5:Y:S01]  /*95b0*/  @P3 LDG.E R0, desc[UR10][R6.64] ;  /* 0x0000000a06003981 */ /* 0x000362000c1e1900 */
[----:B------:R-:W-:Y:S01]  /*95c0*/  USHF.R.S32.HI UR11, URZ, 0x1f, UR7 ;  /* 0x0000001f3f0b7899 */ /* 0x000fe20008011407 */
[----:B--2---:R-:W-:-:S13]  /*95d0*/  @P2 R2UR UR4, R3 ;  /* 0x00000000030422ca */ /* 0x004fda00000e0000 */
[----:B------:R-:W-:Y:S01]  /*95e0*/  USHF.R.S32.HI UR10, URZ, 0x1f, UR4 ;  /* 0x0000001f3f0a7899 */ /* 0x000fe20008011404 */
[----:B01----:R-:W-:Y:S11]  /*95f0*/  @P3 BRA `(.L_x_400) ;  /* 0x0000000000143947 */ /* 0x003ff60003800000 */
[----:B------:R-:W-:Y:S05]  /*9600*/  @!P2 BRA `(.L_x_400) ;  /* 0x000000000010a947 */ /* 0x000fea0003800000 */
[----:B------:R-:W-:Y:S02]  /*9610*/  ULDC.64 UR8, c[0x0][0x208] ;  /* 0x0000820000087ab9 */ /* 0x000fe40000000a00 */
[----:B------:R-:W2:Y:S04]  /*9620*/  LDG.E R3, desc[UR8][R4.64] ;  /* 0x0000000804037981 */ /* 0x000ea8000c1e1900 */
[----:B-----5:R-:W2:Y:S02]  /*9630*/  LDG.E R0, desc[UR8][R4.64+0x4] ;  /* 0x0000040804007981 */ /* 0x020ea4000c1e1900 */
[----:B--2---:R-:W-:-:S07]  /*9640*/  IMAD.IADD R0, R0, 0x1, -R3 ;  /* 0x0000000100007824 */ /* 0x004fce00078e0a03 */
.L_x_400:
[----:B------:R-:W-:Y:S01]  /*9650*/  R2UR UR7, R186 ;  /* 0x00000000ba0772ca */ /* 0x000fe200000e0000 */
[----:B------:R-:W-:Y:S01]  /*9660*/  USEL UR61, UR61, URZ, !UP0 ;  /* 0x0000003f3d3d7287 */ /* 0x000fe2000c000000 */
[----:B------:R-:W-:Y:S11]  /*9670*/  BSSY B1, `(.L_x_401) ;  /* 0x0000030000017945 */ /* 0x000ff60003800000 */
[----:B------:R-:W-:Y:S01]  /*9680*/  USEL UR12, UR7, URZ, !UP0 ;  /* 0x0000003f070c7287 */ /* 0x000fe2000c000000 */
[----:B------:R-:W-:Y:S11]  /*9690*/  @P1 BRA `(.L_x_402) ;  /* 0x0000000000b41947 */ /* 0x000ff60003800000 */
[----:B------:R-:W0:Y:S01]  /*96a0*/  S2R R4, SR_TID.X ;  /* 0x0000000000047919 */ /* 0x000e220000002100 */
[----:B------:R-:W1:Y:S01]  /*96b0*/  LDC R6, c[0x0][0xbe8] ;  /* 0x0002fa00ff067b82 */ /* 0x000e620000000800 */
[----:B------:R-:W-:-:S13]  /*96c0*/  R2UR UR7, R22 ;  /* 0x00000000160772ca */ /* 0x000fda00000e0000 */
[----:B------:R-:W-:-:S04]  /*96d0*/  IMAD.U32 R3, RZ, RZ, UR7 ;  /* 0x00000007ff037e24 */ /* 0x000fc8000f8e00ff */
[----:B0-----:R-:W-:Y:S02]  /*96e0*/  IMAD R3, R3, 0x80, R4 ;  /* 0x0000008003037824 */ /* 0x001fe400078e0204 */
[----:B-1---5:R-:W-:Y:S02]  /*96f0*/  IMAD R4, R0, R6, RZ ;  /* 0x0000000600047224 */ /* 0x022fe400078e02ff */
[----:B------:R-:W-:-:S05]  /*9700*/  VIADD R5, R3, 0xffffff80 ;  /* 0xffffff8003057836 */ /* 0x000fca0000000000 */
[----:B------:R-:W-:-:S13]  /*9710*/  ISETP.GE.AND P1, PT, R5, R4, PT ;  /* 0x000000040500720c */ /* 0x000fda0003f26270 */
[----:B------:R-:W-:Y:S05]  /*9720*/  @P1 BRA `(.L_x_402) ;  /* 0x0000000000901947 */ /* 0x000fea0003800000 */
[----:B------:R-:W-:Y:S01]  /*9730*/  ISETP.NE.AND P1, PT, R6, 0x1, PT ;  /* 0x000000010600780c */ /* 0x000fe20003f25270 */
[----:B------:R-:W-:Y:S01]  /*9740*/  ULDC.64 UR14, c[0x0][0xb90] ;  /* 0x0002e400000e7ab9 */ /* 0x000fe20000000a00 */
[----:B------:R-:W-:Y:S01]  /*9750*/  R2UR UR13, R23 ;  /* 0x00000000170d72ca */ /* 0x000fe200000e0000 */
[----:B------:R-:W-:Y:S01]  /*9760*/  UIMAD UR7, UR11, UR14, URZ ;  /* 0x0000000e0b0772a4 */ /* 0x000fe2000f8e023f */
[----:B------:R-:W-:Y:S01]  /*9770*/  UMOV UR8, UR4 ;  /* 0x0000000400087c82 */ /* 0x000fe20008000000 */
[----:B------:R-:W-:Y:S01]  /*9780*/  UMOV UR9, UR10 ;  /* 0x0000000a00097c82 */ /* 0x000fe20008000000 */
[----:B------:R-:W-:-:S07]  /*9790*/  ULDC.64 UR16, c[0x0][0x208] ;  /* 0x0000820000107ab9 */ /* 0x000fce0000000a00 */
[----:B------:R-:W0:Y:S02]  /*97a0*/  @P1 LDC R4, c[0x0][0xbec] ;  /* 0x0002fb00ff041b82 */ /* 0x000e240000000800 */
[----:B------:R-:W-:Y:S02]  /*97b0*/  UIMAD.WIDE.U32 UR8, UR13, UR14, UR8 ;  /* 0x0000000e0d0872a5 */ /* 0x000fe4000f8e0008 */
[----:B------:R-:W-:-:S03]  /*97c0*/  UIMAD UR7, UR13, UR15, UR7 ;  /* 0x0000000f0d0772a4 */ /* 0x000fc6000f8e0207 */
[----:B------:R-:W-:Y:S01]  /*97d0*/  ULDC.64 UR14, c[0x0][0xb98] ;  /* 0x0002e600000e7ab9 */ /* 0x000fe20000000a00 */
[----:B------:R-:W1:Y:S01]  /*97e0*/  @P1 LDC R8, c[0x0][0xbf0] ;  /* 0x0002fc00ff081b82 */ /* 0x000e620000000800 */
[----:B------:R-:W-:Y:S02]  /*97f0*/  UIADD3 UR9, UR9, UR7, URZ ;  /* 0x0000000709097290 */ /* 0x000fe4000fffe03f */
[----:B------:R-:W-:Y:S02]  /*9800*/  UIMAD UR7, UR12, UR14, URZ ;  /* 0x0000000e0c0772a4 */ /* 0x000fe4000f8e023f */
[----:B------:R-:W-:Y:S02]  /*9810*/  UIMAD.WIDE.U32 UR8, UR61, UR14, UR8 ;  /* 0x0000000e3d0872a5 */ /* 0x000fe4000f8e0008 */
[----:B------:R-:W-:-:S03]  /*9820*/  UIMAD UR7, UR61, UR15, UR7 ;  /* 0x0000000f3d0772a4 */ /* 0x000fc6000f8e0207 */
[----:B------:R-:W-:Y:S01]  /*9830*/  ULDC.64 UR14, c[0x0][0xb88] ;  /* 0x0002e200000e7ab9 */ /* 0x000fe20000000a00 */
[----:B0-----:R-:W-:Y:S01]  /*9840*/  @P1 IMAD.HI.U32 R3, R5, R4, RZ ;  /* 0x0000000405031227 */ /* 0x001fe200078e00ff */
[----:B------:R-:W-:-:S04]  /*9850*/  MOV R4, R5 ;  /* 0x0000000500047202 */ /* 0x000fc80000000f00 */
[----:B-1----:R-:W-:Y:S01]  /*9860*/  @P1 SHF.R.U32.HI R4, RZ, R8, R3 ;  /* 0x00000008ff041219 */ /* 0x002fe20000011603 */
[----:B------:R-:W-:-:S04]  /*9870*/  IMAD.U32 R8, RZ, RZ, UR7 ;  /* 0x00000007ff087e24 */ /* 0x000fc8000f8e00ff */
[----:B------:R-:W-:-:S04]  /*9880*/  IMAD.MOV R3, RZ, RZ, -R4 ;  /* 0x000000ffff037224 */ /* 0x000fc800078e0a04 */
[----:B------:R-:W-:Y:S01]  /*9890*/  IMAD R3, R6, R3, R5 ;  /* 0x0000000306037224 */ /* 0x000fe200078e0205 */
[----:B------:R-:W-:Y:S02]  /*98a0*/  SHF.R.S32.HI R5, RZ, 0x1f, R4 ;  /* 0x0000001fff057819 */ /* 0x000fe40000011404 */
[----:B------:R-:W-:Y:S02]  /*98b0*/  IADD3 R4, P1, R4, UR8, RZ ;  /* 0x0000000804047c10 */ /* 0x000fe4000ff3e0ff */
[----:B------:R-:W-:Y:S02]  /*98c0*/  SHF.R.S32.HI R6, RZ, 0x1f, R3 ;  /* 0x0000001fff067819 */ /* 0x000fe40000011403 */
[----:B------:R-:W-:Y:S01]  /*98d0*/  IADD3.X R5, R5, UR9, R8, P1, !PT ;  /* 0x0000000905057c10 */ /* 0x000fe20008ffe408 */
[----:B------:R-:W-:Y:S02]  /*98e0*/  ULDC.64 UR8, c[0x0][0xb50] ;  /* 0x0002d40000087ab9 */ /* 0x000fe40000000a00 */
[----:B------:R-:W-:-:S02]  /*98f0*/  IMAD R6, R6, UR14, RZ ;  /* 0x0000000e06067c24 */ /* 0x000fc4000f8e02ff */
[----:B------:R-:W-:-:S04]  /*9900*/  IMAD.WIDE.U32 R4, R3, UR14, R4 ;  /* 0x0000000e03047c25 */ /* 0x000fc8000f8e0004 */
[----:B------:R-:W-:Y:S01]  /*9910*/  IMAD R7, R3, UR15, R6 ;  /* 0x0000000f03077c24 */ /* 0x000fe2000f8e0206 */
[----:B------:R-:W-:-:S03]  /*9920*/  LEA R6, P1, R4, UR8, 0x2 ;  /* 0x0000000804067c11 */ /* 0x000fc6000f8210ff */
[----:B------:R-:W-:-:S05]  /*9930*/  IMAD.IADD R3, R5, 0x1, R7 ;  /* 0x0000000105037824 */ /* 0x000fca00078e0207 */
[----:B------:R-:W-:Y:S01]  /*9940*/  LEA.HI.X R7, R4, UR9, R3, 0x2, P1 ;  /* 0x0000000904077c11 */ /* 0x000fe200088f1403 */
[----:B------:R-:W-:-:S05]  /*9950*/  IMAD.MOV.U32 R3, RZ, RZ, -0x800000 ;  /* 0xff800000ff037424 */ /* 0x000fca00078e00ff */
[----:B------:R0:W-:Y:S02]  /*9960*/  STG.E desc[UR16][R6.64], R3 ;  /* 0x0000000306007986 */ /* 0x0001e4000c101910 */
.L_x_402:
[----:B------:R-:W-:Y:S05]  /*9970*/  BSYNC B1 ;  /* 0x0000000000017941 */ /* 0x000fea0003800000 */
.L_x_401:
[----:B------:R-:W-:Y:S01]  /*9980*/  R2UR UR13, R22 ;  /* 0x00000000160d72ca */ /* 0x000fe200000e0000 */
[----:B------:R-:W1:Y:S01]  /*9990*/  @P0 LDC R5, c[0x0][0xbf0] ;  /* 0x0002fc00ff050b82 */ /* 0x000e620000000800 */
[----:B------:R-:W-:Y:S01]  /*99a0*/  ULDC.64 UR14, c[0x0][0xaa0] ;  /* 0x0002a800000e7ab9 */ /* 0x000fe20000000a00 */
[----:B------:R-:W-:Y:S01]  /*99b0*/  R2UR UR16, R23 ;  /* 0x00000000171072ca */ /* 0x000fe200000e0000 */
[----:B------:R-:W-:Y:S01]  /*99c0*/  UIMAD UR7, UR10, UR14, URZ ;  /* 0x0000000e0a0772a4 */ /* 0x000fe2000f8e023f */
[----:B0-----:R-:W-:Y:S01]  /*99d0*/  IMAD R3, R19, 0x20, R184 ;  /* 0x0000002013037824 */ /* 0x001fe200078e02b8 */
[----:B------:R-:W-:Y:S01]  /*99e0*/  UIMAD.WIDE.U32 UR8, UR4, UR14, URZ ;  /* 0x0000000e040872a5 */ /* 0x000fe2000f8e003f */
[----:B------:R-:W-:Y:S01]  /*99f0*/  BSSY B1, `(.L_x_403) ;  /* 0x000003b000017945 */ /* 0x000fe20003800000 */
[----:B------:R-:W-:-:S03]  /*9a00*/  UIMAD UR7, UR4, UR15, UR7 ;  /* 0x0000000f040772a4 */ /* 0x000fc6000f8e0207 */
[----:B------:R-:W-:Y:S01]  /*9a10*/  ULDC.64 UR14, c[0x0][0xae8] ;  /* 0x0002ba00000e7ab9 */ /* 0x000fe20000000a00 */
[----:B------:R-:W-:Y:S01]  /*9a20*/  UIADD3 UR9, UR9, UR7, URZ ;  /* 0x0000000709097290 */ /* 0x000fe2000fffe03f */
[----:B------:R-:W-:Y:S01]  /*9a30*/  IMAD.U32 R8, RZ, RZ, UR13 ;  /* 0x0000000dff087e24 */ /* 0x000fe2000f8e00ff */
[----:B------:R-:W-:Y:S01]  /*9a40*/  UIMAD UR4, UR11, UR14, URZ ;  /* 0x0000000e0b0472a4 */ /* 0x000fe2000f8e023f */
[----:B------:R-:W-:Y:S01]  /*9a50*/  IMAD.U32 R13, RZ, RZ, UR13 ;  /* 0x0000000dff0d7e24 */ /* 0x000fe2000f8e00ff */
[----:B------:R-:W-:Y:S01]  /*9a60*/  UIMAD.WIDE.U32 UR8, UR16, UR14, UR8 ;  /* 0x0000000e100872a5 */ /* 0x000fe2000f8e0008 */
[----:B------:R-:W-:Y:S01]  /*9a70*/  IMAD R8, R8, 0x80, R3 ;  /* 0x0000008008087824 */ /* 0x000fe200078e0203 */
[----:B------:R-:W-:Y:S01]  /*9a80*/  UIMAD UR4, UR16, UR15, UR4 ;  /* 0x0000000f100472a4 */ /* 0x000fe2000f8e0204 */
[----:B------:R-:W-:Y:S02]  /*9a90*/  ULDC.64 UR10, c[0x0][0xaf0] ;  /* 0x0002bc00000a7ab9 */ /* 0x000fe40000000a00 */
[----:B------:R-:W-:Y:S01]  /*9aa0*/  @P0 IMAD.HI.U32 R4, R8, R9, RZ ;  /* 0x0000000908040227 */ /* 0x000fe200078e00ff */
[----:B------:R-:W-:-:S02]  /*9ab0*/  UIADD3 UR9, UR9, UR4, URZ ;  /* 0x0000000409097290 */ /* 0x000fc4000fffe03f */
[----:B------:R-:W-:Y:S01]  /*9ac0*/  UIMAD UR4, UR12, UR10, URZ ;  /* 0x0000000a0c0472a4 */ /* 0x000fe2000f8e023f */
[----:B------:R-:W-:Y:S01]  /*9ad0*/  IMAD.MOV.U32 R3, RZ, RZ, R8 ;  /* 0x000000ffff037224 */ /* 0x000fe200078e0008 */
[----:B-1----:R-:W-:Y:S01]  /*9ae0*/  @P0 SHF.R.U32.HI R3, RZ, R5, R4 ;  /* 0x00000005ff030219 */ /* 0x002fe20000011604 */
[----:B------:R-:W-:Y:S02]  /*9af0*/  UIMAD.WIDE.U32 UR8, UR61, UR10, UR8 ;  /* 0x0000000a3d0872a5 */ /* 0x000fe4000f8e0008 */
[----:B------:R-:W-:Y:S01]  /*9b00*/  UIMAD UR4, UR61, UR11, UR4 ;  /* 0x0000000b3d0472a4 */ /* 0x000fe2000f8e0204 */
[--C-:B------:R-:W-:Y:S01]  /*9b10*/  SHF.R.S32.HI R4, RZ, 0x1f, R3.reuse ;  /* 0x0000001fff047819 */ /* 0x100fe20000011403 */
[----:B------:R-:W-:Y:S01]  /*9b20*/  IMAD.MOV R7, RZ, RZ, -R3 ;  /* 0x000000ffff077224 */ /* 0x000fe200078e0a03 */
[----:B------:R-:W-:Y:S01]  /*9b30*/  ULDC.64 UR10, c[0x0][0xae0] ;  /* 0x0002b800000a7ab9 */ /* 0x000fe20000000a00 */
[----:B------:R-:W-:Y:S02]  /*9b40*/  UIADD3 UR4, UR9, UR4, URZ ;  /* 0x0000000409047290 */ /* 0x000fe4000fffe03f */
[----:B------:R-:W-:-:S02]  /*9b50*/  IMAD.U32 R5, RZ, RZ, UR9 ;  /* 0x00000009ff057e24 */ /* 0x000fc4000f8e00ff */
[----:B------:R-:W-:Y:S01]  /*9b60*/  IMAD R6, R4, UR10, RZ ;  /* 0x0000000a04067c24 */ /* 0x000fe2000f8e02ff */
[----:B------:R-:W-:Y:S01]  /*9b70*/  MOV R4, UR8 ;  /* 0x0000000800047c02 */ /* 0x000fe20008000f00 */
[----:B------:R-:W-:Y:S01]  /*9b80*/  IMAD R7, R11, R7, R8 ;  /* 0x000000070b077224 */ /* 0x000fe200078e0208 */
[----:B------:R-:W-:Y:S01]  /*9b90*/  ULDC.64 UR8, c[0x0][0xad8] ;  /* 0x0002b60000087ab9 */ /* 0x000fe20000000a00 */
[----:B------:R-:W-:Y:S02]  /*9ba0*/  IMAD.U32 R5, RZ, RZ, UR4 ;  /* 0x00000004ff057e24 */ /* 0x000fe4000f8e00ff */
[C---:B------:R-:W-:Y:S02]  /*9bb0*/  IMAD R9, R3.reuse, UR11, R6 ;  /* 0x0000000b03097c24 */ /* 0x040fe4000f8e0206 */
[----:B------:R-:W-:Y:S01]  /*9bc0*/  IMAD.WIDE.U32 R4, R3, UR10, R4 ;  /* 0x0000000a03047c25 */ /* 0x000fe2000f8e0004 */
[----:B------:R-:W-:-:S03]  /*9bd0*/  SHF.R.S32.HI R3, RZ, 0x1f, R7 ;  /* 0x0000001fff037819 */ /* 0x000fc60000011407 */
[----:B------:R-:W-:Y:S02]  /*9be0*/  IMAD.IADD R5, R5, 0x1, R9 ;  /* 0x0000000105057824 */ /* 0x000fe400078e0209 */
[----:B------:R-:W-:Y:S02]  /*9bf0*/  IMAD R6, R3, UR8, RZ ;  /* 0x0000000803067c24 */ /* 0x000fe4000f8e02ff */
[----:B------:R-:W-:Y:S02]  /*9c00*/  IMAD R8, R13, 0x80, R184 ;  /* 0x000000800d087824 */ /* 0x000fe400078e02b8 */
[----:B-----5:R-:W-:Y:S02]  /*9c10*/  IMAD R11, R0, R11, RZ ;  /* 0x0000000b000b7224 */ /* 0x020fe400078e02ff */
[C---:B------:R-:W-:Y:S02]  /*9c20*/  IMAD R3, R7.reuse, UR9, R6 ;  /* 0x0000000907037c24 */ /* 0x040fe4000f8e0206 */
[----:B------:R-:W-:Y:S01]  /*9c30*/  IMAD.WIDE.U32 R4, R7, UR8, R4 ;  /* 0x0000000807047c25 */ /* 0x000fe2000f8e0004 */
[----:B------:R-:W-:Y:S01]  /*9c40*/  ISETP.GE.AND P2, PT, R8, R11, PT ;  /* 0x0000000b0800720c */ /* 0x000fe20003f46270 */
[----:B------:R-:W-:-:S02]  /*9c50*/  ULDC.64 UR8, c[0x0][0xa80] ;  /* 0x0002a00000087ab9 */ /* 0x000fc40000000a00 */
[----:B------:R-:W-:Y:S01]  /*9c60*/  VIADD R0, R8, 0x20 ;  /* 0x0000002008007836 */ /* 0x000fe20000000000 */
[----:B------:R-:W-:Y:S01]  /*9c70*/  LEA R6, P3, R4, UR8, 0x1 ;  /* 0x0000000804067c11 */ /* 0x000fe2000f8608ff */
[----:B------:R-:W-:-:S03]  /*9c80*/  IMAD.IADD R3, R5, 0x1, R3 ;  /* 0x0000000105037824 */ /* 0x000fc600078e0203 */
[-C--:B------:R-:W-:Y:S01]  /*9c90*/  ISETP.GE.AND P1, PT, R0, R11.reuse, PT ;  /* 0x0000000b0000720c */ /* 0x080fe20003f26270 */
[----:B------:R-:W-:Y:S01]  /*9ca0*/  VIADD R0, R8, 0x40 ;  /* 0x0000004008007836 */ /* 0x000fe20000000000 */
[----:B------:R-:W-:Y:S02]  /*9cb0*/  LEA.HI.X R3, R4, UR9, R3, 0x1, P3 ;  /* 0x0000000904037c11 */ /* 0x000fe400098f0c03 */
[----:B------:R0:W1:Y:S02]  /*9cc0*/  SHFL.IDX PT, R4, R6, RZ, 0x181f ;  /* 0x00181fff06047589 */ /* 0x00006400000e0000 */
[----:B------:R-:W-:Y:S02]  /*9cd0*/  ISETP.GE.AND P0, PT, R0, R11, PT ;  /* 0x0000000b0000720c */ /* 0x000fe40003f06270 */
[----:B------:R0:W2:Y:S01]  /*9ce0*/  SHFL.IDX PT, R0, R3, RZ, 0x181f ;  /* 0x00181fff03007589 */ /* 0x0000a200000e0000 */
[----:B------:R-:W-:Y:S10]  /*9cf0*/  @P2 BRA `(.L_x_404) ;  /* 0x0000000000282947 */ /* 0x000ff40003800000 */
[----:B------:R-:W-:Y:S01]  /*9d00*/  ULDC UR4, c[0x0][0xac8] ;  /* 0x0002b20000047ab9 */ /* 0x000fe20000000800 */
[----:B------:R-:W-:Y:S01]  /*9d10*/  ULDC.64 UR8, c[0x0][0x208] ;  /* 0x0000820000087ab9 */ /* 0x000fe20000000a00 */
[----:B------:R-:W-:Y:S02]  /*9d20*/  ISETP.GE.AND P4, PT, R17, UR4, PT ;  /* 0x0000000411007c0c */ /* 0x000fe4000bf86270 */
[----:B------:R-:W-:-:S11]  /*9d30*/  ISETP.GE.AND P5, PT, R18, UR4, PT ;  /* 0x0000000412007c0c */ /* 0x000fd6000bfa6270 */
[CC--:B-1----:R-:W-:Y:S02]  /*9d40*/  @!P4 LEA R12, P2, R17.reuse, R4.reuse, 0x1 ;  /* 0x00000004110cc211 */ /* 0x0c2fe400078408ff */
[C---:B------:R-:W-:Y:S02]  /*9d50*/  @!P5 LEA R4, P3, R18.reuse, R4, 0x1 ;  /* 0x000000041204d211 */ /* 0x040fe400078608ff */
[-C--:B--2---:R-:W-:Y:S02]  /*9d60*/  @!P4 LEA.HI.X R13, R17, R0.reuse, R195, 0x1, P2 ;  /* 0x00000000110dc211 */ /* 0x084fe400010f0cc3 */
[----:B------:R-:W-:-:S03]  /*9d70*/  @!P5 LEA.HI.X R5, R18, R0, R194, 0x1, P3 ;  /* 0x000000001205d211 */ /* 0x000fc600018f0cc2 */
[----:B------:R3:W-:Y:S04]  /*9d80*/  @!P4 ST.E.128 desc[UR8][R12.64], RZ ;  /* 0x000000ff0c00c985 */ /* 0x0007e8000c101d08 */
[----:B------:R3:W-:Y:S02]  /*9d90*/  @!P5 ST.E.128 desc[UR8][R4.64], RZ ;  /* 0x000000ff0400d985 */ /* 0x0007e4000c101d08 */
.L_x_404:
[----:B------:R-:W-:Y:S05]  /*9da0*/  BSYNC B1 ;  /* 0x0000000000017941 */ /* 0x000fea0003800000 */
.L_x_403:
[----:B--2---:R2:W4:Y:S01]  /*9db0*/  SHFL.IDX PT, R0, R3, 0x1, 0x181f ;  /* 0x00381f0003007f89 */ /* 0x00452200000e0000 */
[----:B------:R-:W-:Y:S03]  /*9dc0*/  BSSY B1, `(.L_x_405) ;  /* 0x000000d000017945 */ /* 0x000fe60003800000 */
[----:B-1-3--:R2:W1:Y:S01]  /*9dd0*/  SHFL.IDX PT, R4, R6, 0x1, 0x181f ;  /* 0x00381f0006047f89 */ /* 0x00a46200000e0000 */
[----:B------:R-:W-:Y:S05]  /*9de0*/  @P1 BRA `(.L_x_406) ;  /* 0x0000000000281947 */ /* 0x000fea0003800000 */
[----:B------:R-:W-:Y:S01]  /*9df0*/  ULDC UR4, c[0x0][0xac8] ;  /* 0x0002b20000047ab9 */ /* 0x000fe20000000800 */
[----:B------:R-:W-:Y:S01]  /*9e00*/  ULDC.64 UR8, c[0x0][0x208] ;  /* 0x0000820000087ab9 */ /* 0x000fe20000000a00 */
[----:B------:R-:W-:Y:S02]  /*9e10*/  ISETP.GE.AND P3, PT, R17, UR4, PT ;  /* 0x0000000411007c0c */ /* 0x000fe4000bf66270 */
[----:B------:R-:W-:-:S11]  /*9e20*/  ISETP.GE.AND P4, PT, R18, UR4, PT ;  /* 0x0000000412007c0c */ /* 0x000fd6000bf86270 */
[CC--:B-1----:R-:W-:Y:S02]  /*9e30*/  @!P3 LEA R12, P1, R17.reuse, R4.reuse, 0x1 ;  /* 0x00000004110cb211 */ /* 0x0c2fe400078208ff */
[C---:B------:R-:W-:Y:S02]  /*9e40*/  @!P4 LEA R4, P2, R18.reuse, R4, 0x1 ;  /* 0x000000041204c211 */ /* 0x040fe400078408ff */
[-C--:B----4-:R-:W-:Y:S02]  /*9e50*/  @!P3 LEA.HI.X R13, R17, R0.reuse, R195, 0x1, P1 ;  /* 0x00000000110db211 */ /* 0x090fe400008f0cc3 */
[----:B------:R-:W-:-:S03]  /*9e60*/  @!P4 LEA.HI.X R5, R18, R0, R194, 0x1, P2 ;  /* 0x000000001205c211 */ /* 0x000fc600010f0cc2 */
[----:B------:R3:W-:Y:S04]  /*9e70*/  @!P3 ST.E.128 desc[UR8][R12.64], RZ ;  /* 0x000000ff0c00b985 */ /* 0x0007e8000c101d08 */
[----:B------:R3:W-:Y:S02]  /*9e80*/  @!P4 ST.E.128 desc[UR8][R4.64], RZ ;  /* 0x000000ff0400c985 */ /* 0x0007e4000c101d08 */
.L_x_406:
[----:B------:R-:W-:Y:S05]  /*9e90*/  BSYNC B1 ;  /* 0x0000000000017941 */ /* 0x000fea0003800000 */
.L_x_405:
[----:B----4-:R4:W0:Y:S01]  /*9ea0*/  SHFL.IDX PT, R0, R3, 0x2, 0x181f ;  /* 0x00581f0003007f89 */ /* 0x01082200000e0000 */
        /* <DEDUP_REMOVED lines=9> */
[-C--:B0-----:R-:W-:Y:S02]  /*9f40*/  @!P2 LEA.HI.X R13, R17, R0.reuse, R195, 0x1, P0 ;  /* 0x00000000110da211 */ /* 0x081fe400000f0cc3 */
[----:B------:R-:W-:-:S03]  /*9f50*/  @!P3 LEA.HI.X R5, R18, R0, R194, 0x1, P1 ;  /* 0x000000001205b211 */ /* 0x000fc600008f0cc2 */
[----:B------:R3:W-:Y:S04]  /*9f60*/  @!P2 ST.E.128 desc[UR8][R12.64], RZ ;  /* 0x000000ff0c00a985 */ /* 0x0007e8000c101d08 */
[----:B------:R3:W-:Y:S02]  /*9f70*/  @!P3 ST.E.128 desc[UR8][R4.64], RZ ;  /* 0x000000ff0400b985 */ /* 0x0007e4000c101d08 */
.L_x_408:
[----:B------:R-:W-:Y:S05]  /*9f80*/  BSYNC B1 ;  /* 0x0000000000017941 */ /* 0x000fea0003800000 */
.L_x_407:
[----:B0-----:R-:W-:Y:S01]  /*9f90*/  VIADD R0, R8, 0x60 ;  /* 0x0000006008007836 */ /* 0x001fe20000000000 */
[----:B--2-4-:R-:W0:Y:S04]  /*9fa0*/  SHFL.IDX PT, R3, R3, 0x3, 0x181f ;  /* 0x00781f0003037f89 */ /* 0x014e2800000e0000 */
[----:B------:R-:W-:Y:S01]  /*9fb0*/  ISETP.GE.AND P0, PT, R0, R11, PT ;  /* 0x0000000b0000720c */ /* 0x000fe20003f06270 */
[----:B-1-3--:R1:W2:-:S12]  /*9fc0*/  SHFL.IDX PT, R4, R6, 0x3, 0x181f ;  /* 0x00781f0006047f89 */ /* 0x00a29800000e0000 */
[----:B-1----:R-:W-:Y:S05]  /*9fd0*/  @P0 BRA `(.L_x_399) ;  /* 0x0000000000280947 */ /* 0x002fea0003800000 */
[----:B------:R-:W-:Y:S01]  /*9fe0*/  ULDC UR4, c[0x0][0xac8] ;  /* 0x0002b20000047ab9 */ /* 0x000fe20000000800 */
[----:B------:R-:W-:Y:S01]  /*9ff0*/  ULDC.64 UR8, c[0x0][0x208] ;  /* 0x0000820000087ab9 */ /* 0x000fe20000000a00 */
[----:B------:R-:W-:Y:S02]  /*a000*/  ISETP.GE.AND P2, PT, R17, UR4, PT ;  /* 0x0000000411007c0c */ /* 0x000fe4000bf46270 */
[----:B------:R-:W-:-:S11]  /*a010*/  ISETP.GE.AND P3, PT, R18, UR4, PT ;  /* 0x0000000412007c0c */ /* 0x000fd6000bf66270 */
[CC--:B--2---:R-:W-:Y:S02]  /*a020*/  @!P2 LEA R6, P0, R17.reuse, R4.reuse, 0x1 ;  /* 0x000000041106a211 */ /* 0x0c4fe400078008ff */
[C---:B------:R-:W-:Y:S02]  /*a030*/  @!P3 LEA R4, P1, R18.reuse, R4, 0x1 ;  /* 0x000000041204b211 */ /* 0x040fe400078208ff */
[-C--:B0-----:R-:W-:Y:S02]  /*a040*/  @!P2 LEA.HI.X R7, R17, R3.reuse, R195, 0x1, P0 ;  /* 0x000000031107a211 */ /* 0x081fe400000f0cc3 */
[----:B------:R-:W-:-:S03]  /*a050*/  @!P3 LEA.HI.X R5, R18, R3, R194, 0x1, P1 ;  /* 0x000000031205b211 */ /* 0x000fc600008f0cc2 */
[----:B------:R0:W-:Y:S04]  /*a060*/  @!P2 ST.E.128 desc[UR8][R6.64], RZ ;  /* 0x000000ff0600a985 */ /* 0x0001e8000c101d08 */
[----:B------:R0:W-:Y:S02]  /*a070*/  @!P3 ST.E.128 desc[UR8][R4.64], RZ ;  /* 0x000000ff0400b985 */ /* 0x0001e4000c101d08 */
.L_x_399:
[----:B------:R-:W-:Y:S05]  /*a080*/  BSYNC B0 ;  /* 0x0000000000007941 */ /* 0x000fea0003800000 */
.L_x_390:
[----:B------:R-:W-:Y:S02]  /*a090*/  ULDC UR4, c[0x0][0xc3c] ;  /* 0x00030f0000047ab9 */ /* 0x000fe40000000800 */
[----:B------:R-:W-:-:S13]  /*a0a0*/  ISETP.GE.AND P0, PT, R47, UR4, PT ;  /* 0x000000042f007c0c */ /* 0x000fda000bf06270 */
[----:B------:R-:W-:Y:S05]  /*a0b0*/  @!P0 BRA `(.L_x_409) ;  /* 0xffffff6c005c8947 */ /* 0x000fea000383ffff */
[----:B------:R-:W-:Y:S05]  /*a0c0*/  EXIT ;  /* 0x000000000000794d */ /* 0x000fea0003800000 */
.L_x_365:
[----:B------:R-:W-:-:S08]  /*a0d0*/  NOP ;  /* 0x0000000000007918 */ /* 0x000fd00000000000 */
[----:B0-----:R-:W0:-:S00]  /*a0e0*/  USETMAXREG.DEALLOC.CTAPOOL 0x18 ;  /* 0x00000018000079c8 */ /* 0x001e0000080e0500 */
[----:B0-----:R-:W-:-:S06]  /*a0f0*/  LOP3.LUT R0, R0, 0x3, RZ, 0xc0, !PT ;  /* 0x0000000300007812 */ /* 0x001fcc00078ec0ff */
[----:B------:R-:W0:Y:S02]  /*a100*/  SHFL.IDX PT, R0, R0, RZ, 0x1f ;  /* 0x00001fff00007589 */ /* 0x000e2400000e0000 */
[----:B0-----:R-:W-:Y:S02]  /*a110*/  ISETP.NE.AND P0, PT, R0, RZ, PT ;  /* 0x000000ff0000720c */ /* 0x001fe40003f05270 */
[----:B------:R-:W-:Y:S02]  /*a120*/  MOV R0, RZ ;  /* 0x000000ff00007202 */ /* 0x000fe40000000f00 */
[----:B------:R-:W-:-:S05]  /*a130*/  P2R R2, PR, RZ, 0x1 ;  /* 0x00000001ff027803 */ /* 0x000fca0000000000 */
[----:B------:R0:W-:Y:S04]  /*a140*/  STL [R1+0x58], R2 ;  /* 0x0000580201007387 */ /* 0x0001e80000100800 */
[----:B------:R-:W-:Y:S05]  /*a150*/  @!P0 BRA `(.L_x_410) ;  /* 0x00000000001c8947 */ /* 0x000fea0003800000 */
[----:B------:R-:W1:Y:S08]  /*a160*/  S2UR UR5, SR_CgaCtaId ;  /* 0x00000000000579c3 */ /* 0x000e700000008800 */
[----:B------:R-:W-:Y:S06]  /*a170*/  BAR.SYNC.DEFER_BLOCKING 0x5, 0x180 ;  /* 0x0146000000007b1d */ /* 0x000fec0000010000 */
[----:B------:R-:W-:-:S02]  /*a180*/  UMOV UR4, 0x400 ;  /* 0x0000040000047882 */ /* 0x000fc40000000000 */
[----:B-1----:R-:W-:-:S09]  /*a190*/  ULEA UR4, UR5, UR4, 0x18 ;  /* 0x0000000405047291 */ /* 0x002fd2000f8ec03f */
[----:B------:R-:W1:Y:S01]  /*a1a0*/  LDS.128 R16, [UR4+0x348d0] ;  /* 0x0348d004ff107984 */ /* 0x000e620008000c00 */
[----:B------:R-:W-:Y:S06]  /*a1b0*/  BAR.ARV 0x4, 0x180 ;  /* 0x0106000000007b1d */ /* 0x000fec0000002000 */
[----:B------:R-:W-:Y:S05]  /*a1c0*/  BRA `(.L_x_411) ;  /* 0x0000000800047947 */ /* 0x000fea0003800000 */
.L_x_410:
[----:B0-----:R-:W0:Y:S01]  /*a1d0*/  S2R R2, SR_TID.X ;  /* 0x0000000000027919 */ /* 0x001e220000002100 */
[----:B------:R-:W-:Y:S01]  /*a1e0*/  ULDC UR4, c[0x0][0xc3c] ;  /* 0x00030f0000047ab9 */ /* 0x000fe20000000800 */
[----:B------:R-:W-:Y:S01]  /*a1f0*/  ULDC.64 UR6, c[0x0][0x208] ;  /* 0x0000820000067ab9 */ /* 0x000fe20000000a00 */
[----:B------:R-:W-:Y:S01]  /*a200*/  ULDC UR5, c[0x0][0xc38] ;  /* 0x00030e0000057ab9 */ /* 0x000fe20000000800 */
[----:B0-----:R-:W-:-:S04]  /*a210*/  LOP3.LUT R5, R2, 0x1f, RZ, 0xc0, !PT ;  /* 0x0000001f02057812 */ /* 0x001fc800078ec0ff */
[----:B------:R-:W-:-:S04]  /*a220*/  ISETP.NE.AND P0, PT, R5, 0x1f, PT ;  /* 0x0000001f0500780c */ /* 0x000fc80003f05270 */
[----:B------:R-:W-:-:S13]  /*a230*/  ISETP.GE.OR P1, PT, R5, UR4, !P0 ;  /* 0x0000000405007c0c */ /* 0x000fda000c726670 */
[----:B------:R-:W0:Y:S02]  /*a240*/  @!P1 LDC.64 R2, c[0x0][0xc80] ;  /* 0x00032000ff029b82 */ /* 0x000e240000000a00 */
[----:B0-----:R-:W-:-:S05]  /*a250*/  @!P1 IMAD.WIDE.U32 R2, R5, 0x4, R2 ;  /* 0x0000000405029825 */ /* 0x001fca00078e0002 */
[----:B------:R-:W2:Y:S01]  /*a260*/  @!P1 LDG.E R0, desc[UR6][R2.64] ;  /* 0x0000000602009981 */ /* 0x000ea2000c1e1900 */
[C---:B------:R-:W-:Y:S01]  /*a270*/  ISETP.NE.AND P1, PT, R5.reuse, RZ, PT ;  /* 0x000000ff0500720c */ /* 0x040fe20003f25270 */
[----:B------:R-:W0:Y:S01]  /*a280*/  S2UR UR6, SR_CTAID.X ;  /* 0x00000000000679c3 */ /* 0x000e220000002500 */
[C---:B------:R-:W-:Y:S01]  /*a290*/  ISETP.GE.U32.AND P2, PT, R5.reuse, 0x2, PT ;  /* 0x000000020500780c */ /* 0x040fe20003f46070 */
[----:B------:R-:W-:Y:S01]  /*a2a0*/  UMOV UR4, URZ ;  /* 0x0000003f00047c82 */ /* 0x000fe20008000000 */
[C---:B------:R-:W-:Y:S01]  /*a2b0*/  ISETP.GE.U32.AND P3, PT, R5.reuse, 0x4, PT ;  /* 0x000000040500780c */ /* 0x040fe20003f66070 */
[----:B------:R-:W-:Y:S01]  /*a2c0*/  IMAD.MOV.U32 R16, RZ, RZ, RZ ;  /* 0x000000ffff107224 */ /* 0x000fe200078e00ff */
[C---:B------:R-:W-:Y:S02]  /*a2d0*/  ISETP.GE.U32.AND P4, PT, R5.reuse, 0x8, PT ;  /* 0x000000080500780c */ /* 0x040fe40003f86070 */
[----:B------:R-:W-:Y:S01]  /*a2e0*/  ISETP.GE.U32.AND P5, PT, R5, 0x10, PT ;  /* 0x000000100500780c */ /* 0x000fe20003fa6070 */
[----:B--2---:R-:W1:Y:S02]  /*a2f0*/  SHFL.UP PT, R4, R0, 0x1, RZ ;  /* 0x0420000000047989 */ /* 0x004e6400000e00ff */
[----:B-1----:R-:W-:-:S05]  /*a300*/  SEL R7, R4, RZ, P1 ;  /* 0x000000ff04077207 */ /* 0x002fca0000800000 */
[----:B------:R-:W-:-:S05]  /*a310*/  IMAD.IADD R7, R0, 0x1, R7 ;  /* 0x0000000100077824 */ /* 0x000fca00078e0207 */
[----:B------:R-:W1:Y:S02]  /*a320*/  SHFL.UP PT, R4, R7, 0x2, RZ ;  /* 0x0440000007047989 */ /* 0x000e6400000e00ff */
        /* <DEDUP_REMOVED lines=11> */
[----:B------:R-:W1:Y:S02]  /*a3e0*/  SHFL.IDX PT, R4, R2, 0x1f, 0x1f ;  /* 0x03e01f0002047f89 */ /* 0x000e6400000e0000 */
[----:B-1----:R-:W-:-:S04]  /*a3f0*/  IMAD R4, R4, UR5, RZ ;  /* 0x0000000504047c24 */ /* 0x002fc8000f8e02ff */
[----:B------:R-:W-:Y:S01]  /*a400*/  IMAD.MOV.U32 R7, RZ, RZ, R4 ;  /* 0x000000ffff077224 */ /* 0x000fe200078e0004 */
[----:B0-----:R-:W-:-:S13]  /*a410*/  ISETP.GT.AND P6, PT, R4, UR6, PT ;  /* 0x0000000604007c0c */ /* 0x001fda000bfc4270 */
[----:B------:R-:W-:Y:S05]  /*a420*/  @P6 BRA `(.L_x_412) ;  /* 0x0000000000a46947 */ /* 0x000fea0003800000 */
[----:B------:R-:W0:Y:S01]  /*a430*/  LDC R6, c[0x0][0xc3c] ;  /* 0x00030f00ff067b82 */ /* 0x000e220000000800 */
[----:B------:R-:W-:Y:S01]  /*a440*/  IMAD.MOV.U32 R4, RZ, RZ, R7 ;  /* 0x000000ffff047224 */ /* 0x000fe200078e0007 */
[----:B------:R-:W-:Y:S01]  /*a450*/  UMOV UR4, URZ ;  /* 0x0000003f00047c82 */ /* 0x000fe20008000000 */
[----:B------:R-:W-:Y:S01]  /*a460*/  ULDC UR7, c[0x0][0xc3c] ;  /* 0x00030f0000077ab9 */ /* 0x000fe20000000800 */
[----:B------:R-:W-:-:S05]  /*a470*/  ULDC UR5, c[0x0][0xc38] ;  /* 0x00030e0000057ab9 */ /* 0x000fca0000000800 */
.L_x_416:
[----:B------:R-:W-:Y:S01]  /*a480*/  UIADD3 UR4, UR4, 0x1f, URZ ;  /* 0x0000001f04047890 */ /* 0x000fe2000fffe03f */
[----:B------:R-:W-:-:S05]  /*a490*/  IMAD.U32 R19, RZ, RZ, UR7 ;  /* 0x00000007ff137e24 */ /* 0x000fca000f8e00ff */
[----:B0-----:R-:W-:-:S13]  /*a4a0*/  ISETP.LE.AND P6, PT, R6, UR4, PT ;  /* 0x0000000406007c0c */ /* 0x001fda000bfc3270 */
[----:B------:R-:W-:Y:S05]  /*a4b0*/  @P6 BRA `(.L_x_413) ;  /* 0x0000000400246947 */ /* 0x000fea0003800000 */
[----:B------:R-:W-:Y:S01]  /*a4c0*/  IADD3 R7, R5, UR4, RZ ;  /* 0x0000000405077c10 */ /* 0x000fe2000fffe0ff */
[----:B------:R-:W-:Y:S01]  /*a4d0*/  BSSY B0, `(.L_x_414) ;  /* 0x0000008000007945 */ /* 0x000fe20003800000 */
[----:B------:R-:W-:Y:S02]  /*a4e0*/  IMAD.MOV.U32 R0, RZ, RZ, RZ ;  /* 0x000000ffff007224 */ /* 0x000fe400078e00ff */
[----:B------:R-:W-:-:S13]  /*a4f0*/  ISETP.GE.OR P6, PT, R7, R6, !P0 ;  /* 0x000000060700720c */ /* 0x000fda00047c6670 */
[----:B------:R-:W-:Y:S05]  /*a500*/  @P6 BRA `(.L_x_415) ;  /* 0x0000000000106947 */ /* 0x000fea0003800000 */
[----:B------:R-:W0:Y:S01]  /*a510*/  LDC.64 R2, c[0x0][0xc80] ;  /* 0x00032000ff027b82 */ /* 0x000e220000000a00 */
[----:B------:R-:W-:Y:S01]  /*a520*/  ULDC.64 UR8, c[0x0][0x208] ;  /* 0x0000820000087ab9 */ /* 0x000fe20000000a00 */
[----:B0-----:R-:W-:-:S05]  /*a530*/  IMAD.WIDE R2, R7, 0x4, R2 ;  /* 0x0000000407027825 */ /* 0x001fca00078e0202 */
[----:B------:R0:W5:Y:S02]  /*a540*/  LDG.E R0, desc[UR8][R2.64] ;  /* 0x0000000802007981 */ /* 0x000164000c1e1900 */
.L_x_415:
[----:B------:R-:W-:Y:S05]  /*a550*/  BSYNC B0 ;  /* 0x0000000000007941 */ /* 0x000fea0003800000 */
.L_x_414:
[----:B0----5:R-:W0:Y:S02]  /*a560*/  SHFL.UP PT, R2, R0, 0x1, RZ ;  /* 0x0420000000027989 */ /* 0x021e2400000e00ff */
[----:B0-----:R-:W-:-:S05]  /*a570*/  SEL R3, R2, RZ, P1 ;  /* 0x000000ff02037207 */ /* 0x001fca0000800000 */
[----:B------:R-:W-:-:S05]  /*a580*/  IMAD.IADD R3, R0, 0x1, R3 ;  /* 0x0000000100037824 */ /* 0x000fca00078e0203 */
[----:B------:R-:W0:Y:S02]  /*a590*/  SHFL.UP PT, R2, R3, 0x2, RZ ;  /* 0x0440000003027989 */ /* 0x000e2400000e00ff */
        /* <DEDUP_REMOVED lines=11> */
[----:B------:R-:W0:Y:S02]  /*a650*/  SHFL.IDX PT, R3, R9, 0x1f, 0x1f ;  /* 0x03e01f0009037f89 */ /* 0x000e2400000e0000 */
[----:B0-----:R-:W-:-:S04]  /*a660*/  IMAD R3, R3, UR5, RZ ;  /* 0x0000000503037c24 */ /* 0x001fc8000f8e02ff */
[----:B------:R-:W-:-:S05]  /*a670*/  IMAD.IADD R4, R3, 0x1, R4 ;  /* 0x0000000103047824 */ /* 0x000fca00078e0204 */
[----:B------:R-:W-:-:S13]  /*a680*/  ISETP.GT.AND P6, PT, R4, UR6, PT ;  /* 0x0000000604007c0c */ /* 0x000fda000bfc4270 */
[----:B------:R-:W-:Y:S05]  /*a690*/  @!P6 BRA `(.L_x_416) ;  /* 0xfffffffc0078e947 */ /* 0x000fea000383ffff */
[----:B------:R-:W-:Y:S02]  /*a6a0*/  IMAD.MOV.U32 R2, RZ, RZ, R9 ;  /* 0x000000ffff027224 */ /* 0x000fe400078e0009 */
[----:B------:R-:W-:-:S07]  /*a6b0*/  IMAD.MOV.U32 R7, RZ, RZ, R3 ;  /* 0x000000ffff077224 */ /* 0x000fce00078e0003 */
.L_x_412:
[----:B------:R-:W-:-:S05]  /*a6c0*/  IADD3 R7, -R7, R4, RZ ;  /* 0x0000000407077210 */ /* 0x000fca0007ffe1ff */
[----:B------:R-:W-:-:S05]  /*a6d0*/  IMAD R3, R2, UR5, R7 ;  /* 0x0000000502037c24 */ /* 0x000fca000f8e0207 */
[----:B------:R-:W-:-:S13]  /*a6e0*/  ISETP.GT.AND P0, PT, R3, UR6, PT ;  /* 0x0000000603007c0c */ /* 0x000fda000bf04270 */
[----:B------:R-:W-:-:S04]  /*a6f0*/  VOTE.ANY R6, PT, !P0 ;  /* 0x0000000000067806 */ /* 0x000fc800040e0100 */
[----:B------:R-:W0:Y:S01]  /*a700*/  POPC R19, R6 ;  /* 0x0000000600137309 */ /* 0x000e220000000000 */
[----:B------:R-:W-:Y:S01]  /*a710*/  ISETP.NE.AND P0, PT, R6, RZ, PT ;  /* 0x000000ff0600720c */ /* 0x000fe20003f05270 */
[----:B0-----:R-:W0:Y:S02]  /*a720*/  SHFL.IDX PT, R0, R0, R19, 0x1f ;  /* 0x00001f1300007589 */ /* 0x001e2400000e0000 */
[----:B0-----:R-:W-:-:S04]  /*a730*/  IABS R4, R0 ;  /* 0x0000000000047213 */ /* 0x001fc80000000000 */
[----:B------:R-:W0:Y:S08]  /*a740*/  I2F.RP R8, R4 ;  /* 0x0000000400087306 */ /* 0x000e300000209400 */
[----:B0-----:R-:W0:Y:S02]  /*a750*/  MUFU.RCP R8, R8 ;  /* 0x0000000800087308 */ /* 0x001e240000001000 */
[----:B0-----:R-:W-:-:S06]  /*a760*/  VIADD R3, R8, 0xffffffe ;  /* 0x0ffffffe08037836 */ /* 0x001fcc0000000000 */
[----:B------:R-:W0:Y:S02]  /*a770*/  F2I.FTZ.U32.TRUNC.NTZ R3, R3 ;  /* 0x0000000300037305 */ /* 0x000e24000021f000 */
[----:B0-----:R-:W-:Y:S01]  /*a780*/  IMAD.MOV R11, RZ, RZ, -R3 ;  /* 0x000000ffff0b7224 */ /* 0x001fe200078e0a03 */
[----:B------:R-:W-:Y:S06]  /*a790*/  @!P0 BRA `(.L_x_417) ;  /* 0x0000000000088947 */ /* 0x000fec0003800000 */
[----:B------:R-:W-:-:S05]  /*a7a0*/  VIADD R9, R19, 0xffffffff ;  /* 0xffffffff13097836 */ /* 0x000fca0000000000 */
[----:B------:R0:W1:Y:S02]  /*a7b0*/  SHFL.IDX PT, R16, R2, R9, 0x1f ;  /* 0x00001f0902107589 */ /* 0x00006400000e0000 */
.L_x_417:
[----:B-1----:R-:W-:Y:S01]  /*a7c0*/  IMAD R16, R16, UR5, R7 ;  /* 0x0000000510107c24 */ /* 0x002fe2000f8e0207 */
[----:B------:R-:W-:Y:S01]  /*a7d0*/  IABS R6, R0 ;  /* 0x0000000000067213 */ /* 0x000fe20000000000 */
[----:B------:R-:W-:Y:S02]  /*a7e0*/  IMAD R7, R11, R4, RZ ;  /* 0x000000040b077224 */ /* 0x000fe400078e02ff */
[----:B0-----:R-:W-:Y:S01]  /*a7f0*/  IMAD.MOV.U32 R2, RZ, RZ, RZ ;  /* 0x000000ffff027224 */ /* 0x001fe200078e00ff */
[----:B------:R-:W-:Y:S01]  /*a800*/  IADD3 R17, -R16, UR6, RZ ;  /* 0x0000000610117c10 */ /* 0x000fe2000fffe1ff */
[----:B------:R-:W-:Y:S02]  /*a810*/  IMAD.MOV R6, RZ, RZ, -R6 ;  /* 0x000000ffff067224 */ /* 0x000fe400078e0a06 */
[----:B------:R-:W-:Y:S01]  /*a820*/  IMAD.HI.U32 R2, R3, R7, R2 ;  /* 0x0000000703027227 */ /* 0x000fe200078e0002 */
[----:B------:R-:W-:-:S03]  /*a830*/  IABS R3, R17 ;  /* 0x0000001100037213 */ /* 0x000fc60000000000 */
[----:B------:R-:W-:Y:S02]  /*a840*/  VIADD R19, R19, UR4 ;  /* 0x0000000413137c36 */ /* 0x000fe40008000000 */
[----:B------:R-:W-:-:S04]  /*a850*/  IMAD.HI.U32 R2, R2, R3, RZ ;  /* 0x0000000302027227 */ /* 0x000fc800078e00ff */
[----:B------:R-:W-:-:S05]  /*a860*/  IMAD R3, R2, R6, R3 ;  /* 0x0000000602037224 */ /* 0x000fca00078e0203 */
[----:B------:R-:W-:-:S13]  /*a870*/  ISETP.GT.U32.AND P1, PT, R4, R3, PT ;  /* 0x000000030400720c */ /* 0x000fda0003f24070 */
[----:B------:R-:W-:Y:S02]  /*a880*/  @!P1 IMAD.IADD R3, R3, 0x1, -R4 ;  /* 0x0000000103039824 */ /* 0x000fe400078e0a04 */
[----:B------:R-:W-:Y:S01]  /*a890*/  @!P1 VIADD R2, R2, 0x1 ;  /* 0x0000000102029836 */ /* 0x000fe20000000000 */
[----:B------:R-:W-:Y:S02]  /*a8a0*/  ISETP.NE.AND P1, PT, R0, RZ, PT ;  /* 0x000000ff0000720c */ /* 0x000fe40003f25270 */
[----:B------:R-:W-:Y:S02]  /*a8b0*/  ISETP.GE.U32.AND P0, PT, R3, R4, PT ;  /* 0x000000040300720c */ /* 0x000fe40003f06070 */
[----:B------:R-:W-:-:S04]  /*a8c0*/  LOP3.LUT R3, R17, R0, RZ, 0x3c, !PT ;  /* 0x0000000011037212 */ /* 0x000fc800078e3cff */
[----:B------:R-:W-:-:S07]  /*a8d0*/  ISETP.GE.AND P2, PT, R3, RZ, PT ;  /* 0x000000ff0300720c */ /* 0x000fce0003f46270 */
[----:B------:R-:W-:-:S06]  /*a8e0*/  @P0 VIADD R2, R2, 0x1 ;  /* 0x0000000102020836 */ /* 0x000fcc0000000000 */
[----:B------:R-:W-:Y:S01]  /*a8f0*/  @!P2 IMAD.MOV R2, RZ, RZ, -R2 ;  /* 0x000000ffff02a224 */ /* 0x000fe200078e0a02 */
[----:B------:R-:W-:-:S04]  /*a900*/  @!P1 LOP3.LUT R2, RZ, R0, RZ, 0x33, !PT ;  /* 0x00000000ff029212 */ /* 0x000fc800078e33ff */
[----:B------:R-:W-:Y:S01]  /*a910*/  IADD3 R3, -R2, RZ, RZ ;  /* 0x000000ff02037210 */ /* 0x000fe20007ffe1ff */
[----:B------:R-:W-:-:S04]  /*a920*/  IMAD.MOV.U32 R18, RZ, RZ, R2 ;  /* 0x000000ffff127224 */ /* 0x000fc800078e0002 */
[----:B------:R-:W-:Y:S01]  /*a930*/  IMAD R17, R0, R3, R17 ;  /* 0x0000000300117224 */ /* 0x000fe200078e0211 */
[----:B------:R-:W-:Y:S06]  /*a940*/  BRA `(.L_x_418) ;  /* 0x00000000000c7947 */ /* 0x000fec0003800000 */
.L_x_413:
[----:B------:R-:W-:Y:S02]  /*a950*/  IMAD.MOV.U32 R17, RZ, RZ, RZ ;  /* 0x000000ffff117224 */ /* 0x000fe400078e00ff */
[----:B------:R-:W-:Y:S02]  /*a960*/  IMAD.U32 R16, RZ, RZ, UR6 ;  /* 0x00000006ff107e24 */ /* 0x000fe4000f8e00ff */
[----:B------:R-:W-:-:S07]  /*a970*/  IMAD.MOV.U32 R18, RZ, RZ, RZ ;  /* 0x000000ffff127224 */ /* 0x000fce00078e00ff */
.L_x_418:
[----:B------:R-:W-:-:S13]  /*a980*/  ISETP.NE.AND P0, PT, R5, RZ, PT ;  /* 0x000000ff0500720c */ /* 0x000fda0003f05270 */
[----:B------:R-:W0:Y:S01]  /*a990*/  @!P0 S2R R3, SR_CgaCtaId ;  /* 0x0000000000038919 */ /* 0x000e220000008800 */
[----:B------:R-:W-:-:S04]  /*a9a0*/  @!P0 MOV R0, 0x400 ;  /* 0x0000040000008802 */ /* 0x000fc80000000f00 */
[----:B0-----:R-:W-:-:S05]  /*a9b0*/  @!P0 LEA R0, R3, R0, 0x18 ;  /* 0x0000000003008211 */ /* 0x001fca00078ec0ff */
[----:B------:R0:W-:Y:S01]  /*a9c0*/  @!P0 STS.128 [R0+0x348d0], R16 ;  /* 0x0348d01000008388 */ /* 0x0001e20000000c00 */
[----:B------:R-:W-:Y:S06]  /*a9d0*/  BAR.ARV 0x5, 0x180 ;  /* 0x0146000000007b1d */ /* 0x000fec0000002000 */
.L_x_411:
[----:B0-----:R-:W-:Y:S01]  /*a9e0*/  IMAD.MOV.U32 R0, RZ, RZ, 0x1 ;  /* 0x00000001ff007424 */ /* 0x001fe200078e00ff */
[----:B------:R0:W-:Y:S01]  /*a9f0*/  STL [R1+0x50], RZ ;  /* 0x000050ff01007387 */ /* 0x0001e20000100800 */
[----:B------:R-:W-:Y:S02]  /*aa00*/  ULDC UR4, c[0x0][0xc3c] ;  /* 0x00030f0000047ab9 */ /* 0x000fe40000000800 */
[----:B-1----:R-:W-:Y:S01]  /*aa10*/  ISETP.GE.AND P0, PT, R19, UR4, PT ;  /* 0x0000000413007c0c */ /* 0x002fe2000bf06270 */
[----:B------:R0:W-:Y:S04]  /*aa20*/  STL [R1+0x10], R0 ;  /* 0x0000100001007387 */ /* 0x0001e80000100800 */
[----:B------:R0:W-:Y:S08]  /*aa30*/  STL [R1+0x8], RZ ;  /* 0x000008ff01007387 */ /* 0x0001f00000100800 */
[----:B0-----:R-:W-:Y:S05]  /*aa40*/  @P0 BRA `(.L_x_419) ;  /* 0x0000005400240947 */ /* 0x001fea0003800000 */
[----:B------:R-:W0:Y:S01]  /*aa50*/  S2R R5, SR_TID.X ;  /* 0x0000000000057919 */ /* 0x000e220000002100 */
[----:B------:R-:W1:Y:S01]  /*aa60*/  S2UR UR5, SR_CgaCtaId ;  /* 0x00000000000579c3 */ /* 0x000e620000008800 */
[----:B------:R-:W-:Y:S01]  /*aa70*/  UMOV UR4, 0x400 ;  /* 0x0000040000047882 */ /* 0x000fe20000000000 */
[----:B------:R-:W-:Y:S01]  /*aa80*/  BSSY B8, `(.L_x_419) ;  /* 0x0000545000087945 */ /* 0x000fe20003800000 */
[----:B------:R-:W-:Y:S01]  /*aa90*/  ULDC UR38, c[0x0][0xc] ;  /* 0x0000030000267ab9 */ /* 0x000fe20000000800 */
[----:B------:R-:W-:Y:S01]  /*aaa0*/  ULDC.64 UR36, c[0x0][0x198] ;  /* 0x0000660000247ab9 */ /* 0x000fe20000000a00 */
[----:B-1----:R-:W-:Y:S01]  /*aab0*/  ULEA UR4, UR5, UR4, 0x18 ;  /* 0x0000000405047291 */ /* 0x002fe2000f8ec03f */
[C---:B0-----:R-:W-:Y:S01]  /*aac0*/  IMAD.SHL.U32 R0, R5.reuse, 0x8, RZ ;  /* 0x0000000805007824 */ /* 0x041fe200078e00ff */
[----:B------:R-:W-:-:S04]  /*aad0*/  LOP3.LUT R4, R5, 0x7f, RZ, 0xc0, !PT ;  /* 0x0000007f05047812 */ /* 0x000fc800078ec0ff */
[C---:B------:R-:W-:Y:S02]  /*aae0*/  LOP3.LUT R2, R0.reuse, 0x1f8, RZ, 0xc0, !PT ;  /* 0x000001f800027812 */ /* 0x040fe400078ec0ff */
[----:B------:R-:W-:Y:S02]  /*aaf0*/  LOP3.LUT R0, R0, 0x38, RZ, 0xc0, !PT ;  /* 0x0000003800007812 */ /* 0x000fe400078ec0ff */
[----:B------:R-:W-:Y:S01]  /*ab00*/  LOP3.LUT R3, R2, 0x38, R5, 0x78, !PT ;  /* 0x0000003802037812 */ /* 0x000fe200078e7805 */
[----:B------:R-:W-:-:S05]  /*ab10*/  IMAD.SHL.U32 R2, R4, 0x8, RZ ;  /* 0x0000000804027824 */ /* 0x000fca00078e00ff */
[----:B------:R-:W-:Y:S01]  /*ab20*/  LOP3.LUT R3, R3, 0x200, R2, 0xf8, !PT ;  /* 0x0000020003037812 */ /* 0x000fe200078ef802 */
[----:B------:R-:W-:Y:S01]  /*ab30*/  IMAD.SHL.U32 R2, R5, 0x10, RZ ;  /* 0x0000001005027824 */ /* 0x000fe200078e00ff */
[----:B------:R-:W-:Y:S02]  /*ab40*/  SHF.R.U32.HI R5, RZ, 0x3, R4 ;  /* 0x00000003ff057819 */ /* 0x000fe40000011604 */
[----:B------:R-:W-:Y:S02]  /*ab50*/  MOV R4, UR4 ;  /* 0x0000000400047c02 */ /* 0x000fe40008000f00 */
[----:B------:R-:W-:Y:S01]  /*ab60*/  LOP3.LUT R2, R5, 0x70, R2, 0xf8, !PT ;  /* 0x0000007005027812 */ /* 0x000fe200078ef802 */
[----:B------:R-:W-:Y:S02]  /*ab70*/  IMAD.MOV.U32 R2, RZ, RZ, 0x1 ;  /* 0x00000001ff027424 */ /* 0x000fe400078e00ff */
[----:B------:R-:W-:Y:S01]  /*ab80*/  IMAD R3, R3, 0x2, R4 ;  /* 0x0000000203037824 */ /* 0x000fe200078e0204 */
[----:B------:R-:W-:Y:S04]  /*ab90*/  STL [R1+0x4], R4 ;  /* 0x0000040401007387 */ /* 0x000fe80000100800 */
[----:B------:R-:W-:Y:S04]  /*aba0*/  STL [R1+0x24], R3 ;  /* 0x0000240301007387 */ /* 0x000fe80000100800 */
[----:B------:R-:W-:Y:S04]  /*abb0*/  STL [R1+0x8], RZ ;  /* 0x000008ff01007387 */ /* 0x000fe80000100800 */
[----:B------:R0:W-:Y:S04]  /*abc0*/  STL [R1+0x10], R2 ;  /* 0x0000100201007387 */ /* 0x0001e80000100800 */
[----:B------:R1:W-:Y:S01]  /*abd0*/  STL [R1+0x50], RZ ;  /* 0x000050ff01007387 */ /* 0x0003e20000100800 */
[----:B0-----:R-:W-:-:S02]  /*abe0*/  LOP3.LUT R2, R0, 0x40, RZ, 0xfc, !PT ;  /* 0x0000004000027812 */ /* 0x001fc400078efcff */
[----:B-1----:R-:W-:-:S07]  /*abf0*/  LOP3.LUT R0, R0, 0x80, RZ, 0xfc, !PT ;  /* 0x0000008000007812 */ /* 0x002fce00078efcff */
.L_x_521:
[----:B0--3--:R-:W0:Y:S01]  /*ac00*/  LDC.64 R2, c[0x0][0xc88] ;  /* 0x00032200ff027b82 */ /* 0x009e220000000a00 */
[----:B------:R-:W-:Y:S01]  /*ac10*/  ULDC.64 UR4, c[0x0][0x208] ;  /* 0x0000820000047ab9 */ /* 0x000fe20000000a00 */
[----:B0-----:R-:W-:-:S05]  /*ac20*/  IMAD.WIDE R2, R19, 0x4, R2 ;  /* 0x0000000413027825 */ /* 0x001fca00078e0202 */
[----:B------:R-:W2:Y:S01]  /*ac30*/  LDG.E R11, desc[UR4][R2.64] ;  /* 0x00000004020b7981 */ /* 0x000ea2000c1e1900 */
[----:B------:R-:W-:Y:S05]  /*ac40*/  YIELD ;  /* 0x0000000000007946 */ /* 0x000fea0003800000 */
[----:B------:R-:W-:Y:S01]  /*ac50*/  ULDC.64 UR4, c[0x0][0xa28] ;  /* 0x00028a0000047ab9 */ /* 0x000fe20000000a00 */
[----:B------:R-:W-:Y:S01]  /*ac60*/  IMAD.MOV.U32 R0, RZ, RZ, RZ ;  /* 0x000000ffff007224 */ /* 0x000fe200078e00ff */
[----:B------:R-:W-:Y:S01]  /*ac70*/  ISETP.NE.U32.AND P0, PT, RZ, UR4, PT ;  /* 0x00000004ff007c0c */ /* 0x000fe2000bf05070 */
[----:B------:R-:W-:Y:S01]  /*ac80*/  ULDC.64 UR10, c[0x0][0x208] ;  /* 0x00008200000a7ab9 */ /* 0x000fe20000000a00 */
[----:B------:R-:W-:Y:S01]  /*ac90*/  IMAD.MOV.U32 R6, RZ, RZ, RZ ;  /* 0x000000ffff067224 */ /* 0x000fe200078e00ff */
[----:B------:R-:W-:Y:S01]  /*aca0*/  ULDC.64 UR6, c[0x0][0xa18] ;  /* 0x0002860000067ab9 */ /* 0x000fe20000000a00 */
[----:B------:R-:W-:Y:S01]  /*acb0*/  ISETP.NE.AND.EX P0, PT, RZ, UR5, PT, P0 ;  /* 0x00000005ff007c0c */ /* 0x000fe2000bf05300 */
[----:B------:R-:W-:Y:S01]  /*acc0*/  ULDC.64 UR8, c[0x0][0xa08] ;  /* 0x0002820000087ab9 */ /* 0x000fe20000000a00 */
[----:B--2---:R-:W-:Y:S01]  /*acd0*/  SHF.R.S32.HI R4, RZ, 0x1f, R11 ;  /* 0x0000001fff047819 */ /* 0x004fe2000001140b */
[----:B------:R-:W-:-:S10]  /*ace0*/  IMAD.SHL.U32 R10, R11, 0x4, RZ ;  /* 0x000000040b0a7824 */ /* 0x000fd400078e00ff */
[C---:B------:R-:W-:Y:S01]  /*acf0*/  @P0 LEA R2, P1, R11.reuse, UR4, 0x2 ;  /* 0x000000040b020c11 */ /* 0x040fe2000f8210ff */
[----:B------:R-:W-:Y:S03]  /*ad00*/  STL [R1+0x28], R11 ;  /* 0x0000280b01007387 */ /* 0x000fe60000100800 */
[C-C-:B------:R-:W-:Y:S01]  /*ad10*/  @P0 LEA.HI.X R3, R11.reuse, UR5, R4.reuse, 0x2, P1 ;  /* 0x000000050b030c11 */ /* 0x140fe200088f1404 */
[----:B------:R-:W-:Y:S01]  /*ad20*/  ULDC.64 UR4, c[0x0][0xa00] ;  /* 0x0002800000047ab9 */ /* 0x000fe20000000a00 */
[----:B------:R-:W-:Y:S01]  /*ad30*/  SHF.L.U64.HI R9, R11, 0x2, R4 ;  /* 0x000000020b097819 */ /* 0x000fe20000010204 */
[----:B------:R0:W-:Y:S01]  /*ad40*/  STL [R1+0x38], R4 ;  /* 0x0000380401007387 */ /* 0x0001e20000100800 */
[----:B------:R-:W-:-:S03]  /*ad50*/  ISETP.NE.U32.AND P1, PT, RZ, UR4, PT ;  /* 0x00000004ff007c0c */ /* 0x000fc6000bf25070 */
[----:B-1---5:R1:W5:Y:S01]  /*ad60*/  @P0 LDG.E R0, desc[UR10][R2.64] ;  /* 0x0000000a02000981 */ /* 0x022362000c1e1900 */
[----:B------:R-:W-:Y:S01]  /*ad70*/  ISETP.NE.AND.EX P1, PT, RZ, UR5, PT, P1 ;  /* 0x00000005ff007c0c */ /* 0x000fe2000bf25310 */
[----:B----4-:R-:W-:Y:S01]  /*ad80*/  IMAD.MOV.U32 R8, RZ, RZ, RZ ;  /* 0x000000ffff087224 */ /* 0x010fe200078e00ff */
[----:B------:R-:W-:Y:S01]  /*ad90*/  ISETP.NE.U32.AND P2, PT, RZ, UR6, PT ;  /* 0x00000006ff007c0c */ /* 0x000fe2000bf45070 */
[----:B------:R-:W-:Y:S01]  /*ada0*/  STL [R1], R10 ;  /* 0x0000000a01007387 */ /* 0x000fe20000100800 */
[----:B------:R-:W-:Y:S02]  /*adb0*/  ISETP.NE.U32.AND P0, PT, RZ, UR8, PT ;  /* 0x00000008ff007c0c */ /* 0x000fe4000bf05070 */
[----:B------:R-:W-:Y:S01]  /*adc0*/  ISETP.NE.AND.EX P2, PT, RZ, UR7, PT, P2 ;  /* 0x00000007ff007c0c */ /* 0x000fe2000bf45320 */
[----:B------:R-:W-:Y:S01]  /*add0*/  STL [R1+0x1c], R9 ;  /* 0x00001c0901007387 */ /* 0x000fe20000100800 */
[----:B------:R-:W-:Y:S02]  /*ade0*/  ISETP.NE.AND.EX P0, PT, RZ, UR9, PT, P0 ;  /* 0x00000009ff007c0c */ /* 0x000fe4000bf05300 */
[----:B-1----:R-:W-:-:S02]  /*adf0*/  IADD3 R2, P3, R10, UR4, RZ ;  /* 0x000000040a027c10 */ /* 0x002fc4000ff7e0ff */
[----:B0-----:R-:W-:Y:S02]  /*ae00*/  IADD3 R4, P4, R10, UR8, RZ ;  /* 0x000000080a047c10 */ /* 0x001fe4000ff9e0ff */
[C---:B------:R-:W-:Y:S01]  /*ae10*/  IADD3.X R3, R9.reuse, UR5, RZ, P3, !PT ;  /* 0x0000000509037c10 */ /* 0x040fe20009ffe4ff */
[----:B------:R-:W-:Y:S01]  /*ae20*/  ULDC UR4, c[0x0][0x288] ;  /* 0x0000a20000047ab9 */ /* 0x000fe20000000800 */
[----:B------:R-:W-:-:S03]  /*ae30*/  IADD3.X R5, R9, UR9, RZ, P4, !PT ;  /* 0x0000000909057c10 */ /* 0x000fc6000a7fe4ff */
[----:B------:R-:W2:Y:S01]  /*ae40*/  @P1 LDG.E R6, desc[UR10][R2.64] ;  /* 0x0000000a02061981 */ /* 0x000ea2000c1e1900 */
[----:B------:R-:W-:Y:S01]  /*ae50*/  IMAD.U32 R12, RZ, RZ, UR4 ;  /* 0x00000004ff0c7e24 */ /* 0x000fe2000f8e00ff */
[----:B------:R-:W-:Y:S02]  /*ae60*/  ULDC.64 UR4, c[0x0][0x418] ;  /* 0x0001060000047ab9 */ /* 0x000fe40000000a00 */
[----:B------:R-:W5:Y:S04]  /*ae70*/  @P0 LDG.E R8, desc[UR10][R4.64] ;  /* 0x0000000a04080981 */ /* 0x000f68000c1e1900 */
[----:B--2---:R0:W-:Y:S02]  /*ae80*/  STL [R1+0x34], R6 ;  /* 0x0000340601007387 */ /* 0x0041e40000100800 */
[----:B0-----:R-:W-:-:S04]  /*ae90*/  @P2 IADD3 R6, P3, R10, UR6, RZ ;  /* 0x000000060a062c10 */ /* 0x001fc8000ff7e0ff */
[----:B------:R-:W-:-:S05]  /*aea0*/  @P2 IADD3.X R7, R9, UR7, RZ, P3, !PT ;  /* 0x0000000709072c10 */ /* 0x000fca0009ffe4ff */
[----:B------:R0:W2:Y:S01]  /*aeb0*/  @P2 LDG.E R12, desc[UR10][R6.64] ;  /* 0x0000000a060c2981 */ /* 0x0000a2000c1e1900 */
[----:B------:R-:W-:-:S03]  /*aec0*/  UISETP.NE.U32.AND UP0, UPT, UR4, URZ, UPT ;  /* 0x0000003f0400728c */ /* 0x000fc6000bf05070 */
[----:B------:R-:W-:Y:S01]  /*aed0*/  ULDC UR4, c[0x0][0x424] ;  /* 0x0001090000047ab9 */ /* 0x000fe20000000800 */
[----:B------:R-:W-:-:S03]  /*aee0*/  UISETP.NE.AND.EX UP0, UPT, UR5, URZ, UPT, UP0 ;  /* 0x0000003f0500728c */ /* 0x000fc6000bf05300 */
[----:B------:R-:W-:Y:S01]  /*aef0*/  ULDC UR5, c[0x0][0x2f0] ;  /* 0x0000bc0000057ab9 */ /* 0x000fe20000000800 */
[----:B------:R-:W-:-:S04]  /*af00*/  USEL UR4, UR4, 0x1, UP0 ;  /* 0x0000000104047887 */ /* 0x000fc80008000000 */
[----:B------:R-:W-:-:S06]  /*af10*/  UIMAD UR4, UR4, UR5, URZ ;  /* 0x00000005040472a4 */ /* 0x000fcc000f8e023f */
[----:B0-----:R-:W-:Y:S01]  /*af20*/  IMAD.U32 R6, RZ, RZ, UR4 ;  /* 0x00000004ff067e24 */ /* 0x001fe2000f8e00ff */
[----:B--2---:R0:W-:Y:S01]  /*af30*/  STL [R1+0x40], R12 ;  /* 0x0000400c01007387 */ /* 0x0041e20000100800 */
[----:B------:R-:W-:Y:S05]  /*af40*/  @P2 BRA `(.L_x_420) ;  /* 0x0000000000182947 */ /* 0x000fea0003800000 */
[----:B------:R-:W-:Y:S05]  /*af50*/  @!P1 BRA `(.L_x_420) ;  /* 0x0000000000149947 */ /* 0x000fea0003800000 */
[----:B------:R-:W-:Y:S02]  /*af60*/  ULDC.64 UR4, c[0x0][0x208] ;  /* 0x0000820000047ab9 */ /* 0x000fe40000000a00 */
[----:B------:R-:W2:Y:S04]  /*af70*/  LDG.E R7, desc[UR4][R2.64] ;  /* 0x0000000402077981 */ /* 0x000ea8000c1e1900 */
[----:B------:R-:W2:Y:S02]  /*af80*/  LDG.E R2, desc[UR4][R2.64+0x4] ;  /* 0x0000040402027981 */ /* 0x000ea4000c1e1900 */
[----:B--2---:R-:W-:-:S05]  /*af90*/  IMAD.IADD R2, R2, 0x1, -R7 ;  /* 0x0000000102027824 */ /* 0x004fca00078e0a07 */
[----:B------:R1:W-:Y:S02]  /*afa0*/  STL [R1+0x40], R2 ;  /* 0x0000400201007387 */ /* 0x0003e40000100800 */
.L_x_420:
[----:B-1----:R-:W-:Y:S01]  /*afb0*/  IMAD.MOV.U32 R2, RZ, RZ, R11 ;  /* 0x000000ffff027224 */ /* 0x002fe200078e000b */
[----:B-----5:R-:W-:Y:S01]  /*afc0*/  IADD3 R3, R8, R0, RZ ;  /* 0x0000000008037210 */ /* 0x020fe20007ffe0ff */
[----:B------:R-:W-:Y:S02]  /*afd0*/  ULDC.64 UR4, c[0x0][0xa20] ;  /* 0x0002880000047ab9 */ /* 0x000fe40000000a00 */
[----:B------:R-:W-:Y:S01]  /*afe0*/  ISETP.NE.U32.AND P1, PT, RZ, UR4, PT ;  /* 0x00000004ff007c0c */ /* 0x000fe2000bf25070 */
[----:B------:R1:W-:Y:S03]  /*aff0*/  STL [R1+0xc], R2 ;  /* 0x00000c0201007387 */ /* 0x0003e60000100800 */
[----:B------:R-:W-:Y:S01]  /*b000*/  ISETP.NE.AND.EX P1, PT, RZ, UR5, PT, P1 ;  /* 0x00000005ff007c0c */ /* 0x000fe2000bf25310 */
[----:B------:R1:W-:-:S12]  /*b010*/  STL [R1+0x18], R3 ;  /* 0x0000180301007387 */ /* 0x0003d80000100800 */
[----:B-1----:R-:W-:Y:S05]  /*b020*/  @!P1 BRA `(.L_x_421) ;  /* 0x0000000000149947 */ /* 0x002fea0003800000 */
[----:B------:R-:W-:Y:S01]  /*b030*/  IADD3 R6, P0, R10, UR4, RZ ;  /* 0x000000040a067c10 */ /* 0x000fe2000ff1e0ff */
[----:B------:R-:W-:-:S03]  /*b040*/  ULDC.64 UR6, c[0x0][0x208] ;  /* 0x0000820000067ab9 */ /* 0x000fc60000000a00 */
[----:B------:R-:W-:-:S05]  /*b050*/  IADD3.X R7, R9, UR5, RZ, P0, !PT ;  /* 0x0000000509077c10 */ /* 0x000fca00087fe4ff */
[----:B------:R1:W5:Y:S01]  /*b060*/  LDG.E R6, desc[UR6][R6.64] ;  /* 0x0000000606067981 */ /* 0x000362000c1e1900 */
[----:B------:R-:W-:Y:S05]  /*b070*/  BRA `(.L_x_422) ;  /* 0x0000000000147947 */ /* 0x000fea0003800000 */
.L_x_421:
[----:B------:R-:W-:Y:S05]  /*b080*/  @!P0 BRA `(.L_x_422) ;  /* 0x0000000000108947 */ /* 0x000fea0003800000 */
[----:B------:R-:W-:Y:S02]  /*b090*/  ULDC.64 UR4, c[0x0][0x208] ;  /* 0x0000820000047ab9 */ /* 0x000fe40000000a00 */
[----:B------:R-:W2:Y:S04]  /*b0a0*/  LDG.E R6, desc[UR4][R4.64] ;  /* 0x0000000404067981 */ /* 0x000ea8000c1e1900 */
[----:B------:R-:W2:Y:S02]  /*b0b0*/  LDG.E R4, desc[UR4][R4.64+0x4] ;  /* 0x0000040404047981 */ /* 0x000ea4000c1e1900 */
[----:B--2---:R-:W-:-:S07]  /*b0c0*/  IMAD.IADD R6, R4, 0x1, -R6 ;  /* 0x0000000104067824 */ /* 0x004fce00078e0a06 */
.L_x_422:
[----:B-----5:R-:W-:Y:S01]  /*b0d0*/  IMAD.IADD R3, R6, 0x1, -R0 ;  /* 0x0000000106037824 */ /* 0x020fe200078e0a00 */
[----:B------:R-:W-:Y:S03]  /*b0e0*/  BSSY B7, `(.L_x_423) ;  /* 0x000043a000077945 */ /* 0x000fe60003800000 */
[C---:B------:R-:W-:Y:S01]  /*b0f0*/  VIADD R0, R3.reuse, 0x7f ;  /* 0x0000007f03007836 */ /* 0x040fe20000000000 */
[----:B------:R2:W-:Y:S01]  /*b100*/  STL [R1+0x3c], R3 ;  /* 0x00003c0301007387 */ /* 0x0005e20000100800 */
[----:B------:R-:W-:-:S03]  /*b110*/  ISETP.GT.AND P0, PT, R3, RZ, PT ;  /* 0x000000ff0300720c */ /* 0x000fc60003f04270 */
[----:B------:R-:W-:-:S04]  /*b120*/  SHF.R.S32.HI R2, RZ, 0x1f, R0 ;  /* 0x0000001fff027819 */ /* 0x000fc80000011400 */
[----:B------:R-:W-:-:S04]  /*b130*/  LEA.HI R2, R2, R0, RZ, 0x7 ;  /* 0x0000000002027211 */ /* 0x000fc800078f38ff */
[----:B------:R-:W-:-:S05]  /*b140*/  SHF.R.S32.HI R0, RZ, 0x7, R2 ;  /* 0x00000007ff007819 */ /* 0x000fca0000011402 */
[----:B------:R2:W-:Y:S01]  /*b150*/  STL [R1+0x30], R0 ;  /* 0x0000300001007387 */ /* 0x0005e20000100800 */
[----:B------:R-:W-:Y:S05]  /*b160*/  @P0 BRA `(.L_x_424) ;  /* 0x0000000000480947 */ /* 0x000fea0003800000 */
[----:B--2---:R-:W2:Y:S02]  /*b170*/  S2R R3, SR_TID.X ;  /* 0x0000000000037919 */ /* 0x004ea40000002100 */
[----:B--2---:R-:W-:-:S04]  /*b180*/  LOP3.LUT R3, R3, 0x7f, RZ, 0xc0, !PT ;  /* 0x0000007f03037812 */ /* 0x004fc800078ec0ff */
[----:B------:R-:W-:-:S13]  /*b190*/  ISETP.NE.AND P0, PT, R3, RZ, PT ;  /* 0x000000ff0300720c */ /* 0x000fda0003f05270 */
[----:B------:R-:W-:Y:S05]  /*b1a0*/  @P0 BRA `(.L_x_425) ;  /* 0x0000004000b40947 */ /* 0x000fea0003800000 */
[----:B------:R-:W2:Y:S01]  /*b1b0*/  S2R R3, SR_LANEID ;  /* 0x0000000000037919 */ /* 0x000ea20000000000 */
[----:B------:R-:W-:Y:S01]  /*b1c0*/  VOTEU.ANY UR4, UPT, PT ;  /* 0x0000000000047886 */ /* 0x000fe200038e0100 */
[----:B------:R-:W-:Y:S01]  /*b1d0*/  ULDC.64 UR6, c[0x0][0x208] ;  /* 0x0000820000067ab9 */ /* 0x000fe20000000a00 */
[----:B------:R-:W2:Y:S08]  /*b1e0*/  FLO.U32 R0, UR4 ;  /* 0x0000000400007d00 */ /* 0x000eb000080e0000 */
[----:B------:R-:W3:Y:S01]  /*b1f0*/  POPC R5, UR4 ;  /* 0x0000000400057d09 */ /* 0x000ee20008000000 */
[----:B--2---:R-:W-:-:S02]  /*b200*/  ISETP.EQ.U32.AND P0, PT, R0, R3, PT ;  /* 0x000000030000720c */ /* 0x004fc40003f02070 */
[----:B------:R-:W3:Y:S11]  /*b210*/  LDC.64 R2, c[0x0][0xc60] ;  /* 0x00031800ff027b82 */ /* 0x000ef60000000a00 */
[----:B---3--:R-:W2:Y:S01]  /*b220*/  @P0 ATOMG.E.ADD.STRONG.GPU PT, R3, desc[UR6][R2.64], R5 ;  /* 0x00000005020309a8 */ /* 0x008ea200081ee1c6 */
[----:B------:R-:W3:Y:S02]  /*b230*/  S2R R4, SR_LTMASK ;  /* 0x0000000000047919 */ /* 0x000ee40000003900 */
[----:B---3--:R-:W-:-:S04]  /*b240*/  LOP3.LUT R4, R4, UR4, RZ, 0xc0, !PT ;  /* 0x0000000404047c12 */ /* 0x008fc8000f8ec0ff */
[----:B-1----:R-:W1:Y:S01]  /*b250*/  POPC R7, R4 ;  /* 0x0000000400077309 */ /* 0x002e620000000000 */
[----:B--2---:R-:W1:Y:S02]  /*b260*/  SHFL.IDX PT, R0, R3, R0, 0x1f ;  /* 0x00001f0003007589 */ /* 0x004e6400000e0000 */
[----:B-1----:R-:W-:Y:S01]  /*b270*/  IADD3 R16, R0, UR38, R7 ;  /* 0x0000002600107c10 */ /* 0x002fe2000fffe007 */
[----:B------:R-:W-:Y:S06]  /*b280*/  BRA `(.L_x_425) ;  /* 0x00000040007c7947 */ /* 0x000fec0003800000 */
.L_x_424:
[----:B--2---:R-:W2:Y:S01]  /*b290*/  LDL R0, [R1+0x4] ;  /* 0x0000040001007983 */ /* 0x004ea20000100800 */
[----:B------:R-:W-:Y:S01]  /*b2a0*/  BSSY B6, `(.L_x_426) ;  /* 0x0000014000067945 */ /* 0x000fe20003800000 */
[----:B--2---:R-:W-:-:S05]  /*b2b0*/  VIADD R0, R0, 0x1c400 ;  /* 0x0001c40000007836 */ /* 0x004fca0000000000 */
[----:B------:R-:W-:-:S13]  /*b2c0*/  LOP3.LUT P0, RZ, R0, 0x3ff, RZ, 0xc0, !PT ;  /* 0x000003ff00ff7812 */ /* 0x000fda000780c0ff */
[----:B------:R-:W-:Y:S05]  /*b2d0*/  @!P0 BRA `(.L_x_427) ;  /* 0x0000000000408947 */ /* 0x000fea0003800000 */
[----:B------:R-:W-:Y:S01]  /*b2e0*/  MOV R2, 0x0 ;  /* 0x0000000000027802 */ /* 0x000fe20000000f00 */
[----:B------:R-:W-:Y:S01]  /*b2f0*/  ULDC.64 UR6, c[0x4][0xb8] ;  /* 0x01002e0000067ab9 */ /* 0x000fe20000000a00 */
[----:B------:R-:W-:Y:S01]  /*b300*/  ULDC.64 UR8, c[0x4][0xc0] ;  /* 0x0100300000087ab9 */ /* 0x000fe20000000a00 */
[----:B------:R-:W-:Y:S01]  /*b310*/  ULDC.64 UR4, c[0x4][0x8] ;  /* 0x0100020000047ab9 */ /* 0x000fe20000000a00 */
[----:B------:R-:W-:Y:S01]  /*b320*/  IMAD.U32 R4, RZ, RZ, UR6 ;  /* 0x00000006ff047e24 */ /* 0x000fe2000f8e00ff */
[----:B-1----:R-:W-:Y:S01]  /*b330*/  MOV R7, UR9 ;  /* 0x0000000900077c02 */ /* 0x002fe20008000f00 */
[----:B------:R-:W1:Y:S01]  /*b340*/  LDC.64 R2, c[0x4][R2] ;  /* 0x0100000002027b82 */ /* 0x000e620000000a00 */
[----:B------:R-:W-:Y:S02]  /*b350*/  IMAD.U32 R5, RZ, RZ, UR7 ;  /* 0x00000007ff057e24 */ /* 0x000fe4000f8e00ff */
[----:B------:R-:W-:Y:S02]  /*b360*/  IMAD.U32 R6, RZ, RZ, UR8 ;  /* 0x00000008ff067e24 */ /* 0x000fe4000f8e00ff */
[----:B------:R-:W-:-:S02]  /*b370*/  IMAD.U32 R10, RZ, RZ, UR4 ;  /* 0x00000004ff0a7e24 */ /* 0x000fc4000f8e00ff */
[----:B------:R-:W-:Y:S02]  /*b380*/  IMAD.U32 R11, RZ, RZ, UR5 ;  /* 0x00000005ff0b7e24 */ /* 0x000fe4000f8e00ff */
[----:B------:R-:W-:Y:S02]  /*b390*/  IMAD.MOV.U32 R8, RZ, RZ, 0x70 ;  /* 0x00000070ff087424 */ /* 0x000fe400078e00ff */
[----:B0-----:R-:W-:Y:S02]  /*b3a0*/  IMAD.MOV.U32 R12, RZ, RZ, 0x1 ;  /* 0x00000001ff0c7424 */ /* 0x001fe400078e00ff */
[----:B------:R-:W-:-:S07]  /*b3b0*/  IMAD.MOV.U32 R13, RZ, RZ, RZ ;  /* 0x000000ffff0d7224 */ /* 0x000fce00078e00ff */
[----:B------:R-:W-:-:S07]  /*b3c0*/  LEPC R20, `(.L_x_427) ;  /* 0x000000001014794e */ /* 0x000fce0000000000 */
[----:B-1----:R-:W-:Y:S05]  /*b3d0*/  CALL.ABS.NOINC R2 ;  /* 0x0000000002007343 */ /* 0x002fea0003c00000 */
.L_x_427:
[----:B------:R-:W-:Y:S05]  /*b3e0*/  BSYNC B6 ;  /* 0x0000000000067941 */ /* 0x000fea0003800000 */
.L_x_426:
[----:B------:R-:W2:Y:S01]  /*b3f0*/  LDL R2, [R1+0x4] ;  /* 0x0000040001027983 */ /* 0x000ea20000100800 */
        /* <DEDUP_REMOVED lines=8> */
[----:B------:R2:W3:Y:S01]  /*b480*/  LDC.64 R2, c[0x4][R0] ;  /* 0x0100000000027b82 */ /* 0x0004e20000000a00 */
[----:B------:R-:W-:Y:S01]  /*b490*/  IMAD.U32 R4, RZ, RZ, UR6 ;  /* 0x00000006ff047e24 */ /* 0x000fe2000f8e00ff */
[----:B------:R-:W-:Y:S01]  /*b4a0*/  MOV R6, UR8 ;  /* 0x0000000800067c02 */ /* 0x000fe20008000f00 */
[----:B------:R-:W-:Y:S02]  /*b4b0*/  IMAD.U32 R5, RZ, RZ, UR7 ;  /* 0x00000007ff057e24 */ /* 0x000fe4000f8e00ff */
[----:B-1----:R-:W-:Y:S02]  /*b4c0*/  IMAD.U32 R7, RZ, RZ, UR9 ;  /* 0x00000009ff077e24 */ /* 0x002fe4000f8e00ff */
[----:B------:R-:W-:-:S02]  /*b4d0*/  IMAD.U32 R10, RZ, RZ, UR4 ;  /* 0x00000004ff0a7e24 */ /* 0x000fc4000f8e00ff */
[----:B------:R-:W-:Y:S02]  /*b4e0*/  IMAD.U32 R11, RZ, RZ, UR5 ;  /* 0x00000005ff0b7e24 */ /* 0x000fe4000f8e00ff */
[----:B------:R-:W-:Y:S02]  /*b4f0*/  IMAD.MOV.U32 R8, RZ, RZ, 0x70 ;  /* 0x00000070ff087424 */ /* 0x000fe400078e00ff */
[----:B0-----:R-:W-:Y:S02]  /*b500*/  IMAD.MOV.U32 R12, RZ, RZ, 0x1 ;  /* 0x00000001ff0c7424 */ /* 0x001fe400078e00ff */
[----:B--2---:R-:W-:-:S07]  /*b510*/  IMAD.MOV.U32 R13, RZ, RZ, RZ ;  /* 0x000000ffff0d7224 */ /* 0x004fce00078e00ff */
[----:B------:R-:W-:-:S07]  /*b520*/  LEPC R20, `(.L_x_430) ;  /* 0x000000001014794e */ /* 0x000fce0000000000 */
[----:B---3--:R-:W-:Y:S05]  /*b530*/  CALL.ABS.NOINC R2 ;  /* 0x0000000002007343 */ /* 0x008fea0003c00000 */
.L_x_430:
[----:B------:R-:W-:Y:S01]  /*b540*/  MOV R2, 0x0 ;  /* 0x0000000000027802 */ /* 0x000fe20000000f00 */
[----:B------:R-:W-:Y:S01]  /*b550*/  ULDC.64 UR6, c[0x4][0xb8] ;  /* 0x01002e0000067ab9 */ /* 0x000fe20000000a00 */
[----:B------:R-:W-:Y:S01]  /*b560*/  ULDC.64 UR8, c[0x4][0xc0] ;  /* 0x0100300000087ab9 */ /* 0x000fe20000000a00 */
[----:B------:R-:W-:Y:S01]  /*b570*/  ULDC.64 UR4, c[0x4][0x18] ;  /* 0x0100060000047ab9 */ /* 0x000fe20000000a00 */
[----:B------:R-:W-:Y:S01]  /*b580*/  IMAD.U32 R4, RZ, RZ, UR6 ;  /* 0x00000006ff047e24 */ /* 0x000fe2000f8e00ff */
[----:B------:R-:W-:Y:S01]  /*b590*/  MOV R6, UR8 ;  /* 0x0000000800067c02 */ /* 0x000fe20008000f00 */
[----:B------:R-:W0:Y:S01]  /*b5a0*/  LDC.64 R2, c[0x4][R2] ;  /* 0x0100000002027b82 */ /* 0x000e220000000a00 */
[----:B------:R-:W-:Y:S02]  /*b5b0*/  IMAD.U32 R5, RZ, RZ, UR7 ;  /* 0x00000007ff057e24 */ /* 0x000fe4000f8e00ff */
[----:B------:R-:W-:Y:S02]  /*b5c0*/  IMAD.U32 R7, RZ, RZ, UR9 ;  /* 0x00000009ff077e24 */ /* 0x000fe4000f8e00ff */
[----:B------:R-:W-:-:S02]  /*b5d0*/  IMAD.U32 R10, RZ, RZ, UR4 ;  /* 0x00000004ff0a7e24 */ /* 0x000fc4000f8e00ff */
[----:B------:R-:W-:Y:S02]  /*b5e0*/  IMAD.U32 R11, RZ, RZ, UR5 ;  /* 0x00000005ff0b7e24 */ /* 0x000fe4000f8e00ff */
[----:B------:R-:W-:Y:S02]  /*b5f0*/  IMAD.MOV.U32 R8, RZ, RZ, 0x70 ;  /* 0x00000070ff087424 */ /* 0x000fe400078e00ff */
[----:B------:R-:W-:Y:S02]  /*b600*/  IMAD.MOV.U32 R12, RZ, RZ, 0x1 ;  /* 0x00000001ff0c7424 */ /* 0x000fe400078e00ff */
[----:B------:R-:W-:-:S07]  /*b610*/  IMAD.MOV.U32 R13, RZ, RZ, RZ ;  /* 0x000000ffff0d7224 */ /* 0x000fce00078e00ff */
[----:B------:R-:W-:-:S07]  /*b620*/  LEPC R20, `(.L_x_429) ;  /* 0x000000001014794e */ /* 0x000fce0000000000 */
[----:B0-----:R-:W-:Y:S05]  /*b630*/  CALL.ABS.NOINC R2 ;  /* 0x0000000002007343 */ /* 0x001fea0003c00000 */
.L_x_429:
[----:B------:R-:W-:Y:S05]  /*b640*/  BSYNC B6 ;  /* 0x0000000000067941 */ /* 0x000fea0003800000 */
.L_x_428:
[----:B------:R-:W2:Y:S01]  /*b650*/  LDL.LU R2, [R1] ;  /* 0x0000000001027983 */ /* 0x000ea20000300800 */
[----:B------:R-:W-:-:S03]  /*b660*/  ULDC.64 UR4, c[0x0][0x9f8] ;  /* 0x00027e0000047ab9 */ /* 0x000fc60000000a00 */
[----:B------:R-:W3:Y:S04]  /*b670*/  LDL.LU R4, [R1+0x1c] ;  /* 0x00001c0001047983 */ /* 0x000ee80000300800 */
[----:B-1----:R-:W4:Y:S01]  /*b680*/  LDL R7, [R1+0xc] ;  /* 0x00000c0001077983 */ /* 0x002f220000100800 */
[----:B------:R-:W-:Y:S01]  /*b690*/  ISETP.NE.U32.AND P0, PT, RZ, UR4, PT ;  /* 0x00000004ff007c0c */ /* 0x000fe2000bf05070 */
[----:B------:R-:W-:Y:S02]  /*b6a0*/  ULDC.64 UR6, c[0x0][0x208] ;  /* 0x0000820000067ab9 */ /* 0x000fe40000000a00 */
[----:B------:R-:W5:Y:S01]  /*b6b0*/  LDL R0, [R1+0x30] ;  /* 0x0000300001007983 */ /* 0x000f620000100800 */
[----:B------:R-:W-:-:S13]  /*b6c0*/  ISETP.NE.AND.EX P0, PT, RZ, UR5, PT, P0 ;  /* 0x00000005ff007c0c */ /* 0x000fda000bf05300 */
[----:B--2---:R-:W-:-:S04]  /*b6d0*/  @P0 IADD3 R2, P1, R2, UR4, RZ ;  /* 0x0000000402020c10 */ /* 0x004fc8000ff3e0ff */
[----:B---3--:R-:W-:Y:S01]  /*b6e0*/  @P0 IADD3.X R3, R4, UR5, RZ, P1, !PT ;  /* 0x0000000504030c10 */ /* 0x008fe20008ffe4ff */
[----:B------:R-:W-:-:S04]  /*b6f0*/  ULDC.64 UR4, c[0x0][0xa08] ;  /* 0x0002820000047ab9 */ /* 0x000fc80000000a00 */
[----:B----4-:R1:W2:Y:S01]  /*b700*/  @P0 LDG.E R7, desc[UR6][R2.64] ;  /* 0x0000000602070981 */ /* 0x0102a2000c1e1900 */
[----:B-----5:R-:W-:Y:S01]  /*b710*/  VIADD R9, R0, 0xffffffff ;  /* 0xffffffff00097836 */ /* 0x020fe20000000000 */
[----:B-1----:R-:W1:Y:S01]  /*b720*/  LDC.64 R2, c[0x0][0x418] ;  /* 0x00010600ff027b82 */ /* 0x002e620000000a00 */
[----:B--2---:R-:W-:Y:S01]  /*b730*/  SHF.R.S32.HI R8, RZ, 0x1f, R7 ;  /* 0x0000001fff087819 */ /* 0x004fe20000011407 */
[----:B------:R2:W-:Y:S04]  /*b740*/  @P0 STL [R1+0xc], R7 ;  /* 0x00000c0701000387 */ /* 0x0005e80000100800 */
[----:B------:R2:W-:Y:S04]  /*b750*/  STL [R1+0x2c], R9 ;  /* 0x00002c0901007387 */ /* 0x0005e80000100800 */
[----:B------:R2:W-:Y:S01]  /*b760*/  STL [R1+0x1c], R8 ;  /* 0x00001c0801007387 */ /* 0x0005e20000100800 */
[----:B-1----:R-:W-:Y:S01]  /*b770*/  LOP3.LUT P0, RZ, R2, UR4, RZ, 0xfc, !PT ;  /* 0x0000000402ff7c12 */ /* 0x002fe2000f80fcff */
[----:B------:R-:W-:-:S03]  /*b780*/  UMOV UR4, 0xffffffff ;  /* 0xffffffff00047882 */ /* 0x000fc60000000000 */
[----:B------:R-:W-:-:S04]  /*b790*/  LOP3.LUT P0, RZ, R3, UR5, RZ, 0xfc, P0 ;  /* 0x0000000503ff7c12 */ /* 0x000fc8000800fcff */
[----:B------:R-:W-:Y:S01]  /*b7a0*/  SEL R0, R7, RZ, !P0 ;  /* 0x000000ff07007207 */ /* 0x000fe20004000000 */
[----:B--2---:R-:W-:Y:S08]  /*b7b0*/  BRA.DIV UR4, `(.L_x_431) ;  /* 0x0000004e042c7947 */ /* 0x004ff0000b800000 */
[----:B------:R-:W1:Y:S02]  /*b7c0*/  S2R R4, SR_TID.X ;  /* 0x0000000000047919 */ /* 0x000e640000002100 */
[----:B-1----:R-:W-:-:S04]  /*b7d0*/  SHF.R.U32.HI R4, RZ, 0x5, R4 ;  /* 0x00000005ff047819 */ /* 0x002fc80000011604 */
[----:B------:R-:W-:-:S05]  /*b7e0*/  LOP3.LUT R4, R4, 0x3, RZ, 0xc0, !PT ;  /* 0x0000000304047812 */ /* 0x000fca00078ec0ff */
[----:B------:R1:W2:Y:S02]  /*b7f0*/  SHFL.IDX PT, R14, R4, RZ, 0x1f ;  /* 0x00001fff040e7589 */ /* 0x0002a400000e0000 */
.L_x_537:
[----:B------:R-:W-:Y:S01]  /*b800*/  PLOP3.LUT P1, PT, PT, PT, PT, 0x8, 0x0 ;  /* 0x000000000000781c */ /* 0x000fe20003f2e170 */
[----:B------:R3:W-:Y:S01]  /*b810*/  STL [R1], R0 ;  /* 0x0000000001007387 */ /* 0x0007e20000100800 */
[----:B--2---:R-:W-:Y:S02]  /*b820*/  ISETP.NE.AND P0, PT, R14, RZ, PT ;  /* 0x000000ff0e00720c */ /* 0x004fe40003f05270 */
[----:B---3--:R-:W-:-:S05]  /*b830*/  P2R R0, PR, RZ, 0x2 ;  /* 0x00000002ff007803 */ /* 0x008fca0000000000 */
[----:B------:R2:W-:Y:S06]  /*b840*/  STL [R1+0x20], R0 ;  /* 0x0000200001007387 */ /* 0x0005ec0000100800 */
[----:B------:R-:W-:Y:S05]  /*b850*/  @P0 BRA `(.L_x_432) ;  /* 0x00000004004c0947 */ /* 0x000fea0003800000 */
[----:B------:R-:W-:-:S03]  /*b860*/  UMOV UR4, 0xffffffff ;  /* 0xffffffff00047882 */ /* 0x000fc60000000000 */
[----:B------:R-:W-:Y:S05]  /*b870*/  BRA.DIV UR4, `(.L_x_433) ;  /* 0x0000004e04307947 */ /* 0x000fea000b800000 */
[----:B------:R-:W-:-:S13]  /*b880*/  ELECT P6, URZ, PT ;  /* 0x00000000003f782f */ /* 0x000fda00038c0000 */
.L_x_540:
[----:B------:R-:W-:Y:S05]  /*b890*/  @!P6 BRA `(.L_x_432) ;  /* 0x00000004003ce947 */ /* 0x000fea0003800000 */
[----:B------:R3:W-:Y:S01]  /*b8a0*/  STL [R1+0x14], R9 ;  /* 0x0000140901007387 */ /* 0x0007e20000100800 */
[----:B------:R-:W-:-:S04]  /*b8b0*/  ISETP.NE.U32.AND P0, PT, R2, RZ, PT ;  /* 0x000000ff0200720c */ /* 0x000fc80003f05070 */
[----:B------:R-:W-:-:S13]  /*b8c0*/  ISETP.NE.AND.EX P0, PT, R3, RZ, PT, P0 ;  /* 0x000000ff0300720c */ /* 0x000fda0003f05300 */
[----:B---3--:R-:W-:Y:S05]  /*b8d0*/  @!P0 BRA `(.L_x_434) ;  /* 0x0000000000548947 */ /* 0x008fea0003800000 */
[----:B------:R-:W3:Y:S01]  /*b8e0*/  LDC R6, c[0x0][0x43c] ;  /* 0x00010f00ff067b82 */ /* 0x000ee20000000800 */
[----:B--2---:R-:W-:Y:S01]  /*b8f0*/  IMAD.MOV.U32 R0, RZ, RZ, R9 ;  /* 0x000000ffff007224 */ /* 0x004fe200078e0009 */
[----:B------:R-:W-:Y:S01]  /*b900*/  ULDC.64 UR4, c[0x0][0x428] ;  /* 0x00010a0000047ab9 */ /* 0x000fe20000000a00 */
[----:B------:R-:W-:Y:S01]  /*b910*/  ULDC.64 UR6, c[0x0][0x208] ;  /* 0x0000820000067ab9 */ /* 0x000fe20000000a00 */
[----:B---3--:R-:W-:-:S13]  /*b920*/  ISETP.NE.AND P0, PT, R6, 0x1, PT ;  /* 0x000000010600780c */ /* 0x008fda0003f05270 */
[----:B-1----:R-:W1:Y:S02]  /*b930*/  @P0 LDC.64 R4, c[0x0][0x440] ;  /* 0x00011000ff040b82 */ /* 0x002e640000000a00 */
[----:B-1----:R-:W-:-:S05]  /*b940*/  @P0 IMAD.HI.U32 R4, R9, R4, RZ ;  /* 0x0000000409040227 */ /* 0x002fca00078e00ff */
[----:B------:R-:W-:-:S04]  /*b950*/  @P0 SHF.R.U32.HI R0, RZ, R5, R4 ;  /* 0x00000005ff000219 */ /* 0x000fc80000011604 */
[----:B------:R-:W-:Y:S02]  /*b960*/  IADD3 R4, -R0, RZ, RZ ;  /* 0x000000ff00047210 */ /* 0x000fe40007ffe1ff */
[----:B------:R-:W-:-:S03]  /*b970*/  SHF.R.S32.HI R5, RZ, 0x1f, R0 ;  /* 0x0000001fff057819 */ /* 0x000fc60000011400 */
[----:B------:R-:W-:Y:S02]  /*b980*/  IMAD R6, R6, R4, R9 ;  /* 0x0000000406067224 */ /* 0x000fe400078e0209 */
[----:B------:R-:W-:-:S03]  /*b990*/  IMAD.MOV.U32 R4, RZ, RZ, R0 ;  /* 0x000000ffff047224 */ /* 0x000fc600078e0000 */
[----:B------:R1:W-:Y:S01]  /*b9a0*/  STL [R1+0x14], R6 ;  /* 0x0000140601007387 */ /* 0x0003e20000100800 */
[----:B------:R-:W-:-:S03]  /*b9b0*/  IMAD.WIDE.U32 R4, R7, UR4, R4 ;  /* 0x0000000407047c25 */ /* 0x000fc6000f8e0004 */
[----:B------:R-:W-:Y:S01]  /*b9c0*/  LEA R2, P0, R4, R2, 0x2 ;  /* 0x0000000204027211 */ /* 0x000fe200078010ff */
[----:B-1----:R-:W-:-:S04]  /*b9d0*/  IMAD R6, R8, UR4, RZ ;  /* 0x0000000408067c24 */ /* 0x002fc8000f8e02ff */
[----:B------:R-:W-:-:S04]  /*b9e0*/  IMAD R0, R7, UR5, R6 ;  /* 0x0000000507007c24 */ /* 0x000fc8000f8e0206 */
[----:B------:R-:W-:-:S05]  /*b9f0*/  IMAD.IADD R0, R5, 0x1, R0 ;  /* 0x0000000105007824 */ /* 0x000fca00078e0200 */
[----:B------:R-:W-:-:S05]  /*ba00*/  LEA.HI.X R3, R4, R3, R0, 0x2, P0 ;  /* 0x0000000304037211 */ /* 0x000fca00000f1400 */
[----:B------:R-:W2:Y:S04]  /*ba10*/  LDG.E R0, desc[UR6][R2.64] ;  /* 0x0000000602007981 */ /* 0x000ea8000c1e1900 */
[----:B--2---:R3:W-:Y:S02]  /*ba20*/  STL [R1], R0 ;  /* 0x0000000001007387 */ /* 0x0047e40000100800 */
.L_x_434:
[----:B------:R-:W4:Y:S04]  /*ba30*/  LDL R7, [R1+0x4] ;  /* 0x0000040001077983 */ /* 0x000f280000100800 */
[----:B--23--:R-:W4:Y:S04]  /*ba40*/  LDL R0, [R1+0x8] ;  /* 0x0000080001007983 */ /* 0x00cf280000100800 */
[----:B------:R-:W2:Y:S01]  /*ba50*/  LDL R2, [R1+0x10] ;  /* 0x0000100001027983 */ /* 0x000ea20000100800 */
[----:B----4-:R-:W-:Y:S01]  /*ba60*/  IMAD R0, R0, 0x8, R7 ;  /* 0x0000000800007824 */ /* 0x010fe200078e0207 */
[----:B--2---:R-:W-:-:S04]  /*ba70*/  SHF.L.U32 R2, R2, 0x1f, RZ ;  /* 0x0000001f02027819 */ /* 0x004fc800000006ff */
[----:B------:R-:W2:Y:S02]  /*ba80*/  SYNCS.PHASECHK.TRANS64.TRYWAIT P0, [R0+URZ+0x34840], R2 ;  /* 0x03484002000075a7 */ /* 0x000ea4000800017f */
[----:B--2---:R-:W-:Y:S05]  /*ba90*/  @!P0 BRA `(.L_x_435) ;  /* 0x0000004800c88947 */ /* 0x004fea0003800000 */
.L_x_541:
[----:B------:R-:W3:Y:S02]  /*baa0*/  S2R R3, SR_TID.X ;  /* 0x0000000000037919 */ /* 0x000ee40000002100 */
[----:B---3--:R-:W-:-:S04]  /*bab0*/  LOP3.LUT R3, R3, 0x7f, RZ, 0xc0, !PT ;  /* 0x0000007f03037812 */ /* 0x008fc800078ec0ff */
[----:B------:R-:W-:-:S13]  /*bac0*/  ISETP.NE.AND P0, PT, R3, RZ, PT ;  /* 0x000000ff0300720c */ /* 0x000fda0003f05270 */
[----:B------:R-:W-:Y:S05]  /*bad0*/  @P0 BRA `(.L_x_436) ;  /* 0x00000000001c0947 */ /* 0x000fea0003800000 */
[----:B------:R-:W3:Y:S01]  /*bae0*/  S2R R3, SR_TID.X ;  /* 0x0000000000037919 */ /* 0x000ee20000002100 */
[----:B--2---:R-:W-:-:S04]  /*baf0*/  IMAD.MOV.U32 R2, RZ, RZ, 0xc000 ;  /* 0x0000c000ff027424 */ /* 0x004fc800078e00ff */
[----:B------:R4:W-:Y:S01]  /*bb00*/  SYNCS.ARRIVE.TRANS64 RZ, [R0+URZ+0x34830], R2 ;  /* 0x0348300200ff79a7 */ /* 0x0009e2000800003f */
[----:B---3--:R-:W-:-:S04]  /*bb10*/  LOP3.LUT R3, R3, 0x1f, RZ, 0xc0, !PT ;  /* 0x0000001f03037812 */ /* 0x008fc800078ec0ff */
[----:B------:R-:W-:-:S13]  /*bb20*/  ISETP.NE.AND P0, PT, R3, RZ, PT ;  /* 0x000000ff0300720c */ /* 0x000fda0003f05270 */
[----:B----4-:R-:W-:Y:S05]  /*bb30*/  @!P0 BRA `(.L_x_436) ;  /* 0x0000000000048947 */ /* 0x010fea0003800000 */
[----:B------:R-:W-:Y:S01]  /*bb40*/  BPT.TRAP 0x1 ;  /* 0x000000040000795c */ /* 0x000fe20000300000 */
.L_x_436:
[----:B------:R-:W3:Y:S04]  /*bb50*/  LDL R6, [R1+0x4] ;  /* 0x0000040001067983 */ /* 0x000ee80000100800 */
[----:B------:R-:W3:Y:S04]  /*bb60*/  LDL R5, [R1+0x8] ;  /* 0x0000080001057983 */ /* 0x000ee80000100800 */
[----:B-1----:R-:W4:Y:S04]  /*bb70*/  LDL R4, [R1+0x14] ;  /* 0x0000140001047983 */ /* 0x002f280000100800 */
[----:B------:R-:W5:Y:S04]  /*bb80*/  LDL R3, [R1+0x18] ;  /* 0x0000180001037983 */ /* 0x000f680000100800 */
[----:B--2---:R-:W2:Y:S01]  /*bb90*/  LDL R2, [R1] ;  /* 0x0000000001027983 */ /* 0x004ea20000100800 */
[----:B------:R-:W-:Y:S01]  /*bba0*/  R2UR UR9, R0 ;  /* 0x00000000000972ca */ /* 0x000fe200000e0000 */
[----:B------:R-:W-:Y:S01]  /*bbb0*/  UIADD3 UR4, UP0, UR36, 0x370, URZ ;  /* 0x0000037024047890 */ /* 0x000fe2000ff1e03f */
[----:B------:R-:W-:Y:S01]  /*bbc0*/  R2UR UR12, R18 ;  /* 0x00000000120c72ca */ /* 0x000fe200000e0000 */
[----:B------:R-:W-:Y:S01]  /*bbd0*/  UMOV UR10, URZ ;  /* 0x0000003f000a7c82 */ /* 0x000fe20008000000 */
[----:B------:R-:W-:Y:S01]  /*bbe0*/  PLOP3.LUT P0, PT, PT, PT, PT, 0x80, 0x0 ;  /* 0x000000000000781c */ /* 0x000fe20003f0f070 */
[----:B------:R-:W-:Y:S01]  /*bbf0*/  UMOV UR6, 0x0 ;  /* 0x0000000000067882 */ /* 0x000fe20000000000 */
[----:B------:R-:W-:Y:S01]  /*bc00*/  UMOV UR7, 0x14f00000 ;  /* 0x14f0000000077882 */ /* 0x000fe20000000000 */
[----:B------:R-:W-:-:S06]  /*bc10*/  UMOV UR16, 0x40 ;  /* 0x0000004000107882 */ /* 0x000fcc0000000000 */
[----:B------:R-:W-:Y:S01]  /*bc20*/  UIADD3 UR9, UR9, 0x34830, URZ ;  /* 0x0003483009097890 */ /* 0x000fe2000fffe03f */
[----:B---3--:R-:W-:Y:S01]  /*bc30*/  IMAD R0, R5, 0xc000, R6 ;  /* 0x0000c00005007824 */ /* 0x008fe200078e0206 */
[----:B----4-:R-:W-:-:S04]  /*bc40*/  R2UR UR11, R4 ;  /* 0x00000000040b72ca */ /* 0x010fc800000e0000 */
[----:B------:R-:W-:Y:S02]  /*bc50*/  R2UR UR8, R0 ;  /* 0x00000000000872ca */ /* 0x000fe400000e0000 */
[----:B-----5:R-:W-:Y:S02]  /*bc60*/  R2UR UR5, R3 ;  /* 0x00000000030572ca */ /* 0x020fe400000e0000 */
[----:B------:R-:W-:Y:S02]  /*bc70*/  P2R R0, PR, RZ, 0x1 ;  /* 0x00000001ff007803 */ /* 0x000fe40000000000 */
[----:B--2---:R-:W-:-:S03]  /*bc80*/  R2UR UR13, R2 ;  /* 0x00000000020d72ca */ /* 0x004fc600000e0000 */
[----:B------:R3:W-:Y:S04]  /*bc90*/  STL [R1+0x20], R0 ;  /* 0x0000200001007387 */ /* 0x0007e80000100800 */
[----:B------:R-:W-:Y:S02]  /*bca0*/  UIADD3 UR14, UR8, 0x1c400, URZ ;  /* 0x0001c400080e7890 */ /* 0x000fe4000fffe03f */
[----:B------:R-:W-:Y:S02]  /*bcb0*/  ULEA UR11, UR11, UR5, 0x7 ;  /* 0x000000050b0b7291 */ /* 0x000fe4000f8e383f */
[----:B------:R-:W-:Y:S02]  /*bcc0*/  UIADD3.X UR5, URZ, UR37, URZ, UP0, !UPT ;  /* 0x000000253f057290 */ /* 0x000fe400087fe43f */
[----:B------:R-:W-:-:S02]  /*bcd0*/  UIADD3 UR15, UR8, 0x20400, URZ ;  /* 0x00020400080f7890 */ /* 0x000fc4000fffe03f */
[----:B------:R-:W-:-:S03]  /*bce0*/  UIADD3 UR17, UR8, 0x24400, URZ ;  /* 0x0002440008117890 */ /* 0x000fc6000fffe03f */
[----:B------:R-:W-:Y:S01]  /*bcf0*/  UMOV UR8, UR14 ;  /* 0x0000000e00087c82 */ /* 0x000fe20008000000 */
[----:B------:R-:W-:Y:S01]  /*bd00*/  UMOV UR14, 0x80 ;  /* 0x00000080000e7882 */ /* 0x000fe20000000000 */
[----:B------:R1:W-:Y:S02]  /*bd10*/  UTMALDG.4D [UR8], [UR4], desc[UR6] ;  /* 0x00000608040075b4 */ /* 0x0003e40008019000 */
[----:B-1----:R-:W-:Y:S01]  /*bd20*/  UMOV UR8, UR15 ;  /* 0x0000000f00087c82 */ /* 0x002fe20008000000 */
[----:B------:R-:W-:Y:S02]  /*bd30*/  UMOV UR10, UR16 ;  /* 0x00000010000a7c82 */ /* 0x000fe40008000000 */
[----:B------:R1:W-:Y:S02]  /*bd40*/  UTMALDG.4D [UR8], [UR4], desc[UR6] ;  /* 0x00000608040075b4 */ /* 0x0003e40008019000 */
[----:B-1----:R-:W-:Y:S01]  /*bd50*/  UMOV UR8, UR17 ;  /* 0x0000001100087c82 */ /* 0x002fe20008000000 */
[----:B------:R-:W-:-:S02]  /*bd60*/  UMOV UR10, UR14 ;  /* 0x0000000e000a7c82 */ /* 0x000fc40008000000 */
[----:B------:R3:W-:Y:S02]  /*bd70*/  UTMALDG.4D [UR8], [UR4], desc[UR6] ;  /* 0x00000608040075b4 */ /* 0x0007e40008019000 */
[----:B---3--:R-:W-:Y:S01]  /*bd80*/  NOP ;  /* 0x0000000000007918 */ /* 0x008fe20000000000 */
.L_x_432:
[----:B------:R-:W3:Y:S04]  /*bd90*/  LDL R2, [R1+0x4] ;  /* 0x0000040001027983 */ /* 0x000ee80000100800 */
[----:B------:R-:W2:Y:S04]  /*bda0*/  LDL.LU R3, [R1+0x34] ;  /* 0x0000340001037983 */ /* 0x000ea80000300800 */
[----:B------:R-:W4:Y:S04]  /*bdb0*/  LDL.LU R5, [R1+0x28] ;  /* 0x0000280001057983 */ /* 0x000f280000300800 */
[----:B-1----:R-:W5:Y:S01]  /*bdc0*/  LDL.LU R4, [R1+0x38] ;  /* 0x0000380001047983 */ /* 0x002f620000300800 */
[----:B------:R-:W-:Y:S05]  /*bdd0*/  WARPSYNC.ALL ;  /* 0x0000000000007948 */ /* 0x000fea0003800000 */
[----:B------:R-:W-:Y:S01]  /*bde0*/  ULDC.64 UR4, c[0x0][0x298] ;  /* 0x0000a60000047ab9 */ /* 0x000fe20000000a00 */
[----:B------:R-:W-:Y:S01]  /*bdf0*/  ULDC.64 UR6, c[0x0][0xa00] ;  /* 0x0002800000067ab9 */ /* 0x000fe20000000a00 */
[----:B------:R-:W-:Y:S01]  /*be00*/  BSSY B6, `(.L_x_437) ;  /* 0x0000024000067945 */ /* 0x000fe20003800000 */
[----:B------:R-:W-:Y:S01]  /*be10*/  BAR.SYNC.DEFER_BLOCKING 0x8, 0x180 ;  /* 0x0206000000007b1d */ /* 0x000fe20000010000 */
[----:B------:R-:W-:-:S04]  /*be20*/  ISETP.NE.U32.AND P0, PT, RZ, UR6, PT ;  /* 0x00000006ff007c0c */ /* 0x000fc8000bf05070 */
[----:B------:R-:W-:Y:S01]  /*be30*/  ISETP.NE.AND.EX P0, PT, RZ, UR7, PT, P0 ;  /* 0x00000007ff007c0c */ /* 0x000fe2000bf05300 */
[----:B---3--:R-:W-:Y:S01]  /*be40*/  VIADD R2, R2, 0x10400 ;  /* 0x0001040002027836 */ /* 0x008fe20000000000 */
[----:B--2---:R-:W-:-:S04]  /*be50*/  SHF.R.S32.HI R0, RZ, 0x1f, R3 ;  /* 0x0000001fff007819 */ /* 0x004fc80000011403 */
[----:B------:R-:W-:Y:S02]  /*be60*/  LOP3.LUT P1, RZ, R2, 0x3ff, RZ, 0xc0, !PT ;  /* 0x000003ff02ff7812 */ /* 0x000fe4000782c0ff */
[----:B----4-:R-:W-:Y:S01]  /*be70*/  SEL R5, R5, RZ, !P0 ;  /* 0x000000ff05057207 */ /* 0x010fe20004000000 */
[----:B------:R-:W-:Y:S01]  /*be80*/  IMAD R0, R0, UR4, RZ ;  /* 0x0000000400007c24 */ /* 0x000fe2000f8e02ff */
[----:B-----5:R-:W-:-:S03]  /*be90*/  SEL R4, R4, RZ, !P0 ;  /* 0x000000ff04047207 */ /* 0x020fc60004000000 */
[C---:B------:R-:W-:Y:S02]  /*bea0*/  IMAD R0, R3.reuse, UR5, R0 ;  /* 0x0000000503007c24 */ /* 0x040fe4000f8e0200 */
[----:B------:R-:W-:-:S05]  /*beb0*/  IMAD.WIDE.U32 R2, R3, UR4, RZ ;  /* 0x0000000403027c25 */ /* 0x000fca000f8e00ff */
[----:B------:R1:W-:Y:S04]  /*bec0*/  STL.64 [R1+0x48], R2 ;  /* 0x0000480201007387 */ /* 0x0003e80000100a00 */
[----:B------:R2:W-:Y:S04]  /*bed0*/  STL [R1+0x28], R5 ;  /* 0x0000280501007387 */ /* 0x0005e80000100800 */
[----:B------:R2:W-:Y:S01]  /*bee0*/  STL [R1+0x54], R4 ;  /* 0x0000540401007387 */ /* 0x0005e20000100800 */
[----:B-1----:R-:W-:Y:S01]  /*bef0*/  IMAD.IADD R2, R3, 0x1, R0 ;  /* 0x0000000103027824 */ /* 0x002fe200078e0200 */
[----:B------:R-:W-:-:S05]  /*bf00*/  SHF.R.S32.HI R0, RZ, 0x1f, R18 ;  /* 0x0000001fff007819 */ /* 0x000fca0000011412 */
[----:B------:R2:W-:Y:S04]  /*bf10*/  STL [R1+0x38], R0 ;  /* 0x0000380001007387 */ /* 0x0005e80000100800 */
[----:B------:R2:W-:Y:S01]  /*bf20*/  STL [R1+0x34], R2 ;  /* 0x0000340201007387 */ /* 0x0005e20000100800 */
[----:B------:R-:W-:Y:S05]  /*bf30*/  @!P1 BRA `(.L_x_438) ;  /* 0x0000000000409947 */ /* 0x000fea0003800000 */
[----:B--2---:R-:W-:Y:S01]  /*bf40*/  MOV R2, 0x0 ;  /* 0x0000000000027802 */ /* 0x004fe20000000f00 */
[----:B------:R-:W-:Y:S01]  /*bf50*/  ULDC.64 UR6, c[0x4][0xb8] ;  /* 0x01002e0000067ab9 */ /* 0x000fe20000000a00 */
[----:B------:R-:W-:Y:S01]  /*bf60*/  ULDC.64 UR8, c[0x4][0xc0] ;  /* 0x0100300000087ab9 */ /* 0x000fe20000000a00 */
[----:B------:R-:W-:Y:S01]  /*bf70*/  ULDC.64 UR4, c[0x4][0x20] ;  /* 0x0100080000047ab9 */ /* 0x000fe20000000a00 */
[----:B------:R-:W-:Y:S01]  /*bf80*/  IMAD.U32 R4, RZ, RZ, UR6 ;  /* 0x00000006ff047e24 */ /* 0x000fe2000f8e00ff */
[----:B------:R-:W-:Y:S01]  /*bf90*/  MOV R6, UR8 ;  /* 0x0000000800067c02 */ /* 0x000fe20008000f00 */
        /* <DEDUP_REMOVED lines=10> */
.L_x_438:
[----:B------:R-:W-:Y:S05]  /*c040*/  BSYNC B6 ;  /* 0x0000000000067941 */ /* 0x000fea0003800000 */
.L_x_437:
[----:B--2---:R-:W2:Y:S01]  /*c050*/  LDL.LU R4, [R1+0x34] ;  /* 0x0000340001047983 */ /* 0x004ea20000300800 */
[----:B------:R-:W1:Y:S01]  /*c060*/  LDC R7, c[0x0][0x448] ;  /* 0x00011200ff077b82 */ /* 0x000e620000000800 */
[----:B------:R-:W-:Y:S01]  /*c070*/  ULDC.64 UR4, c[0x0][0x2d8] ;  /* 0x0000b60000047ab9 */ /* 0x000fe20000000a00 */
[----:B------:R-:W-:Y:S01]  /*c080*/  IMAD.SHL.U32 R17, R17, 0x80, RZ ;  /* 0x0000008011117824 */ /* 0x000fe200078e00ff */
[----:B------:R-:W2:Y:S01]  /*c090*/  LDL.LU.64 R2, [R1+0x48] ;  /* 0x0000480001027983 */ /* 0x000ea20000300a00 */
[----:B------:R-:W-:-:S03]  /*c0a0*/  ULDC.64 UR6, c[0x0][0x280] ;  /* 0x0000a00000067ab9 */ /* 0x000fc60000000a00 */
[----:B------:R-:W3:Y:S04]  /*c0b0*/  LDL.LU R0, [R1+0x38] ;  /* 0x0000380001007983 */ /* 0x000ee80000300800 */
[----:B------:R-:W4:Y:S04]  /*c0c0*/  LDL.LU R6, [R1+0x54] ;  /* 0x0000540001067983 */ /* 0x000f280000300800 */
[----:B------:R-:W4:Y:S01]  /*c0d0*/  LDL.LU R5, [R1+0x28] ;  /* 0x0000280001057983 */ /* 0x000f220000300800 */
[----:B------:R-:W0:Y:S01]  /*c0e0*/  S2R R8, SR_TID.X ;  /* 0x0000000000087919 */ /* 0x000e220000002100 */
[----:B-1----:R-:W-:Y:S01]  /*c0f0*/  ISETP.NE.AND P0, PT, R7, 0x1, PT ;  /* 0x000000010700780c */ /* 0x002fe20003f05270 */
[----:B0-----:R-:W-:-:S05]  /*c100*/  IMAD.SHL.U32 R10, R8, 0x8, RZ ;  /* 0x00000008080a7824 */ /* 0x001fca00078e00ff */
[----:B------:R-:W-:-:S04]  /*c110*/  LOP3.LUT R10, R10, 0x38, RZ, 0xc0, !PT ;  /* 0x000000380a0a7812 */ /* 0x000fc800078ec0ff */
[C---:B------:R-:W-:Y:S02]  /*c120*/  LOP3.LUT R9, R10.reuse, 0x40, RZ, 0xfc, !PT ;  /* 0x000000400a097812 */ /* 0x040fe400078efcff */
[----:B------:R-:W-:Y:S01]  /*c130*/  LOP3.LUT R8, R10, 0x80, RZ, 0xfc, !PT ;  /* 0x000000800a087812 */ /* 0x000fe200078efcff */
[----:B--2---:R-:W-:Y:S02]  /*c140*/  IMAD.MOV.U32 R3, RZ, RZ, R4 ;  /* 0x000000ffff037224 */ /* 0x004fe400078e0004 */
[----:B------:R-:W0:Y:S01]  /*c150*/  S2R R4, SR_TID.X ;  /* 0x0000000000047919 */ /* 0x000e220000002100 */
[----:B---3--:R-:W-:Y:S02]  /*c160*/  IMAD R0, R0, UR4, RZ ;  /* 0x0000000400007c24 */ /* 0x008fe4000f8e02ff */
[----:B------:R-:W-:-:S04]  /*c170*/  IMAD.WIDE.U32 R2, R18, UR4, R2 ;  /* 0x0000000412027c25 */ /* 0x000fc8000f8e0002 */
[----:B------:R-:W-:Y:S01]  /*c180*/  IMAD R0, R18, UR5, R0 ;  /* 0x0000000512007c24 */ /* 0x000fe2000f8e0200 */
[----:B------:R-:W-:-:S03]  /*c190*/  ULDC.64 UR4, c[0x0][0x2e0] ;  /* 0x0000b80000047ab9 */ /* 0x000fc60000000a00 */
[----:B------:R-:W-:Y:S02]  /*c1a0*/  IMAD.IADD R3, R3, 0x1, R0 ;  /* 0x0000000103037824 */ /* 0x000fe400078e0200 */
[----:B----4-:R-:W-:Y:S02]  /*c1b0*/  IMAD R0, R6, UR4, RZ ;  /* 0x0000000406007c24 */ /* 0x010fe4000f8e02ff */
[C---:B------:R-:W-:Y:S01]  /*c1c0*/  IMAD.WIDE.U32 R2, R5.reuse, UR4, R2 ;  /* 0x0000000405027c25 */ /* 0x040fe2000f8e0002 */
[----:B------:R-:W1:Y:S03]  /*c1d0*/  @P0 LDC R6, c[0x0][0x450] ;  /* 0x00011400ff060b82 */ /* 0x000e660000000800 */
[----:B------:R-:W-:Y:S01]  /*c1e0*/  IMAD R0, R5, UR5, R0 ;  /* 0x0000000505007c24 */ /* 0x000fe2000f8e0200 */
[----:B------:R-:W-:-:S04]  /*c1f0*/  ULDC.64 UR4, c[0x0][0x2d0] ;  /* 0x0000b40000047ab9 */ /* 0x000fc80000000a00 */
[----:B------:R-:W-:Y:S02]  /*c200*/  IADD3 R3, R3, R0, RZ ;  /* 0x0000000003037210 */ /* 0x000fe40007ffe0ff */
[C---:B0-----:R-:W-:Y:S01]  /*c210*/  LOP3.LUT R5, R4.reuse, 0x7f, RZ, 0xc0, !PT ;  /* 0x0000007f04057812 */ /* 0x041fe200078ec0ff */
[----:B------:R-:W-:-:S03]  /*c220*/  IMAD.SHL.U32 R4, R4, 0x10, RZ ;  /* 0x0000001004047824 */ /* 0x000fc600078e00ff */
[----:B------:R-:W-:-:S04]  /*c230*/  SHF.R.U32.HI R5, RZ, 0x3, R5 ;  /* 0x00000003ff057819 */ /* 0x000fc80000011605 */
[----:B------:R-:W-:Y:S02]  /*c240*/  LOP3.LUT R4, R5, 0x70, R4, 0xf8, !PT ;  /* 0x0000007005047812 */ /* 0x000fe400078ef804 */
[----:B------:R-:W0:Y:S02]  /*c250*/  @P0 LDC R5, c[0x0][0x44c] ;  /* 0x00011300ff050b82 */ /* 0x000e240000000800 */
[----:B------:R-:W-:-:S05]  /*c260*/  LOP3.LUT R0, R4, R17, RZ, 0xfc, !PT ;  /* 0x0000001104007212 */ /* 0x000fca00078efcff */
[----:B------:R-:W-:Y:S02]  /*c270*/  IMAD.MOV.U32 R4, RZ, RZ, R0 ;  /* 0x000000ffff047224 */ /* 0x000fe400078e0000 */
[----:B0-----:R-:W-:-:S05]  /*c280*/  @P0 IMAD.HI.U32 R5, R0, R5, RZ ;  /* 0x0000000500050227 */ /* 0x001fca00078e00ff */
[----:B-1----:R-:W-:-:S05]  /*c290*/  @P0 SHF.R.U32.HI R4, RZ, R6, R5 ;  /* 0x00000006ff040219 */ /* 0x002fca0000011605 */
[----:B------:R-:W-:Y:S02]  /*c2a0*/  IMAD.MOV R5, RZ, RZ, -R4 ;  /* 0x000000ffff057224 */ /* 0x000fe400078e0a04 */
[----:B------:R-:W-:-:S04]  /*c2b0*/  IMAD.WIDE.U32 R2, R4, UR4, R2 ;  /* 0x0000000404027c25 */ /* 0x000fc8000f8e0002 */
[----:B------:R-:W-:Y:S01]  /*c2c0*/  IMAD R0, R7, R5, R0 ;  /* 0x0000000507007224 */ /* 0x000fe200078e0200 */
[----:B------:R-:W-:-:S05]  /*c2d0*/  SHF.R.S32.HI R5, RZ, 0x1f, R4 ;  /* 0x0000001fff057819 */ /* 0x000fca0000011404 */
[----:B------:R-:W-:-:S04]  /*c2e0*/  IMAD R5, R5, UR4, RZ ;  /* 0x0000000405057c24 */ /* 0x000fc8000f8e02ff */
[----:B------:R-:W-:Y:S01]  /*c2f0*/  IMAD R4, R4, UR5, R5 ;  /* 0x0000000504047c24 */ /* 0x000fe2000f8e0205 */
[----:B------:R-:W-:-:S03]  /*c300*/  ULDC.64 UR4, c[0x0][0x2c8] ;  /* 0x0000b20000047ab9 */ /* 0x000fc60000000a00 */
[----:B------:R-:W-:Y:S01]  /*c310*/  IMAD.IADD R3, R3, 0x1, R4 ;  /* 0x0000000103037824 */ /* 0x000fe200078e0204 */
[----:B------:R-:W-:Y:S01]  /*c320*/  SHF.R.S32.HI R4, RZ, 0x1f, R0 ;  /* 0x0000001fff047819 */ /* 0x000fe20000011400 */
[----:B------:R-:W-:-:S04]  /*c330*/  IMAD.WIDE.U32 R2, R0, UR4, R2 ;  /* 0x0000000400027c25 */ /* 0x000fc8000f8e0002 */
[----:B------:R-:W-:Y:S01]  /*c340*/  IMAD R4, R4, UR4, RZ ;  /* 0x0000000404047c24 */ /* 0x000fe2000f8e02ff */
[----:B------:R-:W-:Y:S02]  /*c350*/  ULDC UR4, c[0x0][0x2b8] ;  /* 0x0000ae0000047ab9 */ /* 0x000fe40000000800 */
[----:B------:R-:W-:Y:S01]  /*c360*/  ISETP.GE.AND P2, PT, R10, UR4, PT ;  /* 0x000000040a007c0c */ /* 0x000fe2000bf46270 */
[----:B------:R-:W-:Y:S01]  /*c370*/  IMAD R0, R0, UR5, R4 ;  /* 0x0000000500007c24 */ /* 0x000fe2000f8e0204 */
[----:B------:R0:W5:Y:S01]  /*c380*/  LDL R10, [R1+0x24] ;  /* 0x00002400010a7983 */ /* 0x0001620000100800 */
[----:B------:R-:W-:Y:S02]  /*c390*/  LEA R4, P3, R2, UR6, 0x1 ;  /* 0x0000000602047c11 */ /* 0x000fe4000f8608ff */
[----:B------:R-:W-:Y:S01]  /*c3a0*/  IMAD.IADD R0, R3, 0x1, R0 ;  /* 0x0000000103007824 */ /* 0x000fe200078e0200 */
[----:B------:R-:W-:Y:S02]  /*c3b0*/  ISETP.GE.AND P1, PT, R9, UR4, PT ;  /* 0x0000000409007c0c */ /* 0x000fe4000bf26270 */
[----:B------:R-:W-:Y:S01]  /*c3c0*/  ISETP.GE.AND P0, PT, R8, UR4, PT ;  /* 0x0000000408007c0c */ /* 0x000fe2000bf06270 */
[----:B------:R-:W-:Y:S01]  /*c3d0*/  UMOV UR4, 0xffffffff ;  /* 0xffffffff00047882 */ /* 0x000fe20000000000 */
[----:B------:R-:W-:-:S02]  /*c3e0*/  LEA.HI.X R0, R2, UR7, R0, 0x1, P3 ;  /* 0x0000000702007c11 */ /* 0x000fc400098f0c00 */
[----:B0-----:R-:W-:Y:S09]  /*c3f0*/  BRA.DIV UR4, `(.L_x_439) ;  /* 0x0000004204847947 */ /* 0x001ff2000b800000 */
[----:B------:R-:W0:Y:S02]  /*c400*/  S2R R5, SR_TID.X ;  /* 0x0000000000057919 */ /* 0x000e240000002100 */
[----:B0-----:R-:W-:-:S04]  /*c410*/  LOP3.LUT R5, R5, 0x7f, RZ, 0xc0, !PT ;  /* 0x0000007f05057812 */ /* 0x001fc800078ec0ff */
[----:B------:R-:W-:Y:S02]  /*c420*/  SHF.R.U32.HI R6, RZ, 0x3, R5 ;  /* 0x00000003ff067819 */ /* 0x000fe40000011605 */
[----:B------:R-:W2:Y:S01]  /*c430*/  LDL.LU R5, [R1+0x40] ;  /* 0x0000400001057983 */ /* 0x000ea20000300800 */
[----:B------:R-:W-:Y:S02]  /*c440*/  ULDC.64 UR4, c[0x0][0x208] ;  /* 0x0000820000047ab9 */ /* 0x000fe40000000a00 */
[----:B------:R-:W-:Y:S01]  /*c450*/  IMAD.IADD R2, R6, 0x1, R17 ;  /* 0x0000000106027824 */ /* 0x000fe200078e0211 */
[----:B------:R-:W-:Y:S01]  /*c460*/  SHFL.IDX PT, R9, R0, 0x1, 0x181f ;  /* 0x00381f0000097f89 */ /* 0x000fe200000e0000 */
[----:B------:R-:W0:Y:S02]  /*c470*/  S2R R6, SR_TID.X ;  /* 0x0000000000067919 */ /* 0x000e240000002100 */
[----:B0-----:R-:W-:Y:S02]  /*c480*/  IMAD.SHL.U32 R11, R6, 0x8, RZ ;  /* 0x00000008060b7824 */ /* 0x001fe400078e00ff */
[----:B------:R-:W-:Y:S03]  /*c490*/  SHFL.IDX PT, R6, R0, RZ, 0x181f ;  /* 0x00181fff00067589 */ /* 0x000fe600000e0000 */
[----:B------:R-:W-:Y:S01]  /*c4a0*/  LOP3.LUT R11, R11, 0x38, RZ, 0xc0, !PT ;  /* 0x000000380b0b7812 */ /* 0x000fe200078ec0ff */
[----:B--2---:R-:W-:Y:S01]  /*c4b0*/  IMAD R3, R5, R7, RZ ;  /* 0x0000000705037224 */ /* 0x004fe200078e02ff */
[C---:B------:R-:W-:Y:S01]  /*c4c0*/  IADD3 R5, R2.reuse, 0x10, RZ ;  /* 0x0000001002057810 */ /* 0x040fe20007ffe0ff */
[----:B------:R-:W0:Y:S03]  /*c4d0*/  SHFL.IDX PT, R7, R4, RZ, 0x181f ;  /* 0x00181fff04077589 */ /* 0x000e2600000e0000 */
[----:B------:R-:W-:-:S02]  /*c4e0*/  ISETP.GE.AND P4, PT, R2, R3, PT ;  /* 0x000000030200720c */ /* 0x000fc40003f86270 */
[----:B------:R-:W-:Y:S02]  /*c4f0*/  ISETP.GE.AND P3, PT, R5, R3, PT ;  /* 0x000000030500720c */ /* 0x000fe40003f66270 */
[----:B------:R-:W1:Y:S09]  /*c500*/  SHFL.IDX PT, R5, R4, 0x1, 0x181f ;  /* 0x00381f0004057f89 */ /* 0x000e7200000e0000 */
[----:B0-----:R-:W-:-:S05]  /*c510*/  @!P4 LEA R7, P5, R11, R7, 0x1 ;  /* 0x000000070b07c211 */ /* 0x001fca00078a08ff */
[----:B------:R-:W-:Y:S01]  /*c520*/  @!P4 IMAD.X R6, RZ, RZ, R6, P5 ;  /* 0x000000ffff06c224 */ /* 0x000fe200028e0606 */
[----:B-1----:R-:W-:-:S04]  /*c530*/  @!P3 LEA R8, P5, R11, R5, 0x1 ;  /* 0x000000050b08b211 */ /* 0x002fc800078a08ff */
[----:B------:R-:W-:Y:S01]  /*c540*/  @!P4 LOP3.LUT R7, R7, R6, RZ, 0x3c, !PT ;  /* 0x000000060707c212 */ /* 0x000fe200078e3cff */
[----:B------:R-:W-:-:S03]  /*c550*/  @!P3 IMAD.X R5, RZ, RZ, R9, P5 ;  /* 0x000000ffff05b224 */ /* 0x000fc600028e0609 */
[----:B------:R-:W-:-:S04]  /*c560*/  @!P4 LOP3.LUT R6, R7, R6, RZ, 0x3c, !PT ;  /* 0x000000060706c212 */ /* 0x000fc800078e3cff */
[----:B------:R-:W-:-:S05]  /*c570*/  @!P4 LOP3.LUT R7, R7, R6, RZ, 0x3c, !PT ;  /* 0x000000060707c212 */ /* 0x000fca00078e3cff */
[----:B-----5:R-:W-:Y:S04]  /*c580*/  @!P4 LDGSTS.E.BYPASS.LTC128B.128 [R10+0x10400], desc[UR4][R6.64], !P2 ;  /* 0x10400000060acfae */ /* 0x020fe8000d101d44 */
[----:B------:R-:W-:Y:S04]  /*c590*/  @!P4 LDGSTS.E.BYPASS.LTC128B.128 [R10+0x14400], desc[UR4][R6.64+0x80], !P1 ;  /* 0x14400080060acfae */ /* 0x000fe8000c901d44 */
[----:B------:R0:W-:Y:S02]  /*c5a0*/  @!P4 LDGSTS.E.BYPASS.LTC128B.128 [R10+0x18400], desc[UR4][R6.64+0x100], !P0 ;  /* 0x18400100060acfae */ /* 0x0001e4000c101d44 */
[----:B0-----:R-:W-:-:S02]  /*c5b0*/  @!P3 IMAD.MOV.U32 R6, RZ, RZ, R8 ;  /* 0x000000ffff06b224 */ /* 0x001fc400078e0008 */
[----:B------:R-:W-:Y:S01]  /*c5c0*/  @!P3 IMAD.MOV.U32 R7, RZ, RZ, R5 ;  /* 0x000000ffff07b224 */ /* 0x000fe200078e0005 */
[----:B------:R-:W-:Y:S01]  /*c5d0*/  SHFL.IDX PT, R8, R0, 0x2, 0x181f ;  /* 0x00581f0000087f89 */ /* 0x000fe200000e0000 */
[----:B------:R-:W-:-:S03]  /*c5e0*/  VIADD R5, R2, 0x20 ;  /* 0x0000002002057836 */ /* 0x000fc60000000000 */
[----:B------:R-:W-:Y:S04]  /*c5f0*/  @!P3 LDGSTS.E.BYPASS.LTC128B.128 [R10+0x10c00], desc[UR4][R6.64], !P2 ;  /* 0x10c00000060abfae */ /* 0x000fe8000d101d44 */
[----:B------:R-:W-:Y:S04]  /*c600*/  @!P3 LDGSTS.E.BYPASS.LTC128B.128 [R10+0x14c00], desc[UR4][R6.64+0x80], !P1 ;  /* 0x14c00080060abfae */ /* 0x000fe8000c901d44 */
[----:B------:R0:W-:Y:S01]  /*c610*/  @!P3 LDGSTS.E.BYPASS.LTC128B.128 [R10+0x18c00], desc[UR4][R6.64+0x100], !P0 ;  /* 0x18c00100060abfae */ /* 0x0001e2000c101d44 */
[----:B------:R-:W-:-:S03]  /*c620*/  ISETP.GE.AND P3, PT, R5, R3, PT ;  /* 0x000000030500720c */ /* 0x000fc60003f66270 */
[----:B------:R-:W1:Y:S10]  /*c630*/  SHFL.IDX PT, R5, R4, 0x2, 0x181f ;  /* 0x00581f0004057f89 */ /* 0x000e7400000e0000 */
[----:B-1----:R-:W-:-:S05]  /*c640*/  @!P3 LEA R5, P4, R11, R5, 0x1 ;  /* 0x000000050b05b211 */ /* 0x002fca00078808ff */
[----:B0-----:R-:W-:-:S04]  /*c650*/  @!P3 IMAD.X R6, RZ, RZ, R8, P4 ;  /* 0x000000ffff06b224 */ /* 0x001fc800020e0608 */
[----:B------:R-:W-:Y:S01]  /*c660*/  @!P3 IMAD.MOV.U32 R7, RZ, RZ, R6 ;  /* 0x000000ffff07b224 */ /* 0x000fe200078e0006 */
[----:B------:R-:W-:Y:S01]  /*c670*/  @!P3 MOV R6, R5 ;  /* 0x000000050006b202 */ /* 0x000fe20000000f00 */
[----:B------:R-:W-:-:S04]  /*c680*/  VIADD R5, R2, 0x30 ;  /* 0x0000003002057836 */ /* 0x000fc80000000000 */
[----:B------:R-:W-:Y:S04]  /*c690*/  @!P3 LDGSTS.E.BYPASS.LTC128B.128 [R10+0x11400], desc[UR4][R6.64], !P2 ;  /* 0x11400000060abfae */ /* 0x000fe8000d101d44 */
[----:B------:R-:W-:Y:S04]  /*c6a0*/  @!P3 LDGSTS.E.BYPASS.LTC128B.128 [R10+0x15400], desc[UR4][R6.64+0x80], !P1 ;  /* 0x15400080060abfae */ /* 0x000fe8000c901d44 */
[----:B------:R0:W-:Y:S01]  /*c6b0*/  @!P3 LDGSTS.E.BYPASS.LTC128B.128 [R10+0x19400], desc[UR4][R6.64+0x100], !P0 ;  /* 0x19400100060abfae */ /* 0x0001e2000c101d44 */
[----:B------:R-:W-:-:S03]  /*c6c0*/  ISETP.GE.AND P3, PT, R5, R3, PT ;  /* 0x000000030500720c */ /* 0x000fc60003f66270 */
[----:B------:R-:W1:Y:S04]  /*c6d0*/  SHFL.IDX PT, R5, R4, 0x3, 0x181f ;  /* 0x00781f0004057f89 */ /* 0x000e6800000e0000 */
[----:B0-----:R-:W0:Y:S06]  /*c6e0*/  SHFL.IDX PT, R6, R0, 0x3, 0x181f ;  /* 0x00781f0000067f89 */ /* 0x001e2c00000e0000 */
[----:B-1----:R-:W-:-:S05]  /*c6f0*/  @!P3 LEA R5, P4, R11, R5, 0x1 ;  /* 0x000000050b05b211 */ /* 0x002fca00078808ff */
[----:B0-----:R-:W-:-:S04]  /*c700*/  @!P3 IMAD.X R6, RZ, RZ, R6, P4 ;  /* 0x000000ffff06b224 */ /* 0x001fc800020e0606 */
[----:B------:R-:W-:Y:S02]  /*c710*/  @!P3 IMAD.MOV.U32 R7, RZ, RZ, R6 ;  /* 0x000000ffff07b224 */ /* 0x000fe400078e0006 */
[----:B------:R-:W-:Y:S02]  /*c720*/  @!P3 IMAD.MOV.U32 R6, RZ, RZ, R5 ;  /* 0x000000ffff06b224 */ /* 0x000fe400078e0005 */
[----:B------:R-:W-:-:S03]  /*c730*/  VIADD R5, R2, 0x40 ;  /* 0x0000004002057836 */ /* 0x000fc60000000000 */
        /* <DEDUP_REMOVED lines=9> */
[----:B------:R-:W-:Y:S01]  /*c7d0*/  @!P3 IMAD.MOV.U32 R6, RZ, RZ, R5 ;  /* 0x000000ffff06b224 */ /* 0x000fe200078e0005 */
[----:B------:R-:W-:-:S04]  /*c7e0*/  IADD3 R5, R2, 0x50, RZ ;  /* 0x0000005002057810 */ /* 0x000fc80007ffe0ff */
        /* <DEDUP_REMOVED lines=11> */
[----:B------:R-:W-:Y:S02]  /*c8a0*/  @!P3 LDGSTS.E.BYPASS.LTC128B.128 [R10+0x12c00], desc[UR4][R6.64], !P2 ;  /* 0x12c00000060abfae */ /* 0x000fe4000d101d44 */
[----:B------:R-:W-:Y:S02]  /*c8b0*/  ISETP.GE.AND P4, PT, R5, R3, PT ;  /* 0x000000030500720c */ /* 0x000fe40003f86270 */
[----:B------:R-:W0:Y:S04]  /*c8c0*/  SHFL.IDX PT, R5, R4, 0x6, 0x181f ;  /* 0x00d81f0004057f89 */ /* 0x000e2800000e0000 */
[----:B------:R-:W-:Y:S04]  /*c8d0*/  @!P3 LDGSTS.E.BYPASS.LTC128B.128 [R10+0x16c00], desc[UR4][R6.64+0x80], !P1 ;  /* 0x16c00080060abfae */ /* 0x000fe8000c901d44 */
[----:B------:R1:W-:Y:S04]  /*c8e0*/  @!P3 LDGSTS.E.BYPASS.LTC128B.128 [R10+0x1ac00], desc[UR4][R6.64+0x100], !P0 ;  /* 0x1ac00100060abfae */ /* 0x0003e8000c101d44 */
[----:B------:R-:W-:Y:S04]  /*c8f0*/  SHFL.IDX PT, R4, R4, 0x7, 0x181f ;  /* 0x00f81f0004047f89 */ /* 0x000fe800000e0000 */
[----:B-1----:R-:W1:Y:S01]  /*c900*/  SHFL.IDX PT, R6, R0, 0x6, 0x181f ;  /* 0x00d81f0000067f89 */ /* 0x002e6200000e0000 */
[----:B0-----:R-:W-:-:S03]  /*c910*/  @!P4 LEA R5, P3, R11, R5, 0x1 ;  /* 0x000000050b05c211 */ /* 0x001fc600078608ff */
[----:B------:R-:W0:Y:S02]  /*c920*/  SHFL.IDX PT, R0, R0, 0x7, 0x181f ;  /* 0x00f81f0000007f89 */ /* 0x000e2400000e0000 */
[----:B-1----:R-:W-:-:S04]  /*c930*/  @!P4 IMAD.X R6, RZ, RZ, R6, P3 ;  /* 0x000000ffff06c224 */ /* 0x002fc800018e0606 */
[----:B------:R-:W-:Y:S02]  /*c940*/  @!P4 IMAD.MOV.U32 R7, RZ, RZ, R6 ;  /* 0x000000ffff07c224 */ /* 0x000fe400078e0006 */
[----:B------:R-:W-:-:S05]  /*c950*/  @!P4 IMAD.MOV.U32 R6, RZ, RZ, R5 ;  /* 0x000000ffff06c224 */ /* 0x000fca00078e0005 */
[----:B------:R1:W-:Y:S04]  /*c960*/  @!P4 LDGSTS.E.BYPASS.LTC128B.128 [R10+0x13400], desc[UR4][R6.64], !P2 ;  /* 0x13400000060acfae */ /* 0x0003e8000d101d44 */
[----:B------:R1:W-:Y:S04]  /*c970*/  @!P4 LDGSTS.E.BYPASS.LTC128B.128 [R10+0x17400], desc[UR4][R6.64+0x80], !P1 ;  /* 0x17400080060acfae */ /* 0x0003e8000c901d44 */
[----:B0-----:R1:W-:Y:S02]  /*c980*/  @!P4 LDGSTS.E.BYPASS.LTC128B.128 [R10+0x1b400], desc[UR4][R6.64+0x100], !P0 ;  /* 0x1b400100060acfae */ /* 0x0013e4000c101d44 */
.L_x_558:
[----:B------:R-:W-:Y:S01]  /*c990*/  VIADD R2, R2, 0x70 ;  /* 0x0000007002027836 */ /* 0x000fe20000000000 */
[----:B------:R-:W-:Y:S04]  /*c9a0*/  BSSY B0, `(.L_x_440) ;  /* 0x000000f000007945 */ /* 0x000fe80003800000 */
[----:B------:R-:W-:-:S13]  /*c9b0*/  ISETP.GE.AND P3, PT, R2, R3, PT ;  /* 0x000000030200720c */ /* 0x000fda0003f66270 */
[----:B------:R-:W-:Y:S05]  /*c9c0*/  @P3 BRA `(.L_x_441) ;  /* 0x0000000000303947 */ /* 0x000fea0003800000 */
[----:B------:R-:W0:Y:S01]  /*c9d0*/  S2R R5, SR_TID.X ;  /* 0x0000000000057919 */ /* 0x000e220000002100 */
[----:B------:R-:W-:Y:S01]  /*c9e0*/  ULDC.64 UR4, c[0x0][0x208] ;  /* 0x0000820000047ab9 */ /* 0x000fe20000000a00 */
[----:B0-----:R-:W-:-:S04]  /*c9f0*/  SHF.L.U32 R5, R5, 0x3, RZ ;  /* 0x0000000305057819 */ /* 0x001fc800000006ff */
[----:B------:R-:W-:-:S04]  /*ca00*/  LOP3.LUT R5, R5, 0x38, RZ, 0xc0, !PT ;  /* 0x0000003805057812 */ /* 0x000fc800078ec0ff */
        /* <DEDUP_REMOVED lines=8> */
.L_x_441:
[----:B------:R-:W-:Y:S05]  /*ca90*/  BSYNC B0 ;  /* 0x0000000000007941 */ /* 0x000fea0003800000 */
.L_x_440:
[----:B01----:R-:W2:Y:S01]  /*caa0*/  LDL R10, [R1+0x4] ;  /* 0x00000400010a7983 */ /* 0x003ea20000100800 */
[----:B------:R-:W-:Y:S01]  /*cab0*/  PLOP3.LUT P0, PT, PT, PT, PT, 0x80, 0x0 ;  /* 0x000000000000781c */ /* 0x000fe20003f0f070 */
[----:B------:R-:W-:Y:S01]  /*cac0*/  NOP ;  /* 0x0000000000007918 */ /* 0x000fe20000000000 */
[----:B--2---:R-:W-:-:S11]  /*cad0*/  VIADD R6, R10, 0x34800 ;  /* 0x000348000a067836 */ /* 0x004fd60000000000 */
.L_x_442:
[----:B------:R-:W2:Y:S01]  /*cae0*/  LDL R2, [R1+0x4] ;  /* 0x0000040001027983 */ /* 0x000ea20000100800 */
[----:B------:R-:W-:Y:S02]  /*caf0*/  PLOP3.LUT P1, PT, P1, P0, PT, 0xa2, 0x0 ;  /* 0x000000000000781c */ /* 0x000fe40000f21472 */
[----:B--2---:R-:W-:-:S08]  /*cb00*/  @P0 R2UR P1, UR4, R2 ;  /* 0x00000000020402ca */ /* 0x004fd00000020000 */
[----:B------:R-:W-:-:S05]  /*cb10*/  @P0 PLOP3.LUT P0, PT, P1, PT, PT, 0x80, 0x0 ;  /* 0x000000000000081c */ /* 0x000fca0000f0f070 */
[----:B------:R-:W-:Y:S01]  /*cb20*/  @!P1 SYNCS.ARRIVE.TRANS64.RED.A0T1 RZ, [UR4+0x34800], RZ ;  /* 0x034800ffffff99a7 */ /* 0x000fe20008200404 */
[----:B------:R-:W-:Y:S07]  /*cb30*/  @!P1 ARRIVES.LDGSTSBAR.64.TRANSCNT [UR4+0x34800] ;  /* 0x03480000ff0099b0 */ /* 0x000fee0008000a84 */
[----:B------:R-:W-:Y:S05]  /*cb40*/  @P0 BRA.U.ANY `(.L_x_442) ;  /* 0xfffffffd00e40947 */ /* 0x000fea000393ffff */
[----:B------:R-:W2:Y:S02]  /*cb50*/  LDL.LU R3, [R1+0x50] ;  /* 0x0000500001037983 */ /* 0x000ea40000300800 */
[----:B--2---:R-:W-:-:S05]  /*cb60*/  VIADD R3, R3, 0x1 ;  /* 0x0000000103037836 */ /* 0x004fca0000000000 */
[----:B------:R0:W-:Y:S01]  /*cb70*/  STL [R1+0x50], R3 ;  /* 0x0000500301007387 */ /* 0x0001e20000100800 */
[----:B------:R-:W-:-:S04]  /*cb80*/  LEA.HI R0, R3, R3, RZ, 0x1 ;  /* 0x0000000303007211 */ /* 0x000fc800078f08ff */
[----:B------:R-:W-:-:S05]  /*cb90*/  LOP3.LUT R0, R0, 0xfffffffe, RZ, 0xc0, !PT ;  /* 0xfffffffe00007812 */ /* 0x000fca00078ec0ff */
[----:B------:R-:W-:-:S05]  /*cba0*/  IMAD.IADD R0, R3, 0x1, -R0 ;  /* 0x0000000103007824 */ /* 0x000fca00078e0a00 */
[----:B------:R-:W-:Y:S01]  /*cbb0*/  SHF.L.U32 R0, R0, 0x1f, RZ ;  /* 0x0000001f00007819 */ /* 0x000fe200000006ff */
[----:B------:R-:W-:Y:S01]  /*cbc0*/  NOP ;  /* 0x0000000000007918 */ /* 0x000fe20000000000 */
[----:B------:R0:W-:Y:S01]  /*cbd0*/  SYNCS.ARRIVE.TRANS64.A1T0 RZ, [R2+URZ+0x34800], RZ ;  /* 0x034800ff02ff79a7 */ /* 0x0001e2000810003f */
[----:B------:R-:W-:Y:S01]  /*cbe0*/  BSSY B0, `(.L_x_443) ;  /* 0x0000003000007945 */ /* 0x000fe20003800000 */
[----:B------:R-:W1:Y:S03]  /*cbf0*/  SYNCS.PHASECHK.TRANS64.TRYWAIT P0, [R2+URZ+0x34820], R0 ;  /* 0x03482000020075a7 */ /* 0x000e66000800017f */
[----:B01----:R-:W-:Y:S05]  /*cc00*/  @!P0 BRA `(.L_x_444) ;  /* 0x00000044007c8947 */ /* 0x003fea0003800000 */
.L_x_559:
[----:B------:R-:W-:Y:S05]  /*cc10*/  BSYNC B0 ;  /* 0x0000000000007941 */ /* 0x000fea0003800000 */
.L_x_443:
[----:B0-----:R-:W2:Y:S01]  /*cc20*/  LDL.LU R2, [R1+0x3c] ;  /* 0x00003c0001027983 */ /* 0x001ea20000300800 */
[----:B------:R-:W-:Y:S01]  /*cc30*/  BSSY B0, `(.L_x_445) ;  /* 0x0000226000007945 */ /* 0x000fe20003800000 */
[----:B--2---:R-:W-:-:S13]  /*cc40*/  ISETP.GE.AND P0, PT, R2, 0x81, PT ;  /* 0x000000810200780c */ /* 0x004fda0003f06270 */
[----:B------:R-:W-:Y:S05]  /*cc50*/  @!P0 BRA `(.L_x_446) ;  /* 0x00000020008c8947 */ /* 0x000fea0003800000 */
[----:B------:R-:W2:Y:S01]  /*cc60*/  LDL R2, [R1+0x30] ;  /* 0x0000300001027983 */ /* 0x000ea20000100800 */
[----:B------:R-:W-:Y:S01]  /*cc70*/  IMAD.MOV.U32 R0, RZ, RZ, 0x1 ;  /* 0x00000001ff007424 */ /* 0x000fe200078e00ff */
[----:B------:R-:W-:Y:S01]  /*cc80*/  BSSY B2, `(.L_x_447) ;  /* 0x00000bc000027945 */ /* 0x000fe20003800000 */
        /* <DEDUP_REMOVED lines=8> */
[----:B------:R-:W3:Y:S04]  /*cd10*/  LDL R3, [R1+0x8] ;  /* 0x0000080001037983 */ /* 0x000ee80000100800 */
[----:B------:R-:W4:Y:S01]  /*cd20*/  LDL R2, [R1+0x10] ;  /* 0x0000100001027983 */ /* 0x000f220000100800 */
[----:B------:R-:W-:Y:S01]  /*cd30*/  BSSY B1, `(.L_x_449) ;  /* 0x00000ac000017945 */ /* 0x000fe20003800000 */
[----:B--2---:R-:W-:-:S02]  /*cd40*/  ISETP.NE.AND P1, PT, R4, RZ, PT ;  /* 0x000000ff0400720c */ /* 0x004fc40003f25270 */
[----:B---3--:R-:W-:-:S04]  /*cd50*/  IADD3 R8, R3, 0x1, RZ ;  /* 0x0000000103087810 */ /* 0x008fc80007ffe0ff */
[----:B------:R-:W-:-:S04]  /*cd60*/  ISETP.NE.AND P0, PT, R8, 0x2, PT ;  /* 0x000000020800780c */ /* 0x000fc80003f05270 */
[----:B------:R-:W-:Y:S02]  /*cd70*/  SEL R10, RZ, 0x1, P0 ;  /* 0x00000001ff0a7807 */ /* 0x000fe40000000000 */
[----:B------:R-:W-:Y:S02]  /*cd80*/  SEL R8, R8, RZ, P0 ;  /* 0x000000ff08087207 */ /* 0x000fe40000000000 */
[----:B----4-:R-:W-:Y:S01]  /*cd90*/  LOP3.LUT R10, R2, R10, RZ, 0x3c, !PT ;  /* 0x0000000a020a7212 */ /* 0x010fe200078e3cff */
[----:B------:R-:W-:Y:S06]  /*cda0*/  @!P1 BRA `(.L_x_450) ;  /* 0x0000000800909947 */ /* 0x000fec0003800000 */
[----:B------:R0:W5:Y:S01]  /*cdb0*/  LDL R4, [R1] ;  /* 0x0000000001047983 */ /* 0x0001620000100800 */
[----:B------:R-:W-:Y:S02]  /*cdc0*/  ULDC.64 UR4, c[0x0][0x418] ;  /* 0x0001060000047ab9 */ /* 0x000fe40000000a00 */
[----:B------:R-:W-:-:S04]  /*cdd0*/  ISETP.NE.U32.AND P0, PT, RZ, UR4, PT ;  /* 0x00000004ff007c0c */ /* 0x000fc8000bf05070 */
[----:B------:R-:W-:-:S13]  /*cde0*/  ISETP.NE.AND.EX P0, PT, RZ, UR5, PT, P0 ;  /* 0x00000005ff007c0c */ /* 0x000fda000bf05300 */
[----:B0-----:R-:W-:Y:S05]  /*cdf0*/  @!P0 BRA `(.L_x_451) ;  /* 0x0000000000508947 */ /* 0x001fea0003800000 */
[----:B------:R-:W2:Y:S01]  /*ce00*/  LDL R11, [R1+0x1c] ;  /* 0x00001c00010b7983 */ /* 0x000ea20000100800 */
[----:B------:R-:W0:Y:S01]  /*ce10*/  LDC R5, c[0x0][0x43c] ;  /* 0x00010f00ff057b82 */ /* 0x000e220000000800 */
[----:B------:R-:W-:Y:S02]  /*ce20*/  ULDC.64 UR6, c[0x0][0x428] ;  /* 0x00010a0000067ab9 */ /* 0x000fe40000000a00 */
[----:B------:R-:W3:Y:S01]  /*ce30*/  LDL R7, [R1+0xc] ;  /* 0x00000c0001077983 */ /* 0x000ee20000100800 */
[----:B------:R-:W-:Y:S01]  /*ce40*/  ULDC.64 UR8, c[0x0][0x208] ;  /* 0x0000820000087ab9 */ /* 0x000fe20000000a00 */
[----:B0-----:R-:W-:-:S13]  /*ce50*/  ISETP.NE.AND P0, PT, R5, 0x1, PT ;  /* 0x000000010500780c */ /* 0x001fda0003f05270 */
[----:B------:R-:W0:Y:S02]  /*ce60*/  @P0 LDC.64 R2, c[0x0][0x440] ;  /* 0x00011000ff020b82 */ /* 0x000e240000000a00 */
[----:B0----5:R-:W-:-:S04]  /*ce70*/  @P0 IMAD.HI.U32 R4, R0, R2, RZ ;  /* 0x0000000200040227 */ /* 0x021fc800078e00ff */
[----:B------:R-:W-:Y:S01]  /*ce80*/  IMAD.MOV.U32 R2, RZ, RZ, R0 ;  /* 0x000000ffff027224 */ /* 0x000fe200078e0000 */
[----:B------:R-:W-:-:S05]  /*ce90*/  @P0 SHF.R.U32.HI R2, RZ, R3, R4 ;  /* 0x00000003ff020219 */ /* 0x000fca0000011604 */
[----:B------:R-:W-:-:S04]  /*cea0*/  IMAD.MOV R3, RZ, RZ, -R2 ;  /* 0x000000ffff037224 */ /* 0x000fc800078e0a02 */
[----:B------:R-:W-:Y:S01]  /*ceb0*/  IMAD R0, R5, R3, R0 ;  /* 0x0000000305007224 */ /* 0x000fe200078e0200 */
[----:B------:R-:W-:Y:S01]  /*cec0*/  SHF.R.S32.HI R3, RZ, 0x1f, R2 ;  /* 0x0000001fff037819 */ /* 0x000fe20000011402 */
[----:B--2---:R-:W-:-:S04]  /*ced0*/  IMAD R4, R11, UR6, RZ ;  /* 0x000000060b047c24 */ /* 0x004fc8000f8e02ff */
[C---:B---3--:R-:W-:Y:S02]  /*cee0*/  IMAD R4, R7.reuse, UR7, R4 ;  /* 0x0000000707047c24 */ /* 0x048fe4000f8e0204 */
[----:B------:R-:W-:-:S04]  /*cef0*/  IMAD.WIDE.U32 R2, R7, UR6, R2 ;  /* 0x0000000607027c25 */ /* 0x000fc8000f8e0002 */
[----:B------:R-:W-:Y:S01]  /*cf00*/  IMAD.IADD R3, R4, 0x1, R3 ;  /* 0x0000000104037824 */ /* 0x000fe200078e0203 */
[----:B------:R-:W-:-:S04]  /*cf10*/  LEA R4, P0, R2, UR4, 0x2 ;  /* 0x0000000402047c11 */ /* 0x000fc8000f8010ff */
[----:B------:R-:W-:-:S05]  /*cf20*/  LEA.HI.X R5, R2, UR5, R3, 0x2, P0 ;  /* 0x0000000502057c11 */ /* 0x000fca00080f1403 */
[----:B------:R0:W5:Y:S04]  /*cf30*/  LDG.E R4, desc[UR8][R4.64] ;  /* 0x0000000804047981 */ /* 0x000168000c1e1900 */
.L_x_451:
[----:B------:R-:W2:Y:S01]  /*cf40*/  LDL R2, [R1+0x4] ;  /* 0x0000040001027983 */ /* 0x000ea20000100800 */
[----:B------:R-:W-:Y:S01]  /*cf50*/  BSSY B3, `(.L_x_452) ;  /* 0x0000005000037945 */ /* 0x000fe20003800000 */
[----:B--2---:R-:W-:Y:S01]  /*cf60*/  IMAD R3, R8, 0x8, R2 ;  /* 0x0000000808037824 */ /* 0x004fe200078e0202 */
[----:B------:R-:W-:-:S04]  /*cf70*/  SHF.L.U32 R2, R10, 0x1f, RZ ;  /* 0x0000001f0a027819 */ /* 0x000fc800000006ff */
[----:B------:R-:W1:Y:S02]  /*cf80*/  SYNCS.PHASECHK.TRANS64.TRYWAIT P0, [R3+URZ+0x34840], R2 ;  /* 0x03484002030075a7 */ /* 0x000e64000800017f */
[----:B-1----:R-:W-:Y:S05]  /*cf90*/  @!P0 BRA `(.L_x_453) ;  /* 0x0000004000b08947 */ /* 0x002fea0003800000 */
.L_x_560:
[----:B------:R-:W-:Y:S05]  /*cfa0*/  BSYNC B3 ;  /* 0x0000000000037941 */ /* 0x000fea0003800000 */
.L_x_452:
[----:B0-----:R-:W0:Y:S01]  /*cfb0*/  S2R R5, SR_TID.X ;  /* 0x0000000000057919 */ /* 0x001e220000002100 */
[----:B------:R-:W-:Y:S01]  /*cfc0*/  BSSY B3, `(.L_x_454) ;  /* 0x000000b000037945 */ /* 0x000fe20003800000 */
[----:B0-----:R-:W-:-:S04]  /*cfd0*/  LOP3.LUT R5, R5, 0x7f, RZ, 0xc0, !PT ;  /* 0x0000007f05057812 */ /* 0x001fc800078ec0ff */
[----:B------:R-:W-:-:S13]  /*cfe0*/  ISETP.NE.AND P1, PT, R5, RZ, PT ;  /* 0x000000ff0500720c */ /* 0x000fda0003f25270 */
[----:B------:R-:W-:Y:S05]  /*cff0*/  @P1 BRA `(.L_x_455) ;  /* 0x00000000001c1947 */ /* 0x000fea0003800000 */
[----:B------:R-:W0:Y:S01]  /*d000*/  S2R R5, SR_TID.X ;  /* 0x0000000000057919 */ /* 0x000e220000002100 */
[----:B-1----:R-:W-:-:S04]  /*d010*/  IMAD.MOV.U32 R2, RZ, RZ, 0xc000 ;  /* 0x0000c000ff027424 */ /* 0x002fc800078e00ff */
[----:B------:R2:W-:Y:S01]  /*d020*/  SYNCS.ARRIVE.TRANS64 RZ, [R3+URZ+0x34830], R2 ;  /* 0x0348300203ff79a7 */ /* 0x0005e2000800003f */
[----:B0-----:R-:W-:-:S04]  /*d030*/  LOP3.LUT R5, R5, 0x1f, RZ, 0xc0, !PT ;  /* 0x0000001f05057812 */ /* 0x001fc800078ec0ff */
[----:B------:R-:W-:-:S13]  /*d040*/  ISETP.NE.AND P0, PT, R5, RZ, PT ;  /* 0x000000ff0500720c */ /* 0x000fda0003f05270 */
[----:B--2---:R-:W-:Y:S05]  /*d050*/  @!P0 BRA `(.L_x_455) ;  /* 0x0000000000048947 */ /* 0x004fea0003800000 */
[----:B------:R-:W-:Y:S01]  /*d060*/  BPT.TRAP 0x1 ;  /* 0x000000040000795c */ /* 0x000fe20000300000 */
.L_x_455:
[----:B------:R-:W-:Y:S05]  /*d070*/  BSYNC B3 ;  /* 0x0000000000037941 */ /* 0x000fea0003800000 */
.L_x_454:
[----:B------:R-:W2:Y:S04]  /*d080*/  LDL R5, [R1+0x4] ;  /* 0x0000040001057983 */ /* 0x000ea80000100800 */
[----:B-1----:R-:W3:Y:S01]  /*d090*/  LDL R2, [R1+0x18] ;  /* 0x0000180001027983 */ /* 0x002ee20000100800 */
        /* <DEDUP_REMOVED lines=8> */
[----:B--2---:R-:W-:-:S02]  /*d120*/  IMAD R7, R8, 0xc000, R5 ;  /* 0x0000c00008077824 */ /* 0x004fc400078e0205 */
[----:B---3--:R-:W-:-:S03]  /*d130*/  IMAD R2, R0, 0x80, R2 ;  /* 0x0000008000027824 */ /* 0x008fc600078e0202 */
[----:B------:R-:W-:-:S07]  /*d140*/  IADD3 R5, R7, 0x1c400, RZ ;  /* 0x0001c40007057810 */ /* 0x000fce0007ffe0ff */
.L_x_456:
        /* <DEDUP_REMOVED lines=16> */
.L_x_457:
        /* <DEDUP_REMOVED lines=15> */
.L_x_458:
        /* <DEDUP_REMOVED lines=10> */
[----:B------:R-:W2:Y:S04]  /*d3e0*/  LDL.LU R12, [R1+0x10] ;  /* 0x00001000010c7983 */ /* 0x000ea80000300800 */
[----:B------:R-:W3:Y:S01]  /*d3f0*/  LDL R7, [R1+0x8] ;  /* 0x0000080001077983 */ /* 0x000ee20000100800 */
[----:B------:R-:W-:Y:S01]  /*d400*/  BSSY B3, `(.L_x_459) ;  /* 0x0000005000037945 */ /* 0x000fe20003800000 */
[----:B--2---:R-:W-:Y:S01]  /*d410*/  SHF.L.U32 R2, R12, 0x1f, RZ ;  /* 0x0000001f0c027819 */ /* 0x004fe200000006ff */
[----:B---3--:R-:W-:-:S04]  /*d420*/  IMAD R3, R7, 0x8, R6 ;  /* 0x0000000807037824 */ /* 0x008fc800078e0206 */
[----:B------:R-:W0:Y:S02]  /*d430*/  SYNCS.PHASECHK.TRANS64.TRYWAIT P0, [R3+URZ+0x60], R2 ;  /* 0x00006002030075a7 */ /* 0x000e24000800017f */
[----:B0-----:R-:W-:Y:S05]  /*d440*/  @!P0 BRA `(.L_x_460) ;  /* 0x0000003c00988947 */ /* 0x001fea0003800000 */
.L_x_561:
[----:B------:R-:W-:Y:S05]  /*d450*/  BSYNC B3 ;  /* 0x0000000000037941 */ /* 0x000fea0003800000 */
.L_x_459:
[----:B------:R1:W5:Y:S04]  /*d460*/  LDL R17, [R1+0x4] ;  /* 0x0000040001117983 */ /* 0x0003680000100800 */
[----:B------:R1:W5:Y:S01]  /*d470*/  LDL R15, [R1+0x8] ;  /* 0x00000800010f7983 */ /* 0x0003620000100800 */
[----:B------:R-:W-:Y:S01]  /*d480*/  BSSY B3, `(.L_x_461) ;  /* 0x000000c000037945 */ /* 0x000fe20003800000 */
[----:B------:R-:W-:Y:S02]  /*d490*/  IMAD.MOV.U32 R12, RZ, RZ, 0x0 ;  /* 0x00000000ff0c7424 */ /* 0x000fe400078e00ff */
[----:B------:R-:W-:Y:S01]  /*d4a0*/  IMAD.MOV.U32 R13, RZ, RZ, 0x14f00000 ;  /* 0x14f00000ff0d7424 */ /* 0x000fe200078e00ff */
[----:B------:R-:W-:Y:S06]  /*d4b0*/  @P1 BRA `(.L_x_462) ;  /* 0x0000000000201947 */ /* 0x000fec0003800000 */
[----:B------:R-:W2:Y:S01]  /*d4c0*/  S2R R5, SR_TID.X ;  /* 0x0000000000057919 */ /* 0x000ea20000002100 */
[----:B0----5:R-:W-:Y:S02]  /*d4d0*/  IMAD R2, R15, 0x8, R17 ;  /* 0x000000080f027824 */ /* 0x021fe400078e0211 */
[----:B------:R-:W-:-:S04]  /*d4e0*/  IMAD.MOV.U32 R3, RZ, RZ, 0x8000 ;  /* 0x00008000ff037424 */ /* 0x000fc800078e00ff */
[----:B------:R3:W-:Y:S01]  /*d4f0*/  SYNCS.ARRIVE.TRANS64 RZ, [R2+URZ+0x34850], R3 ;  /* 0x0348500302ff79a7 */ /* 0x0007e2000800003f */
[----:B--2---:R-:W-:-:S04]  /*d500*/  LOP3.LUT R5, R5, 0x1f, RZ, 0xc0, !PT ;  /* 0x0000001f05057812 */ /* 0x004fc800078ec0ff */
[----:B------:R-:W-:-:S13]  /*d510*/  ISETP.NE.AND P0, PT, R5, RZ, PT ;  /* 0x000000ff0500720c */ /* 0x000fda0003f05270 */
[----:B---3--:R-:W-:Y:S05]  /*d520*/  @!P0 BRA `(.L_x_462) ;  /* 0x0000000000048947 */ /* 0x008fea0003800000 */
[----:B------:R-:W-:Y:S01]  /*d530*/  BPT.TRAP 0x1 ;  /* 0x000000040000795c */ /* 0x000fe20000300000 */
.L_x_462:
[----:B------:R-:W-:Y:S05]  /*d540*/  BSYNC B3 ;  /* 0x0000000000037941 */ /* 0x000fea0003800000 */
.L_x_461:
[----:B------:R-:W2:Y:S04]  /*d550*/  LDL R7, [R1+0x18] ;  /* 0x0000180001077983 */ /* 0x000ea80000100800 */
[----:B0-----:R-:W2:Y:S01]  /*d560*/  LDL.LU R3, [R1+0x14] ;  /* 0x0000140001037983 */ /* 0x001ea20000300800 */
[----:B------:R-:W-:Y:S01]  /*d570*/  R2UR UR10, R11 ;  /* 0x000000000b0a72ca */ /* 0x000fe200000e0000 */
[----:B-----5:R-:W-:Y:S01]  /*d580*/  IMAD R2, R15, 0x8000, R17 ;  /* 0x000080000f027824 */ /* 0x020fe200078e0211 */
[----:B------:R-:W-:Y:S01]  /*d590*/  R2UR UR6, R12 ;  /* 0x000000000c0672ca */ /* 0x000fe200000e0000 */
[----:B------:R-:W-:Y:S01]  /*d5a0*/  UIADD3 UR4, UP0, UR36, 0x470, URZ ;  /* 0x0000047024047890 */ /* 0x000fe2000ff1e03f */
[----:B------:R-:W-:Y:S02]  /*d5b0*/  R2UR UR7, R13 ;  /* 0x000000000d0772ca */ /* 0x000fe400000e0000 */
[----:B------:R-:W-:Y:S01]  /*d5c0*/  LEA R5, R15, R17, 0x3 ;  /* 0x000000110f057211 */ /* 0x000fe200078e18ff */
[----:B------:R-:W-:Y:S01]  /*d5d0*/  UIADD3.X UR5, URZ, UR37, URZ, UP0, !UPT ;  /* 0x000000253f057290 */ /* 0x000fe200087fe43f */
[----:B------:R-:W-:-:S03]  /*d5e0*/  PLOP3.LUT P0, PT, PT, PT, PT, 0x80, 0x0 ;  /* 0x000000000000781c */ /* 0x000fc60003f0f070 */
[----:B------:R-:W-:Y:S02]  /*d5f0*/  VIADD R5, R5, 0x34850 ;  /* 0x0003485005057836 */ /* 0x000fe40000000000 */
[----:B--2---:R-:W-:Y:S02]  /*d600*/  IMAD R3, R3, 0x80, R7 ;  /* 0x0000008003037824 */ /* 0x004fe400078e0207 */
[----:B------:R-:W-:-:S07]  /*d610*/  VIADD R7, R2, 0x400 ;  /* 0x0000040002077836 */ /* 0x000fce0000000000 */
.L_x_463:
[----:B------:R-:W2:Y:S01]  /*d620*/  LDL R11, [R1] ;  /* 0x00000000010b7983 */ /* 0x000ea20000100800 */
[----:B------:R-:W-:-:S13]  /*d630*/  @P0 ELECT P1, URZ, PT ;  /* 0x00000000003f082f */ /* 0x000fda0003820000 */
[----:B------:R-:W-:Y:S02]  /*d640*/  @P1 R2UR UR12, R18 ;  /* 0x00000000120c12ca */ /* 0x000fe400000e0000 */
[----:B------:R-:W-:Y:S02]  /*d650*/  @P1 R2UR UR11, R3 ;  /* 0x00000000030b12ca */ /* 0x000fe400000e0000 */
[----:B------:R-:W-:Y:S02]  /*d660*/  @P1 R2UR UR9, R5 ;  /* 0x00000000050912ca */ /* 0x000fe400000e0000 */
[----:B------:R-:W-:Y:S02]  /*d670*/  @P1 R2UR UR8, R7 ;  /* 0x00000000070812ca */ /* 0x000fe400000e0000 */
[----:B------:R-:W-:Y:S02]  /*d680*/  @P1 PLOP3.LUT P0, PT, P1, PT, PT, 0x8, 0x0 ;  /* 0x000000000000181c */ /* 0x000fe40000f0e170 */
[----:B--2---:R-:W-:-:S02]  /*d690*/  @P1 R2UR UR13, R11 ;  /* 0x000000000b0d12ca */ /* 0x004fc400000e0000 */
[----:B------:R-:W-:-:S11]  /*d6a0*/  PLOP3.LUT P1, PT, PT, PT, PT, 0x8, 0x0 ;  /* 0x000000000000781c */ /* 0x000fd60003f2e170 */
[----:B------:R0:W-:Y:S02]  /*d6b0*/  UTMALDG.4D [UR8], [UR4], desc[UR6] ;  /* 0x00000608040075b4 */ /* 0x0001e40008019000 */
[----:B0-----:R-:W-:Y:S05]  /*d6c0*/  @P0 BRA.U.ANY `(.L_x_463) ;  /* 0xfffffffd00d40947 */ /* 0x001fea000393ffff */
[----:B------:R-:W-:Y:S01]  /*d6d0*/  R2UR UR10, R14 ;  /* 0x000000000e0a72ca */ /* 0x000fe200000e0000 */
[----:B------:R-:W-:Y:S01]  /*d6e0*/  VIADD R2, R2, 0x4400 ;  /* 0x0000440002027836 */ /* 0x000fe20000000000 */
[----:B------:R-:W-:Y:S02]  /*d6f0*/  R2UR UR6, R12 ;  /* 0x000000000c0672ca */ /* 0x000fe400000e0000 */
[----:B------:R-:W-:Y:S02]  /*d700*/  R2UR UR7, R13 ;  /* 0x000000000d0772ca */ /* 0x000fe400000e0000 */
[----:B------:R-:W-:-:S13]  /*d710*/  PLOP3.LUT P0, PT, PT, PT, PT, 0x80, 0x0 ;  /* 0x000000000000781c */ /* 0x000fda0003f0f070 */
.L_x_464:
        /* <DEDUP_REMOVED lines=11> */
[----:B------:R0:W-:Y:S04]  /*d7d0*/  STL [R1], R4 ;  /* 0x0000000401007387 */ /* 0x0001e80000100800 */
[----:B------:R0:W-:Y:S02]  /*d7e0*/  STL [R1+0x14], R0 ;  /* 0x0000140001007387 */ /* 0x0001e40000100800 */
.L_x_450:
[----:B------:R-:W-:Y:S05]  /*d7f0*/  BSYNC B1 ;  /* 0x0000000000017941 */ /* 0x000fea0003800000 */
.L_x_449:
[----:B0-----:R-:W2:Y:S04]  /*d800*/  LDL.LU R0, [R1+0x30] ;  /* 0x0000300001007983 */ /* 0x001ea80000300800 */
[----:B------:R0:W-:Y:S04]  /*d810*/  STL [R1+0x8], R8 ;  /* 0x0000080801007387 */ /* 0x0001e80000100800 */
[----:B------:R0:W-:Y:S02]  /*d820*/  STL [R1+0x10], R10 ;  /* 0x0000100a01007387 */ /* 0x0001e40000100800 */
[----:B0-2---:R-:W-:-:S07]  /*d830*/  VIADD R0, R0, 0xfffffffd ;  /* 0xfffffffd00007836 */ /* 0x005fce0000000000 */
.L_x_448:
[----:B------:R-:W-:Y:S05]  /*d840*/  BSYNC B2 ;  /* 0x0000000000027941 */ /* 0x000fea0003800000 */
.L_x_447:
[----:B------:R-:W2:Y:S01]  /*d850*/  LDL.LU R2, [R1+0x2c] ;  /* 0x00002c0001027983 */ /* 0x000ea20000300800 */
[----:B------:R-:W-:-:S05]  /*d860*/  IMAD.MOV R9, RZ, RZ, -R9 ;  /* 0x000000ffff097224 */ /* 0x000fca00078e0a09 */
[----:B--2---:R-:W-:-:S13]  /*d870*/  ISETP.NE.AND P0, PT, R2, R9, PT ;  /* 0x000000090200720c */ /* 0x004fda0003f05270 */
[----:B------:R-:W-:Y:S05]  /*d880*/  @!P0 BRA `(.L_x_446) ;  /* 0x0000001400808947 */ /* 0x000fea0003800000 */
[----:B------:R0:W5:Y:S02]  /*d890*/  LDL R8, [R1] ;  /* 0x0000000001087983 */ /* 0x0001640000100800 */
.L_x_497:
[----:B--2---:R-:W2:Y:S04]  /*d8a0*/  LDL R4, [R1+0x20] ;  /* 0x0000200001047983 */ /* 0x004ea80000100800 */
[----:B---3--:R-:W3:Y:S04]  /*d8b0*/  LDL R3, [R1+0x8] ;  /* 0x0000080001037983 */ /* 0x008ee80000100800 */
[----:B----4-:R-:W4:Y:S01]  /*d8c0*/  LDL R2, [R1+0x10] ;  /* 0x0000100001027983 */ /* 0x010f220000100800 */
[----:B------:R-:W-:Y:S05]  /*d8d0*/  YIELD ;  /* 0x0000000000007946 */ /* 0x000fea0003800000 */
[----:B------:R-:W-:Y:S01]  /*d8e0*/  BSSY B1, `(.L_x_465) ;  /* 0x00000aa000017945 */ /* 0x000fe20003800000 */
[----:B--2---:R-:W-:Y:S01]  /*d8f0*/  ISETP.NE.AND P1, PT, R4, RZ, PT ;  /* 0x000000ff0400720c */ /* 0x004fe20003f25270 */
[----:B---3--:R-:W-:-:S05]  /*d900*/  VIADD R4, R3, 0x1 ;  /* 0x0000000103047836 */ /* 0x008fca0000000000 */
[----:B------:R-:W-:-:S04]  /*d910*/  ISETP.NE.AND P0, PT, R4, 0x2, PT ;  /* 0x000000020400780c */ /* 0x000fc80003f05270 */
[----:B------:R-:W-:Y:S02]  /*d920*/  SEL R5, RZ, 0x1, P0 ;  /* 0x00000001ff057807 */ /* 0x000fe40000000000 */
[----:B------:R-:W-:Y:S02]  /*d930*/  SEL R4, R4, RZ, P0 ;  /* 0x000000ff04047207 */ /* 0x000fe40000000000 */
[----:B----4-:R-:W-:Y:S01]  /*d940*/  LOP3.LUT R5, R2, R5, RZ, 0x3c, !PT ;  /* 0x0000000502057212 */ /* 0x010fe200078e3cff */
[----:B------:R-:W-:Y:S06]  /*d950*/  @!P1 BRA `(.L_x_466) ;  /* 0x0000000800889947 */ /* 0x000fec0003800000 */
[----:B------:R-:W-:Y:S01]  /*d960*/  ULDC.64 UR4, c[0x0][0x418] ;  /* 0x0001060000047ab9 */ /* 0x000fe20000000a00 */
[----:B------:R-:W-:Y:S02]  /*d970*/  MOV R7, R0 ;  /* 0x0000000000077202 */ /* 0x000fe40000000f00 */
[----:B------:R-:W-:-:S04]  /*d980*/  ISETP.NE.U32.AND P0, PT, RZ, UR4, PT ;  /* 0x00000004ff007c0c */ /* 0x000fc8000bf05070 */
[----:B------:R-:W-:-:S13]  /*d990*/  ISETP.NE.AND.EX P0, PT, RZ, UR5, PT, P0 ;  /* 0x00000005ff007c0c */ /* 0x000fda000bf05300 */
[----:B------:R-:W-:Y:S05]  /*d9a0*/  @!P0 BRA `(.L_x_467) ;  /* 0x0000000000508947 */ /* 0x000fea0003800000 */
[----:B------:R-:W2:Y:S01]  /*d9b0*/  LDL R10, [R1+0x1c] ;  /* 0x00001c00010a7983 */ /* 0x000ea20000100800 */
[----:B-----5:R-:W3:Y:S01]  /*d9c0*/  LDC R8, c[0x0][0x43c] ;  /* 0x00010f00ff087b82 */ /* 0x020ee20000000800 */
[----:B------:R-:W-:Y:S02]  /*d9d0*/  ULDC.64 UR6, c[0x0][0x428] ;  /* 0x00010a0000067ab9 */ /* 0x000fe40000000a00 */
[----:B------:R-:W4:Y:S01]  /*d9e0*/  LDL R9, [R1+0xc] ;  /* 0x00000c0001097983 */ /* 0x000f220000100800 */
[----:B------:R-:W-:Y:S01]  /*d9f0*/  ULDC.64 UR8, c[0x0][0x208] ;  /* 0x0000820000087ab9 */ /* 0x000fe20000000a00 */
[----:B---3--:R-:W-:-:S13]  /*da00*/  ISETP.NE.AND P0, PT, R8, 0x1, PT ;  /* 0x000000010800780c */ /* 0x008fda0003f05270 */
[----:B------:R-:W3:Y:S02]  /*da10*/  @P0 LDC.64 R2, c[0x0][0x440] ;  /* 0x00011000ff020b82 */ /* 0x000ee40000000a00 */
[----:B---3--:R-:W-:-:S04]  /*da20*/  @P0 IMAD.HI.U32 R7, R0, R2, RZ ;  /* 0x0000000200070227 */ /* 0x008fc800078e00ff */
[----:B------:R-:W-:Y:S01]  /*da30*/  IMAD.MOV.U32 R2, RZ, RZ, R0 ;  /* 0x000000ffff027224 */ /* 0x000fe200078e0000 */
[----:B------:R-:W-:-:S04]  /*da40*/  @P0 SHF.R.U32.HI R2, RZ, R3, R7 ;  /* 0x00000003ff020219 */ /* 0x000fc80000011607 */
[--C-:B------:R-:W-:Y:S01]  /*da50*/  SHF.R.S32.HI R3, RZ, 0x1f, R2.reuse ;  /* 0x0000001fff037819 */ /* 0x100fe20000011402 */
[----:B------:R-:W-:-:S04]  /*da60*/  IMAD.MOV R7, RZ, RZ, -R2 ;  /* 0x000000ffff077224 */ /* 0x000fc800078e0a02 */
[----:B------:R-:W-:Y:S02]  /*da70*/  IMAD R7, R8, R7, R0 ;  /* 0x0000000708077224 */ /* 0x000fe400078e0200 */
[----:B--2---:R-:W-:-:S04]  /*da80*/  IMAD R8, R10, UR6, RZ ;  /* 0x000000060a087c24 */ /* 0x004fc8000f8e02ff */
[C---:B----4-:R-:W-:Y:S02]  /*da90*/  IMAD R8, R9.reuse, UR7, R8 ;  /* 0x0000000709087c24 */ /* 0x050fe4000f8e0208 */
[----:B------:R-:W-:-:S04]  /*daa0*/  IMAD.WIDE.U32 R2, R9, UR6, R2 ;  /* 0x0000000609027c25 */ /* 0x000fc8000f8e0002 */
[----:B------:R-:W-:Y:S01]  /*dab0*/  IMAD.IADD R3, R8, 0x1, R3 ;  /* 0x0000000108037824 */ /* 0x000fe200078e0203 */
[----:B------:R-:W-:-:S04]  /*dac0*/  LEA R8, P0, R2, UR4, 0x2 ;  /* 0x0000000402087c11 */ /* 0x000fc8000f8010ff */
[----:B------:R-:W-:-:S05]  /*dad0*/  LEA.HI.X R9, R2, UR5, R3, 0x2, P0 ;  /* 0x0000000502097c11 */ /* 0x000fca00080f1403 */
[----:B------:R2:W5:Y:S04]  /*dae0*/  LDG.E R8, desc[UR8][R8.64] ;  /* 0x0000000808087981 */ /* 0x000568000c1e1900 */
.L_x_467:
[----:B------:R-:W3:Y:S01]  /*daf0*/  LDL R2, [R1+0x4] ;  /* 0x0000040001027983 */ /* 0x000ee20000100800 */
[----:B------:R-:W-:Y:S01]  /*db00*/  BSSY B2, `(.L_x_468) ;  /* 0x0000005000027945 */ /* 0x000fe20003800000 */
[----:B---3--:R-:W-:Y:S01]  /*db10*/  IMAD R3, R4, 0x8, R2 ;  /* 0x0000000804037824 */ /* 0x008fe200078e0202 */
[----:B------:R-:W-:-:S04]  /*db20*/  SHF.L.U32 R2, R5, 0x1f, RZ ;  /* 0x0000001f05027819 */ /* 0x000fc800000006ff */
[----:B------:R-:W3:Y:S02]  /*db30*/  SYNCS.PHASECHK.TRANS64.TRYWAIT P0, [R3+URZ+0x34840], R2 ;  /* 0x03484002030075a7 */ /* 0x000ee4000800017f */
[----:B---3--:R-:W-:Y:S05]  /*db40*/  @!P0 BRA `(.L_x_469) ;  /* 0x0000003400ec8947 */ /* 0x008fea0003800000 */
.L_x_562:
[----:B------:R-:W-:Y:S05]  /*db50*/  BSYNC B2 ;  /* 0x0000000000027941 */ /* 0x000fea0003800000 */
.L_x_468:
[----:B--2---:R-:W2:Y:S01]  /*db60*/  S2R R9, SR_TID.X ;  /* 0x0000000000097919 */ /* 0x004ea20000002100 */
[----:B------:R-:W-:Y:S01]  /*db70*/  BSSY B2, `(.L_x_470) ;  /* 0x000000b000027945 */ /* 0x000fe20003800000 */
[----:B--2---:R-:W-:-:S04]  /*db80*/  LOP3.LUT R9, R9, 0x7f, RZ, 0xc0, !PT ;  /* 0x0000007f09097812 */ /* 0x004fc800078ec0ff */
[----:B------:R-:W-:-:S13]  /*db90*/  ISETP.NE.AND P1, PT, R9, RZ, PT ;  /* 0x000000ff0900720c */ /* 0x000fda0003f25270 */
[----:B------:R-:W-:Y:S05]  /*dba0*/  @P1 BRA `(.L_x_471) ;  /* 0x00000000001c1947 */ /* 0x000fea0003800000 */
[----:B------:R-:W2:Y:S01]  /*dbb0*/  S2R R9, SR_TID.X ;  /* 0x0000000000097919 */ /* 0x000ea20000002100 */
[----:B---3--:R-:W-:-:S04]  /*dbc0*/  IMAD.MOV.U32 R2, RZ, RZ, 0xc000 ;  /* 0x0000c000ff027424 */ /* 0x008fc800078e00ff */
[----:B------:R4:W-:Y:S01]  /*dbd0*/  SYNCS.ARRIVE.TRANS64 RZ, [R3+URZ+0x34830], R2 ;  /* 0x0348300203ff79a7 */ /* 0x0009e2000800003f */
[----:B--2---:R-:W-:-:S04]  /*dbe0*/  LOP3.LUT R9, R9, 0x1f, RZ, 0xc0, !PT ;  /* 0x0000001f09097812 */ /* 0x004fc800078ec0ff */
[----:B------:R-:W-:-:S13]  /*dbf0*/  ISETP.NE.AND P0, PT, R9, RZ, PT ;  /* 0x000000ff0900720c */ /* 0x000fda0003f05270 */
[----:B----4-:R-:W-:Y:S05]  /*dc00*/  @!P0 BRA `(.L_x_471) ;  /* 0x0000000000048947 */ /* 0x010fea0003800000 */
[----:B------:R-:W-:Y:S01]  /*dc10*/  BPT.TRAP 0x1 ;  /* 0x000000040000795c */ /* 0x000fe20000300000 */
.L_x_471:
[----:B------:R-:W-:Y:S05]  /*dc20*/  BSYNC B2 ;  /* 0x0000000000027941 */ /* 0x000fea0003800000 */
.L_x_470:
[----:B------:R-:W2:Y:S04]  /*dc30*/  LDL R9, [R1+0x4] ;  /* 0x0000040001097983 */ /* 0x000ea80000100800 */
[----:B---3--:R-:W3:Y:S01]  /*dc40*/  LDL R2, [R1+0x18] ;  /* 0x0000180001027983 */ /* 0x008ee20000100800 */
        /* <DEDUP_REMOVED lines=11> */
.L_x_472:
        /* <DEDUP_REMOVED lines=9> */
[----:B--2---:R-:W-:Y:S05]  /*dd90*/  @P0 BRA.U.ANY `(.L_x_472) ;  /* 0xfffffffd00d80947 */ /* 0x004fea000393ffff */
[----:B------:R-:W-:Y:S01]  /*dda0*/  IMAD.MOV.U32 R14, RZ, RZ, 0x40 ;  /* 0x00000040ff0e7424 */ /* 0x000fe200078e00ff */
[----:B------:R-:W-:Y:S01]  /*ddb0*/  PLOP3.LUT P0, PT, PT, PT, PT, 0x80, 0x0 ;  /* 0x000000000000781c */ /* 0x000fe20003f0f070 */
[----:B------:R-:W-:Y:S01]  /*ddc0*/  VIADD R10, R9, 0x20400 ;  /* 0x00020400090a7836 */ /* 0x000fe20000000000 */
[----:B------:R-:W-:Y:S01]  /*ddd0*/  UMOV UR6, 0x0 ;  /* 0x0000000000067882 */ /* 0x000fe20000000000 */
[----:B------:R-:W-:Y:S01]  /*dde0*/  UMOV UR7, 0x14f00000 ;  /* 0x14f0000000077882 */ /* 0x000fe20000000000 */
[----:B------:R-:W-:-:S15]  /*ddf0*/  R2UR UR10, R14 ;  /* 0x000000000e0a72ca */ /* 0x000fde00000e0000 */
.L_x_473:
        /* <DEDUP_REMOVED lines=10> */
[----:B------:R-:W-:Y:S01]  /*dea0*/  PLOP3.LUT P0, PT, PT, PT, PT, 0x80, 0x0 ;  /* 0x000000000000781c */ /* 0x000fe20003f0f070 */
[----:B------:R-:W-:Y:S01]  /*deb0*/  VIADD R9, R9, 0x24400 ;  /* 0x0002440009097836 */ /* 0x000fe20000000000 */
[----:B------:R-:W-:Y:S01]  /*dec0*/  UMOV UR6, 0x0 ;  /* 0x0000000000067882 */ /* 0x000fe20000000000 */
[----:B------:R-:W-:Y:S01]  /*ded0*/  UMOV UR7, 0x14f00000 ;  /* 0x14f0000000077882 */ /* 0x000fe20000000000 */
[----:B------:R-:W-:-:S09]  /*dee0*/  UMOV UR10, 0x80 ;  /* 0x00000080000a7882 */ /* 0x000fd20000000000 */
.L_x_474:
        /* <DEDUP_REMOVED lines=10> */
[----:B------:R-:W2:Y:S04]  /*df90*/  LDL.LU R12, [R1+0x10] ;  /* 0x00001000010c7983 */ /* 0x000ea80000300800 */
[----:B------:R-:W3:Y:S01]  /*dfa0*/  LDL R10, [R1+0x8] ;  /* 0x00000800010a7983 */ /* 0x000ee20000100800 */
[----:B------:R-:W-:Y:S01]  /*dfb0*/  BSSY B2, `(.L_x_475) ;  /* 0x0000005000027945 */ /* 0x000fe20003800000 */
[----:B--2---:R-:W-:Y:S01]  /*dfc0*/  SHF.L.U32 R3, R12, 0x1f, RZ ;  /* 0x0000001f0c037819 */ /* 0x004fe200000006ff */
[----:B---3--:R-:W-:-:S04]  /*dfd0*/  IMAD R2, R10, 0x8, R6 ;  /* 0x000000080a027824 */ /* 0x008fc800078e0206 */
[----:B------:R-:W2:Y:S02]  /*dfe0*/  SYNCS.PHASECHK.TRANS64.TRYWAIT P0, [R2+URZ+0x60], R3 ;  /* 0x00006003020075a7 */ /* 0x000ea4000800017f */
[----:B--2---:R-:W-:Y:S05]  /*dff0*/  @!P0 BRA `(.L_x_476) ;  /* 0x0000003000d48947 */ /* 0x004fea0003800000 */
.L_x_563:
[----:B------:R-:W-:Y:S05]  /*e000*/  BSYNC B2 ;  /* 0x0000000000027941 */ /* 0x000fea0003800000 */
.L_x_475:
[----:B------:R-:W-:Y:S01]  /*e010*/  BSSY B2, `(.L_x_477) ;  /* 0x000000b000027945 */ /* 0x000fe20003800000 */
[----:B------:R-:W-:Y:S02]  /*e020*/  IMAD.MOV.U32 R12, RZ, RZ, 0x0 ;  /* 0x00000000ff0c7424 */ /* 0x000fe400078e00ff */
[----:B------:R-:W-:Y:S01]  /*e030*/  IMAD.MOV.U32 R13, RZ, RZ, 0x14f00000 ;  /* 0x14f00000ff0d7424 */ /* 0x000fe200078e00ff */
[----:B------:R-:W-:Y:S06]  /*e040*/  @P1 BRA `(.L_x_478) ;  /* 0x00000000001c1947 */ /* 0x000fec0003800000 */
[----:B------:R-:W3:Y:S01]  /*e050*/  S2R R9, SR_TID.X ;  /* 0x0000000000097919 */ /* 0x000ee20000002100 */
[----:B--2---:R-:W-:-:S04]  /*e060*/  IMAD.MOV.U32 R3, RZ, RZ, 0x8000 ;  /* 0x00008000ff037424 */ /* 0x004fc800078e00ff */
[----:B------:R4:W-:Y:S01]  /*e070*/  SYNCS.ARRIVE.TRANS64 RZ, [R2+URZ+0x50], R3 ;  /* 0x0000500302ff79a7 */ /* 0x0009e2000800003f */
[----:B---3--:R-:W-:-:S04]  /*e080*/  LOP3.LUT R9, R9, 0x1f, RZ, 0xc0, !PT ;  /* 0x0000001f09097812 */ /* 0x008fc800078ec0ff */
[----:B------:R-:W-:-:S13]  /*e090*/  ISETP.NE.AND P0, PT, R9, RZ, PT ;  /* 0x000000ff0900720c */ /* 0x000fda0003f05270 */
[----:B----4-:R-:W-:Y:S05]  /*e0a0*/  @!P0 BRA `(.L_x_478) ;  /* 0x0000000000048947 */ /* 0x010fea0003800000 */
[----:B------:R-:W-:Y:S01]  /*e0b0*/  BPT.TRAP 0x1 ;  /* 0x000000040000795c */ /* 0x000fe20000300000 */
.L_x_478:
[----:B------:R-:W-:Y:S05]  /*e0c0*/  BSYNC B2 ;  /* 0x0000000000027941 */ /* 0x000fea0003800000 */
.L_x_477:
[----:B------:R-:W3:Y:S04]  /*e0d0*/  LDL R15, [R1+0x4] ;  /* 0x00000400010f7983 */ /* 0x000ee80000100800 */
[----:B--2---:R-:W3:Y:S04]  /*e0e0*/  LDL.LU R3, [R1+0x8] ;  /* 0x0000080001037983 */ /* 0x004ee80000300800 */
[----:B------:R-:W2:Y:S04]  /*e0f0*/  LDL R10, [R1+0x18] ;  /* 0x00001800010a7983 */ /* 0x000ea80000100800 */
[----:B------:R-:W2:Y:S01]  /*e100*/  LDL.LU R9, [R1+0x14] ;  /* 0x0000140001097983 */ /* 0x000ea20000300800 */
[----:B------:R-:W-:Y:S01]  /*e110*/  R2UR UR10, R11 ;  /* 0x000000000b0a72ca */ /* 0x000fe200000e0000 */
[----:B------:R-:W-:Y:S01]  /*e120*/  UIADD3 UR4, UP0, UR36, 0x470, URZ ;  /* 0x0000047024047890 */ /* 0x000fe2000ff1e03f */
[----:B------:R-:W-:Y:S01]  /*e130*/  R2UR UR6, R12 ;  /* 0x000000000c0672ca */ /* 0x000fe200000e0000 */
[----:B------:R-:W-:Y:S01]  /*e140*/  VIADD R2, R2, 0x50 ;  /* 0x0000005002027836 */ /* 0x000fe20000000000 */
[----:B------:R-:W-:Y:S01]  /*e150*/  R2UR UR7, R13 ;  /* 0x000000000d0772ca */ /* 0x000fe200000e0000 */
[----:B------:R-:W-:Y:S01]  /*e160*/  UIADD3.X UR5, URZ, UR37, URZ, UP0, !UPT ;  /* 0x000000253f057290 */ /* 0x000fe200087fe43f */
[----:B------:R-:W-:Y:S01]  /*e170*/  PLOP3.LUT P0, PT, PT, PT, PT, 0x80, 0x0 ;  /* 0x000000000000781c */ /* 0x000fe20003f0f070 */
[----:B---3--:R-:W-:Y:S01]  /*e180*/  IMAD R3, R3, 0x8000, R15 ;  /* 0x0000800003037824 */ /* 0x008fe200078e020f */
[----:B--2---:R-:W-:-:S03]  /*e190*/  LEA R9, R9, R10, 0x7 ;  /* 0x0000000a09097211 */ /* 0x004fc600078e38ff */
[----:B------:R-:W-:-:S08]  /*e1a0*/  VIADD R10, R3, 0x400 ;  /* 0x00000400030a7836 */ /* 0x000fd00000000000 */
.L_x_479:
        /* <DEDUP_REMOVED lines=10> */
[----:B--2---:R-:W-:Y:S05]  /*e250*/  @P0 BRA.U.ANY `(.L_x_479) ;  /* 0xfffffffd00d40947 */ /* 0x004fea000393ffff */
[----:B------:R-:W-:Y:S01]  /*e260*/  R2UR UR10, R14 ;  /* 0x000000000e0a72ca */ /* 0x000fe200000e0000 */
[----:B------:R-:W-:Y:S01]  /*e270*/  VIADD R3, R3, 0x4400 ;  /* 0x0000440003037836 */ /* 0x000fe20000000000 */
[----:B------:R-:W-:Y:S02]  /*e280*/  R2UR UR6, R12 ;  /* 0x000000000c0672ca */ /* 0x000fe400000e0000 */
[----:B------:R-:W-:Y:S02]  /*e290*/  R2UR UR7, R13 ;  /* 0x000000000d0772ca */ /* 0x000fe400000e0000 */
[----:B------:R-:W-:-:S13]  /*e2a0*/  PLOP3.LUT P0, PT, PT, PT, PT, 0x80, 0x0 ;  /* 0x000000000000781c */ /* 0x000fda0003f0f070 */
.L_x_480:
        /* <DEDUP_REMOVED lines=11> */
[----:B------:R2:W-:Y:S04]  /*e360*/  STL [R1+0x14], R7 ;  /* 0x0000140701007387 */ /* 0x0005e80000100800 */
[----:B------:R2:W-:Y:S02]  /*e370*/  STL [R1], R8 ;  /* 0x0000000801007387 */ /* 0x0005e40000100800 */
.L_x_466:
[----:B------:R-:W-:Y:S05]  /*e380*/  BSYNC B1 ;  /* 0x0000000000017941 */ /* 0x000fea0003800000 */
.L_x_465:
[----:B------:R-:W3:Y:S01]  /*e390*/  LDL R2, [R1+0x20] ;  /* 0x0000200001027983 */ /* 0x000ee20000100800 */
[----:B------:R-:W-:Y:S01]  /*e3a0*/  VIADD R3, R4, 0x1 ;  /* 0x0000000104037836 */ /* 0x000fe20000000000 */
[----:B------:R-:W-:Y:S04]  /*e3b0*/  BSSY B1, `(.L_x_481) ;  /* 0x00000aa000017945 */ /* 0x000fe80003800000 */
[----:B------:R-:W-:-:S04]  /*e3c0*/  ISETP.NE.AND P0, PT, R3, 0x2, PT ;  /* 0x000000020300780c */ /* 0x000fc80003f05270 */
[----:B------:R-:W-:Y:S02]  /*e3d0*/  SEL R11, R3, RZ, P0 ;  /* 0x000000ff030b7207 */ /* 0x000fe40000000000 */
[----:B---3--:R-:W-:Y:S02]  /*e3e0*/  ISETP.NE.AND P1, PT, R2, RZ, PT ;  /* 0x000000ff0200720c */ /* 0x008fe40003f25270 */
[----:B------:R-:W-:-:S04]  /*e3f0*/  SEL R2, RZ, 0x1, P0 ;  /* 0x00000001ff027807 */ /* 0x000fc80000000000 */
[----:B------:R-:W-:-:S05]  /*e400*/  LOP3.LUT R10, R5, R2, RZ, 0x3c, !PT ;  /* 0x00000002050a7212 */ /* 0x000fca00078e3cff */
[----:B------:R3:W-:Y:S04]  /*e410*/  STL [R1+0x10], R10 ;  /* 0x0000100a01007387 */ /* 0x0007e80000100800 */
[----:B------:R3:W-:Y:S01]  /*e420*/  STL [R1+0x8], R11 ;  /* 0x0000080b01007387 */ /* 0x0007e20000100800 */
[----:B------:R-:W-:Y:S05]  /*e430*/  @!P1 BRA `(.L_x_482) ;  /* 0x0000000800849947 */ /* 0x000fea0003800000 */
[----:B------:R-:W-:Y:S01]  /*e440*/  ULDC.64 UR4, c[0x0][0x418] ;  /* 0x0001060000047ab9 */ /* 0x000fe20000000a00 */
[----:B--2---:R-:W-:Y:S01]  /*e450*/  VIADD R7, R0, 0xffffffff ;  /* 0xffffffff00077836 */ /* 0x004fe20000000000 */
[----:B------:R-:W-:-:S04]  /*e460*/  ISETP.NE.U32.AND P0, PT, RZ, UR4, PT ;  /* 0x00000004ff007c0c */ /* 0x000fc8000bf05070 */
[----:B------:R-:W-:-:S13]  /*e470*/  ISETP.NE.AND.EX P0, PT, RZ, UR5, PT, P0 ;  /* 0x00000005ff007c0c */ /* 0x000fda000bf05300 */
[----:B------:R-:W-:Y:S05]  /*e480*/  @!P0 BRA `(.L_x_483) ;  /* 0x0000000000508947 */ /* 0x000fea0003800000 */
[----:B------:R-:W2:Y:S01]  /*e490*/  LDL R13, [R1+0x1c] ;  /* 0x00001c00010d7983 */ /* 0x000ea20000100800 */
[----:B------:R-:W4:Y:S01]  /*e4a0*/  LDC R9, c[0x0][0x43c] ;  /* 0x00010f00ff097b82 */ /* 0x000f220000000800 */
[----:B------:R-:W-:Y:S02]  /*e4b0*/  ULDC.64 UR6, c[0x0][0x428] ;  /* 0x00010a0000067ab9 */ /* 0x000fe40000000a00 */
[----:B------:R-:W3:Y:S01]  /*e4c0*/  LDL R12, [R1+0xc] ;  /* 0x00000c00010c7983 */ /* 0x000ee20000100800 */
[----:B------:R-:W-:Y:S01]  /*e4d0*/  ULDC.64 UR8, c[0x0][0x208] ;  /* 0x0000820000087ab9 */ /* 0x000fe20000000a00 */
[----:B----4-:R-:W-:-:S13]  /*e4e0*/  ISETP.NE.AND P0, PT, R9, 0x1, PT ;  /* 0x000000010900780c */ /* 0x010fda0003f05270 */
[----:B------:R-:W4:Y:S02]  /*e4f0*/  @P0 LDC.64 R2, c[0x0][0x440] ;  /* 0x00011000ff020b82 */ /* 0x000f240000000a00 */
[----:B----45:R-:W-:-:S04]  /*e500*/  @P0 IMAD.HI.U32 R8, R7, R2, RZ ;  /* 0x0000000207080227 */ /* 0x030fc800078e00ff */
        /* <DEDUP_REMOVED lines=12> */
.L_x_483:
[----:B------:R-:W4:Y:S01]  /*e5d0*/  LDL R2, [R1+0x4] ;  /* 0x0000040001027983 */ /* 0x000f220000100800 */
[----:B------:R-:W-:Y:S01]  /*e5e0*/  SHF.L.U32 R3, R10, 0x1f, RZ ;  /* 0x0000001f0a037819 */ /* 0x000fe200000006ff */
[----:B------:R-:W-:Y:S01]  /*e5f0*/  BSSY B2, `(.L_x_484) ;  /* 0x0000004000027945 */ /* 0x000fe20003800000 */
[----:B----4-:R-:W-:-:S04]  /*e600*/  LEA R2, R11, R2, 0x3 ;  /* 0x000000020b027211 */ /* 0x010fc800078e18ff */
[----:B------:R-:W4:Y:S02]  /*e610*/  SYNCS.PHASECHK.TRANS64.TRYWAIT P0, [R2+URZ+0x34840], R3 ;  /* 0x03484003020075a7 */ /* 0x000f24000800017f */
[----:B----4-:R-:W-:Y:S05]  /*e620*/  @!P0 BRA `(.L_x_485) ;  /* 0x0000002c005c8947 */ /* 0x010fea0003800000 */
.L_x_564:
[----:B------:R-:W-:Y:S05]  /*e630*/  BSYNC B2 ;  /* 0x0000000000027941 */ /* 0x000fea0003800000 */
.L_x_484:
[----:B--2---:R-:W2:Y:S01]  /*e640*/  S2R R9, SR_TID.X ;  /* 0x0000000000097919 */ /* 0x004ea20000002100 */
[----:B------:R-:W-:Y:S01]  /*e650*/  BSSY B2, `(.L_x_486) ;  /* 0x000000b000027945 */ /* 0x000fe20003800000 */
[----:B--2---:R-:W-:-:S04]  /*e660*/  LOP3.LUT R9, R9, 0x7f, RZ, 0xc0, !PT ;  /* 0x0000007f09097812 */ /* 0x004fc800078ec0ff */
[----:B------:R-:W-:-:S13]  /*e670*/  ISETP.NE.AND P1, PT, R9, RZ, PT ;  /* 0x000000ff0900720c */ /* 0x000fda0003f25270 */
[----:B------:R-:W-:Y:S05]  /*e680*/  @P1 BRA `(.L_x_487) ;  /* 0x00000000001c1947 */ /* 0x000fea0003800000 */
[----:B------:R-:W2:Y:S01]  /*e690*/  S2R R9, SR_TID.X ;  /* 0x0000000000097919 */ /* 0x000ea20000002100 */
[----:B----4-:R-:W-:-:S04]  /*e6a0*/  IMAD.MOV.U32 R3, RZ, RZ, 0xc000 ;  /* 0x0000c000ff037424 */ /* 0x010fc800078e00ff */
[----:B------:R4:W-:Y:S01]  /*e6b0*/  SYNCS.ARRIVE.TRANS64 RZ, [R2+URZ+0x34830], R3 ;  /* 0x0348300302ff79a7 */ /* 0x0009e2000800003f */
[----:B--2---:R-:W-:-:S04]  /*e6c0*/  LOP3.LUT R9, R9, 0x1f, RZ, 0xc0, !PT ;  /* 0x0000001f09097812 */ /* 0x004fc800078ec0ff */
[----:B------:R-:W-:-:S13]  /*e6d0*/  ISETP.NE.AND P0, PT, R9, RZ, PT ;  /* 0x000000ff0900720c */ /* 0x000fda0003f05270 */
[----:B----4-:R-:W-:Y:S05]  /*e6e0*/  @!P0 BRA `(.L_x_487) ;  /* 0x0000000000048947 */ /* 0x010fea0003800000 */
[----:B------:R-:W-:Y:S01]  /*e6f0*/  BPT.TRAP 0x1 ;  /* 0x000000040000795c */ /* 0x000fe20000300000 */
.L_x_487:
[----:B------:R-:W-:Y:S05]  /*e700*/  BSYNC B2 ;  /* 0x0000000000027941 */ /* 0x000fea0003800000 */
.L_x_486:
[----:B------:R-:W2:Y:S04]  /*e710*/  LDL R9, [R1+0x8] ;  /* 0x0000080001097983 */ /* 0x000ea80000100800 */
[----:B---3--:R-:W3:Y:S04]  /*e720*/  LDL R10, [R1+0x4] ;  /* 0x00000400010a7983 */ /* 0x008ee80000100800 */
[----:B----4-:R-:W4:Y:S01]  /*e730*/  LDL R2, [R1+0x18] ;  /* 0x0000180001027983 */ /* 0x010f220000100800 */
[----:B------:R-:W-:-:S05]  /*e740*/  IMAD.MOV.U32 R12, RZ, RZ, RZ ;  /* 0x000000ffff0c7224 */ /* 0x000fca00078e00ff */
[----:B------:R-:W-:Y:S01]  /*e750*/  R2UR UR10, R12 ;  /* 0x000000000c0a72ca */ /* 0x000fe200000e0000 */
[----:B------:R-:W-:Y:S01]  /*e760*/  UIADD3 UR4, UP0, UR36, 0x370, URZ ;  /* 0x0000037024047890 */ /* 0x000fe2000ff1e03f */
[----:B------:R-:W-:Y:S01]  /*e770*/  PLOP3.LUT P0, PT, PT, PT, PT, 0x80, 0x0 ;  /* 0x000000000000781c */ /* 0x000fe20003f0f070 */
[----:B------:R-:W-:Y:S01]  /*e780*/  UMOV UR6, 0x0 ;  /* 0x0000000000067882 */ /* 0x000fe20000000000 */
[----:B------:R-:W-:Y:S01]  /*e790*/  UMOV UR7, 0x14f00000 ;  /* 0x14f0000000077882 */ /* 0x000fe20000000000 */
[----:B------:R-:W-:Y:S01]  /*e7a0*/  UIADD3.X UR5, URZ, UR37, URZ, UP0, !UPT ;  /* 0x000000253f057290 */ /* 0x000fe200087fe43f */
[C---:B--2---:R-:W-:Y:S02]  /*e7b0*/  IMAD R3, R9.reuse, 0x8, R6 ;  /* 0x0000000809037824 */ /* 0x044fe400078e0206 */
[----:B---3--:R-:W-:Y:S02]  /*e7c0*/  IMAD R9, R9, 0xc000, R10 ;  /* 0x0000c00009097824 */ /* 0x008fe400078e020a */
[----:B------:R-:W-:-:S02]  /*e7d0*/  VIADD R3, R3, 0x30 ;  /* 0x0000003003037836 */ /* 0x000fc40000000000 */
[----:B----4-:R-:W-:Y:S02]  /*e7e0*/  IMAD R2, R7, 0x80, R2 ;  /* 0x0000008007027824 */ /* 0x010fe400078e0202 */
[----:B------:R-:W-:-:S07]  /*e7f0*/  VIADD R10, R9, 0x1c400 ;  /* 0x0001c400090a7836 */ /* 0x000fce0000000000 */
.L_x_488:
        /* <DEDUP_REMOVED lines=16> */
.L_x_489:
        /* <DEDUP_REMOVED lines=11> */
[----:B------:R-:W-:Y:S01]  /*e9b0*/  UMOV UR6, 0x0 ;  /* 0x0000000000067882 */ /* 0x000fe20000000000 */
[----:B------:R-:W-:Y:S01]  /*e9c0*/  IADD3 R9, R9, 0x24400, RZ ;  /* 0x0002440009097810 */ /* 0x000fe20007ffe0ff */
[----:B------:R-:W-:Y:S01]  /*e9d0*/  UMOV UR7, 0x14f00000 ;  /* 0x14f0000000077882 */ /* 0x000fe20000000000 */
[----:B------:R-:W-:-:S09]  /*e9e0*/  UMOV UR10, 0x80 ;  /* 0x00000080000a7882 */ /* 0x000fd20000000000 */
.L_x_490:
        /* <DEDUP_REMOVED lines=10> */
[----:B------:R-:W-:Y:S01]  /*ea90*/  SHF.L.U32 R5, R5, 0x1f, RZ ;  /* 0x0000001f05057819 */ /* 0x000fe200000006ff */
[----:B------:R-:W-:Y:S01]  /*eaa0*/  IMAD R2, R4, 0x8, R6 ;  /* 0x0000000804027824 */ /* 0x000fe200078e0206 */
[----:B------:R-:W-:Y:S03]  /*eab0*/  BSSY B2, `(.L_x_491) ;  /* 0x0000003000027945 */ /* 0x000fe60003800000 */
[----:B------:R-:W2:Y:S02]  /*eac0*/  SYNCS.PHASECHK.TRANS64.TRYWAIT P0, [R2+URZ+0x60], R5 ;  /* 0x00006005020075a7 */ /* 0x000ea4000800017f */
[----:B--2---:R-:W-:Y:S05]  /*ead0*/  @!P0 BRA `(.L_x_492) ;  /* 0x0000002800448947 */ /* 0x004fea0003800000 */
.L_x_565:
[----:B------:R-:W-:Y:S05]  /*eae0*/  BSYNC B2 ;  /* 0x0000000000027941 */ /* 0x000fea0003800000 */
.L_x_491:
[----:B------:R-:W-:Y:S01]  /*eaf0*/  BSSY B2, `(.L_x_493) ;  /* 0x000000b000027945 */ /* 0x000fe20003800000 */
[----:B------:R-:W-:Y:S02]  /*eb00*/  IMAD.MOV.U32 R10, RZ, RZ, 0x0 ;  /* 0x00000000ff0a7424 */ /* 0x000fe400078e00ff */
[----:B------:R-:W-:Y:S01]  /*eb10*/  IMAD.MOV.U32 R11, RZ, RZ, 0x14f00000 ;  /* 0x14f00000ff0b7424 */ /* 0x000fe200078e00ff */
[----:B------:R-:W-:Y:S06]  /*eb20*/  @P1 BRA `(.L_x_494) ;  /* 0x00000000001c1947 */ /* 0x000fec0003800000 */
[----:B------:R-:W3:Y:S02]  /*eb30*/  S2R R3, SR_TID.X ;  /* 0x0000000000037919 */ /* 0x000ee40000002100 */
[----:B---3--:R-:W-:Y:S01]  /*eb40*/  LOP3.LUT R9, R3, 0x1f, RZ, 0xc0, !PT ;  /* 0x0000001f03097812 */ /* 0x008fe200078ec0ff */
[----:B------:R-:W-:-:S03]  /*eb50*/  IMAD.MOV.U32 R3, RZ, RZ, 0x8000 ;  /* 0x00008000ff037424 */ /* 0x000fc600078e00ff */
[----:B------:R-:W-:Y:S01]  /*eb60*/  ISETP.NE.AND P0, PT, R9, RZ, PT ;  /* 0x000000ff0900720c */ /* 0x000fe20003f05270 */
[----:B------:R3:W-:-:S12]  /*eb70*/  SYNCS.ARRIVE.TRANS64 RZ, [R2+URZ+0x50], R3 ;  /* 0x0000500302ff79a7 */ /* 0x0007d8000800003f */
[----:B---3--:R-:W-:Y:S05]  /*eb80*/  @!P0 BRA `(.L_x_494) ;  /* 0x0000000000048947 */ /* 0x008fea0003800000 */
[----:B------:R-:W-:Y:S01]  /*eb90*/  BPT.TRAP 0x1 ;  /* 0x000000040000795c */ /* 0x000fe20000300000 */
.L_x_494:
[----:B------:R-:W-:Y:S05]  /*eba0*/  BSYNC B2 ;  /* 0x0000000000027941 */ /* 0x000fea0003800000 */
.L_x_493:
[----:B------:R-:W3:Y:S04]  /*ebb0*/  LDL R9, [R1+0x4] ;  /* 0x0000040001097983 */ /* 0x000ee80000100800 */
[----:B--2---:R-:W2:Y:S04]  /*ebc0*/  LDL R5, [R1+0x18] ;  /* 0x0000180001057983 */ /* 0x004ea80000100800 */
        /* <DEDUP_REMOVED lines=8> */
[----:B---3--:R-:W-:-:S02]  /*ec50*/  IMAD R4, R4, 0x8000, R9 ;  /* 0x0000800004047824 */ /* 0x008fc400078e0209 */
[----:B--2---:R-:W-:Y:S02]  /*ec60*/  IMAD R3, R3, 0x80, R5 ;  /* 0x0000008003037824 */ /* 0x004fe400078e0205 */
[----:B------:R-:W-:-:S08]  /*ec70*/  VIADD R5, R4, 0x400 ;  /* 0x0000040004057836 */ /* 0x000fd00000000000 */
.L_x_495:
        /* <DEDUP_REMOVED lines=11> */
[----:B------:R-:W-:Y:S02]  /*ed30*/  R2UR UR10, R13 ;  /* 0x000000000d0a72ca */ /* 0x000fe400000e0000 */
[----:B------:R-:W-:Y:S02]  /*ed40*/  R2UR UR6, R10 ;  /* 0x000000000a0672ca */ /* 0x000fe400000e0000 */
[----:B------:R-:W-:Y:S02]  /*ed50*/  R2UR UR7, R11 ;  /* 0x000000000b0772ca */ /* 0x000fe400000e0000 */
[----:B------:R-:W-:Y:S02]  /*ed60*/  PLOP3.LUT P0, PT, PT, PT, PT, 0x80, 0x0 ;  /* 0x000000000000781c */ /* 0x000fe40003f0f070 */
[----:B------:R-:W-:-:S11]  /*ed70*/  IADD3 R4, R4, 0x4400, RZ ;  /* 0x0000440004047810 */ /* 0x000fd60007ffe0ff */
.L_x_496:
        /* <DEDUP_REMOVED lines=13> */
.L_x_482:
[----:B------:R-:W-:Y:S05]  /*ee50*/  BSYNC B1 ;  /* 0x0000000000017941 */ /* 0x000fea0003800000 */
.L_x_481:
[C---:B------:R-:W-:Y:S01]  /*ee60*/  ISETP.GT.AND P0, PT, R0.reuse, 0x1, PT ;  /* 0x000000010000780c */ /* 0x040fe20003f04270 */
[----:B------:R-:W-:-:S12]  /*ee70*/  VIADD R0, R0, 0xfffffffe ;  /* 0xfffffffe00007836 */ /* 0x000fd80000000000 */
[----:B------:R-:W-:Y:S05]  /*ee80*/  @P0 BRA `(.L_x_497) ;  /* 0xffffffe800840947 */ /* 0x000fea000383ffff */
.L_x_446:
[----:B------:R-:W-:Y:S05]  /*ee90*/  BSYNC B0 ;  /* 0x0000000000007941 */ /* 0x000fea0003800000 */
.L_x_445:
[----:B------:R-:W0:Y:S01]  /*eea0*/  S2R R2, SR_TID.X ;  /* 0x0000000000027919 */ /* 0x000e220000002100 */
[----:B------:R-:W-:Y:S01]  /*eeb0*/  BSSY B0, `(.L_x_498) ;  /* 0x0000011000007945 */ /* 0x000fe20003800000 */
[----:B0-----:R-:W-:-:S04]  /*eec0*/  LOP3.LUT R3, R2, 0x7f, RZ, 0xc0, !PT ;  /* 0x0000007f02037812 */ /* 0x001fc800078ec0ff */
[----:B------:R-:W-:-:S13]  /*eed0*/  ISETP.NE.AND P0, PT, R3, RZ, PT ;  /* 0x000000ff0300720c */ /* 0x000fda0003f05270 */
[----:B------:R-:W-:Y:S05]  /*eee0*/  @P0 BRA `(.L_x_499) ;  /* 0x0000000000340947 */ /* 0x000fea0003800000 */
[----:B------:R-:W0:Y:S01]  /*eef0*/  S2R R2, SR_LANEID ;  /* 0x0000000000027919 */ /* 0x000e220000000000 */
[----:B------:R-:W-:Y:S01]  /*ef00*/  VOTEU.ANY UR4, UPT, PT ;  /* 0x0000000000047886 */ /* 0x000fe200038e0100 */
[----:B------:R-:W1:Y:S01]  /*ef10*/  LDC.64 R4, c[0x0][0xc60] ;  /* 0x00031800ff047b82 */ /* 0x000e620000000a00 */
[----:B------:R-:W0:Y:S01]  /*ef20*/  FLO.U32 R0, UR4 ;  /* 0x0000000400007d00 */ /* 0x000e2200080e0000 */
[----:B------:R-:W-:Y:S01]  /*ef30*/  ULDC.64 UR6, c[0x0][0x208] ;  /* 0x0000820000067ab9 */ /* 0x000fe20000000a00 */
[----:B0-----:R-:W-:-:S06]  /*ef40*/  ISETP.EQ.U32.AND P0, PT, R0, R2, PT ;  /* 0x000000020000720c */ /* 0x001fcc0003f02070 */
[----:B------:R-:W1:Y:S07]  /*ef50*/  POPC R2, UR4 ;  /* 0x0000000400027d09 */ /* 0x000e6e0008000000 */
[----:B-1----:R-:W2:Y:S04]  /*ef60*/  @P0 ATOMG.E.ADD.STRONG.GPU PT, R2, desc[UR6][R4.64], R2 ;  /* 0x00000002040209a8 */ /* 0x002ea800081ee1c6 */
[----:B--2---:R0:W1:Y:S02]  /*ef70*/  SHFL.IDX PT, R2, R2, R0, 0x1f ;  /* 0x00001f0002027589 */ /* 0x00406400000e0000 */
[----:B0-----:R-:W0:Y:S02]  /*ef80*/  S2R R0, SR_LTMASK ;  /* 0x0000000000007919 */ /* 0x001e240000003900 */
[----:B0-----:R-:W-:-:S06]  /*ef90*/  LOP3.LUT R0, R0, UR4, RZ, 0xc0, !PT ;  /* 0x0000000400007c12 */ /* 0x001fcc000f8ec0ff */
[----:B------:R-:W1:Y:S02]  /*efa0*/  POPC R0, R0 ;  /* 0x0000000000007309 */ /* 0x000e640000000000 */
[----:B-1----:R-:W-:-:S07]  /*efb0*/  IADD3 R16, R2, UR38, R0 ;  /* 0x0000002602107c10 */ /* 0x002fce000fffe000 */
.L_x_499:
[----:B------:R-:W-:Y:S05]  /*efc0*/  BSYNC B0 ;  /* 0x0000000000007941 */ /* 0x000fea0003800000 */
.L_x_498:
[----:B------:R-:W2:Y:S01]  /*efd0*/  LDL.LU R0, [R1+0x20] ;  /* 0x0000200001007983 */ /* 0x000ea20000300800 */
[----:B------:R-:W-:Y:S01]  /*efe0*/  BSSY B0, `(.L_x_500) ;  /* 0x0000040000007945 */ /* 0x000fe20003800000 */
[----:B--2---:R-:W-:-:S13]  /*eff0*/  ISETP.NE.AND P0, PT, R0, RZ, PT ;  /* 0x000000ff0000720c */ /* 0x004fda0003f05270 */
[----:B------:R-:W-:Y:S05]  /*f000*/  @!P0 BRA `(.L_x_501) ;  /* 0x0000000000f48947 */ /* 0x000fea0003800000 */
[----:B------:R-:W2:Y:S04]  /*f010*/  LDL R4, [R1+0x4] ;  /* 0x0000040001047983 */ /* 0x000ea80000100800 */
[----:B------:R-:W2:Y:S04]  /*f020*/  LDL R0, [R1+0x8] ;  /* 0x0000080001007983 */ /* 0x000ea80000100800 */
[----:B------:R-:W3:Y:S01]  /*f030*/  LDL R2, [R1+0x10] ;  /* 0x0000100001027983 */ /* 0x000ee20000100800 */
[----:B------:R-:W-:Y:S01]  /*f040*/  BSSY B1, `(.L_x_502) ;  /* 0x0000006000017945 */ /* 0x000fe20003800000 */
[----:B------:R-:W-:Y:S01]  /*f050*/  ISETP.NE.AND P1, PT, R3, RZ, PT ;  /* 0x000000ff0300720c */ /* 0x000fe20003f25270 */
[----:B--2---:R-:W-:Y:S01]  /*f060*/  IMAD R0, R0, 0x8, R4 ;  /* 0x0000000800007824 */ /* 0x004fe200078e0204 */
[----:B---3--:R-:W-:-:S04]  /*f070*/  SHF.L.U32 R2, R2, 0x1f, RZ ;  /* 0x0000001f02027819 */ /* 0x008fc800000006ff */
[----:B------:R-:W0:Y:S02]  /*f080*/  SYNCS.PHASECHK.TRANS64.TRYWAIT P0, [R0+URZ+0x34860], R2 ;  /* 0x03486002000075a7 */ /* 0x000e24000800017f */
[----:B0-----:R-:W-:Y:S05]  /*f090*/  @!P0 BRA `(.L_x_503) ;  /* 0x0000002000e88947 */ /* 0x001fea0003800000 */
.L_x_566:
[----:B------:R-:W-:Y:S05]  /*f0a0*/  BSYNC B1 ;  /* 0x0000000000017941 */ /* 0x000fea0003800000 */
.L_x_502:
[----:B------:R-:W-:Y:S04]  /*f0b0*/  BSSY B1, `(.L_x_504) ;  /* 0x0000009000017945 */ /* 0x000fe80003800000 */
[----:B------:R-:W-:Y:S05]  /*f0c0*/  @P1 BRA `(.L_x_505) ;  /* 0x00000000001c1947 */ /* 0x000fea0003800000 */
[----:B------:R-:W2:Y:S01]  /*f0d0*/  S2R R3, SR_TID.X ;  /* 0x0000000000037919 */ /* 0x000ea20000002100 */
[----:B0-----:R-:W-:-:S04]  /*f0e0*/  IMAD.MOV.U32 R2, RZ, RZ, 0x8000 ;  /* 0x00008000ff027424 */ /* 0x001fc800078e00ff */
[----:B------:R3:W-:Y:S01]  /*f0f0*/  SYNCS.ARRIVE.TRANS64 RZ, [R0+URZ+0x34850], R2 ;  /* 0x0348500200ff79a7 */ /* 0x0007e2000800003f */
[----:B--2---:R-:W-:-:S04]  /*f100*/  LOP3.LUT R3, R3, 0x1f, RZ, 0xc0, !PT ;  /* 0x0000001f03037812 */ /* 0x004fc800078ec0ff */
[----:B------:R-:W-:-:S13]  /*f110*/  ISETP.NE.AND P0, PT, R3, RZ, PT ;  /* 0x000000ff0300720c */ /* 0x000fda0003f05270 */
[----:B---3--:R-:W-:Y:S05]  /*f120*/  @!P0 BRA `(.L_x_505) ;  /* 0x0000000000048947 */ /* 0x008fea0003800000 */
[----:B------:R-:W-:Y:S01]  /*f130*/  BPT.TRAP 0x1 ;  /* 0x000000040000795c */ /* 0x000fe20000300000 */
.L_x_505:
[----:B------:R-:W-:Y:S05]  /*f140*/  BSYNC B1 ;  /* 0x0000000000017941 */ /* 0x000fea0003800000 */
.L_x_504:
[----:B------:R-:W2:Y:S04]  /*f150*/  LDL.LU R5, [R1+0x18] ;  /* 0x0000180001057983 */ /* 0x000ea80000300800 */
[----:B------:R-:W3:Y:S04]  /*f160*/  LDL R4, [R1+0x4] ;  /* 0x0000040001047983 */ /* 0x000ee80000100800 */
[----:B0-----:R-:W3:Y:S04]  /*f170*/  LDL R2, [R1+0x8] ;  /* 0x0000080001027983 */ /* 0x001ee80000100800 */
[----:B------:R-:W2:Y:S01]  /*f180*/  LDL R3, [R1+0x14] ;  /* 0x0000140001037983 */ /* 0x000ea20000100800 */
[----:B------:R-:W-:Y:S01]  /*f190*/  UIADD3 UR4, UP0, UR36, 0x470, URZ ;  /* 0x0000047024047890 */ /* 0x000fe2000ff1e03f */
[----:B------:R-:W-:Y:S01]  /*f1a0*/  PLOP3.LUT P0, PT, PT, PT, PT, 0x80, 0x0 ;  /* 0x000000000000781c */ /* 0x000fe20003f0f070 */
[----:B------:R-:W-:Y:S01]  /*f1b0*/  VIADD R0, R0, 0x34850 ;  /* 0x0003485000007836 */ /* 0x000fe20000000000 */
[----:B------:R-:W-:Y:S01]  /*f1c0*/  UMOV UR6, 0x0 ;  /* 0x0000000000067882 */ /* 0x000fe20000000000 */
[----:B------:R-:W-:Y:S01]  /*f1d0*/  UIADD3.X UR5, URZ, UR37, URZ, UP0, !UPT ;  /* 0x000000253f057290 */ /* 0x000fe200087fe43f */
[----:B------:R-:W-:Y:S01]  /*f1e0*/  UMOV UR7, 0x14f00000 ;  /* 0x14f0000000077882 */ /* 0x000fe20000000000 */
[----:B------:R-:W-:Y:S01]  /*f1f0*/  UMOV UR10, URZ ;  /* 0x0000003f000a7c82 */ /* 0x000fe20008000000 */
[----:B---3--:R-:W-:-:S02]  /*f200*/  IMAD R2, R2, 0x8000, R4 ;  /* 0x0000800002027824 */ /* 0x008fc400078e0204 */
[----:B--2---:R-:W-:Y:S02]  /*f210*/  IMAD R3, R3, 0x80, R5 ;  /* 0x0000008003037824 */ /* 0x004fe400078e0205 */
[----:B------:R-:W-:-:S07]  /*f220*/  VIADD R4, R2, 0x400 ;  /* 0x0000040002047836 */ /* 0x000fce0000000000 */
.L_x_506:
        /* <DEDUP_REMOVED lines=11> */
[----:B------:R-:W-:Y:S01]  /*f2e0*/  PLOP3.LUT P0, PT, PT, PT, PT, 0x80, 0x0 ;  /* 0x000000000000781c */ /* 0x000fe20003f0f070 */
[----:B------:R-:W-:Y:S01]  /*f2f0*/  VIADD R2, R2, 0x4400 ;  /* 0x0000440002027836 */ /* 0x000fe20000000000 */
[----:B------:R-:W-:Y:S01]  /*f300*/  UMOV UR6, 0x0 ;  /* 0x0000000000067882 */ /* 0x000fe20000000000 */
[----:B------:R-:W-:Y:S01]  /*f310*/  UMOV UR7, 0x14f00000 ;  /* 0x14f0000000077882 */ /* 0x000fe20000000000 */
[----:B------:R-:W-:-:S09]  /*f320*/  UMOV UR10, 0x40 ;  /* 0x00000040000a7882 */ /* 0x000fd20000000000 */
.L_x_507:
        /* <DEDUP_REMOVED lines=11> */
.L_x_501:
[----:B------:R-:W-:Y:S05]  /*f3e0*/  BSYNC B0 ;  /* 0x0000000000007941 */ /* 0x000fea0003800000 */
.L_x_500:
[----:B------:R-:W2:Y:S04]  /*f3f0*/  LDL.LU R5, [R1+0x8] ;  /* 0x0000080001057983 */ /* 0x000ea80000300800 */
[----:B------:R-:W3:Y:S01]  /*f400*/  LDL.LU R4, [R1+0x10] ;  /* 0x0000100001047983 */ /* 0x000ee20000300800 */
[----:B--2---:R-:W-:-:S04]  /*f410*/  IADD3 R0, R5, 0x1, RZ ;  /* 0x0000000105007810 */ /* 0x004fc80007ffe0ff */
[----:B------:R-:W-:-:S04]  /*f420*/  ISETP.NE.AND P0, PT, R0, 0x2, PT ;  /* 0x000000020000780c */ /* 0x000fc80003f05270 */
[----:B------:R-:W-:Y:S02]  /*f430*/  SEL R2, RZ, 0x1, P0 ;  /* 0x00000001ff027807 */ /* 0x000fe40000000000 */
[----:B------:R-:W-:Y:S02]  /*f440*/  SEL R0, R0, RZ, P0 ;  /* 0x000000ff00007207 */ /* 0x000fe40000000000 */
[----:B---3--:R-:W-:-:S03]  /*f450*/  LOP3.LUT R4, R4, R2, RZ, 0x3c, !PT ;  /* 0x0000000204047212 */ /* 0x008fc600078e3cff */
[----:B------:R0:W-:Y:S04]  /*f460*/  STL [R1+0x8], R0 ;  /* 0x0000080001007387 */ /* 0x0001e80000100800 */
[----:B------:R0:W-:Y:S02]  /*f470*/  STL [R1+0x10], R4 ;  /* 0x0000100401007387 */ /* 0x0001e40000100800 */
.L_x_425:
[----:B------:R-:W-:Y:S05]  /*f480*/  BSYNC B7 ;  /* 0x0000000000077941 */ /* 0x000fea0003800000 */
.L_x_423:
[----:B0-----:R-:W2:Y:S02]  /*f490*/  LDL R0, [R1+0x58] ;  /* 0x0000580001007983 */ /* 0x001ea40000100800 */
[----:B--2---:R-:W-:-:S13]  /*f4a0*/  ISETP.NE.AND P0, PT, R0, RZ, PT ;  /* 0x000000ff0000720c */ /* 0x004fda0003f05270 */
[----:B------:R-:W-:Y:S05]  /*f4b0*/  @!P0 BRA `(.L_x_508) ;  /* 0x0000000000288947 */ /* 0x000fea0003800000 */
[----:B------:R-:W-:Y:S05]  /*f4c0*/  WARPSYNC.ALL ;  /* 0x0000000000007948 */ /* 0x000fea0003800000 */
[----:B------:R-:W0:Y:S08]  /*f4d0*/  S2UR UR5, SR_CgaCtaId ;  /* 0x00000000000579c3 */ /* 0x000e300000008800 */
[----:B------:R-:W-:Y:S06]  /*f4e0*/  BAR.SYNC.DEFER_BLOCKING 0x5, 0x180 ;  /* 0x0146000000007b1d */ /* 0x000fec0000010000 */
[----:B------:R-:W-:-:S02]  /*f4f0*/  UMOV UR4, 0x400 ;  /* 0x0000040000047882 */ /* 0x000fc40000000000 */
[----:B0-----:R-:W-:-:S06]  /*f500*/  ULEA UR4, UR5, UR4, 0x18 ;  /* 0x0000000405047291 */ /* 0x001fcc000f8ec03f */
[----:B------:R-:W-:-:S05]  /*f510*/  IMAD.U32 R0, RZ, RZ, UR4 ;  /* 0x00000004ff007e24 */ /* 0x000fca000f8e00ff */
[----:B------:R0:W2:Y:S04]  /*f520*/  LDS.128 R16, [R0+0x348d0] ;  /* 0x0348d00000107984 */ /* 0x0000a80000000c00 */
[----:B------:R0:W-:Y:S01]  /*f530*/  STL [R1+0x4], R0 ;  /* 0x0000040001007387 */ /* 0x0001e20000100800 */
[----:B------:R-:W-:Y:S06]  /*f540*/  BAR.ARV 0x4, 0x180 ;  /* 0x0106000000007b1d */ /* 0x000fec0000002000 */
[----:B------:R-:W-:Y:S05]  /*f550*/  BRA `(.L_x_509) ;  /* 0x0000000800507947 */ /* 0x000fea0003800000 */
.L_x_508:
[----:B------:R-:W1:Y:S01]  /*f560*/  S2R R0, SR_TID.X ;  /* 0x0000000000007919 */ /* 0x000e620000002100 */
[----:B------:R-:W-:Y:S01]  /*f570*/  UMOV UR4, 0xffffffff ;  /* 0xffffffff00047882 */ /* 0x000fe20000000000 */
[----:B-1--4-:R-:W-:-:S04]  /*f580*/  LOP3.LUT R7, R0, 0x1f, RZ, 0xc0, !PT ;  /* 0x0000001f00077812 */ /* 0x012fc800078ec0ff */
[----:B------:R-:W-:Y:S01]  /*f590*/  ISETP.NE.AND P0, PT, R7, 0x1f, PT ;  /* 0x0000001f0700780c */ /* 0x000fe20003f05270 */
[----:B------:R-:W-:-:S12]  /*f5a0*/  BRA.DIV UR4, `(.L_x_510) ;  /* 0x0000001e04b87947 */ /* 0x000fd8000b800000 */
[----:B------:R-:W-:Y:S01]  /*f5b0*/  IMAD.IADD R5, R19, 0x1, R7 ;  /* 0x0000000113057824 */ /* 0x000fe200078e0207 */
[----:B------:R-:W-:Y:S01]  /*f5c0*/  ULDC UR4, c[0x0][0xc3c] ;  /* 0x00030f0000047ab9 */ /* 0x000fe20000000800 */
[----:B------:R-:W-:-:S03]  /*f5d0*/  ULDC.64 UR6, c[0x0][0x208] ;  /* 0x0000820000067ab9 */ /* 0x000fc60000000a00 */
[----:B------:R-:W-:-:S13]  /*f5e0*/  ISETP.GE.OR P1, PT, R5, UR4, !P0 ;  /* 0x0000000405007c0c */ /* 0x000fda000c726670 */
[----:B------:R-:W0:Y:S02]  /*f5f0*/  @!P1 LDC.64 R2, c[0x0][0xc80] ;  /* 0x00032000ff029b82 */ /* 0x000e240000000a00 */
[----:B0-----:R-:W-:-:S06]  /*f600*/  @!P1 IMAD.WIDE R2, R5, 0x4, R2 ;  /* 0x0000000405029825 */ /* 0x001fcc00078e0202 */
[----:B------:R0:W2:Y:S01]  /*f610*/  @!P1 LDG.E R3, desc[UR6][R2.64] ;  /* 0x0000000602039981 */ /* 0x0000a2000c1e1900 */
[C---:B------:R-:W-:Y:S02]  /*f620*/  ISETP.GE.U32.AND P2, PT, R7.reuse, 0x2, PT ;  /* 0x000000020700780c */ /* 0x040fe40003f46070 */
[C---:B------:R-:W-:Y:S01]  /*f630*/  ISETP.GE.U32.AND P3, PT, R7.reuse, 0x4, PT ;  /* 0x000000040700780c */ /* 0x040fe20003f66070 */
[----:B------:R-:W-:Y:S01]  /*f640*/  SHFL.IDX PT, R4, R16, 0x1, 0x1f ;  /* 0x00201f0010047f89 */ /* 0x000fe200000e0000 */
[C---:B------:R-:W-:Y:S02]  /*f650*/  ISETP.GE.U32.AND P4, PT, R7.reuse, 0x8, PT ;  /* 0x000000080700780c */ /* 0x040fe40003f86070 */
[C---:B------:R-:W-:Y:S01]  /*f660*/  ISETP.GE.U32.AND P5, PT, R7.reuse, 0x10, PT ;  /* 0x000000100700780c */ /* 0x040fe20003fa6070 */
[----:B0-----:R-:W-:Y:S02]  /*f670*/  IMAD.MOV.U32 R2, RZ, RZ, RZ ;  /* 0x000000ffff027224 */ /* 0x001fe400078e00ff */
[----:B--2---:R-:W-:Y:S01]  /*f680*/  @!P1 IMAD.MOV.U32 R2, RZ, RZ, R3 ;  /* 0x000000ffff029224 */ /* 0x004fe200078e0003 */
[----:B------:R-:W-:-:S04]  /*f690*/  ISETP.NE.AND P1, PT, R7, RZ, PT ;  /* 0x000000ff0700720c */ /* 0x000fc80003f25270 */
        /* <DEDUP_REMOVED lines=13> */
[----:B0-----:R-:W-:-:S04]  /*f770*/  SEL R0, R5, RZ, P5 ;  /* 0x000000ff05007207 */ /* 0x001fc80002800000 */
[----:B------:R-:W-:Y:S02]  /*f780*/  IADD3 R3, R3, R0, RZ ;  /* 0x0000000003037210 */ /* 0x000fe40007ffe0ff */
[----:B------:R0:W1:Y:S04]  /*f790*/  SHFL.IDX PT, R0, R16, RZ, 0x1f ;  /* 0x00001fff10007589 */ /* 0x00006800000e0000 */
[----:B------:R0:W2:Y:S02]  /*f7a0*/  SHFL.IDX PT, R6, R3, 0x1f, 0x1f ;  /* 0x03e01f0003067f89 */ /* 0x0000a400000e0000 */
.L_x_576:
[----:B------:R-:W-:Y:S02]  /*f7b0*/  ULDC UR4, c[0x0][0xc38] ;  /* 0x00030e0000047ab9 */ /* 0x000fe40000000800 */
[----:B0-----:R-:W-:-:S04]  /*f7c0*/  IMAD.U32 R16, RZ, RZ, UR4 ;  /* 0x00000004ff107e24 */ /* 0x001fc8000f8e00ff */
[----:B--2---:R-:W-:-:S04]  /*f7d0*/  IMAD R6, R6, R16, RZ ;  /* 0x0000001006067224 */ /* 0x004fc800078e02ff */
[----:B------:R-:W-:-:S05]  /*f7e0*/  IMAD.IADD R4, R4, 0x1, R6 ;  /* 0x0000000104047824 */ /* 0x000fca00078e0206 */
[----:B-1----:R-:W-:-:S13]  /*f7f0*/  ISETP.GT.AND P6, PT, R4, R0, PT ;  /* 0x000000000400720c */ /* 0x002fda0003fc4270 */
[----:B------:R-:W-:Y:S05]  /*f800*/  @P6 BRA `(.L_x_511) ;  /* 0x0000000000a06947 */ /* 0x000fea0003800000 */
.L_x_516:
[----:B0-----:R-:W0:Y:S01]  /*f810*/  LDC R2, c[0x0][0xc3c] ;  /* 0x00030f00ff027b82 */ /* 0x001e220000000800 */
[----:B------:R-:W-:-:S05]  /*f820*/  VIADD R19, R19, 0x1f ;  /* 0x0000001f13137836 */ /* 0x000fca0000000000 */
[----:B0-----:R-:W-:-:S13]  /*f830*/  ISETP.GE.AND P6, PT, R19, R2, PT ;  /* 0x000000021300720c */ /* 0x001fda0003fc6270 */
[----:B------:R-:W-:Y:S05]  /*f840*/  @P6 BRA `(.L_x_512) ;  /* 0x0000000400486947 */ /* 0x000fea0003800000 */
[----:B------:R-:W0:Y:S01]  /*f850*/  S2R R3, SR_TID.X ;  /* 0x0000000000037919 */ /* 0x000e220000002100 */
[----:B------:R-:W-:Y:S01]  /*f860*/  BSSY B0, `(.L_x_513) ;  /* 0x000000a000007945 */ /* 0x000fe20003800000 */
[----:B0-----:R-:W-:-:S05]  /*f870*/  LOP3.LUT R3, R3, 0x1f, RZ, 0xc0, !PT ;  /* 0x0000001f03037812 */ /* 0x001fca00078ec0ff */
[----:B------:R-:W-:-:S05]  /*f880*/  IMAD.IADD R5, R19, 0x1, R3 ;  /* 0x0000000113057824 */ /* 0x000fca00078e0203 */
[----:B------:R-:W-:Y:S01]  /*f890*/  ISETP.GE.OR P6, PT, R5, R2, !P0 ;  /* 0x000000020500720c */ /* 0x000fe200047c6670 */
[----:B------:R-:W-:-:S12]  /*f8a0*/  IMAD.MOV.U32 R2, RZ, RZ, RZ ;  /* 0x000000ffff027224 */ /* 0x000fd800078e00ff */
[----:B------:R-:W-:Y:S05]  /*f8b0*/  @P6 BRA `(.L_x_514) ;  /* 0x0000000000106947 */ /* 0x000fea0003800000 */
[----:B------:R-:W0:Y:S01]  /*f8c0*/  LDC.64 R2, c[0x0][0xc80] ;  /* 0x00032000ff027b82 */ /* 0x000e220000000a00 */
[----:B------:R-:W-:Y:S01]  /*f8d0*/  ULDC.64 UR4, c[0x0][0x208] ;  /* 0x0000820000047ab9 */ /* 0x000fe20000000a00 */
[----:B0-----:R-:W-:-:S06]  /*f8e0*/  IMAD.WIDE R2, R5, 0x4, R2 ;  /* 0x0000000405027825 */ /* 0x001fcc00078e0202 */
[----:B------:R0:W5:Y:S02]  /*f8f0*/  LDG.E R2, desc[UR4][R2.64] ;  /* 0x0000000402027981 */ /* 0x000164000c1e1900 */
.L_x_514:
[----:B------:R-:W-:Y:S05]  /*f900*/  BSYNC B0 ;  /* 0x0000000000007941 */ /* 0x000fea0003800000 */
.L_x_513:
[----:B------:R-:W-:-:S03]  /*f910*/  UMOV UR4, 0xffffffff ;  /* 0xffffffff00047882 */ /* 0x000fc60000000000 */
[----:B------:R-:W-:Y:S05]  /*f920*/  BRA.DIV UR4, `(.L_x_515) ;  /* 0x0000002204187947 */ /* 0x000fea000b800000 */
[----:B-----5:R-:W0:Y:S02]  /*f930*/  SHFL.UP PT, R14, R2, 0x1, RZ ;  /* 0x04200000020e7989 */ /* 0x020e2400000e00ff */
        /* <DEDUP_REMOVED lines=10> */
[----:B------:R-:W-:-:S05]  /*f9e0*/  IADD3 R3, R3, R5, RZ ;  /* 0x0000000503037210 */ /* 0x000fca0007ffe0ff */
[----:B------:R-:W0:Y:S02]  /*f9f0*/  SHFL.UP PT, R5, R3, 0x10, RZ ;  /* 0x0600000003057989 */ /* 0x000e2400000e00ff */
[----:B0-----:R-:W-:-:S05]  /*fa00*/  SEL R5, R5, RZ, P5 ;  /* 0x000000ff05057207 */ /* 0x001fca0002800000 */
[----:B------:R-:W-:-:S05]  /*fa10*/  IMAD.IADD R3, R3, 0x1, R5 ;  /* 0x0000000103037824 */ /* 0x000fca00078e0205 */
[----:B------:R0:W1:Y:S02]  /*fa20*/  SHFL.IDX PT, R6, R3, 0x1f, 0x1f ;  /* 0x03e01f0003067f89 */ /* 0x00006400000e0000 */
.L_x_584:
[----:B------:R-:W-:Y:S02]  /*fa30*/  ULDC UR4, c[0x0][0xc38] ;  /* 0x00030e0000047ab9 */ /* 0x000fe40000000800 */
[----:B------:R-:W-:-:S04]  /*fa40*/  IMAD.U32 R16, RZ, RZ, UR4 ;  /* 0x00000004ff107e24 */ /* 0x000fc8000f8e00ff */
[----:B-1----:R-:W-:-:S04]  /*fa50*/  IMAD R6, R6, R16, RZ ;  /* 0x0000001006067224 */ /* 0x002fc800078e02ff */
[----:B------:R-:W-:-:S05]  /*fa60*/  IMAD.IADD R4, R6, 0x1, R4 ;  /* 0x0000000106047824 */ /* 0x000fca00078e0204 */
[----:B------:R-:W-:-:S13]  /*fa70*/  ISETP.GT.AND P6, PT, R4, R0, PT ;  /* 0x000000000400720c */ /* 0x000fda0003fc4270 */
[----:B------:R-:W-:Y:S05]  /*fa80*/  @!P6 BRA `(.L_x_516) ;  /* 0xfffffffc0060e947 */ /* 0x000fea000383ffff */
.L_x_511:
[----:B------:R-:W-:Y:S01]  /*fa90*/  IMAD.IADD R6, R4, 0x1, -R6 ;  /* 0x0000000104067824 */ /* 0x000fe200078e0a06 */
[----:B------:R-:W-:-:S03]  /*faa0*/  UMOV UR4, 0xffffffff ;  /* 0xffffffff00047882 */ /* 0x000fc60000000000 */
[----:B------:R-:W-:-:S05]  /*fab0*/  IMAD R4, R3, R16, R6 ;  /* 0x0000001003047224 */ /* 0x000fca00078e0206 */
[----:B------:R-:W-:Y:S01]  /*fac0*/  ISETP.GT.AND P6, PT, R4, R0, PT ;  /* 0x000000000400720c */ /* 0x000fe20003fc4270 */
[----:B------:R-:W-:-:S12]  /*fad0*/  BRA.DIV UR4, `(.L_x_517) ;  /* 0x0000002204807947 */ /* 0x000fd8000b800000 */
[----:B------:R-:W-:-:S04]  /*fae0*/  VOTE.ANY R5, PT, !P6 ;  /* 0x0000000000057806 */ /* 0x000fc800070e0100 */
[----:B------:R-:W1:Y:S02]  /*faf0*/  POPC R4, R5 ;  /* 0x0000000500047309 */ /* 0x000e640000000000 */
[----:B-1----:R1:W2:Y:S02]  /*fb00*/  SHFL.IDX PT, R17, R2, R4, 0x1f ;  /* 0x00001f0402117589 */ /* 0x0022a400000e0000 */
.L_x_588:
[----:B------:R-:W-:Y:S01]  /*fb10*/  ISETP.NE.AND P0, PT, R5, RZ, PT ;  /* 0x000000ff0500720c */ /* 0x000fe20003f05270 */
[----:B-1----:R-:W-:-:S12]  /*fb20*/  IMAD.MOV.U32 R2, RZ, RZ, RZ ;  /* 0x000000ffff027224 */ /* 0x002fd800078e00ff */
[----:B------:R-:W-:Y:S05]  /*fb30*/  @!P0 BRA `(.L_x_518) ;  /* 0x0000000000108947 */ /* 0x000fea0003800000 */
[----:B------:R-:W-:Y:S01]  /*fb40*/  UMOV UR4, 0xffffffff ;  /* 0xffffffff00047882 */ /* 0x000fe20000000000 */
[----:B------:R-:W-:Y:S02]  /*fb50*/  VIADD R12, R4, 0xffffffff ;  /* 0xffffffff040c7836 */ /* 0x000fe40000000000 */
[----:B------:R-:W-:Y:S05]  /*fb60*/  BRA.DIV UR4, `(.L_x_519) ;  /* 0x0000002204a47947 */ /* 0x000fea000b800000 */
[----:B------:R1:W3:Y:S02]  /*fb70*/  SHFL.IDX PT, R2, R3, R12, 0x1f ;  /* 0x00001f0c03027589 */ /* 0x0002e400000e0000 */
.L_x_518:
[----:B--2---:R-:W-:Y:S01]  /*fb80*/  IABS R5, R17 ;  /* 0x0000001100057213 */ /* 0x004fe20000000000 */
[----:B---3--:R-:W-:Y:S02]  /*fb90*/  IMAD R16, R2, R16, R6 ;  /* 0x0000001002107224 */ /* 0x008fe400078e0206 */
[----:B------:R-:W-:Y:S01]  /*fba0*/  IMAD.IADD R19, R4, 0x1, R19 ;  /* 0x0000000104137824 */ /* 0x000fe200078e0213 */
[----:B------:R-:W2:Y:S01]  /*fbb0*/  I2F.RP R2, R5 ;  /* 0x0000000500027306 */ /* 0x000ea20000209400 */
[----:B------:R-:W-:-:S07]  /*fbc0*/  IMAD.IADD R0, R0, 0x1, -R16 ;  /* 0x0000000100007824 */ /* 0x000fce00078e0a10 */
[----:B--2---:R-:W2:Y:S02]  /*fbd0*/  MUFU.RCP R2, R2 ;  /* 0x0000000200027308 */ /* 0x004ea40000001000 */
[----:B--2---:R-:W-:-:S06]  /*fbe0*/  VIADD R2, R2, 0xffffffe ;  /* 0x0ffffffe02027836 */ /* 0x004fcc0000000000 */
[----:B01----:R-:W0:Y:S02]  /*fbf0*/  F2I.FTZ.U32.TRUNC.NTZ R3, R2 ;  /* 0x0000000200037305 */ /* 0x003e24000021f000 */
[----:B0-----:R-:W-:-:S04]  /*fc00*/  IMAD.MOV R2, RZ, RZ, -R3 ;  /* 0x000000ffff027224 */ /* 0x001fc800078e0a03 */
[----:B------:R-:W-:Y:S01]  /*fc10*/  IMAD R6, R2, R5, RZ ;  /* 0x0000000502067224 */ /* 0x000fe200078e02ff */
[----:B------:R-:W-:-:S05]  /*fc20*/  MOV R2, RZ ;  /* 0x000000ff00027202 */ /* 0x000fca0000000f00 */
[----:B------:R-:W-:Y:S01]  /*fc30*/  IMAD.HI.U32 R2, R3, R6, R2 ;  /* 0x0000000603027227 */ /* 0x000fe200078e0002 */
[----:B------:R-:W-:Y:S02]  /*fc40*/  IABS R6, R17 ;  /* 0x0000001100067213 */ /* 0x000fe40000000000 */
[----:B------:R-:W-:-:S03]  /*fc50*/  IABS R3, R0 ;  /* 0x0000000000037213 */ /* 0x000fc60000000000 */
[----:B------:R-:W-:Y:S02]  /*fc60*/  IMAD.MOV R6, RZ, RZ, -R6 ;  /* 0x000000ffff067224 */ /* 0x000fe400078e0a06 */
        /* <DEDUP_REMOVED lines=12> */
[----:B------:R-:W-:Y:S01]  /*fd30*/  MOV R18, R2 ;  /* 0x0000000200127202 */ /* 0x000fe20000000f00 */
[----:B------:R-:W-:-:S04]  /*fd40*/  IMAD.MOV R3, RZ, RZ, -R2 ;  /* 0x000000ffff037224 */ /* 0x000fc800078e0a02 */
[----:B------:R-:W-:Y:S01]  /*fd50*/  IMAD R17, R17, R3, R0 ;  /* 0x0000000311117224 */ /* 0x000fe200078e0200 */
[----:B------:R-:W-:Y:S06]  /*fd60*/  BRA `(.L_x_520) ;  /* 0x00000000001c7947 */ /* 0x000fec0003800000 */
.L_x_512:
[----:B------:R-:W-:Y:S01]  /*fd70*/  UMOV UR4, URZ ;  /* 0x0000003f00047c82 */ /* 0x000fe20008000000 */
[----:B------:R-:W-:Y:S01]  /*fd80*/  UMOV UR5, URZ ;  /* 0x0000003f00057c82 */ /* 0x000fe20008000000 */
[----:B------:R-:W-:Y:S01]  /*fd90*/  ULDC UR6, c[0x0][0xc3c] ;  /* 0x00030f0000067ab9 */ /* 0x000fe20000000800 */
[----:B------:R-:W-:Y:S02]  /*fda0*/  IMAD.MOV.U32 R16, RZ, RZ, R0 ;  /* 0x000000ffff107224 */ /* 0x000fe400078e0000 */
[----:B------:R-:W-:Y:S02]  /*fdb0*/  IMAD.U32 R17, RZ, RZ, UR4 ;  /* 0x00000004ff117e24 */ /* 0x000fe4000f8e00ff */
[----:B------:R-:W-:Y:S02]  /*fdc0*/  IMAD.U32 R18, RZ, RZ, UR5 ;  /* 0x00000005ff127e24 */ /* 0x000fe4000f8e00ff */
[----:B------:R-:W-:-:S07]  /*fdd0*/  IMAD.U32 R19, RZ, RZ, UR6 ;  /* 0x00000006ff137e24 */ /* 0x000fce000f8e00ff */
.L_x_520:
[----:B------:R3:W2:Y:S01]  /*fde0*/  LDL R3, [R1+0x4] ;  /* 0x0000040001037983 */ /* 0x0006a20000100800 */
[----:B------:R-:W0:Y:S01]  /*fdf0*/  S2R R0, SR_TID.X ;  /* 0x0000000000007919 */ /* 0x000e220000002100 */
[----:B------:R-:W-:Y:S05]  /*fe00*/  WARPSYNC.ALL ;  /* 0x0000000000007948 */ /* 0x000fea0003800000 */
[----:B0-----:R-:W-:Y:S01]  /*fe10*/  LOP3.LUT R0, R0, 0x1f, RZ, 0xc0, !PT ;  /* 0x0000001f00007812 */ /* 0x001fe200078ec0ff */
[----:B------:R-:W-:Y:S03]  /*fe20*/  BAR.SYNC.DEFER_BLOCKING 0x4, 0x180 ;  /* 0x0106000000007b1d */ /* 0x000fe60000010000 */
[----:B------:R-:W-:-:S13]  /*fe30*/  ISETP.NE.AND P0, PT, R0, RZ, PT ;  /* 0x000000ff0000720c */ /* 0x000fda0003f05270 */
[----:B------:R-:W2:Y:S01]  /*fe40*/  @!P0 S2R R0, SR_CgaCtaId ;  /* 0x0000000000008919 */ /* 0x000ea20000008800 */
[----:B------:R-:W-:-:S04]  /*fe50*/  @!P0 MOV R2, 0x400 ;  /* 0x0000040000028802 */ /* 0x000fc80000000f00 */
[----:B--2---:R-:W-:-:S05]  /*fe60*/  @!P0 LEA R3, R0, R2, 0x18 ;  /* 0x0000000200038211 */ /* 0x004fca00078ec0ff */
[----:B------:R3:W-:Y:S04]  /*fe70*/  @!P0 STS.128 [R3+0x348d0], R16 ;  /* 0x0348d01003008388 */ /* 0x0007e80000000c00 */
[----:B------:R3:W-:Y:S01]  /*fe80*/  @!P0 STL [R1+0x4], R3 ;  /* 0x0000040301008387 */ /* 0x0007e20000100800 */
[----:B------:R-:W-:Y:S06]  /*fe90*/  BAR.ARV 0x5, 0x180 ;  /* 0x0146000000007b1d */ /* 0x000fec0000002000 */
.L_x_509:
[----:B------:R-:W-:Y:S02]  /*fea0*/  ULDC UR4, c[0x0][0xc3c] ;  /* 0x00030f0000047ab9 */ /* 0x000fe40000000800 */
[----:B--2---:R-:W-:-:S13]  /*feb0*/  ISETP.GE.AND P0, PT, R19, UR4, PT ;  /* 0x0000000413007c0c */ /* 0x004fda000bf06270 */
[----:B------:R-:W-:Y:S05]  /*fec0*/  @!P0 BRA `(.L_x_521) ;  /* 0xffffffac004c8947 */ /* 0x000fea000383ffff */
[----:B------:R-:W-:Y:S05]  /*fed0*/  BSYNC B8 ;  /* 0x0000000000087941 */ /* 0x000fea0003800000 */
.L_x_419:
[----:B0-----:R-:W2:Y:S01]  /*fee0*/  LDL.LU R0, [R1+0x50] ;  /* 0x0000500001007983 */ /* 0x001ea20000300800 */
[----:B------:R-:W-:Y:S01]  /*fef0*/  BSSY B0, `(.L_x_522) ;  /* 0x000000b000007945 */ /* 0x000fe20003800000 */
[----:B------:R-:W0:Y:S01]  /*ff00*/  S2R R5, SR_CgaCtaId ;  /* 0x0000000000057919 */ /* 0x000e220000008800 */
[----:B--2---:R-:W-:-:S05]  /*ff10*/  VIADD R0, R0, 0x1 ;  /* 0x0000000100007836 */ /* 0x004fca0000000000 */
[----:B------:R-:W-:-:S04]  /*ff20*/  LEA.HI R2, R0, R0, RZ, 0x1 ;  /* 0x0000000000027211 */ /* 0x000fc800078f08ff */
[----:B---3--:R-:W-:-:S05]  /*ff30*/  LOP3.LUT R3, R2, 0xfffffffe, RZ, 0xc0, !PT ;  /* 0xfffffffe02037812 */ /* 0x008fca00078ec0ff */
[----:B------:R-:W-:Y:S01]  /*ff40*/  IMAD.IADD R3, R0, 0x1, -R3 ;  /* 0x0000000100037824 */ /* 0x000fe200078e0a03 */
[----:B------:R-:W-:-:S04]  /*ff50*/  MOV R0, 0x400 ;  /* 0x0000040000007802 */ /* 0x000fc80000000f00 */
[----:B0-----:R-:W-:Y:S02]  /*ff60*/  LEA R0, R5, R0, 0x18 ;  /* 0x0000000005007211 */ /* 0x001fe400078ec0ff */
[----:B------:R-:W-:-:S04]  /*ff70*/  SHF.L.U32 R3, R3, 0x1f, RZ ;  /* 0x0000001f03037819 */ /* 0x000fc800000006ff */
[----:B------:R-:W0:Y:S02]  /*ff80*/  SYNCS.PHASECHK.TRANS64.TRYWAIT P0, [R0+URZ+0x34820], R3 ;  /* 0x03482003000075a7 */ /* 0x000e24000800017f */
[----:B0-----:R-:W-:Y:S05]  /*ff90*/  @!P0 BRA `(.L_x_523) ;  /* 0x0000001c00c08947 */ /* 0x001fea0003800000 */
.L_x_591:
[----:B------:R-:W-:Y:S05]  /*ffa0*/  BSYNC B0 ;  /* 0x0000000000007941 */ /* 0x000fea0003800000 */
.L_x_522:
[----:B------:R-:W-:-:S03]  /*ffb0*/  UMOV UR4, 0xffffffff ;  /* 0xffffffff00047882 */ /* 0x000fc60000000000 */
[----:B------:R-:W-:Y:S05]  /*ffc0*/  BRA.DIV UR4, `(.L_x_524) ;  /* 0x0000001e04c87947 */ /* 0x000fea000b800000 */
[----:B------:R-:W2:Y:S02]  /*ffd0*/  S2R R2, SR_TID.X ;  /* 0x0000000000027919 */ /* 0x000ea40000002100 */
[----:B--2---:R-:W-:-:S04]  /*ffe0*/  SHF.R.U32.HI R2, RZ, 0x5, R2 ;  /* 0x00000005ff027819 */ /* 0x004fc80000011602 */
[----:B------:R-:W-:-:S05]  /*fff0*/  LOP3.LUT R2, R2, 0x3, RZ, 0xc0, !PT ;  /* 0x0000000302027812 */ /* 0x000fca00078ec0ff */
[----:B------:R2:W3:Y:S02]  /*10000*/  SHFL.IDX PT, R14, R2, RZ, 0x1f ;  /* 0x00001fff020e7589 */ /* 0x0004e400000e0000 */
.L_x_594:
[----:B---3--:R-:W-:Y:S01]  /*10010*/  ISETP.NE.AND P0, PT, R14, RZ, PT ;  /* 0x000000ff0e00720c */ /* 0x008fe20003f05270 */
[----:B------:R-:W-:-:S12]  /*10020*/  BSSY B0, `(.L_x_525) ;  /* 0x0000029000007945 */ /* 0x000fd80003800000 */
[----:B------:R-:W-:Y:S05]  /*10030*/  @P0 BRA `(.L_x_526) ;  /* 0x00000000009c0947 */ /* 0x000fea0003800000 */
[----:B------:R-:W-:-:S03]  /*10040*/  UMOV UR4, 0xffffffff ;  /* 0xffffffff00047882 */ /* 0x000fc60000000000 */
[----:B------:R-:W-:Y:S05]  /*10050*/  BRA.DIV UR4, `(.L_x_527) ;  /* 0x0000001e04d87947 */ /* 0x000fea000b800000 */
[----:B------:R-:W-:-:S13]  /*10060*/  ELECT P6, URZ, PT ;  /* 0x00000000003f782f */ /* 0x000fda00038c0000 */
.L_x_597:
        /* <DEDUP_REMOVED lines=8> */
.L_x_528:
[----:B0-----:R-:W2:Y:S04]  /*100f0*/  LDL R3, [R1+0x8] ;  /* 0x0000080001037983 */ /* 0x001ea80000100800 */
[----:B-1--4-:R-:W3:Y:S01]  /*10100*/  LDL.LU R7, [R1+0x10] ;  /* 0x0000100001077983 */ /* 0x012ee20000300800 */
[----:B------:R-:W-:-:S05]  /*10110*/  VIADD R2, R0, 0x34840 ;  /* 0x0003484000027836 */ /* 0x000fca0000000000 */
[C---:B--2---:R-:W-:Y:S01]  /*10120*/  LEA R6, R3.reuse, R2, 0x3 ;  /* 0x0000000203067211 */ /* 0x044fe200078e18ff */
[----:B------:R-:W-:Y:S01]  /*10130*/  VIADD R3, R3, 0x1 ;  /* 0x0000000103037836 */ /* 0x000fe20000000000 */
[----:B---3--:R-:W-:-:S04]  /*10140*/  SHF.L.U32 R5, R7, 0x1f, RZ ;  /* 0x0000001f07057819 */ /* 0x008fc800000006ff */
[C---:B------:R-:W-:Y:S01]  /*10150*/  ISETP.NE.AND P1, PT, R3.reuse, 0x2, PT ;  /* 0x000000020300780c */ /* 0x040fe20003f25270 */
[----:B------:R-:W0:Y:S03]  /*10160*/  SYNCS.PHASECHK.TRANS64.TRYWAIT P0, [R6+URZ], R5 ;  /* 0x00000005060075a7 */ /* 0x000e26000800017f */
[----:B------:R-:W-:Y:S02]  /*10170*/  SEL R4, RZ, 0x1, P1 ;  /* 0x00000001ff047807 */ /* 0x000fe40000800000 */
[----:B------:R-:W-:Y:S02]  /*10180*/  SEL R3, R3, RZ, P1 ;  /* 0x000000ff03037207 */ /* 0x000fe40000800000 */
[----:B------:R-:W-:-:S03]  /*10190*/  LOP3.LUT R4, R7, R4, RZ, 0x3c, !PT ;  /* 0x0000000407047212 */ /* 0x000fc600078e3cff */
[----:B------:R-:W-:Y:S01]  /*101a0*/  IMAD R7, R3, 0x8, R2 ;  /* 0x0000000803077824 */ /* 0x000fe200078e0202 */
[----:B------:R-:W-:Y:S01]  /*101b0*/  SHF.L.U32 R2, R4, 0x1f, RZ ;  /* 0x0000001f04027819 */ /* 0x000fe200000006ff */
[----:B0-----:R-:W-:Y:S06]  /*101c0*/  @!P0 BRA `(.L_x_529) ;  /* 0x0000001c009c8947 */ /* 0x001fec0003800000 */
.L_x_598:
[----:B------:R-:W1:Y:S02]  /*101d0*/  SYNCS.PHASECHK.TRANS64.TRYWAIT P0, [R7+URZ], R2 ;  /* 0x00000002070075a7 */ /* 0x000e64000800017f */
[----:B-1----:R-:W-:Y:S05]  /*101e0*/  @!P0 BRA `(.L_x_530) ;  /* 0x0000001c00a88947 */ /* 0x002fea0003800000 */
.L_x_599:
[----:B------:R-:W-:Y:S05]  /*101f0*/  @!P2 BRA `(.L_x_531) ;  /* 0x000000000004a947 */ /* 0x000fea0003800000 */
[----:B------:R-:W-:Y:S01]  /*10200*/  BPT.TRAP 0x1 ;  /* 0x000000040000795c */ /* 0x000fe20000300000 */
.L_x_531:
[----:B------:R-:W2:Y:S01]  /*10210*/  LDL.LU R4, [R1+0x8] ;  /* 0x0000080001047983 */ /* 0x000ea20000300800 */
[----:B------:R-:W-:-:S04]  /*10220*/  VIADD R0, R0, 0x34860 ;  /* 0x0003486000007836 */ /* 0x000fc80000000000 */
[----:B--2---:R-:W-:-:S04]  /*10230*/  IMAD R4, R4, 0x8, R0 ;  /* 0x0000000804047824 */ /* 0x004fc800078e0200 */
[----:B------:R-:W2:Y:S02]  /*10240*/  SYNCS.PHASECHK.TRANS64.TRYWAIT P0, [R4+URZ], R5 ;  /* 0x00000005040075a7 */ /* 0x000ea4000800017f */
[----:B--2---:R-:W-:Y:S05]  /*10250*/  @!P0 BRA `(.L_x_532) ;  /* 0x0000001c00a08947 */ /* 0x004fea0003800000 */
.L_x_600:
[----:B------:R-:W-:-:S07]  /*10260*/  IMAD R3, R3, 0x8, R0 ;  /* 0x0000000803037824 */ /* 0x000fce00078e0200 */
.L_x_533:
[----:B---3--:R3:W4:Y:S02]  /*10270*/  SYNCS.PHASECHK.TRANS64.TRYWAIT P0, [R3+URZ], R2 ;  /* 0x00000002030075a7 */ /* 0x008724000800017f */
[----:B----4-:R-:W-:Y:S05]  /*10280*/  @!P0 NANOSLEEP.SYNCS 0x989680 ;  /* 0x009896800000895d */ /* 0x010fea0003900000 */
[----:B------:R-:W4:Y:S02]  /*10290*/  @!P0 SYNCS.PHASECHK.TRANS64 P0, [R3+URZ], R2 ;  /* 0x00000002030085a7 */ /* 0x000f24000800007f */
[----:B----4-:R-:W-:Y:S05]  /*102a0*/  @!P0 BRA `(.L_x_533) ;  /* 0xfffffffc00f08947 */ /* 0x010fea000383ffff */
.L_x_526:
[----:B------:R-:W-:Y:S05]  /*102b0*/  BSYNC B0 ;  /* 0x0000000000007941 */ /* 0x000fea0003800000 */
.L_x_525:
[----:B------:R-:W-:Y:S05]  /*102c0*/  EXIT ;  /* 0x000000000000794d */ /* 0x000fea0003800000 */
.L_x_371:
[----:B0-----:R0:W1:Y:S02]  /*102d0*/  SYNCS.PHASECHK.TRANS64.TRYWAIT P1, [R0+URZ+0x34800], R3 ;  /* 0x03480003000075a7 */ /* 0x001064000802017f */
[----:B-1----:R-:W-:Y:S05]  /*102e0*/  @!P1 NANOSLEEP.SYNCS 0x989680 ;  /* 0x009896800000995d */ /* 0x002fea0003900000 */
[----:B------:R-:W1:Y:S02]  /*102f0*/  @!P1 SYNCS.PHASECHK.TRANS64 P1, [R0+URZ+0x34800], R3 ;  /* 0x03480003000095a7 */ /* 0x000e64000802007f */
[----:B-1----:R-:W-:Y:S05]  /*10300*/  @!P1 BRA `(.L_x_371) ;  /* 0xfffffffc00f09947 */ /* 0x002fea000383ffff */
[----:B------:R-:W-:Y:S05]  /*10310*/  BRA `(.L_x_534) ;  /* 0xffffff1400007947 */ /* 0x000fea000383ffff */
.L_x_375:
[----:B-1----:R1:W2:Y:S02]  /*10320*/  SYNCS.PHASECHK.TRANS64.TRYWAIT P2, [R3+URZ+0x34830], R4 ;  /* 0x03483004030075a7 */ /* 0x0022a4000804017f */
[----:B--2---:R-:W-:Y:S05]  /*10330*/  @!P2 NANOSLEEP.SYNCS 0x989680 ;  /* 0x009896800000a95d */ /* 0x004fea0003900000 */
[----:B------:R-:W2:Y:S02]  /*10340*/  @!P2 SYNCS.PHASECHK.TRANS64 P2, [R3+URZ+0x34830], R4 ;  /* 0x034830040300a5a7 */ /* 0x000ea4000804007f */
[----:B--2---:R-:W-:Y:S05]  /*10350*/  @!P2 BRA `(.L_x_375) ;  /* 0xfffffffc00f0a947 */ /* 0x004fea000383ffff */
[----:B------:R-:W-:Y:S05]  /*10360*/  BRA `(.L_x_374) ;  /* 0xffffff1400247947 */ /* 0x000fea000383ffff */
.L_x_380:
[----:B-1----:R-:W-:-:S04]  /*10370*/  IMAD.U32 R9, RZ, RZ, UR7 ;  /* 0x00000007ff097e24 */ /* 0x002fc8000f8e00ff */
[----:B------:R1:W2:Y:S03]  /*10380*/  SYNCS.PHASECHK.TRANS64.TRYWAIT P2, [R9+URZ+0x34830], R6 ;  /* 0x03483006090075a7 */ /* 0x0002a6000804017f */
[----:B--2---:R-:W-:Y:S05]  /*10390*/  @!P2 NANOSLEEP.SYNCS 0x989680 ;  /* 0x009896800000a95d */ /* 0x004fea0003900000 */
[----:B------:R-:W2:Y:S02]  /*103a0*/  @!P2 SYNCS.PHASECHK.TRANS64 P2, [R9+URZ+0x34830], R6 ;  /* 0x034830060900a5a7 */ /* 0x000ea4000804007f */
[----:B--2---:R-:W-:Y:S05]  /*103b0*/  @!P2 BRA `(.L_x_380) ;  /* 0xfffffffc00eca947 */ /* 0x004fea000383ffff */
[----:B------:R-:W-:Y:S05]  /*103c0*/  BRA `(.L_x_379) ;  /* 0xffffff4000cc7947 */ /* 0x000fea000383ffff */
.L_x_384:
[----:B---3--:R3:W4:Y:S02]  /*103d0*/  SYNCS.PHASECHK.TRANS64.TRYWAIT P2, [R10+URZ+0x34850], R5 ;  /* 0x034850050a0075a7 */ /* 0x008724000804017f */
[----:B----4-:R-:W-:Y:S05]  /*103e0*/  @!P2 NANOSLEEP.SYNCS 0x989680 ;  /* 0x009896800000a95d */ /* 0x010fea0003900000 */
[----:B------:R-:W4:Y:S02]  /*103f0*/  @!P2 SYNCS.PHASECHK.TRANS64 P2, [R10+URZ+0x34850], R5 ;  /* 0x034850050a00a5a7 */ /* 0x000f24000804007f */
[----:B----4-:R-:W-:Y:S05]  /*10400*/  @!P2 BRA `(.L_x_384) ;  /* 0xfffffffc00f0a947 */ /* 0x010fea000383ffff */
[----:B------:R-:W-:Y:S05]  /*10410*/  BRA `(.L_x_383) ;  /* 0xffffff4800fc7947 */ /* 0x000fea000383ffff */
.L_x_389:
[----:B-1----:R1:W2:Y:S02]  /*10420*/  SYNCS.PHASECHK.TRANS64.TRYWAIT P0, [R20+URZ+0x34850], R5 ;  /* 0x03485005140075a7 */ /* 0x0022a4000800017f */
[----:B--2---:R-:W-:Y:S05]  /*10430*/  @!P0 NANOSLEEP.SYNCS 0x989680 ;  /* 0x009896800000895d */ /* 0x004fea0003900000 */
[----:B------:R-:W2:Y:S02]  /*10440*/  @!P0 SYNCS.PHASECHK.TRANS64 P0, [R20+URZ+0x34850], R5 ;  /* 0x03485005140085a7 */ /* 0x000ea4000800007f */
[----:B--2---:R-:W-:Y:S05]  /*10450*/  @!P0 BRA `(.L_x_389) ;  /* 0xfffffffc00f08947 */ /* 0x004fea000383ffff */
[----:B------:R-:W-:Y:S05]  /*10460*/  BRA `(.L_x_388) ;  /* 0xffffff6c00cc7947 */ /* 0x000fea000383ffff */
.L_x_431:
[----:B------:R-:W1:Y:S01]  /*10470*/  S2R R4, SR_TID.X ;  /* 0x0000000000047919 */ /* 0x000e620000002100 */
[----:B------:R-:W-:Y:S01]  /*10480*/  BSSY B0, `(.L_x_535) ;  /* 0x000000a000007945 */ /* 0x000fe20003800000 */
[----:B0-----:R-:W-:Y:S01]  /*10490*/  IMAD.MOV.U32 R12, RZ, RZ, RZ ;  /* 0x000000ffff0c7224 */ /* 0x001fe200078e00ff */
[----:B------:R-:W-:Y:S01]  /*104a0*/  MOV R11, 0x1f ;  /* 0x0000001f000b7802 */ /* 0x000fe20000000f00 */
[----:B------:R-:W-:Y:S01]  /*104b0*/  IMAD.MOV.U32 R15, RZ, RZ, -0x1 ;  /* 0xffffffffff0f7424 */ /* 0x000fe200078e00ff */
[----:B-1----:R-:W-:-:S04]  /*104c0*/  SHF.R.U32.HI R4, RZ, 0x5, R4 ;  /* 0x00000005ff047819 */ /* 0x002fc80000011604 */
[----:B------:R-:W-:-:S05]  /*104d0*/  LOP3.LUT R4, R4, 0x3, RZ, 0xc0, !PT ;  /* 0x0000000304047812 */ /* 0x000fca00078ec0ff */
[----:B------:R-:W-:-:S07]  /*104e0*/  IMAD.MOV.U32 R13, RZ, RZ, R4 ;  /* 0x000000ffff0d7224 */ /* 0x000fce00078e0004 */
[----:B------:R-:W-:Y:S05]  /*104f0*/  WARPSYNC.COLLECTIVE R15, `(.L_x_536) ;  /* 0x000000000f087348 */ /* 0x000fea0003c00000 */
[----:B------:R0:W1:Y:S02]  /*10500*/  SHFL.IDX P6, R14, R13, R12, R11 ;  /* 0x0000000c0d0e7389 */ /* 0x00006400000c000b */
[----:B01----:R-:W-:Y:S01]  /*10510*/  ENDCOLLECTIVE ;  /* 0x000000000000791b */ /* 0x003fe20003800000 */
.L_x_536:
[----:B------:R-:W-:Y:S05]  /*10520*/  BSYNC B0 ;  /* 0x0000000000007941 */ /* 0x000fea0003800000 */
.L_x_535:
[----:B------:R-:W-:Y:S05]  /*10530*/  BRA `(.L_x_537) ;  /* 0xffffffb000b07947 */ /* 0x000fea000383ffff */
.L_x_433:
[----:B------:R-:W-:Y:S01]  /*10540*/  BSSY B0, `(.L_x_538) ;  /* 0x0000006000007945 */ /* 0x000fe20003800000 */
[----:B------:R-:W-:-:S07]  /*10550*/  IMAD.MOV.U32 R15, RZ, RZ, -0x1 ;  /* 0xffffffffff0f7424 */ /* 0x000fce00078e00ff */
[----:B012---:R-:W-:Y:S05]  /*10560*/  WARPSYNC.COLLECTIVE R15, `(.L_x_539) ;  /* 0x000000000f0c7348 */ /* 0x007fea0003c00000 */
[----:B------:R-:W-:Y:S02]  /*10570*/  ELECT P6, UR62, PT ;  /* 0x00000000003e782f */ /* 0x000fe400038c0000 */
[----:B------:R-:W-:Y:S01]  /*10580*/  MOV R14, UR62 ;  /* 0x0000003e000e7c02 */ /* 0x000fe20008000f00 */
[----:B012---:R-:W-:Y:S10]  /*10590*/  ENDCOLLECTIVE ;  /* 0x000000000000791b */ /* 0x007ff40003800000 */
.L_x_539:
[----:B------:R-:W-:Y:S05]  /*105a0*/  BSYNC B0 ;  /* 0x0000000000007941 */ /* 0x000fea0003800000 */
.L_x_538:
[----:B------:R-:W-:Y:S05]  /*105b0*/  BRA `(.L_x_540) ;  /* 0xffffffb000b47947 */ /* 0x000fea000383ffff */
.L_x_435:
[----:B--2---:R2:W3:Y:S02]  /*105c0*/  SYNCS.PHASECHK.TRANS64.TRYWAIT P0, [R0+URZ+0x34840], R2 ;  /* 0x03484002000075a7 */ /* 0x0044e4000800017f */
[----:B---3--:R-:W-:Y:S05]  /*105d0*/  @!P0 NANOSLEEP.SYNCS 0x989680 ;  /* 0x009896800000895d */ /* 0x008fea0003900000 */
[----:B------:R-:W3:Y:S02]  /*105e0*/  @!P0 SYNCS.PHASECHK.TRANS64 P0, [R0+URZ+0x34840], R2 ;  /* 0x03484002000085a7 */ /* 0x000ee4000800007f */
[----:B---3--:R-:W-:Y:S05]  /*105f0*/  @!P0 BRA `(.L_x_435) ;  /* 0xfffffffc00f08947 */ /* 0x008fea000383ffff */
[----:B------:R-:W-:Y:S05]  /*10600*/  BRA `(.L_x_541) ;  /* 0xffffffb400247947 */ /* 0x000fea000383ffff */
.L_x_439:
[----:B------:R0:W5:Y:S01]  /*10610*/  LDL.LU R8, [R1+0x40] ;  /* 0x0000400001087983 */ /* 0x0001620000300800 */
[----:B------:R-:W-:Y:S02]  /*10620*/  IMAD.MOV.U32 R13, RZ, RZ, R0 ;  /* 0x000000ffff0d7224 */ /* 0x000fe400078e0000 */
[----:B------:R-:W-:Y:S01]  /*10630*/  IMAD.MOV.U32 R12, RZ, RZ, RZ ;  /* 0x000000ffff0c7224 */ /* 0x000fe200078e00ff */
[----:B------:R-:W1:Y:S01]  /*10640*/  S2R R5, SR_TID.X ;  /* 0x0000000000057919 */ /* 0x000e620000002100 */
[----:B------:R-:W-:Y:S02]  /*10650*/  IMAD.MOV.U32 R11, RZ, RZ, 0x181f ;  /* 0x0000181fff0b7424 */ /* 0x000fe400078e00ff */
[----:B------:R-:W-:-:S07]  /*10660*/  IMAD.MOV.U32 R15, RZ, RZ, -0x1 ;  /* 0xffffffffff0f7424 */ /* 0x000fce00078e00ff */
[----:B01---5:R-:W-:Y:S05]  /*10670*/  WARPSYNC.COLLECTIVE R15, `(.L_x_542) ;  /* 0x000000000f087348 */ /* 0x023fea0003c00000 */
[----:B------:R2:W3:Y:S02]  /*10680*/  SHFL.IDX P6, R14, R13, R12, R11 ;  /* 0x0000000c0d0e7389 */ /* 0x0004e400000c000b */
[----:B0123-5:R-:W-:Y:S01]  /*10690*/  ENDCOLLECTIVE ;  /* 0x000000000000791b */ /* 0x02ffe20003800000 */
.L_x_542:
[----:B------:R-:W-:Y:S02]  /*106a0*/  IMAD.MOV.U32 R13, RZ, RZ, R4 ;  /* 0x000000ffff0d7224 */ /* 0x000fe400078e0004 */
[----:B------:R-:W-:-:S07]  /*106b0*/  IMAD.MOV.U32 R6, RZ, RZ, R14 ;  /* 0x000000ffff067224 */ /* 0x000fce00078e000e */
[----:B------:R-:W-:Y:S05]  /*106c0*/  WARPSYNC.COLLECTIVE R15, `(.L_x_543) ;  /* 0x000000000f087348 */ /* 0x000fea0003c00000 */
[----:B------:R0:W1:Y:S02]  /*106d0*/  SHFL.IDX P6, R14, R13, R12, R11 ;  /* 0x0000000c0d0e7389 */ /* 0x00006400000c000b */
[----:B01----:R-:W-:Y:S01]  /*106e0*/  ENDCOLLECTIVE ;  /* 0x000000000000791b */ /* 0x003fe20003800000 */
.L_x_543:
[----:B------:R-:W-:Y:S01]  /*106f0*/  ULDC.64 UR4, c[0x0][0x208] ;  /* 0x0000820000047ab9 */ /* 0x000fe20000000a00 */
[----:B------:R-:W-:Y:S02]  /*10700*/  IMAD.MOV.U32 R13, RZ, RZ, R0 ;  /* 0x000000ffff0d7224 */ /* 0x000fe400078e0000 */
[----:B------:R-:W-:Y:S02]  /*10710*/  IMAD.MOV.U32 R12, RZ, RZ, 0x1 ;  /* 0x00000001ff0c7424 */ /* 0x000fe400078e00ff */
[----:B------:R-:W-:Y:S01]  /*10720*/  IMAD R3, R8, R7, RZ ;  /* 0x0000000708037224 */ /* 0x000fe200078e02ff */
[----:B------:R-:W-:Y:S01]  /*10730*/  MOV R7, R14 ;  /* 0x0000000e00077202 */ /* 0x000fe20000000f00 */
[----:B------:R-:W0:Y:S02]  /*10740*/  S2R R8, SR_TID.X ;  /* 0x0000000000087919 */ /* 0x000e240000002100 */
[----:B0-----:R-:W-:-:S04]  /*10750*/  LOP3.LUT R8, R8, 0x7f, RZ, 0xc0, !PT ;  /* 0x0000007f08087812 */ /* 0x001fc800078ec0ff */
[----:B------:R-:W-:-:S05]  /*10760*/  SHF.R.U32.HI R8, RZ, 0x3, R8 ;  /* 0x00000003ff087819 */ /* 0x000fca0000011608 */
[----:B------:R-:W-:Y:S02]  /*10770*/  IMAD.IADD R2, R8, 0x1, R17 ;  /* 0x0000000108027824 */ /* 0x000fe400078e0211 */
[----:B------:R-:W-:Y:S02]  /*10780*/  IMAD.SHL.U32 R17, R5, 0x8, RZ ;  /* 0x0000000805117824 */ /* 0x000fe400078e00ff */
[C---:B------:R-:W-:Y:S01]  /*10790*/  VIADD R5, R2.reuse, 0x10 ;  /* 0x0000001002057836 */ /* 0x040fe20000000000 */
[----:B------:R-:W-:Y:S02]  /*107a0*/  ISETP.GE.AND P3, PT, R2, R3, PT ;  /* 0x000000030200720c */ /* 0x000fe40003f66270 */
[----:B------:R-:W-:-:S11]  /*107b0*/  LOP3.LUT R17, R17, 0x38, RZ, 0xc0, !PT ;  /* 0x0000003811117812 */ /* 0x000fd600078ec0ff */
[----:B------:R-:W-:-:S05]  /*107c0*/  @!P3 LEA R7, P5, R17, R7, 0x1 ;  /* 0x000000071107b211 */ /* 0x000fca00078a08ff */
[----:B------:R-:W-:-:S05]  /*107d0*/  @!P3 IMAD.X R6, RZ, RZ, R6, P5 ;  /* 0x000000ffff06b224 */ /* 0x000fca00028e0606 */
[----:B------:R-:W-:-:S04]  /*107e0*/  @!P3 LOP3.LUT R7, R7, R6, RZ, 0x3c, !PT ;  /* 0x000000060707b212 */ /* 0x000fc800078e3cff */
[----:B------:R-:W-:-:S04]  /*107f0*/  @!P3 LOP3.LUT R6, R7, R6, RZ, 0x3c, !PT ;  /* 0x000000060706b212 */ /* 0x000fc800078e3cff */
[----:B------:R-:W-:-:S05]  /*10800*/  @!P3 LOP3.LUT R7, R7, R6, RZ, 0x3c, !PT ;  /* 0x000000060707b212 */ /* 0x000fca00078e3cff */
[----:B------:R-:W-:Y:S01]  /*10810*/  @!PT LDS RZ, [RZ] ;  /* 0x00000000fffff984 */ /* 0x000fe20000000800 */
[----:B------:R-:W-:Y:S01]  /*10820*/  @!PT LDS RZ, [RZ] ;  /* 0x00000000fffff984 */ /* 0x000fe20000000800 */
[----:B------:R-:W-:Y:S01]  /*10830*/  @!PT LDS RZ, [RZ] ;  /* 0x00000000fffff984 */ /* 0x000fe20000000800 */
[----:B------:R0:W-:Y:S04]  /*10840*/  @!P3 LDGSTS.E.BYPASS.LTC128B.128 [R10+0x10400], desc[UR4][R6.64], !P2 ;  /* 0x10400000060abfae */ /* 0x0001e8000d101d44 */
[----:B------:R0:W-:Y:S04]  /*10850*/  @!P3 LDGSTS.E.BYPASS.LTC128B.128 [R10+0x14400], desc[UR4][R6.64+0x80], !P1 ;  /* 0x14400080060abfae */ /* 0x0001e8000c901d44 */
[----:B------:R0:W-:Y:S01]  /*10860*/  @!P3 LDGSTS.E.BYPASS.LTC128B.128 [R10+0x18400], desc[UR4][R6.64+0x100], !P0 ;  /* 0x18400100060abfae */ /* 0x0001e2000c101d44 */
[----:B------:R-:W-:-:S13]  /*10870*/  ISETP.GE.AND P3, PT, R5, R3, PT ;  /* 0x000000030500720c */ /* 0x000fda0003f66270 */
[----:B0-----:R-:W-:Y:S05]  /*10880*/  WARPSYNC.COLLECTIVE R15, `(.L_x_544) ;  /* 0x000000000f087348 */ /* 0x001fea0003c00000 */
[----:B------:R1:W2:Y:S02]  /*10890*/  SHFL.IDX P6, R14, R13, R12, R11 ;  /* 0x0000000c0d0e7389 */ /* 0x0002a400000c000b */
[----:B012---:R-:W-:Y:S01]  /*108a0*/  ENDCOLLECTIVE ;  /* 0x000000000000791b */ /* 0x007fe20003800000 */
.L_x_544:
[----:B------:R-:W-:Y:S02]  /*108b0*/  IMAD.MOV.U32 R13, RZ, RZ, R4 ;  /* 0x000000ffff0d7224 */ /* 0x000fe400078e0004 */
[----:B------:R-:W-:-:S07]  /*108c0*/  IMAD.MOV.U32 R9, RZ, RZ, R14 ;  /* 0x000000ffff097224 */ /* 0x000fce00078e000e */
[----:B------:R-:W-:Y:S05]  /*108d0*/  WARPSYNC.COLLECTIVE R15, `(.L_x_545) ;  /* 0x000000000f087348 */ /* 0x000fea0003c00000 */
[----:B------:R0:W1:Y:S02]  /*108e0*/  SHFL.IDX P6, R14, R13, R12, R11 ;  /* 0x0000000c0d0e7389 */ /* 0x00006400000c000b */
[----:B01----:R-:W-:Y:S01]  /*108f0*/  ENDCOLLECTIVE ;  /* 0x000000000000791b */ /* 0x003fe20003800000 */
.L_x_545:
[----:B------:R-:W-:Y:S01]  /*10900*/  ULDC.64 UR4, c[0x0][0x208] ;  /* 0x0000820000047ab9 */ /* 0x000fe20000000a00 */
[----:B------:R-:W-:Y:S02]  /*10910*/  IMAD.MOV.U32 R13, RZ, RZ, R0 ;  /* 0x000000ffff0d7224 */ /* 0x000fe400078e0000 */
[----:B------:R-:W-:Y:S01]  /*10920*/  IMAD.MOV.U32 R12, RZ, RZ, 0x2 ;  /* 0x00000002ff0c7424 */ /* 0x000fe200078e00ff */
[----:B------:R-:W-:-:S04]  /*10930*/  MOV R5, R14 ;  /* 0x0000000e00057202 */ /* 0x000fc80000000f00 */
[----:B------:R-:W-:-:S05]  /*10940*/  @!P3 LEA R8, P5, R17, R5, 0x1 ;  /* 0x000000051108b211 */ /* 0x000fca00078a08ff */
[----:B------:R-:W-:Y:S02]  /*10950*/  @!P3 IMAD.X R5, RZ, RZ, R9, P5 ;  /* 0x000000ffff05b224 */ /* 0x000fe400028e0609 */
[----:B------:R-:W-:Y:S02]  /*10960*/  @!P3 IMAD.MOV.U32 R6, RZ, RZ, R8 ;  /* 0x000000ffff06b224 */ /* 0x000fe400078e0008 */
[----:B------:R-:W-:Y:S02]  /*10970*/  @!P3 IMAD.MOV.U32 R7, RZ, RZ, R5 ;  /* 0x000000ffff07b224 */ /* 0x000fe400078e0005 */
[----:B------:R-:W-:-:S03]  /*10980*/  VIADD R5, R2, 0x20 ;  /* 0x0000002002057836 */ /* 0x000fc60000000000 */
        /* <DEDUP_REMOVED lines=10> */
.L_x_546:
[----:B------:R-:W-:Y:S02]  /*10a30*/  IMAD.MOV.U32 R13, RZ, RZ, R4 ;  /* 0x000000ffff0d7224 */ /* 0x000fe400078e0004 */
[----:B------:R-:W-:-:S07]  /*10a40*/  IMAD.MOV.U32 R8, RZ, RZ, R14 ;  /* 0x000000ffff087224 */ /* 0x000fce00078e000e */
[----:B------:R-:W-:Y:S05]  /*10a50*/  WARPSYNC.COLLECTIVE R15, `(.L_x_547) ;  /* 0x000000000f087348 */ /* 0x000fea0003c00000 */
[----:B------:R0:W1:Y:S02]  /*10a60*/  SHFL.IDX P6, R14, R13, R12, R11 ;  /* 0x0000000c0d0e7389 */ /* 0x00006400000c000b */
[----:B01----:R-:W-:Y:S01]  /*10a70*/  ENDCOLLECTIVE ;  /* 0x000000000000791b */ /* 0x003fe20003800000 */
.L_x_547:
[----:B------:R-:W-:Y:S01]  /*10a80*/  ULDC.64 UR4, c[0x0][0x208] ;  /* 0x0000820000047ab9 */ /* 0x000fe20000000a00 */
[----:B------:R-:W-:Y:S02]  /*10a90*/  IMAD.MOV.U32 R13, RZ, RZ, R0 ;  /* 0x000000ffff0d7224 */ /* 0x000fe400078e0000 */
[----:B------:R-:W-:Y:S01]  /*10aa0*/  IMAD.MOV.U32 R12, RZ, RZ, 0x3 ;  /* 0x00000003ff0c7424 */ /* 0x000fe200078e00ff */
[----:B------:R-:W-:-:S04]  /*10ab0*/  MOV R5, R14 ;  /* 0x0000000e00057202 */ /* 0x000fc80000000f00 */
[----:B------:R-:W-:-:S05]  /*10ac0*/  @!P3 LEA R5, P4, R17, R5, 0x1 ;  /* 0x000000051105b211 */ /* 0x000fca00078808ff */
[----:B------:R-:W-:Y:S01]  /*10ad0*/  @!P3 IMAD.X R6, RZ, RZ, R8, P4 ;  /* 0x000000ffff06b224 */ /* 0x000fe200020e0608 */
[----:B------:R-:W-:-:S03]  /*10ae0*/  IADD3 R8, R2, 0x60, RZ ;  /* 0x0000006002087810 */ /* 0x000fc60007ffe0ff */
        /* <DEDUP_REMOVED lines=13> */
.L_x_548:
[----:B------:R-:W-:Y:S02]  /*10bc0*/  IMAD.MOV.U32 R13, RZ, RZ, R4 ;  /* 0x000000ffff0d7224 */ /* 0x000fe400078e0004 */
[----:B------:R-:W-:-:S07]  /*10bd0*/  IMAD.MOV.U32 R6, RZ, RZ, R14 ;  /* 0x000000ffff067224 */ /* 0x000fce00078e000e */
[----:B------:R-:W-:Y:S05]  /*10be0*/  WARPSYNC.COLLECTIVE R15, `(.L_x_549) ;  /* 0x000000000f087348 */ /* 0x000fea0003c00000 */
[----:B------:R0:W1:Y:S02]  /*10bf0*/  SHFL.IDX P6, R14, R13, R12, R11 ;  /* 0x0000000c0d0e7389 */ /* 0x00006400000c000b */
[----:B01----:R-:W-:Y:S01]  /*10c00*/  ENDCOLLECTIVE ;  /* 0x000000000000791b */ /* 0x003fe20003800000 */
.L_x_549:
[----:B------:R-:W-:Y:S01]  /*10c10*/  ULDC.64 UR4, c[0x0][0x208] ;  /* 0x0000820000047ab9 */ /* 0x000fe20000000a00 */
[----:B------:R-:W-:Y:S02]  /*10c20*/  IMAD.MOV.U32 R13, RZ, RZ, R0 ;  /* 0x000000ffff0d7224 */ /* 0x000fe400078e0000 */
[----:B------:R-:W-:Y:S01]  /*10c30*/  IMAD.MOV.U32 R12, RZ, RZ, 0x4 ;  /* 0x00000004ff0c7424 */ /* 0x000fe200078e00ff */
[----:B------:R-:W-:-:S04]  /*10c40*/  MOV R5, R14 ;  /* 0x0000000e00057202 */ /* 0x000fc80000000f00 */
[----:B------:R-:W-:-:S05]  /*10c50*/  @!P3 LEA R5, P4, R17, R5, 0x1 ;  /* 0x000000051105b211 */ /* 0x000fca00078808ff */
[----:B------:R-:W-:-:S04]  /*10c60*/  @!P3 IMAD.X R6, RZ, RZ, R6, P4 ;  /* 0x000000ffff06b224 */ /* 0x000fc800020e0606 */
        /* <DEDUP_REMOVED lines=13> */
.L_x_550:
[----:B------:R-:W-:Y:S02]  /*10d40*/  IMAD.MOV.U32 R13, RZ, RZ, R4 ;  /* 0x000000ffff0d7224 */ /* 0x000fe400078e0004 */
[----:B------:R-:W-:-:S07]  /*10d50*/  IMAD.MOV.U32 R6, RZ, RZ, R14 ;  /* 0x000000ffff067224 */ /* 0x000fce00078e000e */
[----:B------:R-:W-:Y:S05]  /*10d60*/  WARPSYNC.COLLECTIVE R15, `(.L_x_551) ;  /* 0x000000000f087348 */ /* 0x000fea0003c00000 */
[----:B------:R0:W1:Y:S02]  /*10d70*/  SHFL.IDX P6, R14, R13, R12, R11 ;  /* 0x0000000c0d0e7389 */ /* 0x00006400000c000b */
[----:B01----:R-:W-:Y:S01]  /*10d80*/  ENDCOLLECTIVE ;  /* 0x000000000000791b */ /* 0x003fe20003800000 */
.L_x_551:
        /* <DEDUP_REMOVED lines=19> */
.L_x_552:
[----:B------:R-:W-:Y:S02]  /*10ec0*/  IMAD.MOV.U32 R13, RZ, RZ, R4 ;  /* 0x000000ffff0d7224 */ /* 0x000fe400078e0004 */
[----:B------:R-:W-:-:S07]  /*10ed0*/  IMAD.MOV.U32 R6, RZ, RZ, R14 ;  /* 0x000000ffff067224 */ /* 0x000fce00078e000e */
[----:B------:R-:W-:Y:S05]  /*10ee0*/  WARPSYNC.COLLECTIVE R15, `(.L_x_553) ;  /* 0x000000000f087348 */ /* 0x000fea0003c00000 */
[----:B------:R0:W1:Y:S02]  /*10ef0*/  SHFL.IDX P6, R14, R13, R12, R11 ;  /* 0x0000000c0d0e7389 */ /* 0x00006400000c000b */
[----:B01----:R-:W-:Y:S01]  /*10f00*/  ENDCOLLECTIVE ;  /* 0x000000000000791b */ /* 0x003fe20003800000 */
.L_x_553:
[----:B------:R-:W-:Y:S01]  /*10f10*/  ULDC.64 UR4, c[0x0][0x208] ;  /* 0x0000820000047ab9 */ /* 0x000fe20000000a00 */
[----:B------:R-:W-:Y:S02]  /*10f20*/  IMAD.MOV.U32 R13, RZ, RZ, R0 ;  /* 0x000000ffff0d7224 */ /* 0x000fe400078e0000 */
[----:B------:R-:W-:Y:S01]  /*10f30*/  IMAD.MOV.U32 R12, RZ, RZ, 0x6 ;  /* 0x00000006ff0c7424 */ /* 0x000fe200078e00ff */
[----:B------:R-:W-:-:S04]  /*10f40*/  MOV R5, R14 ;  /* 0x0000000e00057202 */ /* 0x000fc80000000f00 */
[----:B------:R-:W-:-:S05]  /*10f50*/  @!P3 LEA R5, P4, R17, R5, 0x1 ;  /* 0x000000051105b211 */ /* 0x000fca00078808ff */
[----:B------:R-:W-:Y:S01]  /*10f60*/  @!P3 IMAD.X R6, RZ, RZ, R6, P4 ;  /* 0x000000ffff06b224 */ /* 0x000fe200020e0606 */
[----:B------:R-:W-:-:S03]  /*10f70*/  ISETP.GE.AND P4, PT, R8, R3, PT ;  /* 0x000000030800720c */ /* 0x000fc60003f86270 */
[----:B------:R-:W-:Y:S02]  /*10f80*/  @!P3 IMAD.MOV.U32 R7, RZ, RZ, R6 ;  /* 0x000000ffff07b224 */ /* 0x000fe400078e0006 */
[----:B------:R-:W-:-:S05]  /*10f90*/  @!P3 IMAD.MOV.U32 R6, RZ, RZ, R5 ;  /* 0x000000ffff06b224 */ /* 0x000fca00078e0005 */
[----:B------:R-:W-:Y:S01]  /*10fa0*/  @!PT LDS RZ, [RZ] ;  /* 0x00000000fffff984 */ /* 0x000fe20000000800 */
[----:B------:R-:W-:Y:S01]  /*10fb0*/  @!PT LDS RZ, [RZ] ;  /* 0x00000000fffff984 */ /* 0x000fe20000000800 */
[----:B------:R-:W-:Y:S01]  /*10fc0*/  @!PT LDS RZ, [RZ] ;  /* 0x00000000fffff984 */ /* 0x000fe20000000800 */
[----:B------:R0:W-:Y:S04]  /*10fd0*/  @!P3 LDGSTS.E.BYPASS.LTC128B.128 [R10+0x12c00], desc[UR4][R6.64], !P2 ;  /* 0x12c00000060abfae */ /* 0x0001e8000d101d44 */
[----:B------:R0:W-:Y:S04]  /*10fe0*/  @!P3 LDGSTS.E.BYPASS.LTC128B.128 [R10+0x16c00], desc[UR4][R6.64+0x80], !P1 ;  /* 0x16c00080060abfae */ /* 0x0001e8000c901d44 */
[----:B------:R0:W-:Y:S02]  /*10ff0*/  @!P3 LDGSTS.E.BYPASS.LTC128B.128 [R10+0x1ac00], desc[UR4][R6.64+0x100], !P0 ;  /* 0x1ac00100060abfae */ /* 0x0001e4000c101d44 */
[----:B0-----:R-:W-:Y:S05]  /*11000*/  WARPSYNC.COLLECTIVE R15, `(.L_x_554) ;  /* 0x000000000f087348 */ /* 0x001fea0003c00000 */
[----:B------:R1:W2:Y:S02]  /*11010*/  SHFL.IDX P6, R14, R13, R12, R11 ;  /* 0x0000000c0d0e7389 */ /* 0x0002a400000c000b */
[----:B012---:R-:W-:Y:S01]  /*11020*/  ENDCOLLECTIVE ;  /* 0x000000000000791b */ /* 0x007fe20003800000 */
.L_x_554:
[----:B------:R-:W-:Y:S02]  /*11030*/  IMAD.MOV.U32 R13, RZ, RZ, R4 ;  /* 0x000000ffff0d7224 */ /* 0x000fe400078e0004 */
[----:B------:R-:W-:-:S07]  /*11040*/  IMAD.MOV.U32 R6, RZ, RZ, R14 ;  /* 0x000000ffff067224 */ /* 0x000fce00078e000e */
[----:B------:R-:W-:Y:S05]  /*11050*/  WARPSYNC.COLLECTIVE R15, `(.L_x_555) ;  /* 0x000000000f087348 */ /* 0x000fea0003c00000 */
[----:B------:R0:W1:Y:S02]  /*11060*/  SHFL.IDX P6, R14, R13, R12, R11 ;  /* 0x0000000c0d0e7389 */ /* 0x00006400000c000b */
[----:B01----:R-:W-:Y:S01]  /*11070*/  ENDCOLLECTIVE ;  /* 0x000000000000791b */ /* 0x003fe20003800000 */
.L_x_555:
[----:B------:R-:W-:Y:S01]  /*11080*/  ULDC.64 UR4, c[0x0][0x208] ;  /* 0x0000820000047ab9 */ /* 0x000fe20000000a00 */
[----:B------:R-:W-:Y:S02]  /*11090*/  IMAD.MOV.U32 R13, RZ, RZ, R0 ;  /* 0x000000ffff0d7224 */ /* 0x000fe400078e0000 */
[----:B------:R-:W-:Y:S02]  /*110a0*/  IMAD.MOV.U32 R12, RZ, RZ, 0x7 ;  /* 0x00000007ff0c7424 */ /* 0x000fe400078e00ff */
[----:B------:R-:W-:-:S05]  /*110b0*/  IMAD.MOV.U32 R5, RZ, RZ, R14 ;  /* 0x000000ffff057224 */ /* 0x000fca00078e000e */
[----:B------:R-:W-:-:S05]  /*110c0*/  @!P4 LEA R5, P3, R17, R5, 0x1 ;  /* 0x000000051105c211 */ /* 0x000fca00078608ff */
[----:B------:R-:W-:-:S04]  /*110d0*/  @!P4 IMAD.X R6, RZ, RZ, R6, P3 ;  /* 0x000000ffff06c224 */ /* 0x000fc800018e0606 */
        /* <DEDUP_REMOVED lines=11> */
.L_x_556:
[----:B------:R-:W-:Y:S02]  /*11190*/  IMAD.MOV.U32 R13, RZ, RZ, R4 ;  /* 0x000000ffff0d7224 */ /* 0x000fe400078e0004 */
[----:B------:R-:W-:-:S07]  /*111a0*/  IMAD.MOV.U32 R0, RZ, RZ, R14 ;  /* 0x000000ffff007224 */ /* 0x000fce00078e000e */
[----:B------:R-:W-:Y:S05]  /*111b0*/  WARPSYNC.COLLECTIVE R15, `(.L_x_557) ;  /* 0x000000000f087348 */ /* 0x000fea0003c00000 */
[----:B------:R0:W1:Y:S02]  /*111c0*/  SHFL.IDX P6, R14, R13, R12, R11 ;  /* 0x0000000c0d0e7389 */ /* 0x00006400000c000b */
[----:B01----:R-:W-:Y:S01]  /*111d0*/  ENDCOLLECTIVE ;  /* 0x000000000000791b */ /* 0x003fe20003800000 */
.L_x_557:
[----:B------:R-:W-:Y:S01]  /*111e0*/  IMAD.MOV.U32 R4, RZ, RZ, R14 ;  /* 0x000000ffff047224 */ /* 0x000fe200078e000e */
[----:B------:R-:W-:Y:S06]  /*111f0*/  BRA `(.L_x_558) ;  /* 0xffffffb400e47947 */ /* 0x000fec000383ffff */
.L_x_444:
[----:B0-----:R-:W2:Y:S02]  /*11200*/  LDL R2, [R1+0x4] ;  /* 0x0000040001027983 */ /* 0x001ea40000100800 */
[----:B--2---:R0:W1:Y:S02]  /*11210*/  SYNCS.PHASECHK.TRANS64.TRYWAIT P0, [R2+URZ+0x34820], R0 ;  /* 0x03482000020075a7 */ /* 0x004064000800017f */
[----:B-1----:R-:W-:Y:S05]  /*11220*/  @!P0 NANOSLEEP.SYNCS 0x989680 ;  /* 0x009896800000895d */ /* 0x002fea0003900000 */
[----:B------:R-:W1:Y:S02]  /*11230*/  @!P0 SYNCS.PHASECHK.TRANS64 P0, [R2+URZ+0x34820], R0 ;  /* 0x03482000020085a7 */ /* 0x000e64000800007f */
[----:B-1----:R-:W-:Y:S05]  /*11240*/  @!P0 BRA `(.L_x_444) ;  /* 0xfffffffc00ec8947 */ /* 0x002fea000383ffff */
[----:B------:R-:W-:Y:S05]  /*11250*/  BRA `(.L_x_559) ;  /* 0xffffffb8006c7947 */ /* 0x000fea000383ffff */
.L_x_453:
[----:B-1----:R1:W2:Y:S02]  /*11260*/  SYNCS.PHASECHK.TRANS64.TRYWAIT P0, [R3+URZ+0x34840], R2 ;  /* 0x03484002030075a7 */ /* 0x0022a4000800017f */
[----:B--2---:R-:W-:Y:S05]  /*11270*/  @!P0 NANOSLEEP.SYNCS 0x989680 ;  /* 0x009896800000895d */ /* 0x004fea0003900000 */
[----:B------:R-:W2:Y:S02]  /*11280*/  @!P0 SYNCS.PHASECHK.TRANS64 P0, [R3+URZ+0x34840], R2 ;  /* 0x03484002030085a7 */ /* 0x000ea4000800007f */
[----:B--2---:R-:W-:Y:S05]  /*11290*/  @!P0 BRA `(.L_x_453) ;  /* 0xfffffffc00f08947 */ /* 0x004fea000383ffff */
[----:B------:R-:W-:Y:S05]  /*112a0*/  BRA `(.L_x_560) ;  /* 0xffffffbc003c7947 */ /* 0x000fea000383ffff */
.L_x_460:
[----:B0-----:R0:W1:Y:S02]  /*112b0*/  SYNCS.PHASECHK.TRANS64.TRYWAIT P0, [R3+URZ+0x60], R2 ;  /* 0x00006002030075a7 */ /* 0x001064000800017f */
[----:B-1----:R-:W-:Y:S05]  /*112c0*/  @!P0 NANOSLEEP.SYNCS 0x989680 ;  /* 0x009896800000895d */ /* 0x002fea0003900000 */
[----:B------:R-:W1:Y:S02]  /*112d0*/  @!P0 SYNCS.PHASECHK.TRANS64 P0, [R3+URZ+0x60], R2 ;  /* 0x00006002030085a7 */ /* 0x000e64000800007f */
[----:B-1----:R-:W-:Y:S05]  /*112e0*/  @!P0 BRA `(.L_x_460) ;  /* 0xfffffffc00f08947 */ /* 0x002fea000383ffff */
[----:B------:R-:W-:Y:S05]  /*112f0*/  BRA `(.L_x_561) ;  /* 0xffffffc000547947 */ /* 0x000fea000383ffff */
.L_x_469:
[----:B---3--:R3:W4:Y:S02]  /*11300*/  SYNCS.PHASECHK.TRANS64.TRYWAIT P0, [R3+URZ+0x34840], R2 ;  /* 0x03484002030075a7 */ /* 0x008724000800017f */
[----:B----4-:R-:W-:Y:S05]  /*11310*/  @!P0 NANOSLEEP.SYNCS 0x989680 ;  /* 0x009896800000895d */ /* 0x010fea0003900000 */
[----:B------:R-:W4:Y:S02]  /*11320*/  @!P0 SYNCS.PHASECHK.TRANS64 P0, [R3+URZ+0x34840], R2 ;  /* 0x03484002030085a7 */ /* 0x000f24000800007f */
[----:B----4-:R-:W-:Y:S05]  /*11330*/  @!P0 BRA `(.L_x_469) ;  /* 0xfffffffc00f08947 */ /* 0x010fea000383ffff */
[----:B------:R-:W-:Y:S05]  /*11340*/  BRA `(.L_x_562) ;  /* 0xffffffc800007947 */ /* 0x000fea000383ffff */
.L_x_476:
[----:B--2---:R2:W3:Y:S02]  /*11350*/  SYNCS.PHASECHK.TRANS64.TRYWAIT P0, [R2+URZ+0x60], R3 ;  /* 0x00006003020075a7 */ /* 0x0044e4000800017f */
[----:B---3--:R-:W-:Y:S05]  /*11360*/  @!P0 NANOSLEEP.SYNCS 0x989680 ;  /* 0x009896800000895d */ /* 0x008fea0003900000 */
[----:B------:R-:W3:Y:S02]  /*11370*/  @!P0 SYNCS.PHASECHK.TRANS64 P0, [R2+URZ+0x60], R3 ;  /* 0x00006003020085a7 */ /* 0x000ee4000800007f */
[----:B---3--:R-:W-:Y:S05]  /*11380*/  @!P0 BRA `(.L_x_476) ;  /* 0xfffffffc00f08947 */ /* 0x008fea000383ffff */
[----:B------:R-:W-:Y:S05]  /*11390*/  BRA `(.L_x_563) ;  /* 0xffffffcc00187947 */ /* 0x000fea000383ffff */
.L_x_485:
[----:B----4-:R4:W0:Y:S02]  /*113a0*/  SYNCS.PHASECHK.TRANS64.TRYWAIT P0, [R2+URZ+0x34840], R3 ;  /* 0x03484003020075a7 */ /* 0x010824000800017f */
[----:B0-----:R-:W-:Y:S05]  /*113b0*/  @!P0 NANOSLEEP.SYNCS 0x989680 ;  /* 0x009896800000895d */ /* 0x001fea0003900000 */
[----:B------:R-:W0:Y:S02]  /*113c0*/  @!P0 SYNCS.PHASECHK.TRANS64 P0, [R2+URZ+0x34840], R3 ;  /* 0x03484003020085a7 */ /* 0x000e24000800007f */
[----:B0-----:R-:W-:Y:S05]  /*113d0*/  @!P0 BRA `(.L_x_485) ;  /* 0xfffffffc00f08947 */ /* 0x001fea000383ffff */
[----:B------:R-:W-:Y:S05]  /*113e0*/  BRA `(.L_x_564) ;  /* 0xffffffd000907947 */ /* 0x000fea000383ffff */
.L_x_492:
[----:B--2---:R2:W3:Y:S02]  /*113f0*/  SYNCS.PHASECHK.TRANS64.TRYWAIT P0, [R2+URZ+0x60], R5 ;  /* 0x00006005020075a7 */ /* 0x0044e4000800017f */
[----:B---3--:R-:W-:Y:S05]  /*11400*/  @!P0 NANOSLEEP.SYNCS 0x989680 ;  /* 0x009896800000895d */ /* 0x008fea0003900000 */
[----:B------:R-:W3:Y:S02]  /*11410*/  @!P0 SYNCS.PHASECHK.TRANS64 P0, [R2+URZ+0x60], R5 ;  /* 0x00006005020085a7 */ /* 0x000ee4000800007f */
[----:B---3--:R-:W-:Y:S05]  /*11420*/  @!P0 BRA `(.L_x_492) ;  /* 0xfffffffc00f08947 */ /* 0x008fea000383ffff */
[----:B------:R-:W-:Y:S05]  /*11430*/  BRA `(.L_x_565) ;  /* 0xffffffd400a87947 */ /* 0x000fea000383ffff */
.L_x_503:
[----:B0-----:R0:W2:Y:S02]  /*11440*/  SYNCS.PHASECHK.TRANS64.TRYWAIT P0, [R0+URZ+0x34860], R2 ;  /* 0x03486002000075a7 */ /* 0x0010a4000800017f */
[----:B--2---:R-:W-:Y:S05]  /*11450*/  @!P0 NANOSLEEP.SYNCS 0x989680 ;  /* 0x009896800000895d */ /* 0x004fea0003900000 */
[----:B------:R-:W2:Y:S02]  /*11460*/  @!P0 SYNCS.PHASECHK.TRANS64 P0, [R0+URZ+0x34860], R2 ;  /* 0x03486002000085a7 */ /* 0x000ea4000800007f */
[----:B--2---:R-:W-:Y:S05]  /*11470*/  @!P0 BRA `(.L_x_503) ;  /* 0xfffffffc00f08947 */ /* 0x004fea000383ffff */
[----:B------:R-:W-:Y:S05]  /*11480*/  BRA `(.L_x_566) ;  /* 0xffffffdc00047947 */ /* 0x000fea000383ffff */
.L_x_510:
[----:B------:R-:W-:Y:S01]  /*11490*/  BSSY B0, `(.L_x_567) ;  /* 0x0000008000007945 */ /* 0x000fe20003800000 */
[----:B------:R-:W-:Y:S01]  /*114a0*/  MOV R13, R16 ;  /* 0x00000010000d7202 */ /* 0x000fe20000000f00 */
[----:B------:R-:W-:Y:S02]  /*114b0*/  IMAD.MOV.U32 R12, RZ, RZ, RZ ;  /* 0x000000ffff0c7224 */ /* 0x000fe400078e00ff */
[----:B------:R-:W-:Y:S02]  /*114c0*/  IMAD.MOV.U32 R11, RZ, RZ, 0x1f ;  /* 0x0000001fff0b7424 */ /* 0x000fe400078e00ff */
[----:B------:R-:W-:-:S07]  /*114d0*/  IMAD.MOV.U32 R15, RZ, RZ, -0x1 ;  /* 0xffffffffff0f7424 */ /* 0x000fce00078e00ff */
[----:B-----5:R-:W-:Y:S05]  /*114e0*/  WARPSYNC.COLLECTIVE R15, `(.L_x_568) ;  /* 0x000000000f087348 */ /* 0x020fea0003c00000 */
[----:B------:R0:W1:Y:S02]  /*114f0*/  SHFL.IDX P6, R14, R13, R12, R11 ;  /* 0x0000000c0d0e7389 */ /* 0x00006400000c000b */
[----:B01---5:R-:W-:Y:S01]  /*11500*/  ENDCOLLECTIVE ;  /* 0x000000000000791b */ /* 0x023fe20003800000 */
.L_x_568:
[----:B------:R-:W-:Y:S05]  /*11510*/  BSYNC B0 ;  /* 0x0000000000007941 */ /* 0x000fea0003800000 */
.L_x_567:
[----:B------:R-:W-:Y:S02]  /*11520*/  IMAD.MOV.U32 R13, RZ, RZ, R16 ;  /* 0x000000ffff0d7224 */ /* 0x000fe400078e0010 */
[----:B------:R-:W-:Y:S02]  /*11530*/  IMAD.MOV.U32 R12, RZ, RZ, 0x1 ;  /* 0x00000001ff0c7424 */ /* 0x000fe400078e00ff */
[----:B------:R-:W-:Y:S02]  /*11540*/  IMAD.MOV.U32 R11, RZ, RZ, 0x1f ;  /* 0x0000001fff0b7424 */ /* 0x000fe400078e00ff */
[----:B------:R-:W-:Y:S02]  /*11550*/  IMAD.MOV.U32 R15, RZ, RZ, -0x1 ;  /* 0xffffffffff0f7424 */ /* 0x000fe400078e00ff */
[----:B------:R-:W-:Y:S02]  /*11560*/  IMAD.IADD R5, R19, 0x1, R7 ;  /* 0x0000000113057824 */ /* 0x000fe400078e0207 */
[----:B------:R-:W-:-:S07]  /*11570*/  IMAD.MOV.U32 R0, RZ, RZ, R14 ;  /* 0x000000ffff007224 */ /* 0x000fce00078e000e */
[----:B------:R-:W-:Y:S05]  /*11580*/  WARPSYNC.COLLECTIVE R15, `(.L_x_569) ;  /* 0x000000000f087348 */ /* 0x000fea0003c00000 */
[----:B------:R0:W1:Y:S02]  /*11590*/  SHFL.IDX P6, R14, R13, R12, R11 ;  /* 0x0000000c0d0e7389 */ /* 0x00006400000c000b */
[----:B01----:R-:W-:Y:S01]  /*115a0*/  ENDCOLLECTIVE ;  /* 0x000000000000791b */ /* 0x003fe20003800000 */
.L_x_569:
[----:B------:R-:W-:Y:S01]  /*115b0*/  ULDC UR4, c[0x0][0xc3c] ;  /* 0x00030f0000047ab9 */ /* 0x000fe20000000800 */
[----:B------:R-:W-:Y:S01]  /*115c0*/  ULDC.64 UR6, c[0x0][0x208] ;  /* 0x0000820000067ab9 */ /* 0x000fe20000000a00 */
[----:B------:R-:W-:-:S13]  /*115d0*/  ISETP.GE.OR P1, PT, R5, UR4, !P0 ;  /* 0x0000000405007c0c */ /* 0x000fda000c726670 */
[----:B------:R-:W0:Y:S01]  /*115e0*/  @!P1 LDC.64 R2, c[0x0][0xc80] ;  /* 0x00032000ff029b82 */ /* 0x000e220000000a00 */
[----:B------:R-:W-:Y:S01]  /*115f0*/  IMAD.MOV.U32 R11, RZ, RZ, RZ ;  /* 0x000000ffff0b7224 */ /* 0x000fe200078e00ff */
[----:B------:R-:W-:Y:S01]  /*11600*/  MOV R4, R14 ;  /* 0x0000000e00047202 */ /* 0x000fe20000000f00 */
[----:B0-----:R-:W-:-:S06]  /*11610*/  @!P1 IMAD.WIDE R2, R5, 0x4, R2 ;  /* 0x0000000405029825 */ /* 0x001fcc00078e0202 */
[----:B------:R0:W2:Y:S01]  /*11620*/  @!P1 LDG.E R3, desc[UR6][R2.64] ;  /* 0x0000000602039981 */ /* 0x0000a2000c1e1900 */
[C---:B------:R-:W-:Y:S02]  /*11630*/  ISETP.GE.U32.AND P2, PT, R7.reuse, 0x2, PT ;  /* 0x000000020700780c */ /* 0x040fe40003f46070 */
[C---:B------:R-:W-:Y:S02]  /*11640*/  ISETP.GE.U32.AND P3, PT, R7.reuse, 0x4, PT ;  /* 0x000000040700780c */ /* 0x040fe40003f66070 */
[C---:B------:R-:W-:Y:S02]  /*11650*/  ISETP.GE.U32.AND P4, PT, R7.reuse, 0x8, PT ;  /* 0x000000080700780c */ /* 0x040fe40003f86070 */
[C---:B------:R-:W-:Y:S01]  /*11660*/  ISETP.GE.U32.AND P5, PT, R7.reuse, 0x10, PT ;  /* 0x000000100700780c */ /* 0x040fe20003fa6070 */
[----:B0-----:R-:W-:Y:S02]  /*11670*/  IMAD.MOV.U32 R2, RZ, RZ, RZ ;  /* 0x000000ffff027224 */ /* 0x001fe400078e00ff */
[----:B--2---:R-:W-:Y:S01]  /*11680*/  @!P1 IMAD.MOV.U32 R2, RZ, RZ, R3 ;  /* 0x000000ffff029224 */ /* 0x004fe200078e0003 */
[----:B------:R-:W-:-:S03]  /*11690*/  ISETP.NE.AND P1, PT, R7, RZ, PT ;  /* 0x000000ff0700720c */ /* 0x000fc60003f25270 */
[----:B------:R-:W-:-:S10]  /*116a0*/  IMAD.MOV.U32 R13, RZ, RZ, R2 ;  /* 0x000000ffff0d7224 */ /* 0x000fd400078e0002 */
[----:B------:R-:W-:Y:S05]  /*116b0*/  WARPSYNC.COLLECTIVE R15, `(.L_x_570) ;  /* 0x000000000f087348 */ /* 0x000fea0003c00000 */
[----:B------:R0:W1:Y:S02]  /*116c0*/  SHFL.UP P6, R14, R13, R12, R11 ;  /* 0x0400000c0d0e7389 */ /* 0x00006400000c000b */
[----:B01----:R-:W-:Y:S01]  /*116d0*/  ENDCOLLECTIVE ;  /* 0x000000000000791b */ /* 0x003fe20003800000 */
.L_x_570:
[----:B------:R-:W-:Y:S01]  /*116e0*/  MOV R12, 0x2 ;  /* 0x00000002000c7802 */ /* 0x000fe20000000f00 */
[----:B------:R-:W-:-:S05]  /*116f0*/  IMAD.MOV.U32 R3, RZ, RZ, R14 ;  /* 0x000000ffff037224 */ /* 0x000fca00078e000e */
[----:B------:R-:W-:-:S05]  /*11700*/  SEL R5, R3, RZ, P1 ;  /* 0x000000ff03057207 */ /* 0x000fca0000800000 */
[----:B------:R-:W-:-:S04]  /*11710*/  IMAD.IADD R3, R2, 0x1, R5 ;  /* 0x0000000102037824 */ /* 0x000fc800078e0205 */
[----:B------:R-:W-:-:S07]  /*11720*/  IMAD.MOV.U32 R13, RZ, RZ, R3 ;  /* 0x000000ffff0d7224 */ /* 0x000fce00078e0003 */
[----:B------:R-:W-:Y:S05]  /*11730*/  WARPSYNC.COLLECTIVE R15, `(.L_x_571) ;  /* 0x000000000f087348 */ /* 0x000fea0003c00000 */
[----:B------:R0:W1:Y:S02]  /*11740*/  SHFL.UP P6, R14, R13, R12, R11 ;  /* 0x0400000c0d0e7389 */ /* 0x00006400000c000b */
[----:B01----:R-:W-:Y:S01]  /*11750*/  ENDCOLLECTIVE ;  /* 0x000000000000791b */ /* 0x003fe20003800000 */
.L_x_571:
[----:B------:R-:W-:Y:S02]  /*11760*/  IMAD.MOV.U32 R12, RZ, RZ, 0x4 ;  /* 0x00000004ff0c7424 */ /* 0x000fe400078e00ff */
[----:B------:R-:W-:-:S05]  /*11770*/  IMAD.MOV.U32 R5, RZ, RZ, R14 ;  /* 0x000000ffff057224 */ /* 0x000fca00078e000e */
[----:B------:R-:W-:-:S05]  /*11780*/  SEL R5, R5, RZ, P2 ;  /* 0x000000ff05057207 */ /* 0x000fca0001000000 */
[----:B------:R-:W-:-:S04]  /*11790*/  IMAD.IADD R3, R3, 0x1, R5 ;  /* 0x0000000103037824 */ /* 0x000fc800078e0205 */
[----:B------:R-:W-:-:S07]  /*117a0*/  IMAD.MOV.U32 R13, RZ, RZ, R3 ;  /* 0x000000ffff0d7224 */ /* 0x000fce00078e0003 */
[----:B------:R-:W-:Y:S05]  /*117b0*/  WARPSYNC.COLLECTIVE R15, `(.L_x_572) ;  /* 0x000000000f087348 */ /* 0x000fea0003c00000 */
[----:B------:R0:W1:Y:S02]  /*117c0*/  SHFL.UP P6, R14, R13, R12, R11 ;  /* 0x0400000c0d0e7389 */ /* 0x00006400000c000b */
[----:B01----:R-:W-:Y:S01]  /*117d0*/  ENDCOLLECTIVE ;  /* 0x000000000000791b */ /* 0x003fe20003800000 */
.L_x_572:
        /* <DEDUP_REMOVED lines=8> */
.L_x_573:
[----:B------:R-:W-:Y:S01]  /*11860*/  IMAD.MOV.U32 R12, RZ, RZ, 0x10 ;  /* 0x00000010ff0c7424 */ /* 0x000fe200078e00ff */
[----:B------:R-:W-:-:S04]  /*11870*/  MOV R5, R14 ;  /* 0x0000000e00057202 */ /* 0x000fc80000000f00 */
[----:B------:R-:W-:-:S05]  /*11880*/  SEL R5, R5, RZ, P4 ;  /* 0x000000ff05057207 */ /* 0x000fca0002000000 */
[----:B------:R-:W-:-:S04]  /*11890*/  IMAD.IADD R3, R3, 0x1, R5 ;  /* 0x0000000103037824 */ /* 0x000fc800078e0205 */
[----:B------:R-:W-:-:S07]  /*118a0*/  IMAD.MOV.U32 R13, RZ, RZ, R3 ;  /* 0x000000ffff0d7224 */ /* 0x000fce00078e0003 */
[----:B------:R-:W-:Y:S05]  /*118b0*/  WARPSYNC.COLLECTIVE R15, `(.L_x_574) ;  /* 0x000000000f087348 */ /* 0x000fea0003c00000 */
[----:B------:R0:W1:Y:S02]  /*118c0*/  SHFL.UP P6, R14, R13, R12, R11 ;  /* 0x0400000c0d0e7389 */ /* 0x00006400000c000b */
[----:B01----:R-:W-:Y:S01]  /*118d0*/  ENDCOLLECTIVE ;  /* 0x000000000000791b */ /* 0x003fe20003800000 */
.L_x_574:
[----:B------:R-:W-:Y:S02]  /*118e0*/  IMAD.MOV.U32 R12, RZ, RZ, 0x1f ;  /* 0x0000001fff0c7424 */ /* 0x000fe400078e00ff */
[----:B------:R-:W-:Y:S02]  /*118f0*/  IMAD.MOV.U32 R11, RZ, RZ, 0x1f ;  /* 0x0000001fff0b7424 */ /* 0x000fe400078e00ff */
[----:B------:R-:W-:-:S05]  /*11900*/  IMAD.MOV.U32 R5, RZ, RZ, R14 ;  /* 0x000000ffff057224 */ /* 0x000fca00078e000e */
[----:B------:R-:W-:-:S05]  /*11910*/  SEL R5, R5, RZ, P5 ;  /* 0x000000ff05057207 */ /* 0x000fca0002800000 */
[----:B------:R-:W-:-:S04]  /*11920*/  IMAD.IADD R3, R3, 0x1, R5 ;  /* 0x0000000103037824 */ /* 0x000fc800078e0205 */
[----:B------:R-:W-:-:S07]  /*11930*/  IMAD.MOV.U32 R13, RZ, RZ, R3 ;  /* 0x000000ffff0d7224 */ /* 0x000fce00078e0003 */
[----:B------:R-:W-:Y:S05]  /*11940*/  WARPSYNC.COLLECTIVE R15, `(.L_x_575) ;  /* 0x000000000f087348 */ /* 0x000fea0003c00000 */
[----:B------:R0:W1:Y:S02]  /*11950*/  SHFL.IDX P6, R14, R13, R12, R11 ;  /* 0x0000000c0d0e7389 */ /* 0x00006400000c000b */
[----:B01----:R-:W-:Y:S01]  /*11960*/  ENDCOLLECTIVE ;  /* 0x000000000000791b */ /* 0x003fe20003800000 */
.L_x_575:
[----:B------:R-:W-:Y:S01]  /*11970*/  MOV R6, R14 ;  /* 0x0000000e00067202 */ /* 0x000fe20000000f00 */
[----:B------:R-:W-:Y:S06]  /*11980*/  BRA `(.L_x_576) ;  /* 0xffffffdc00887947 */ /* 0x000fec000383ffff */
.L_x_515:
[----:B------:R-:W-:Y:S01]  /*11990*/  BSSY B0, `(.L_x_577) ;  /* 0x0000008000007945 */ /* 0x000fe20003800000 */
[----:B-----5:R-:W-:Y:S02]  /*119a0*/  IMAD.MOV.U32 R13, RZ, RZ, R2 ;  /* 0x000000ffff0d7224 */ /* 0x020fe400078e0002 */
[----:B------:R-:W-:Y:S02]  /*119b0*/  IMAD.MOV.U32 R12, RZ, RZ, 0x1 ;  /* 0x00000001ff0c7424 */ /* 0x000fe400078e00ff */
[----:B------:R-:W-:Y:S02]  /*119c0*/  IMAD.MOV.U32 R11, RZ, RZ, RZ ;  /* 0x000000ffff0b7224 */ /* 0x000fe400078e00ff */
[----:B------:R-:W-:-:S07]  /*119d0*/  IMAD.MOV.U32 R15, RZ, RZ, -0x1 ;  /* 0xffffffffff0f7424 */ /* 0x000fce00078e00ff */
[----:B0-----:R-:W-:Y:S05]  /*119e0*/  WARPSYNC.COLLECTIVE R15, `(.L_x_578) ;  /* 0x000000000f087348 */ /* 0x001fea0003c00000 */
[----:B------:R1:W2:Y:S02]  /*119f0*/  SHFL.UP P6, R14, R13, R12, R11 ;  /* 0x0400000c0d0e7389 */ /* 0x0002a400000c000b */
[----:B012---:R-:W-:Y:S01]  /*11a00*/  ENDCOLLECTIVE ;  /* 0x000000000000791b */ /* 0x007fe20003800000 */
.L_x_578:
[----:B------:R-:W-:Y:S05]  /*11a10*/  BSYNC B0 ;  /* 0x0000000000007941 */ /* 0x000fea0003800000 */
.L_x_577:
[----:B------:R-:W-:Y:S01]  /*11a20*/  SEL R3, R14, RZ, P1 ;  /* 0x000000ff0e037207 */ /* 0x000fe20000800000 */
[----:B------:R-:W-:Y:S01]  /*11a30*/  IMAD.MOV.U32 R12, RZ, RZ, 0x2 ;  /* 0x00000002ff0c7424 */ /* 0x000fe200078e00ff */
[----:B------:R-:W-:Y:S01]  /*11a40*/  MOV R15, 0xffffffff ;  /* 0xffffffff000f7802 */ /* 0x000fe20000000f00 */
[----:B------:R-:W-:Y:S02]  /*11a50*/  IMAD.MOV.U32 R11, RZ, RZ, RZ ;  /* 0x000000ffff0b7224 */ /* 0x000fe400078e00ff */
[----:B------:R-:W-:-:S04]  /*11a60*/  IMAD.IADD R3, R2, 0x1, R3 ;  /* 0x0000000102037824 */ /* 0x000fc800078e0203 */
[----:B------:R-:W-:-:S07]  /*11a70*/  IMAD.MOV.U32 R13, RZ, RZ, R3 ;  /* 0x000000ffff0d7224 */ /* 0x000fce00078e0003 */
[----:B------:R-:W-:Y:S05]  /*11a80*/  WARPSYNC.COLLECTIVE R15, `(.L_x_579) ;  /* 0x000000000f087348 */ /* 0x000fea0003c00000 */
[----:B------:R0:W1:Y:S02]  /*11a90*/  SHFL.UP P6, R14, R13, R12, R11 ;  /* 0x0400000c0d0e7389 */ /* 0x00006400000c000b */
[----:B01----:R-:W-:Y:S01]  /*11aa0*/  ENDCOLLECTIVE ;  /* 0x000000000000791b */ /* 0x003fe20003800000 */
.L_x_579:
        /* <DEDUP_REMOVED lines=8> */
.L_x_580:
        /* <DEDUP_REMOVED lines=8> */
.L_x_581:
        /* <DEDUP_REMOVED lines=8> */
.L_x_582:
        /* <DEDUP_REMOVED lines=9> */
.L_x_583:
[----:B------:R-:W-:Y:S01]  /*11cc0*/  MOV R6, R14 ;  /* 0x0000000e00067202 */ /* 0x000fe20000000f00 */
[----:B------:R-:W-:Y:S06]  /*11cd0*/  BRA `(.L_x_584) ;  /* 0xffffffdc00547947 */ /* 0x000fec000383ffff */
.L_x_517:
[----:B------:R-:W-:Y:S01]  /*11ce0*/  BSSY B0, `(.L_x_585) ;  /* 0x0000006000007945 */ /* 0x000fe20003800000 */
[----:B------:R-:W-:Y:S01]  /*11cf0*/  PLOP3.LUT P6, PT, P6, PT, PT, 0x8, 0x0 ;  /* 0x000000000000781c */ /* 0x000fe200037ce170 */
[----:B------:R-:W-:-:S12]  /*11d00*/  IMAD.MOV.U32 R15, RZ, RZ, -0x1 ;  /* 0xffffffffff0f7424 */ /* 0x000fd800078e00ff */
[----:B0----5:R-:W-:Y:S05]  /*11d10*/  WARPSYNC.COLLECTIVE R15, `(.L_x_586) ;  /* 0x000000000f087348 */ /* 0x021fea0003c00000 */
[----:B------:R-:W-:Y:S01]  /*11d20*/  VOTE.ANY R14, PT, P6 ;  /* 0x00000000000e7806 */ /* 0x000fe200030e0100 */
[----:B0----5:R-:W-:Y:S06]  /*11d30*/  ENDCOLLECTIVE ;  /* 0x000000000000791b */ /* 0x021fec0003800000 */
.L_x_586:
[----:B------:R-:W-:Y:S05]  /*11d40*/  BSYNC B0 ;  /* 0x0000000000007941 */ /* 0x000fea0003800000 */
.L_x_585:
[----:B------:R-:W-:Y:S02]  /*11d50*/  IMAD.MOV.U32 R5, RZ, RZ, R14 ;  /* 0x000000ffff057224 */ /* 0x000fe400078e000e */
[----:B------:R-:W-:Y:S02]  /*11d60*/  IMAD.MOV.U32 R13, RZ, RZ, R2 ;  /* 0x000000ffff0d7224 */ /* 0x000fe400078e0002 */
[----:B------:R-:W0:Y:S01]  /*11d70*/  POPC R4, R5 ;  /* 0x0000000500047309 */ /* 0x000e220000000000 */
[----:B------:R-:W-:Y:S02]  /*11d80*/  IMAD.MOV.U32 R11, RZ, RZ, 0x1f ;  /* 0x0000001fff0b7424 */ /* 0x000fe400078e00ff */
[----:B------:R-:W-:Y:S02]  /*11d90*/  IMAD.MOV.U32 R15, RZ, RZ, -0x1 ;  /* 0xffffffffff0f7424 */ /* 0x000fe400078e00ff */
[----:B0-----:R-:W-:-:S07]  /*11da0*/  IMAD.MOV.U32 R12, RZ, RZ, R4 ;  /* 0x000000ffff0c7224 */ /* 0x001fce00078e0004 */
[----:B------:R-:W-:Y:S05]  /*11db0*/  WARPSYNC.COLLECTIVE R15, `(.L_x_587) ;  /* 0x000000000f087348 */ /* 0x000fea0003c00000 */
[----:B------:R0:W1:Y:S02]  /*11dc0*/  SHFL.IDX P6, R14, R13, R12, R11 ;  /* 0x0000000c0d0e7389 */ /* 0x00006400000c000b */
[----:B01----:R-:W-:Y:S01]  /*11dd0*/  ENDCOLLECTIVE ;  /* 0x000000000000791b */ /* 0x003fe20003800000 */
.L_x_587:
[----:B------:R-:W-:Y:S01]  /*11de0*/  IMAD.MOV.U32 R17, RZ, RZ, R14 ;  /* 0x000000ffff117224 */ /* 0x000fe200078e000e */
[----:B------:R-:W-:Y:S06]  /*11df0*/  BRA `(.L_x_588) ;  /* 0xffffffdc00447947 */ /* 0x000fec000383ffff */
.L_x_519:
[----:B------:R-:W-:Y:S01]  /*11e00*/  BSSY B0, `(.L_x_589) ;  /* 0x0000007000007945 */ /* 0x000fe20003800000 */
[----:B------:R-:W-:Y:S01]  /*11e10*/  IMAD.MOV.U32 R13, RZ, RZ, R3 ;  /* 0x000000ffff0d7224 */ /* 0x000fe200078e0003 */
[----:B------:R-:W-:Y:S01]  /*11e20*/  MOV R11, 0x1f ;  /* 0x0000001f000b7802 */ /* 0x000fe20000000f00 */
[----:B------:R-:W-:-:S07]  /*11e30*/  IMAD.MOV.U32 R15, RZ, RZ, -0x1 ;  /* 0xffffffffff0f7424 */ /* 0x000fce00078e00ff */
[----:B0-2--5:R-:W-:Y:S05]  /*11e40*/  WARPSYNC.COLLECTIVE R15, `(.L_x_590) ;  /* 0x000000000f087348 */ /* 0x025fea0003c00000 */
[----:B------:R1:W3:Y:S02]  /*11e50*/  SHFL.IDX P6, R14, R13, R12, R11 ;  /* 0x0000000c0d0e7389 */ /* 0x0002e400000c000b */
[----:B0123-5:R-:W-:Y:S01]  /*11e60*/  ENDCOLLECTIVE ;  /* 0x000000000000791b */ /* 0x02ffe20003800000 */
.L_x_590:
[----:B------:R-:W-:Y:S05]  /*11e70*/  BSYNC B0 ;  /* 0x0000000000007941 */ /* 0x000fea0003800000 */
.L_x_589:
[----:B------:R-:W-:Y:S01]  /*11e80*/  IMAD.MOV.U32 R2, RZ, RZ, R14 ;  /* 0x000000ffff027224 */ /* 0x000fe200078e000e */
[----:B------:R-:W-:Y:S06]  /*11e90*/  BRA `(.L_x_518) ;  /* 0xffffffdc00387947 */ /* 0x000fec000383ffff */
.L_x_523:
[----:B0-----:R0:W2:Y:S02]  /*11ea0*/  SYNCS.PHASECHK.TRANS64.TRYWAIT P0, [R0+URZ+0x34820], R3 ;  /* 0x03482003000075a7 */ /* 0x0010a4000800017f */
[----:B--2---:R-:W-:Y:S05]  /*11eb0*/  @!P0 NANOSLEEP.SYNCS 0x989680 ;  /* 0x009896800000895d */ /* 0x004fea0003900000 */
[----:B------:R-:W2:Y:S02]  /*11ec0*/  @!P0 SYNCS.PHASECHK.TRANS64 P0, [R0+URZ+0x34820], R3 ;  /* 0x03482003000085a7 */ /* 0x000ea4000800007f */
[----:B--2---:R-:W-:Y:S05]  /*11ed0*/  @!P0 BRA `(.L_x_523) ;  /* 0xfffffffc00f08947 */ /* 0x004fea000383ffff */
[----:B------:R-:W-:Y:S05]  /*11ee0*/  BRA `(.L_x_591) ;  /* 0xffffffe0002c7947 */ /* 0x000fea000383ffff */
.L_x_524:
        /* <DEDUP_REMOVED lines=8> */
[----:B01--45:R-:W-:Y:S05]  /*11f70*/  WARPSYNC.COLLECTIVE R15, `(.L_x_593) ;  /* 0x000000000f087348 */ /* 0x033fea0003c00000 */
[----:B------:R2:W3:Y:S02]  /*11f80*/  SHFL.IDX P6, R14, R13, R12, R11 ;  /* 0x0000000c0d0e7389 */ /* 0x0004e400000c000b */
[----:B012345:R-:W-:Y:S01]  /*11f90*/  ENDCOLLECTIVE ;  /* 0x000000000000791b */ /* 0x03ffe20003800000 */
.L_x_593:
[----:B------:R-:W-:Y:S05]  /*11fa0*/  BSYNC B0 ;  /* 0x0000000000007941 */ /* 0x000fea0003800000 */
.L_x_592:
[----:B------:R-:W-:Y:S05]  /*11fb0*/  BRA `(.L_x_594) ;  /* 0xffffffe000147947 */ /* 0x000fea000383ffff */
.L_x_527:
[----:B------:R-:W-:Y:S01]  /*11fc0*/  BSSY B1, `(.L_x_595) ;  /* 0x0000006000017945 */ /* 0x000fe20003800000 */
[----:B------:R-:W-:-:S07]  /*11fd0*/  IMAD.MOV.U32 R15, RZ, RZ, -0x1 ;  /* 0xffffffffff0f7424 */ /* 0x000fce00078e00ff */
[----:B012-45:R-:W-:Y:S05]  /*11fe0*/  WARPSYNC.COLLECTIVE R15, `(.L_x_596) ;  /* 0x000000000f0c7348 */ /* 0x037fea0003c00000 */
[----:B------:R-:W-:Y:S02]  /*11ff0*/  ELECT P6, UR62, PT ;  /* 0x00000000003e782f */ /* 0x000fe400038c0000 */
[----:B------:R-:W-:Y:S01]  /*12000*/  MOV R14, UR62 ;  /* 0x0000003e000e7c02 */ /* 0x000fe20008000f00 */
[----:B012-45:R-:W-:Y:S10]  /*12010*/  ENDCOLLECTIVE ;  /* 0x000000000000791b */ /* 0x037ff40003800000 */
.L_x_596:
[----:B------:R-:W-:Y:S05]  /*12020*/  BSYNC B1 ;  /* 0x0000000000017941 */ /* 0x000fea0003800000 */
.L_x_595:
[----:B------:R-:W-:Y:S05]  /*12030*/  BRA `(.L_x_597) ;  /* 0xffffffe0000c7947 */ /* 0x000fea000383ffff */
.L_x_529:
[----:B0-----:R0:W1:Y:S02]  /*12040*/  SYNCS.PHASECHK.TRANS64.TRYWAIT P0, [R6+URZ], R5 ;  /* 0x00000005060075a7 */ /* 0x001064000800017f */
[----:B-1----:R-:W-:Y:S05]  /*12050*/  @!P0 NANOSLEEP.SYNCS 0x989680 ;  /* 0x009896800000895d */ /* 0x002fea0003900000 */
[----:B------:R-:W1:Y:S02]  /*12060*/  @!P0 SYNCS.PHASECHK.TRANS64 P0, [R6+URZ], R5 ;  /* 0x00000005060085a7 */ /* 0x000e64000800007f */
[----:B-1----:R-:W-:Y:S05]  /*12070*/  @!P0 BRA `(.L_x_529) ;  /* 0xfffffffc00f08947 */ /* 0x002fea000383ffff */
[----:B------:R-:W-:Y:S05]  /*12080*/  BRA `(.L_x_598) ;  /* 0xffffffe000507947 */ /* 0x000fea000383ffff */
.L_x_530:
[----:B-1----:R1:W2:Y:S02]  /*12090*/  SYNCS.PHASECHK.TRANS64.TRYWAIT P0, [R7+URZ], R2 ;  /* 0x00000002070075a7 */ /* 0x0022a4000800017f */
[----:B--2---:R-:W-:Y:S05]  /*120a0*/  @!P0 NANOSLEEP.SYNCS 0x989680 ;  /* 0x009896800000895d */ /* 0x004fea0003900000 */
[----:B------:R-:W2:Y:S02]  /*120b0*/  @!P0 SYNCS.PHASECHK.TRANS64 P0, [R7+URZ], R2 ;  /* 0x00000002070085a7 */ /* 0x000ea4000800007f */
[----:B--2---:R-:W-:Y:S05]  /*120c0*/  @!P0 BRA `(.L_x_530) ;  /* 0xfffffffc00f08947 */ /* 0x004fea000383ffff */
[----:B------:R-:W-:Y:S05]  /*120d0*/  BRA `(.L_x_599) ;  /* 0xffffffe000447947 */ /* 0x000fea000383ffff */
.L_x_532:
[----:B--2---:R2:W3:Y:S02]  /*120e0*/  SYNCS.PHASECHK.TRANS64.TRYWAIT P0, [R4+URZ], R5 ;  /* 0x00000005040075a7 */ /* 0x0044e4000800017f */
[----:B---3--:R-:W-:Y:S05]  /*120f0*/  @!P0 NANOSLEEP.SYNCS 0x989680 ;  /* 0x009896800000895d */ /* 0x008fea0003900000 */
[----:B------:R-:W3:Y:S02]  /*12100*/  @!P0 SYNCS.PHASECHK.TRANS64 P0, [R4+URZ], R5 ;  /* 0x00000005040085a7 */ /* 0x000ee4000800007f */
[----:B---3--:R-:W-:Y:S05]  /*12110*/  @!P0 BRA `(.L_x_532) ;  /* 0xfffffffc00f08947 */ /* 0x008fea000383ffff */
[----:B------:R-:W-:Y:S05]  /*12120*/  BRA `(.L_x_600) ;  /* 0xffffffe0004c7947 */ /* 0x000fea000383ffff */
.L_x_601:
        /* <DEDUP_REMOVED lines=13> */
.L_x_3195:


//--------------------- .text._ZN7cutlass13device_kernelIN5flash11enable_sm90INS1_16FlashAttnFwdSm90INS1_25CollectiveMainloopFwdSm90ILi2EN4cute5tupleIJNS5_1CILi1EEES8_S8_EEENS6_IJNS7_ILi128EEESA_NS7_ILi192EEEEEELi128ENS_10bfloat16_tEfNS_4arch4Sm90ELb0ELb0ELb1ELb1ELb0ELb1ELb0ELb1ELb1ELb1ELb0ELb0EEENS1_21CollectiveEpilogueFwdINS6_IJSA_SA_SA_EEES9_SD_SF_Li256ELb1ELb1ELb0ELb0EEENS1_36VarlenDynamicPersistentTileSchedulerILi128ELi128ELi256ELi128ELb0ELb1ELb1ELb0ELb1ELb1EEEEEEEEEvNT_6ParamsE --------------------------
	.section	.text._ZN7cutlass13device_kernelIN5flash11enable_sm90INS1_16FlashAttnFwdSm90INS1_25CollectiveMainloopFwdSm90ILi2EN4cute5tupleIJNS5_1CILi1EEES8_S8_EEENS6_IJNS7_ILi128EEESA_NS7_ILi192EEEEEELi128ENS_10bfloat16_tEfNS_4arch4Sm90ELb0ELb0ELb1ELb1ELb0ELb1ELb0ELb1ELb1ELb1ELb0ELb0EEENS1_21CollectiveEpilogueFwdINS6_IJSA_SA_SA_EEES9_SD_SF_Li256ELb1ELb1ELb0ELb0EEENS1_36VarlenDynamicPersistentTileSchedulerILi128ELi128ELi256ELi128ELb0ELb1ELb1ELb0ELb1ELb1EEEEEEEEEvNT_6ParamsE,"ax",@progbits
	.align	128
.text._ZN7cutlass13device_kernelIN5flash11enable_sm90INS1_16FlashAttnFwdSm90INS1_25CollectiveMainloopFwdSm90ILi2EN4cute5tupleIJNS5_1CILi1EEES8_S8_EEENS6_IJNS7_ILi128EEESA_NS7_ILi192EEEEEELi128ENS_10bfloat16_tEfNS_4arch4Sm90ELb0ELb0ELb1ELb1ELb0ELb1ELb0ELb1ELb1ELb1ELb0ELb0EEENS1_21CollectiveEpilogueFwdINS6_IJSA_SA_SA_EEES9_SD_SF_Li256ELb1ELb1ELb0ELb0EEENS1_36VarlenDynamicPersistentTileSchedulerILi128ELi128ELi256ELi128ELb0ELb1ELb1ELb0ELb1ELb1EEEEEEEEEvNT_6ParamsE:
        .type           _ZN7cutlass13device_kernelIN5flash11enable_sm90INS1_16FlashAttnFwdSm90INS1_25CollectiveMainloopFwdSm90ILi2EN4cute5tupleIJNS5_1CILi1EEES8_S8_EEENS6_IJNS7_ILi128EEESA_NS7_ILi192EEEEEELi128ENS_10bfloat16_tEfNS_4arch4Sm90ELb0ELb0ELb1ELb1ELb0ELb1ELb0ELb1ELb1ELb1ELb0ELb0EEENS1_21CollectiveEpilogueFwdINS6_IJSA_SA_SA_EEES9_SD_SF_Li256ELb1ELb1ELb0ELb0EEENS1_36VarlenDynamicPersistentTileSchedulerILi128ELi128ELi256ELi128ELb0ELb1ELb1ELb0ELb1ELb1EEEEEEEEEvNT_6ParamsE,@function
        .size           _ZN7cutlass13device_kernelIN5flash11enable_sm90INS1_16FlashAttnFwdSm90INS1_25CollectiveMainloopFwdSm90ILi2EN4cute5tupleIJNS5_1CILi1EEES8_S8_EEENS6_IJNS7_ILi128EEESA_NS7_ILi192EEEEEELi128ENS_10bfloat16_tEfNS_4arch4Sm90ELb0ELb0ELb1ELb1ELb0ELb1ELb0ELb1ELb1ELb1ELb0ELb0EEENS1_21CollectiveEpilogueFwdINS6_IJSA_SA_SA_EEES9_SD_SF_Li256ELb1ELb1ELb0ELb0EEENS1_36VarlenDynamicPersistentTileSchedulerILi128ELi128ELi256ELi128ELb0ELb1ELb1ELb0ELb1ELb1EEEEEEEEEvNT_6ParamsE,(.L_x_3196 - _ZN7cutlass13device_kernelIN5flash11enable_sm90INS1_16FlashAttnFwdSm90INS1_25CollectiveMainloopFwdSm90ILi2EN4cute5tupleIJNS5_1CILi1EEES8_S8_EEENS6_IJNS7_ILi128EEESA_NS7_ILi192EEEEEELi128ENS_10bfloat16_tEfNS_4arch4Sm90ELb0ELb0ELb1ELb1ELb0ELb1ELb0ELb1ELb1ELb1ELb0ELb0EEENS1_21CollectiveEpilogueFwdINS6_IJSA_SA_SA_EEES9_SD_SF_Li256ELb1ELb1ELb0ELb0EEENS1_36VarlenDynamicPersistentTileSchedulerILi128ELi128ELi256ELi128ELb0ELb1ELb1ELb0ELb1ELb1EEEEEEEEEvNT_6ParamsE)
        .other          _ZN7cutlass13device_kernelIN5flash11enable_sm90INS1_16FlashAttnFwdSm90INS1_25CollectiveMainloopFwdSm90ILi2EN4cute5tupleIJNS5_1CILi1EEES8_S8_EEENS6_IJNS7_ILi128EEESA_NS7_ILi192EEEEEELi128ENS_10bfloat16_tEfNS_4arch4Sm90ELb0ELb0ELb1ELb1ELb0ELb1ELb0ELb1ELb1ELb1ELb0ELb0EEENS1_21CollectiveEpilogueFwdINS6_IJSA_SA_SA_EEES9_SD_SF_Li256ELb1ELb1ELb0ELb0EEENS1_36VarlenDynamicPersistentTileSchedulerILi128ELi128ELi256ELi128ELb0ELb1ELb1ELb0ELb1ELb1EEEEEEEEEvNT_6ParamsE,@"STO_CUDA_ENTRY STV_DEFAULT"
_ZN7cutlass13device_kernelIN5flash11enable_sm90INS1_16FlashAttnFwdSm90INS1_25CollectiveMainloopFwdSm90ILi2EN4cute5tupleIJNS5_1CILi1EEES8_S8_EEENS6_IJNS7_ILi128EEESA_NS7_ILi192EEEEEELi128ENS_10bfloat16_tEfNS_4arch4Sm90ELb0ELb0ELb1ELb1ELb0ELb1ELb0ELb1ELb1ELb1ELb0ELb0EEENS1_21CollectiveEpilogueFwdINS6_IJSA_SA_SA_EEES9_SD_SF_Li256ELb1ELb1ELb0ELb0EEENS1_36VarlenDynamicPersistentTileSchedulerILi128ELi128ELi256ELi128ELb0ELb1ELb1ELb0ELb1ELb1EEEEEEEEEvNT_6ParamsE:
[----:B------:R-:W0:Y:S02]  /*0000*/  LDC R1, c[0x0][0x28] ;  /* 0x00000a00ff017b82 */ /* 0x000e240000000800 */
[----:B0-----:R-:W-:Y:S01]  /*0010*/  VIADD R1, R1, 0xffffff70 ;  /* 0xffffff7001017836 */ /* 0x001fe20000000000 */
[----:B------:R-:W0:Y:S01]  /*0020*/  S2R R0, SR_TID.X ;  /* 0x0000000000007919 */ /* 0x000e220000002100 */
[----:B------:R-:W-:Y:S01]  /*0030*/  ELECT P0, URZ, PT ;  /* 0x00000000003f782f */ /* 0x000fe20003800000 */
[----:B------:R-:W-:Y:S01]  /*0040*/  BSSY B0, `(.L_x_602) ;  /* 0x0000014000007945 */ /* 0x000fe20003800000 */
[--C-:B0-----:R-:W-:Y:S02]  /*0050*/  SHF.R.U32.HI R2, RZ, 0x5, R0.reuse ;  /* 0x00000005ff027819 */ /* 0x101fe40000011600 */
[----:B------:R-:W-:-:S03]  /*0060*/  SHF.R.U32.HI R4, RZ, 0x7, R0 ;  /* 0x00000007ff047819 */ /* 0x000fc60000011600 */
[----:B------:R-:W0:Y:S02]  /*0070*/  SHFL.IDX PT, R3, R2, RZ, 0x1f ;  /* 0x00001fff02037589 */ /* 0x000e2400000e0000 */
[----:B0-----:R-:W-:-:S13]  /*0080*/  ISETP.EQ.AND P0, PT, R3, RZ, P0 ;  /* 0x000000ff0300720c */ /* 0x001fda0000702270 */
[----:B------:R-:W-:Y:S05]  /*0090*/  @!P0 BRA `(.L_x_603) ;  /* 0x0000000000388947 */ /* 0x000fea0003800000 */
[----:B------:R-:W-:Y:S02]  /*00a0*/  ULDC.64 UR4, c[0x0][0x198] ;  /* 0x0000660000047ab9 */ /* 0x000fe40000000a00 */
[----:B------:R-:W-:Y:S02]  /*00b0*/  UIADD3 UR6, UP0, UR4, 0x370, URZ ;  /* 0x0000037004067890 */ /* 0x000fe4000ff1e03f */
[----:B------:R-:W-:Y:S02]  /*00c0*/  UIADD3 UR8, UP1, UR4, 0x470, URZ ;  /* 0x0000047004087890 */ /* 0x000fe4000ff3e03f */
[----:B------:R-:W-:Y:S02]  /*00d0*/  UIADD3 UR10, UP2, UR4, 0x570, URZ ;  /* 0x00000570040a7890 */ /* 0x000fe4000ff5e03f */
[----:B------:R-:W-:Y:S02]  /*00e0*/  UIADD3 UR4, UP3, UR4, 0x670, URZ ;  /* 0x0000067004047890 */ /* 0x000fe4000ff7e03f */
[----:B------:R-:W-:-:S02]  /*00f0*/  UIADD3.X UR7, URZ, UR5, URZ, UP0, !UPT ;  /* 0x000000053f077290 */ /* 0x000fc400087fe43f */
[----:B------:R-:W-:Y:S02]  /*0100*/  UIADD3.X UR9, URZ, UR5, URZ, UP1, !UPT ;  /* 0x000000053f097290 */ /* 0x000fe40008ffe43f */
[----:B------:R-:W-:Y:S02]  /*0110*/  UIADD3.X UR11, URZ, UR5, URZ, UP2, !UPT ;  /* 0x000000053f0b7290 */ /* 0x000fe400097fe43f */
[----:B------:R-:W-:-:S03]  /*0120*/  UIADD3.X UR5, URZ, UR5, URZ, UP3, !UPT ;  /* 0x000000053f057290 */ /* 0x000fc60009ffe43f */
[----:B------:R0:W-:Y:S02]  /*0130*/  UTMACCTL.PF [UR6] ;  /* 0x00000000060079b9 */ /* 0x0001e40008040000 */
[----:B------:R0:W-:Y:S02]  /*0140*/  UTMACCTL.PF [UR8] ;  /* 0x00000000080079b9 */ /* 0x0001e40008040000 */
[----:B------:R0:W-:Y:S02]  /*0150*/  UTMACCTL.PF [UR10] ;  /* 0x000000000a0079b9 */ /* 0x0001e40008040000 */
[----:B------:R0:W-:Y:S02]  /*0160*/  UTMACCTL.PF [UR4] ;  /* 0x00000000040079b9 */ /* 0x0001e40008040000 */
[----:B0-----:R-:W-:Y:S01]  /*0170*/  NOP ;  /* 0x0000000000007918 */ /* 0x001fe20000000000 */
.L_x_603:
[----:B------:R-:W-:Y:S05]  /*0180*/  BSYNC B0 ;  /* 0x0000000000007941 */ /* 0x000fea0003800000 */
.L_x_602:
        /* <DEDUP_REMOVED lines=41> */
.L_x_604:
        /* <DEDUP_REMOVED lines=22> */
.L_x_605:
        /* <DEDUP_REMOVED lines=18> */
.L_x_606:
        /* <DEDUP_REMOVED lines=22> */
.L_x_607:
        /* <DEDUP_REMOVED lines=22> */
.L_x_608:
[----:B0-----:R-:W-:Y:S01]  /*0960*/  UMOV UR4, 0x1 ;  /* 0x0000000100047882 */ /* 0x001fe20000000000 */
[----:B------:R-:W-:Y:S01]  /*0970*/  PLOP3.LUT P0, PT, PT, PT, UP0, 0x80, 0x0 ;  /* 0x000000000000781c */ /* 0x000fe20003f0f008 */
[----:B------:R-:W-:Y:S01]  /*0980*/  USEL UR4, UR4, 0x2, !UP0 ;  /* 0x0000000204047887 */ /* 0x000fe2000c000000 */
[----:B------:R-:W-:Y:S01]  /*0990*/  NOP ;  /* 0x0000000000007918 */ /* 0x000fe20000000000 */
[----:B------:R-:W-:Y:S01]  /*09a0*/  ULDC.64 UR42, c[0x0][0x208] ;  /* 0x00008200002a7ab9 */ /* 0x000fe20000000a00 */
[----:B------:R-:W-:Y:S03]  /*09b0*/  BSSY B9, `(.L_x_609) ;  /* 0x0002028000097945 */ /* 0x000fe60003800000 */
[----:B------:R-:W-:-:S05]  /*09c0*/  IMAD.U32 R3, RZ, RZ, UR4 ;  /* 0x00000004ff037e24 */ /* 0x000fca000f8e00ff */
[----:B------:R0:W-:Y:S01]  /*09d0*/  STL [R1+0x60], R3 ;  /* 0x0000600301007387 */ /* 0x0001e20000100800 */
[----:B-12-4-:R-:W-:Y:S06]  /*09e0*/  BAR.SYNC.DEFER_BLOCKING 0x0 ;  /* 0x0000000000007b1d */ /* 0x016fec0000010000 */
[----:B------:R-:W-:Y:S05]  /*09f0*/  @!P0 BRA `(.L_x_610) ;  /* 0x0000018800d88947 */ /* 0x000fea0003800000 */
.L_x_611:
        /* <DEDUP_REMOVED lines=8> */
[----:B-1----:R-:W-:-:S06]  /*0a80*/  ULEA UR4, UR5, UR4, 0x18 ;  /* 0x0000000405047291 */ /* 0x002fcc000f8ec03f */
[----:B------:R-:W-:Y:S01]  /*0a90*/  IMAD.U32 R2, RZ, RZ, UR4 ;  /* 0x00000004ff027e24 */ /* 0x000fe2000f8e00ff */
[----:B------:R-:W-:-:S04]  /*0aa0*/  ULDC UR4, c[0x0][0xc3c] ;  /* 0x00030f0000047ab9 */ /* 0x000fc80000000800 */
[----:B------:R-:W1:Y:S01]  /*0ab0*/  LDS.128 R124, [R2+0x348d0] ;  /* 0x0348d000027c7984 */ /* 0x000e620000000c00 */
[----:B------:R-:W-:Y:S06]  /*0ac0*/  BAR.ARV 0x4, 0x180 ;  /* 0x0106000000007b1d */ /* 0x000fec0000002000 */
[----:B-1----:R-:W-:-:S13]  /*0ad0*/  ISETP.GE.AND P0, PT, R127, UR4, PT ;  /* 0x000000047f007c0c */ /* 0x002fda000bf06270 */
[----:B------:R-:W-:Y:S05]  /*0ae0*/  @P0 BRA `(.L_x_612) ;  /* 0x0000020000500947 */ /* 0x000fea0003800000 */
[----:B0-----:R-:W2:Y:S01]  /*0af0*/  LDL R3, [R1+0x60] ;  /* 0x0000600001037983 */ /* 0x001ea20000100800 */
[----:B------:R-:W-:Y:S01]  /*0b00*/  VIADD R11, R0, 0xffffff80 ;  /* 0xffffff80000b7836 */ /* 0x000fe20000000000 */
[----:B------:R-:W-:Y:S01]  /*0b10*/  R2UR UR61, R2 ;  /* 0x00000000023d72ca */ /* 0x000fe200000e0000 */
[----:B------:R-:W-:Y:S01]  /*0b20*/  IMAD.MOV.U32 R14, RZ, RZ, -0x2 ;  /* 0xfffffffeff0e7424 */ /* 0x000fe200078e00ff */
[----:B------:R-:W-:Y:S01]  /*0b30*/  MOV R184, RZ ;  /* 0x000000ff00b87202 */ /* 0x000fe20000000f00 */
[----:B------:R-:W-:Y:S01]  /*0b40*/  IMAD.MOV.U32 R204, RZ, RZ, RZ ;  /* 0x000000ffffcc7224 */ /* 0x000fe200078e00ff */
[----:B------:R-:W-:Y:S01]  /*0b50*/  SHF.R.S32.HI R0, RZ, 0x1f, R11 ;  /* 0x0000001fff007819 */ /* 0x000fe2000001140b */
[----:B------:R-:W-:Y:S02]  /*0b60*/  IMAD.MOV.U32 R16, RZ, RZ, RZ ;  /* 0x000000ffff107224 */ /* 0x000fe400078e00ff */
[----:B------:R-:W-:Y:S01]  /*0b70*/  IMAD.MOV.U32 R196, RZ, RZ, RZ ;  /* 0x000000ffffc47224 */ /* 0x000fe200078e00ff */
[CC--:B------:R-:W-:Y:S01]  /*0b80*/  LEA.HI R4, R0.reuse, R11.reuse, RZ, 0x7 ;  /* 0x0000000b00047211 */ /* 0x0c0fe200078f38ff */
[----:B------:R-:W-:Y:S01]  /*0b90*/  IMAD.MOV.U32 R194, RZ, RZ, RZ ;  /* 0x000000ffffc27224 */ /* 0x000fe200078e00ff */
[----:B------:R-:W-:-:S02]  /*0ba0*/  LEA.HI R8, R0, R11, RZ, 0x2 ;  /* 0x0000000b00087211 */ /* 0x000fc400078f10ff */
[----:B------:R-:W-:Y:S01]  /*0bb0*/  LOP3.LUT R214, R4, 0xffffff80, RZ, 0xc0, !PT ;  /* 0xffffff8004d67812 */ /* 0x000fe200078ec0ff */
[----:B------:R-:W-:Y:S01]  /*0bc0*/  UIADD3 UR61, UR61, 0x10400, URZ ;  /* 0x000104003d3d7890 */ /* 0x000fe2000fffe03f */
[----:B------:R-:W-:Y:S02]  /*0bd0*/  LEA.HI R192, R0, R11, RZ, 0x5 ;  /* 0x0000000b00c07211 */ /* 0x000fe400078f28ff */
[----:B------:R-:W-:Y:S01]  /*0be0*/  LOP3.LUT R209, R8, 0xfffffffc, RZ, 0xc0, !PT ;  /* 0xfffffffc08d17812 */ /* 0x000fe200078ec0ff */
[C---:B------:R-:W-:Y:S01]  /*0bf0*/  IMAD.IADD R214, R11.reuse, 0x1, -R214 ;  /* 0x000000010bd67824 */ /* 0x040fe200078e0ad6 */
[----:B------:R-:W-:Y:S02]  /*0c00*/  SHF.R.S32.HI R192, RZ, 0x5, R192 ;  /* 0x00000005ffc07819 */ /* 0x000fe400000114c0 */
[----:B------:R-:W-:Y:S01]  /*0c10*/  SHF.R.S32.HI R17, RZ, 0x2, R8 ;  /* 0x00000002ff117819 */ /* 0x000fe20000011408 */
[----:B------:R-:W-:Y:S01]  /*0c20*/  IMAD.IADD R209, R11, 0x1, -R209 ;  /* 0x000000010bd17824 */ /* 0x000fe200078e0ad1 */
[----:B------:R-:W-:-:S02]  /*0c30*/  SHF.R.S32.HI R7, RZ, 0x1f, R214 ;  /* 0x0000001fff077819 */ /* 0x000fc400000114d6 */
[----:B------:R-:W-:Y:S01]  /*0c40*/  SHF.R.S32.HI R8, RZ, 0x1f, R8 ;  /* 0x0000001fff087819 */ /* 0x000fe20000011408 */
[----:B------:R-:W-:Y:S01]  /*0c50*/  IMAD.SHL.U32 R22, R209, 0x4, RZ ;  /* 0x00000004d1167824 */ /* 0x000fe200078e00ff */
[----:B------:R-:W-:Y:S01]  /*0c60*/  SHF.R.S32.HI R231, RZ, 0x7, R4 ;  /* 0x00000007ffe77819 */ /* 0x000fe20000011404 */
[----:B------:R-:W-:Y:S01]  /*0c70*/  VIADD R205, R17, 0x40 ;  /* 0x0000004011cd7836 */ /* 0x000fe20000000000 */
[----:B------:R-:W-:Y:S01]  /*0c80*/  LEA.HI R8, R8, R17, RZ, 0x3 ;  /* 0x0000001108087211 */ /* 0x000fe200078f18ff */
[----:B------:R-:W-:Y:S01]  /*0c90*/  VIADD R186, R22, 0x20 ;  /* 0x0000002016ba7836 */ /* 0x000fe20000000000 */
[----:B------:R-:W-:Y:S01]  /*0ca0*/  LEA.HI R4, R4, R231, RZ, 0x1 ;  /* 0x000000e704047211 */ /* 0x000fe200078f08ff */
[----:B------:R-:W-:Y:S01]  /*0cb0*/  VIADD R188, R22, 0x40 ;  /* 0x0000004016bc7836 */ /* 0x000fe20000000000 */
[----:B------:R-:W-:Y:S01]  /*0cc0*/  LOP3.LUT R8, R8, 0xfffffff8, RZ, 0xc0, !PT ;  /* 0xfffffff808087812 */ /* 0x000fe200078ec0ff */
[--C-:B------:R-:W-:Y:S01]  /*0cd0*/  IMAD.IADD R10, R22, 0x1, R186.reuse ;  /* 0x00000001160a7824 */ /* 0x100fe200078e02ba */
[----:B------:R-:W-:Y:S01]  /*0ce0*/  LOP3.LUT R4, R4, 0x3fffffe, RZ, 0xc0, !PT ;  /* 0x03fffffe04047812 */ /* 0x000fe200078ec0ff */
[----:B------:R-:W-:Y:S01]  /*0cf0*/  IMAD.SHL.U32 R185, R205, 0x40, RZ ;  /* 0x00000040cdb97824 */ /* 0x000fe200078e00ff */
[----:B------:R-:W-:Y:S01]  /*0d00*/  SHF.R.S32.HI R217, RZ, 0x1f, R186 ;  /* 0x0000001fffd97819 */ /* 0x000fe200000114ba */
[----:B------:R-:W-:Y:S01]  /*0d10*/  IMAD.IADD R213, R17, 0x1, -R8 ;  /* 0x0000000111d57824 */ /* 0x000fe200078e0a08 */
[----:B------:R-:W-:Y:S01]  /*0d20*/  SHF.R.S32.HI R221, RZ, 0x1f, R188 ;  /* 0x0000001fffdd7819 */ /* 0x000fe200000114bc */
[----:B------:R-:W-:Y:S01]  /*0d30*/  IMAD.IADD R4, R231, 0x1, -R4 ;  /* 0x00000001e7047824 */ /* 0x000fe200078e0a04 */
[----:B------:R-:W-:Y:S01]  /*0d40*/  LOP3.LUT R185, R185, 0x1c0, RZ, 0xc0, !PT ;  /* 0x000001c0b9b97812 */ /* 0x000fe200078ec0ff */
[----:B------:R-:W-:Y:S01]  /*0d50*/  IMAD.SHL.U32 R191, R213, 0x40, RZ ;  /* 0x00000040d5bf7824 */ /* 0x000fe200078e00ff */
[----:B------:R-:W-:Y:S01]  /*0d60*/  SHF.L.U64.HI R217, R186, 0x1, R217 ;  /* 0x00000001bad97819 */ /* 0x000fe200000102d9 */
[----:B------:R-:W-:Y:S01]  /*0d70*/  IMAD.SHL.U32 R18, R209, 0x8, RZ ;  /* 0x00000008d1127824 */ /* 0x000fe200078e00ff */
[----:B------:R-:W-:Y:S01]  /*0d80*/  SHF.R.U32.HI R230, RZ, 0x3, R185 ;  /* 0x00000003ffe67819 */ /* 0x000fe200000116b9 */
[C---:B------:R-:W-:Y:S01]  /*0d90*/  VIADD R187, R22.reuse, 0x10 ;  /* 0x0000001016bb7836 */ /* 0x040fe20000000000 */
[----:B------:R-:W-:Y:S01]  /*0da0*/  LOP3.LUT R191, R191, 0x1c0, RZ, 0xc0, !PT ;  /* 0x000001c0bfbf7812 */ /* 0x000fe200078ec0ff */
[----:B------:R-:W-:Y:S01]  /*0db0*/  VIADD R189, R22, 0x30 ;  /* 0x0000003016bd7836 */ /* 0x000fe20000000000 */
[----:B------:R-:W-:Y:S01]  /*0dc0*/  SHF.L.U64.HI R221, R188, 0x1, R221 ;  /* 0x00000001bcdd7819 */ /* 0x000fe200000102dd */
[----:B------:R-:W-:Y:S01]  /*0dd0*/  VIADD R190, R22, 0x50 ;  /* 0x0000005016be7836 */ /* 0x000fe20000000000 */
[----:B------:R-:W-:Y:S01]  /*0de0*/  SHF.R.U32.HI R193, RZ, 0x3, R191 ;  /* 0x00000003ffc17819 */ /* 0x000fe200000116bf */
[----:B------:R-:W-:Y:S01]  /*0df0*/  IMAD.SHL.U32 R216, R187, 0x2, RZ ;  /* 0x00000002bbd87824 */ /* 0x000fe200078e00ff */
[----:B------:R-:W-:Y:S01]  /*0e00*/  SHF.R.S32.HI R20, RZ, 0x1f, R189 ;  /* 0x0000001fff147819 */ /* 0x000fe200000114bd */
[----:B------:R-:W-:Y:S01]  /*0e10*/  IMAD.SHL.U32 R218, R186, 0x2, RZ ;  /* 0x00000002bada7824 */ /* 0x000fe200078e00ff */
[----:B------:R-:W-:Y:S01]  /*0e20*/  SHF.R.S32.HI R223, RZ, 0x1f, R190 ;  /* 0x0000001fffdf7819 */ /* 0x000fe200000114be */
[C---:B------:R-:W-:Y:S01]  /*0e30*/  IMAD.SHL.U32 R220, R189.reuse, 0x2, RZ ;  /* 0x00000002bddc7824 */ /* 0x040fe200078e00ff */
[----:B------:R-:W-:Y:S01]  /*0e40*/  SHF.L.U64.HI R219, R189, 0x1, R20 ;  /* 0x00000001bddb7819 */ /* 0x000fe20000010214 */
[----:B------:R-:W-:Y:S01]  /*0e50*/  IMAD.SHL.U32 R222, R188, 0x2, RZ ;  /* 0x00000002bcde7824 */ /* 0x000fe200078e00ff */
[C---:B------:R-:W-:Y:S01]  /*0e60*/  SHF.L.U64.HI R223, R190.reuse, 0x1, R223 ;  /* 0x00000001bedf7819 */ /* 0x040fe200000102df */
[----:B------:R-:W-:Y:S01]  /*0e70*/  IMAD.SHL.U32 R224, R190, 0x2, RZ ;  /* 0x00000002bee07824 */ /* 0x000fe200078e00ff */
[----:B--2---:R-:W-:-:S02]  /*0e80*/  R2UR UR4, R3 ;  /* 0x00000000030472ca */ /* 0x004fc400000e0000 */
[CC--:B------:R-:W-:Y:S02]  /*0e90*/  LEA.HI R3, R0.reuse, R11.reuse, RZ, 0x4 ;  /* 0x0000000b00037211 */ /* 0x0c0fe400078f20ff */
[----:B------:R-:W-:Y:S02]  /*0ea0*/  LEA.HI R0, R0, R11, RZ, 0x3 ;  /* 0x0000000b00007211 */ /* 0x000fe400078f18ff */
[----:B------:R-:W-:Y:S02]  /*0eb0*/  SHF.R.S32.HI R6, RZ, 0x4, R3 ;  /* 0x00000004ff067819 */ /* 0x000fe40000011403 */
[----:B------:R-:W-:Y:S02]  /*0ec0*/  LOP3.LUT R199, R0, 0xfffffff8, RZ, 0xc0, !PT ;  /* 0xfffffff800c77812 */ /* 0x000fe400078ec0ff */
[C---:B------:R-:W-:Y:S02]  /*0ed0*/  LEA.HI R5, R3.reuse, R6, RZ, 0x1 ;  /* 0x0000000603057211 */ /* 0x040fe400078f08ff */
[----:B------:R-:W-:Y:S01]  /*0ee0*/  LOP3.LUT R3, R3, 0x3fffff0, RZ, 0xc0, !PT ;  /* 0x03fffff003037812 */ /* 0x000fe200078ec0ff */
[----:B------:R-:W-:Y:S01]  /*0ef0*/  IMAD.IADD R199, R11, 0x1, -R199 ;  /* 0x000000010bc77824 */ /* 0x000fe200078e0ac7 */
[----:B------:R-:W-:Y:S01]  /*0f00*/  LOP3.LUT R5, R5, 0x1ffffffe, RZ, 0xc0, !PT ;  /* 0x1ffffffe05057812 */ /* 0x000fe200078ec0ff */
[----:B------:R-:W-:Y:S01]  /*0f10*/  ULOP3.LUT UR37, UR4, 0x1, URZ, 0xfc, !UPT ;  /* 0x0000000104257892 */ /* 0x000fe2000f8efc3f */
[----:B------:R-:W-:Y:S01]  /*0f20*/  SHF.R.S32.HI R207, RZ, 0x3, R0 ;  /* 0x00000003ffcf7819 */ /* 0x000fe20000011400 */
[----:B------:R-:W-:-:S02]  /*0f30*/  IMAD.IADD R3, R11, 0x1, -R3 ;  /* 0x000000010b037824 */ /* 0x000fc400078e0a03 */
[----:B------:R-:W-:Y:S01]  /*0f40*/  IMAD.IADD R5, R6, 0x1, -R5 ;  /* 0x0000000106057824 */ /* 0x000fe200078e0a05 */
[CC--:B------:R-:W-:Y:S01]  /*0f50*/  LEA.HI R6, R7.reuse, R214.reuse, RZ, 0x2 ;  /* 0x000000d607067211 */ /* 0x0c0fe200078f10ff */
[----:B------:R-:W-:Y:S01]  /*0f60*/  IMAD R12, R192, 0x10, R3 ;  /* 0x00000010c00c7824 */ /* 0x000fe200078e0203 */
[----:B------:R-:W-:Y:S01]  /*0f70*/  LEA.HI R7, R7, R214, RZ, 0x5 ;  /* 0x000000d607077211 */ /* 0x000fe200078f28ff */
[----:B------:R-:W-:Y:S01]  /*0f80*/  IMAD.SHL.U32 R197, R199, 0x8, RZ ;  /* 0x00000008c7c57824 */ /* 0x000fe200078e00ff */
[----:B------:R-:W-:Y:S01]  /*0f90*/  LOP3.LUT R9, R6, 0x7ffffffc, RZ, 0xc0, !PT ;  /* 0x7ffffffc06097812 */ /* 0x000fe200078ec0ff */
[----:B------:R-:W-:Y:S01]  /*0fa0*/  IMAD R235, R12, 0x8, R5 ;  /* 0x000000080ceb7824 */ /* 0x000fe200078e0205 */
[----:B------:R-:W-:Y:S01]  /*0fb0*/  SHF.R.S32.HI R3, RZ, 0x2, R6 ;  /* 0x00000002ff037819 */ /* 0x000fe20000011406 */
[----:B------:R-:W-:Y:S01]  /*0fc0*/  IMAD.IADD R5, R22, 0x1, R188 ;  /* 0x0000000116057824 */ /* 0x000fe200078e02bc */
[----:B------:R-:W-:Y:S01]  /*0fd0*/  SHF.R.S32.HI R6, RZ, 0x1f, R6 ;  /* 0x0000001fff067819 */ /* 0x000fe20000011406 */
[----:B------:R-:W-:Y:S01]  /*0fe0*/  IMAD.IADD R9, R214, 0x1, -R9 ;  /* 0x00000001d6097824 */ /* 0x000fe200078e0a09 */
[----:B------:R-:W-:Y:S01]  /*0ff0*/  SHF.R.S32.HI R7, RZ, 0x5, R7 ;  /* 0x00000005ff077819 */ /* 0x000fe20000011407 */
[----:B------:R-:W-:Y:S01]  /*1000*/  VIADD R198, R197, 0x40 ;  /* 0x00000040c5c67836 */ /* 0x000fe20000000000 */
[----:B------:R-:W-:Y:S01]  /*1010*/  LEA.HI R6, R6, R3, RZ, 0x3 ;  /* 0x0000000306067211 */ /* 0x000fe200078f18ff */
[----:B------:R-:W-:Y:S01]  /*1020*/  IMAD R233, R9, R14, 0x80 ;  /* 0x0000008009e97424 */ /* 0x000fe200078e020e */
[----:B------:R-:W-:Y:S01]  /*1030*/  SHF.R.S32.HI R9, RZ, 0x1f, R10 ;  /* 0x0000001fff097819 */ /* 0x000fe2000001140a */
[----:B------:R-:W-:Y:S01]  /*1040*/  IMAD.SHL.U32 R235, R235, 0x8, RZ ;  /* 0x00000008ebeb7824 */ /* 0x000fe200078e00ff */
[----:B------:R-:W-:-:S02]  /*1050*/  LOP3.LUT R6, R6, 0xfffffff8, RZ, 0xc0, !PT ;  /* 0xfffffff806067812 */ /* 0x000fc400078ec0ff */
[CC--:B------:R-:W-:Y:S02]  /*1060*/  LEA.HI R12, R9.reuse, R10.reuse, RZ, 0x3 ;  /* 0x0000000a090c7211 */ /* 0x0c0fe400078f18ff */
[----:B------:R-:W-:Y:S01]  /*1070*/  LEA.HI R9, R9, R10, RZ, 0x6 ;  /* 0x0000000a09097211 */ /* 0x000fe200078f30ff */
[----:B------:R-:W-:Y:S01]  /*1080*/  IMAD.IADD R6, R3, 0x1, -R6 ;  /* 0x0000000103067824 */ /* 0x000fe200078e0a06 */
[----:B------:R-:W-:Y:S02]  /*1090*/  SHF.R.S32.HI R10, RZ, 0x1f, R5 ;  /* 0x0000001fff0a7819 */ /* 0x000fe40000011405 */
[----:B------:R-:W-:Y:S01]  /*10a0*/  LOP3.LUT R3, R185, 0x38, R12, 0xf8, !PT ;  /* 0x00000038b9037812 */ /* 0x000fe200078ef80c */
[----:B------:R-:W-:Y:S01]  /*10b0*/  IMAD R7, R7, 0x10, R6 ;  /* 0x0000001007077824 */ /* 0x000fe200078e0206 */
[----:B------:R-:W-:Y:S01]  /*10c0*/  SHF.R.S32.HI R6, RZ, 0x1f, R205 ;  /* 0x0000001fff067819 */ /* 0x000fe200000114cd */
[----:B------:R-:W-:Y:S01]  /*10d0*/  IMAD.SHL.U32 R9, R9, 0x80, RZ ;  /* 0x0000008009097824 */ /* 0x000fe200078e00ff */
[----:B------:R-:W-:Y:S01]  /*10e0*/  LEA.HI R212, R10, R5, RZ, 0x3 ;  /* 0x000000050ad47211 */ /* 0x000fe200078f18ff */
[----:B------:R-:W-:Y:S01]  /*10f0*/  IMAD R232, R4, 0x40, R7 ;  /* 0x0000004004e87824 */ /* 0x000fe200078e0207 */
[----:B------:R-:W-:-:S02]  /*1100*/  LEA.HI R6, R6, R205, RZ, 0x3 ;  /* 0x000000cd06067211 */ /* 0x000fc400078f18ff */
[----:B------:R-:W-:Y:S02]  /*1110*/  LEA.HI R5, R10, R5, RZ, 0x6 ;  /* 0x000000050a057211 */ /* 0x000fe400078f30ff */
[----:B------:R-:W-:Y:S01]  /*1120*/  LOP3.LUT R8, R3, R230, RZ, 0x3c, !PT ;  /* 0x000000e603087212 */ /* 0x000fe200078e3cff */
[----:B------:R-:W-:Y:S01]  /*1130*/  IMAD.SHL.U32 R6, R6, 0x40, RZ ;  /* 0x0000004006067824 */ /* 0x000fe200078e00ff */
[----:B------:R-:W-:Y:S01]  /*1140*/  LOP3.LUT R4, R191, 0x38, R12, 0xf8, !PT ;  /* 0x00000038bf047812 */ /* 0x000fe200078ef80c */
[----:B------:R-:W-:Y:S01]  /*1150*/  IMAD.SHL.U32 R5, R5, 0x80, RZ ;  /* 0x0000008005057824 */ /* 0x000fe200078e00ff */
[----:B------:R-:W-:Y:S02]  /*1160*/  LOP3.LUT R9, R9, 0xffffe000, RZ, 0xc0, !PT ;  /* 0xffffe00009097812 */ /* 0x000fe400078ec0ff */
[----:B------:R-:W-:Y:S02]  /*1170*/  LOP3.LUT R195, R6, 0xfffffe00, RZ, 0xc0, !PT ;  /* 0xfffffe0006c37812 */ /* 0x000fe400078ec0ff */
[----:B------:R-:W-:-:S02]  /*1180*/  LOP3.LUT R6, R191, 0x38, R212, 0xf8, !PT ;  /* 0x00000038bf067812 */ /* 0x000fc400078ef8d4 */
[----:B------:R-:W-:Y:S02]  /*1190*/  LOP3.LUT R5, R5, 0xffffe000, RZ, 0xc0, !PT ;  /* 0xffffe00005057812 */ /* 0x000fe400078ec0ff */
[-C--:B------:R-:W-:Y:S02]  /*11a0*/  LOP3.LUT R6, R6, R193.reuse, RZ, 0x3c, !PT ;  /* 0x000000c106067212 */ /* 0x080fe400078e3cff */
[----:B------:R-:W-:Y:S01]  /*11b0*/  LOP3.LUT R7, R185, 0x38, R212, 0xf8, !PT ;  /* 0x00000038b9077812 */ /* 0x000fe200078ef8d4 */
[----:B------:R-:W-:Y:S01]  /*11c0*/  IMAD R3, R192, 0x200, R5 ;  /* 0x00000200c0037824 */ /* 0x000fe200078e0205 */
[----:B------:R-:W-:Y:S02]  /*11d0*/  LOP3.LUT R4, R4, R193, RZ, 0x3c, !PT ;  /* 0x000000c104047212 */ /* 0x000fe400078e3cff */
[----:B------:R-:W-:Y:S01]  /*11e0*/  IADD3 R8, R8, R9, R195 ;  /* 0x0000000908087210 */ /* 0x000fe20007ffe0c3 */
[----:B------:R-:W-:Y:S01]  /*11f0*/  IMAD.IADD R6, R3, 0x1, R6 ;  /* 0x0000000103067824 */ /* 0x000fe200078e0206 */
[----:B------:R-:W-:Y:S01]  /*1200*/  LEA.HI R3, R209, R209, RZ, 0x1 ;  /* 0x000000d1d1037211 */ /* 0x000fe200078f08ff */
[----:B------:R-:W-:Y:S01]  /*1210*/  IMAD R9, R192, 0x200, R9 ;  /* 0x00000200c0097824 */ /* 0x000fe200078e0209 */
[----:B------:R-:W-:-:S02]  /*1220*/  LOP3.LUT R10, R7, R230, RZ, 0x3c, !PT ;  /* 0x000000e6070a7212 */ /* 0x000fc400078e3cff */
[----:B------:R-:W-:Y:S01]  /*1230*/  LOP3.LUT R0, R3, 0x1ffffffe, RZ, 0xc0, !PT ;  /* 0x1ffffffe03007812 */ /* 0x000fe200078ec0ff */
[----:B------:R-:W-:Y:S01]  /*1240*/  IMAD.IADD R4, R9, 0x1, R4 ;  /* 0x0000000109047824 */ /* 0x000fe200078e0204 */
[----:B------:R-:W-:Y:S02]  /*1250*/  IADD3 R10, R10, R5, R195 ;  /* 0x000000050a0a7210 */ /* 0x000fe40007ffe0c3 */
[----:B------:R-:W-:Y:S01]  /*1260*/  SHF.R.S32.HI R14, RZ, 0x1f, R187 ;  /* 0x0000001fff0e7819 */ /* 0x000fe200000114bb */
[----:B------:R-:W-:Y:S01]  /*1270*/  IMAD.IADD R3, R209, 0x1, -R0 ;  /* 0x00000001d1037824 */ /* 0x000fe200078e0a00 */
[----:B------:R-:W-:Y:S02]  /*1280*/  LOP3.LUT R0, R185, 0x38, R18, 0xf8, !PT ;  /* 0x00000038b9007812 */ /* 0x000fe400078ef812 */
[----:B------:R-:W-:Y:S01]  /*1290*/  SHF.R.S32.HI R237, RZ, 0x1f, R197 ;  /* 0x0000001fffed7819 */ /* 0x000fe200000114c5 */
[----:B------:R-:W-:Y:S01]  /*12a0*/  IMAD R234, R3, 0x8, R232 ;  /* 0x0000000803ea7824 */ /* 0x000fe200078e02e8 */
[----:B------:R-:W-:-:S02]  /*12b0*/  LOP3.LUT R0, R195, R0, R230, 0xf6, !PT ;  /* 0x00000000c3007212 */ /* 0x000fc400078ef6e6 */
[----:B------:R-:W-:Y:S02]  /*12c0*/  SHF.R.S32.HI R236, RZ, 0x1f, R198 ;  /* 0x0000001fffec7819 */ /* 0x000fe400000114c6 */
[----:B------:R-:W-:Y:S02]  /*12d0*/  SHF.L.U64.HI R215, R187, 0x1, R14 ;  /* 0x00000001bbd77819 */ /* 0x000fe4000001020e */
[----:B------:R-:W-:Y:S02]  /*12e0*/  SHF.R.S32.HI R211, RZ, 0x3, R12 ;  /* 0x00000003ffd37819 */ /* 0x000fe4000001140c */
[----:B------:R-:W-:Y:S02]  /*12f0*/  SHF.R.S32.HI R212, RZ, 0x3, R212 ;  /* 0x00000003ffd47819 */ /* 0x000fe400000114d4 */
[----:B------:R-:W-:Y:S02]  /*1300*/  LEA R228, R0, UR61, 0x1 ;  /* 0x0000003d00e47c11 */ /* 0x000fe4000f8e08ff */
[----:B------:R-:W-:-:S02]  /*1310*/  LEA R226, R8, UR61, 0x1 ;  /* 0x0000003d08e27c11 */ /* 0x000fc4000f8e08ff */
[----:B------:R-:W-:Y:S02]  /*1320*/  LEA R225, R10, UR61, 0x1 ;  /* 0x0000003d0ae17c11 */ /* 0x000fe4000f8e08ff */
[----:B------:R-:W-:Y:S02]  /*1330*/  LEA R229, R4, UR61, 0x1 ;  /* 0x0000003d04e57c11 */ /* 0x000fe4000f8e08ff */
[----:B------:R-:W-:-:S07]  /*1340*/  LEA R227, R6, UR61, 0x1 ;  /* 0x0000003d06e37c11 */ /* 0x000fce000f8e08ff */
.L_x_817:
[----:B0--34-:R-:W0:Y:S01]  /*1350*/  LDC.64 R4, c[0x0][0xc88] ;  /* 0x00032200ff047b82 */ /* 0x019e220000000a00 */
[----:B------:R-:W-:Y:S01]  /*1360*/  ULDC.64 UR4, c[0x0][0xa28] ;  /* 0x00028a0000047ab9 */ /* 0x000fe20000000a00 */
[----:B------:R-:W-:Y:S01]  /*1370*/  ULDC.64 UR8, c[0x0][0xa18] ;  /* 0x0002860000087ab9 */ /* 0x000fe20000000a00 */
[----:B------:R-:W-:Y:S01]  /*1380*/  ULDC.64 UR6, c[0x0][0xa08] ;  /* 0x0002820000067ab9 */ /* 0x000fe20000000a00 */
[----:B0-----:R-:W-:-:S05]  /*1390*/  IMAD.WIDE R4, R127, 0x4, R4 ;  /* 0x000000047f047825 */ /* 0x001fca00078e0204 */
[----:B--2---:R-:W2:Y:S01]  /*13a0*/  LDG.E R203, desc[UR42][R4.64] ;  /* 0x0000002a04cb7981 */ /* 0x004ea2000c1e1900 */
[----:B------:R-:W-:Y:S01]  /*13b0*/  ISETP.NE.U32.AND P2, PT, RZ, UR4, PT ;  /* 0x00000004ff007c0c */ /* 0x000fe2000bf45070 */
[----:B------:R-:W-:Y:S01]  /*13c0*/  IMAD.MOV.U32 R3, RZ, RZ, RZ ;  /* 0x000000ffff037224 */ /* 0x000fe200078e00ff */
[----:B------:R-:W-:Y:S01]  /*13d0*/  ISETP.NE.U32.AND P1, PT, RZ, UR8, PT ;  /* 0x00000008ff007c0c */ /* 0x000fe2000bf25070 */
[----:B------:R-:W-:Y:S01]  /*13e0*/  IMAD.MOV.U32 R29, RZ, RZ, RZ ;  /* 0x000000ffff1d7224 */ /* 0x000fe200078e00ff */
[----:B------:R-:W-:Y:S02]  /*13f0*/  ISETP.NE.AND.EX P2, PT, RZ, UR5, PT, P2 ;  /* 0x00000005ff007c0c */ /* 0x000fe4000bf45320 */
[----:B------:R-:W-:Y:S02]  /*1400*/  ISETP.NE.AND.EX P1, PT, RZ, UR9, PT, P1 ;  /* 0x00000009ff007c0c */ /* 0x000fe4000bf25310 */
[----:B------:R-:W-:-:S04]  /*1410*/  ISETP.NE.U32.AND P0, PT, RZ, UR6, PT ;  /* 0x00000006ff007c0c */ /* 0x000fc8000bf05070 */
[----:B------:R-:W-:Y:S02]  /*1420*/  ISETP.NE.AND.EX P0, PT, RZ, UR7, PT, P0 ;  /* 0x00000007ff007c0c */ /* 0x000fe4000bf05300 */
[----:B--2---:R-:W-:Y:S01]  /*1430*/  SHF.R.S32.HI R208, RZ, 0x1f, R203 ;  /* 0x0000001fffd07819 */ /* 0x004fe200000114cb */
[C---:B------:R-:W-:Y:S02]  /*1440*/  IMAD.SHL.U32 R201, R203.reuse, 0x4, RZ ;  /* 0x00000004cbc97824 */ /* 0x040fe400078e00ff */
[C---:B------:R-:W-:Y:S02]  /*1450*/  @P2 LEA R4, P3, R203.reuse, UR4, 0x2 ;  /* 0x00000004cb042c11 */ /* 0x040fe4000f8610ff */
[C-C-:B------:R-:W-:Y:S02]  /*1460*/  SHF.L.U64.HI R202, R203.reuse, 0x2, R208.reuse ;  /* 0x00000002cbca7819 */ /* 0x140fe400000102d0 */
[----:B------:R-:W-:Y:S01]  /*1470*/  @P2 LEA.HI.X R5, R203, UR5, R208, 0x2, P3 ;  /* 0x00000005cb052c11 */ /* 0x000fe200098f14d0 */
[----:B------:R-:W-:Y:S01]  /*1480*/  ULDC UR4, c[0x0][0x288] ;  /* 0x0000a20000047ab9 */ /* 0x000fe20000000800 */
[----:B------:R-:W-:-:S03]  /*1490*/  IADD3 R8, P4, R201, UR6, RZ ;  /* 0x00000006c9087c10 */ /* 0x000fc6000ff9e0ff */
[----:B------:R0:W5:Y:S01]  /*14a0*/  @P2 LDG.E R3, desc[UR42][R4.64] ;  /* 0x0000002a04032981 */ /* 0x000162000c1e1900 */
[----:B------:R-:W-:Y:S01]  /*14b0*/  @P1 IADD3 R6, P2, R201, UR8, RZ ;  /* 0x00000008c9061c10 */ /* 0x000fe2000ff5e0ff */
[----:B------:R-:W-:Y:S01]  /*14c0*/  IMAD.U32 R149, RZ, RZ, UR4 ;  /* 0x00000004ff957e24 */ /* 0x000fe2000f8e00ff */
[C---:B------:R-:W-:Y:S01]  /*14d0*/  IADD3.X R9, R202.reuse, UR7, RZ, P4, !PT ;  /* 0x00000007ca097c10 */ /* 0x040fe2000a7fe4ff */
[----:B------:R-:W-:Y:S01]  /*14e0*/  ULDC.64 UR4, c[0x0][0x418] ;  /* 0x0001060000047ab9 */ /* 0x000fe20000000a00 */
[----:B------:R-:W-:-:S03]  /*14f0*/  @P1 IADD3.X R7, R202, UR9, RZ, P2, !PT ;  /* 0x00000009ca071c10 */ /* 0x000fc600097fe4ff */
[----:B------:R0:W5:Y:S01]  /*1500*/  @P0 LDG.E R29, desc[UR42][R8.64] ;  /* 0x0000002a081d0981 */ /* 0x000162000c1e1900 */
[----:B------:R-:W-:Y:S01]  /*1510*/  UISETP.NE.U32.AND UP0, UPT, UR4, URZ, UPT ;  /* 0x0000003f0400728c */ /* 0x000fe2000bf05070 */
[----:B------:R-:W-:Y:S02]  /*1520*/  ULDC.64 UR8, c[0x0][0xa20] ;  /* 0x0002880000087ab9 */ /* 0x000fe40000000a00 */
[----:B------:R0:W5:Y:S01]  /*1530*/  @P1 LDG.E R149, desc[UR42][R6.64] ;  /* 0x0000002a06951981 */ /* 0x000162000c1e1900 */
[----:B------:R-:W-:Y:S01]  /*1540*/  UISETP.NE.AND.EX UP0, UPT, UR5, URZ, UPT, UP0 ;  /* 0x0000003f0500728c */ /* 0x000fe2000bf05300 */
[----:B------:R-:W-:Y:S01]  /*1550*/  ULDC UR4, c[0x0][0x424] ;  /* 0x0001090000047ab9 */ /* 0x000fe20000000800 */
[----:B------:R-:W-:Y:S02]  /*1560*/  ISETP.NE.U32.AND P2, PT, RZ, UR8, PT ;  /* 0x00000008ff007c0c */ /* 0x000fe4000bf45070 */
[----:B------:R-:W-:Y:S01]  /*1570*/  USEL UR4, UR4, 0x1, UP0 ;  /* 0x0000000104047887 */ /* 0x000fe20008000000 */
[----:B------:R-:W-:Y:S01]  /*1580*/  ULDC UR5, c[0x0][0x2f0] ;  /* 0x0000bc0000057ab9 */ /* 0x000fe20000000800 */
[----:B------:R-:W-:-:S02]  /*1590*/  ISETP.NE.AND.EX P2, PT, RZ, UR9, PT, P2 ;  /* 0x00000009ff007c0c */ /* 0x000fc4000bf45320 */
[----:B------:R-:W-:-:S03]  /*15a0*/  UIMAD UR4, UR4, UR5, URZ ;  /* 0x00000005040472a4 */ /* 0x000fc6000f8e023f */
[----:B------:R-:W-:Y:S01]  /*15b0*/  ULDC UR5, c[0x0][0x348] ;  /* 0x0000d20000057ab9 */ /* 0x000fe20000000800 */
[----:B------:R-:W-:Y:S02]  /*15c0*/  IMAD.MOV.U32 R206, RZ, RZ, R125 ;  /* 0x000000ffffce7224 */ /* 0x000fe400078e007d */
[----:B------:R-:W-:Y:S02]  /*15d0*/  IMAD.MOV.U32 R200, RZ, RZ, R126 ;  /* 0x000000ffffc87224 */ /* 0x000fe400078e007e */
[----:B------:R-:W-:Y:S01]  /*15e0*/  IMAD.MOV.U32 R27, RZ, RZ, R203 ;  /* 0x000000ffff1b7224 */ /* 0x000fe200078e00cb */
[----:B0-----:R-:W-:Y:S06]  /*15f0*/  @P1 BRA `(.L_x_613) ;  /* 0x0000000000241947 */ /* 0x001fec0003800000 */
[----:B------:R-:W-:Y:S02]  /*1600*/  ULDC.64 UR6, c[0x0][0xa00] ;  /* 0x0002800000067ab9 */ /* 0x000fe40000000a00 */
[----:B------:R-:W-:-:S04]  /*1610*/  ISETP.NE.U32.AND P1, PT, RZ, UR6, PT ;  /* 0x00000006ff007c0c */ /* 0x000fc8000bf25070 */
[----:B------:R-:W-:-:S13]  /*1620*/  ISETP.NE.AND.EX P1, PT, RZ, UR7, PT, P1 ;  /* 0x00000007ff007c0c */ /* 0x000fda000bf25310 */
[----:B------:R-:W-:Y:S05]  /*1630*/  @!P1 BRA `(.L_x_613) ;  /* 0x0000000000149947 */ /* 0x000fea0003800000 */
[----:B------:R-:W0:Y:S02]  /*1640*/  LDC.64 R4, c[0x0][0xa00] ;  /* 0x00028000ff047b82 */ /* 0x000e240000000a00 */
[----:B0-----:R-:W-:-:S05]  /*1650*/  IMAD.WIDE R4, R27, 0x4, R4 ;  /* 0x000000041b047825 */ /* 0x001fca00078e0204 */
[----:B-----5:R-:W2:Y:S04]  /*1660*/  LDG.E R149, desc[UR42][R4.64] ;  /* 0x0000002a04957981 */ /* 0x020ea8000c1e1900 */
[----:B------:R-:W2:Y:S02]  /*1670*/  LDG.E R0, desc[UR42][R4.64+0x4] ;  /* 0x0000042a04007981 */ /* 0x000ea4000c1e1900 */
[----:B--2---:R-:W-:-:S07]  /*1680*/  IMAD.IADD R149, R0, 0x1, -R149 ;  /* 0x0000000100957824 */ /* 0x004fce00078e0a95 */
.L_x_613:
[----:B------:R-:W-:Y:S02]  /*1690*/  IMAD.U32 R25, RZ, RZ, UR5 ;  /* 0x00000005ff197e24 */ /* 0x000fe4000f8e00ff */
[----:B------:R-:W-:Y:S01]  /*16a0*/  IMAD.U32 R26, RZ, RZ, UR4 ;  /* 0x00000004ff1a7e24 */ /* 0x000fe2000f8e00ff */
[----:B------:R-:W-:Y:S06]  /*16b0*/  @!P2 BRA `(.L_x_614) ;  /* 0x000000000010a947 */ /* 0x000fec0003800000 */
[----:B------:R-:W-:-:S04]  /*16c0*/  IADD3 R4, P0, R201, UR8, RZ ;  /* 0x00000008c9047c10 */ /* 0x000fc8000ff1e0ff */
[----:B------:R-:W-:-:S05]  /*16d0*/  IADD3.X R5, R202, UR9, RZ, P0, !PT ;  /* 0x00000009ca057c10 */ /* 0x000fca00087fe4ff */
[----:B------:R0:W5:Y:S01]  /*16e0*/  LDG.E R26, desc[UR42][R4.64] ;  /* 0x0000002a041a7981 */ /* 0x000162000c1e1900 */
[----:B------:R-:W-:Y:S05]  /*16f0*/  BRA `(.L_x_615) ;  /* 0x0000000000107947 */ /* 0x000fea0003800000 */
.L_x_614:
[----:B------:R-:W-:Y:S05]  /*1700*/  @!P0 BRA `(.L_x_615) ;  /* 0x00000000000c8947 */ /* 0x000fea0003800000 */
[----:B------:R-:W2:Y:S04]  /*1710*/  LDG.E R5, desc[UR42][R8.64] ;  /* 0x0000002a08057981 */ /* 0x000ea8000c1e1900 */
[----:B------:R-:W2:Y:S02]  /*1720*/  LDG.E R26, desc[UR42][R8.64+0x4] ;  /* 0x0000042a081a7981 */ /* 0x000ea4000c1e1900 */
[----:B--2---:R-:W-:-:S07]  /*1730*/  IMAD.IADD R26, R26, 0x1, -R5 ;  /* 0x000000011a1a7824 */ /* 0x004fce00078e0a05 */
.L_x_615:
[----:B------:R-:W-:Y:S02]  /*1740*/  ULDC.64 UR4, c[0x0][0xa10] ;  /* 0x0002840000047ab9 */ /* 0x000fe40000000a00 */
[----:B------:R-:W-:-:S04]  /*1750*/  ISETP.NE.U32.AND P0, PT, RZ, UR4, PT ;  /* 0x00000004ff007c0c */ /* 0x000fc8000bf05070 */
[----:B------:R-:W-:Y:S01]  /*1760*/  ISETP.NE.AND.EX P0, PT, RZ, UR5, PT, P0 ;  /* 0x00000005ff007c0c */ /* 0x000fe2000bf05300 */
[----:B------:R-:W-:-:S12]  /*1770*/  ULDC.64 UR4, c[0x0][0xa30] ;  /* 0x00028c0000047ab9 */ /* 0x000fd80000000a00 */
[----:B0-----:R-:W0:Y:S02]  /*1780*/  @P0 LDC.64 R4, c[0x0][0xa10] ;  /* 0x00028400ff040b82 */ /* 0x001e240000000a00 */
[----:B0-----:R-:W-:-:S05]  /*1790*/  @P0 IMAD.WIDE R4, R27, 0x4, R4 ;  /* 0x000000041b040825 */ /* 0x001fca00078e0204 */
[----:B------:R-:W2:Y:S04]  /*17a0*/  @P0 LDG.E R0, desc[UR42][R4.64] ;  /* 0x0000002a04000981 */ /* 0x000ea8000c1e1900 */
[----:B------:R-:W2:Y:S01]  /*17b0*/  @P0 LDG.E R9, desc[UR42][R4.64+0x4] ;  /* 0x0000042a04090981 */ /* 0x000ea2000c1e1900 */
[----:B------:R-:W-:Y:S01]  /*17c0*/  ISETP.NE.U32.AND P1, PT, RZ, UR4, PT ;  /* 0x00000004ff007c0c */ /* 0x000fe2000bf25070 */
[----:B-----5:R-:W-:-:S03]  /*17d0*/  IMAD.MOV.U32 R144, RZ, RZ, R26 ;  /* 0x000000ffff907224 */ /* 0x020fc600078e001a */
[----:B------:R-:W-:-:S13]  /*17e0*/  ISETP.NE.AND.EX P1, PT, RZ, UR5, PT, P1 ;  /* 0x00000005ff007c0c */ /* 0x000fda000bf25310 */
[----:B------:R-:W-:-:S04]  /*17f0*/  @P1 IADD3 R6, P2, R201, UR4, RZ ;  /* 0x00000004c9061c10 */ /* 0x000fc8000ff5e0ff */
[----:B------:R-:W-:-:S05]  /*1800*/  @P1 IADD3.X R7, R202, UR5, RZ, P2, !PT ;  /* 0x00000005ca071c10 */ /* 0x000fca00097fe4ff */
[----:B------:R0:W5:Y:S01]  /*1810*/  @P1 LDG.E R144, desc[UR42][R6.64] ;  /* 0x0000002a06901981 */ /* 0x000162000c1e1900 */
[----:B------:R-:W-:Y:S01]  /*1820*/  IMAD.IADD R8, R26, 0x1, -R3 ;  /* 0x000000011a087824 */ /* 0x000fe200078e0a03 */
[----:B------:R-:W-:-:S04]  /*1830*/  PLOP3.LUT P2, PT, PT, PT, PT, 0x80, 0x0 ;  /* 0x000000000000781c */ /* 0x000fc80003f4f070 */
[----:B------:R-:W-:-:S04]  /*1840*/  IADD3 R123, -R8, RZ, RZ ;  /* 0x000000ff087b7210 */ /* 0x000fc80007ffe1ff */
[----:B------:R-:W-:Y:S01]  /*1850*/  VIMNMX R123, RZ, R123, !PT ;  /* 0x0000007bff7b7248 */ /* 0x000fe20007fe0100 */
[----:B--2---:R-:W-:-:S04]  /*1860*/  @P0 IMAD.IADD R25, R9, 0x1, -R0 ;  /* 0x0000000109190824 */ /* 0x004fc800078e0a00 */
[----:B------:R-:W-:-:S04]  /*1870*/  IMAD.IADD R150, R8, 0x1, R25 ;  /* 0x0000000108967824 */ /* 0x000fc800078e0219 */
[----:B------:R-:W-:-:S05]  /*1880*/  VIADD R0, R150, 0x7f ;  /* 0x0000007f96007836 */ /* 0x000fca0000000000 */
[----:B------:R-:W-:-:S04]  /*1890*/  SHF.R.S32.HI R3, RZ, 0x1f, R0 ;  /* 0x0000001fff037819 */ /* 0x000fc80000011400 */
[----:B------:R-:W-:-:S04]  /*18a0*/  LEA.HI R3, R3, R0, RZ, 0x7 ;  /* 0x0000000003037211 */ /* 0x000fc800078f38ff */
[----:B------:R-:W-:Y:S02]  /*18b0*/  LOP3.LUT R0, R3, 0xffffff80, RZ, 0xc0, !PT ;  /* 0xffffff8003007812 */ /* 0x000fe400078ec0ff */
[----:B------:R-:W-:Y:S02]  /*18c0*/  SHF.R.S32.HI R210, RZ, 0x7, R3 ;  /* 0x00000007ffd27819 */ /* 0x000fe40000011403 */
[----:B------:R-:W-:-:S04]  /*18d0*/  VIADDMNMX R0, R0, -R8, R25, PT ;  /* 0x8000000800007246 */ /* 0x000fc80003800119 */
[----:B------:R-:W-:Y:S02]  /*18e0*/  ISETP.GT.AND P0, PT, R0, R123, PT ;  /* 0x0000007b0000720c */ /* 0x000fe40003f04270 */
[----:B------:R-:W-:-:S05]  /*18f0*/  SHF.R.U32.HI R123, RZ, 0x7, R123 ;  /* 0x00000007ff7b7819 */ /* 0x000fca000001167b */
[----:B------:R-:W-:-:S06]  /*1900*/  IMAD.MOV.U32 R24, RZ, RZ, R123 ;  /* 0x000000ffff187224 */ /* 0x000fcc00078e007b */
[----:B------:R-:W-:-:S05]  /*1910*/  @P0 VIADD R0, R0, 0x7f ;  /* 0x0000007f00000836 */ /* 0x000fca0000000000 */
[----:B------:R-:W-:-:S04]  /*1920*/  @P0 SHF.R.S32.HI R5, RZ, 0x1f, R0 ;  /* 0x0000001fff050819 */ /* 0x000fc80000011400 */
[----:B------:R-:W-:-:S04]  /*1930*/  @P0 LEA.HI R5, R5, R0, RZ, 0x7 ;  /* 0x0000000005050211 */ /* 0x000fc800078f38ff */
[----:B------:R-:W-:-:S04]  /*1940*/  @P0 SHF.R.S32.HI R24, RZ, 0x7, R5 ;  /* 0x00000007ff180819 */ /* 0x000fc80000011405 */
[----:B------:R-:W-:-:S13]  /*1950*/  ISETP.GT.AND P0, PT, R24, R123, PT ;  /* 0x0000007b1800720c */ /* 0x000fda0003f04270 */
[----:B0-----:R-:W-:Y:S05]  /*1960*/  @!P0 BRA `(.L_x_616) ;  /* 0x0000009000008947 */ /* 0x001fea0003800000 */
[----:B------:R-:W-:Y:S01]  /*1970*/  VIADD R116, R2, 0x1c400 ;  /* 0x0001c40002747836 */ /* 0x000fe20000000000 */
[----:B------:R-:W-:Y:S04]  /*1980*/  BSSY B6, `(.L_x_617) ;  /* 0x0000013000067945 */ /* 0x000fe80003800000 */
[----:B------:R-:W-:-:S13]  /*1990*/  LOP3.LUT P0, RZ, R116, 0x3ff, RZ, 0xc0, !PT ;  /* 0x000003ff74ff7812 */ /* 0x000fda000780c0ff */
[----:B------:R-:W-:Y:S05]  /*19a0*/  @!P0 BRA `(.L_x_618) ;  /* 0x0000000000408947 */ /* 0x000fea0003800000 */
        /* <DEDUP_REMOVED lines=15> */
[----:B-1---5:R-:W-:Y:S05]  /*1aa0*/  CALL.ABS.NOINC R14 ;  /* 0x000000000e007343 */ /* 0x022fea0003c00000 */
.L_x_618:
[----:B------:R-:W-:Y:S05]  /*1ab0*/  BSYNC B6 ;  /* 0x0000000000067941 */ /* 0x000fea0003800000 */
.L_x_617:
        /* <DEDUP_REMOVED lines=20> */
.L_x_620:
[----:B------:R-:W-:Y:S05]  /*1c00*/  BSYNC B6 ;  /* 0x0000000000067941 */ /* 0x000fea0003800000 */
.L_x_619:
[----:B------:R-:W-:Y:S01]  /*1c10*/  ULDC.64 UR4, c[0x0][0x9f8] ;  /* 0x00027e0000047ab9 */ /* 0x000fe20000000a00 */
[----:B------:R-:W2:Y:S01]  /*1c20*/  LDL.LU R20, [R1+0x10] ;  /* 0x0000100001147983 */ /* 0x000ea20000300800 */
[----:B------:R-:W-:Y:S01]  /*1c30*/  ISETP.NE.U32.AND P0, PT, RZ, UR4, PT ;  /* 0x00000004ff007c0c */ /* 0x000fe2000bf05070 */
[----:B------:R-:W0:Y:S01]  /*1c40*/  LDC.64 R134, c[0x0][0x300] ;  /* 0x0000c000ff867b82 */ /* 0x000e220000000a00 */
[----:B------:R-:W-:Y:S01]  /*1c50*/  SHF.R.S32.HI R8, RZ, 0x1f, R126 ;  /* 0x0000001fff087819 */ /* 0x000fe2000001147e */
[C---:B------:R-:W-:Y:S01]  /*1c60*/  VIADD R0, R18.reuse, 0x80 ;  /* 0x0000008012007836 */ /* 0x040fe20000000000 */
[----:B------:R-:W-:Y:S01]  /*1c70*/  ISETP.NE.AND.EX P0, PT, RZ, UR5, PT, P0 ;  /* 0x00000005ff007c0c */ /* 0x000fe2000bf05300 */
[C---:B------:R-:W-:Y:S01]  /*1c80*/  VIADD R101, R18.reuse, 0x20 ;  /* 0x0000002012657836 */ /* 0x040fe20000000000 */
[----:B------:R-:W-:Y:S01]  /*1c90*/  ULDC.64 UR6, c[0x0][0x330] ;  /* 0x0000cc0000067ab9 */ /* 0x000fe20000000a00 */
[----:B------:R-:W-:Y:S01]  /*1ca0*/  SHF.R.S32.HI R19, RZ, 0x1f, R18 ;  /* 0x0000001fff137819 */ /* 0x000fe20000011412 */
[----:B------:R-:W-:Y:S01]  /*1cb0*/  IMAD.IADD R118, R29, 0x1, R26 ;  /* 0x000000011d767824 */ /* 0x000fe200078e021a */
[----:B------:R-:W1:Y:S08]  /*1cc0*/  LDC R21, c[0x0][0x3f4] ;  /* 0x0000fd00ff157b82 */ /* 0x000e700000000800 */
[----:B------:R-:W-:Y:S01]  /*1cd0*/  @P0 IADD3 R4, P1, R201, UR4, RZ ;  /* 0x00000004c9040c10 */ /* 0x000fe2000ff3e0ff */
[----:B------:R-:W-:Y:S01]  /*1ce0*/  ULDC UR4, c[0x0][0x2f4] ;  /* 0x0000bd0000047ab9 */ /* 0x000fe20000000800 */
[----:B------:R-:W-:Y:S01]  /*1cf0*/  VIADD R100, R18, 0x40 ;  /* 0x0000004012647836 */ /* 0x000fe20000000000 */
[----:B------:R-:W3:Y:S01]  /*1d00*/  LDC.64 R36, c[0x0][0x408] ;  /* 0x00010200ff247b82 */ /* 0x000ee20000000a00 */
[----:B------:R-:W-:-:S05]  /*1d10*/  @P0 IADD3.X R5, R202, UR5, RZ, P1, !PT ;  /* 0x00000005ca050c10 */ /* 0x000fca0008ffe4ff */
[----:B------:R4:W2:Y:S01]  /*1d20*/  @P0 LDG.E R27, desc[UR42][R4.64] ;  /* 0x0000002a041b0981 */ /* 0x0008a2000c1e1900 */
[----:B------:R-:W-:Y:S01]  /*1d30*/  ISETP.GE.AND P3, PT, R0, UR4, PT ;  /* 0x0000000400007c0c */ /* 0x000fe2000bf66270 */
[----:B------:R-:W-:Y:S01]  /*1d40*/  IMAD R3, R8, UR6, RZ ;  /* 0x0000000608037c24 */ /* 0x000fe2000f8e02ff */
[----:B------:R-:W-:Y:S01]  /*1d50*/  ISETP.GE.AND P1, PT, R101, UR4, PT ;  /* 0x0000000465007c0c */ /* 0x000fe2000bf26270 */
[C---:B------:R-:W-:Y:S01]  /*1d60*/  VIADD R0, R18.reuse, 0xa0 ;  /* 0x000000a012007836 */ /* 0x040fe20000000000 */
[----:B------:R-:W-:Y:S01]  /*1d70*/  ISETP.GE.AND P0, PT, R18, UR4, PT ;  /* 0x0000000412007c0c */ /* 0x000fe2000bf06270 */
[C---:B------:R-:W-:Y:S01]  /*1d80*/  IMAD R3, R126.reuse, UR7, R3 ;  /* 0x000000077e037c24 */ /* 0x040fe2000f8e0203 */
[----:B------:R-:W-:Y:S01]  /*1d90*/  SEL R14, RZ, 0x10, P3 ;  /* 0x00000010ff0e7807 */ /* 0x000fe20001800000 */
[----:B------:R-:W-:Y:S01]  /*1da0*/  IMAD.WIDE.U32 R104, R126, UR6, R18 ;  /* 0x000000067e687c25 */ /* 0x000fe2000f8e0012 */
[----:B------:R-:W-:Y:S01]  /*1db0*/  ISETP.GE.AND P2, PT, R0, UR4, PT ;  /* 0x0000000400007c0c */ /* 0x000fe2000bf46270 */
[----:B------:R-:W-:Y:S01]  /*1dc0*/  ULDC.64 UR6, c[0x0][0xa08] ;  /* 0x0002820000067ab9 */ /* 0x000fe20000000a00 */
[----:B----4-:R-:W-:Y:S01]  /*1dd0*/  SEL R4, RZ, 0xffffffff, P1 ;  /* 0xffffffffff047807 */ /* 0x010fe20000800000 */
[----:B------:R-:W-:Y:S01]  /*1de0*/  VIADD R99, R18, 0x60 ;  /* 0x0000006012637836 */ /* 0x000fe20000000000 */
[----:B------:R-:W-:Y:S01]  /*1df0*/  SHF.R.S32.HI R0, RZ, 0x1f, R118 ;  /* 0x0000001fff007819 */ /* 0x000fe20000011476 */
[----:B------:R-:W-:Y:S01]  /*1e00*/  IMAD.IADD R105, R105, 0x1, R3 ;  /* 0x0000000169697824 */ /* 0x000fe200078e0203 */
[----:B------:R-:W-:Y:S01]  /*1e10*/  SEL R3, RZ, 0x1, P0 ;  /* 0x00000001ff037807 */ /* 0x000fe20000000000 */
[----:B------:R-:W-:Y:S01]  /*1e20*/  IMAD.SHL.U32 R4, R4, 0x2, RZ ;  /* 0x0000000204047824 */ /* 0x000fe200078e00ff */
[----:B------:R-:W-:Y:S01]  /*1e30*/  ISETP.GE.AND P0, PT, R100, UR4, PT ;  /* 0x0000000464007c0c */ /* 0x000fe2000bf06270 */
[-C--:B0-----:R-:W-:Y:S01]  /*1e40*/  IMAD R9, R0, R134.reuse, RZ ;  /* 0x0000008600097224 */ /* 0x081fe200078e02ff */
[----:B------:R-:W-:Y:S01]  /*1e50*/  ISETP.GE.AND P1, PT, R99, UR4, PT ;  /* 0x0000000463007c0c */ /* 0x000fe2000bf26270 */
[----:B------:R-:W-:Y:S01]  /*1e60*/  ULDC.64 UR4, c[0x0][0x308] ;  /* 0x0000c20000047ab9 */ /* 0x000fe20000000a00 */
[----:B------:R-:W-:Y:S01]  /*1e70*/  LOP3.LUT R3, R4, 0x2, R3, 0xe2, !PT ;  /* 0x0000000204037812 */ /* 0x000fe200078ee203 */
[----:B------:R-:W-:Y:S01]  /*1e80*/  IMAD.WIDE.U32 R4, R118, R134, RZ ;  /* 0x0000008676047225 */ /* 0x000fe200078e00ff */
[----:B------:R-:W-:-:S02]  /*1e90*/  SEL R6, RZ, 0x4, P0 ;  /* 0x00000004ff067807 */ /* 0x000fc40000000000 */
[----:B------:R-:W-:Y:S01]  /*1ea0*/  SEL R7, RZ, 0x8, P1 ;  /* 0x00000008ff077807 */ /* 0x000fe20000800000 */
[----:B------:R-:W-:Y:S01]  /*1eb0*/  IMAD R9, R118, R135, R9 ;  /* 0x0000008776097224 */ /* 0x000fe200078e0209 */
[----:B------:R-:W-:Y:S01]  /*1ec0*/  ISETP.NE.U32.AND P0, PT, RZ, UR6, PT ;  /* 0x00000006ff007c0c */ /* 0x000fe2000bf05070 */
[----:B---3--:R-:W-:Y:S01]  /*1ed0*/  IMAD.WIDE.U32 R108, R17, R36, R18 ;  /* 0x00000024116c7225 */ /* 0x008fe200078e0012 */
[----:B------:R-:W-:Y:S02]  /*1ee0*/  LOP3.LUT R3, R7, R3, R6, 0xfe, !PT ;  /* 0x0000000307037212 */ /* 0x000fe400078efe06 */
[----:B------:R-:W-:Y:S01]  /*1ef0*/  ISETP.NE.AND.EX P0, PT, RZ, UR7, PT, P0 ;  /* 0x00000007ff007c0c */ /* 0x000fe2000bf05300 */
[----:B------:R-:W-:Y:S01]  /*1f00*/  IMAD.IADD R5, R5, 0x1, R9 ;  /* 0x0000000105057824 */ /* 0x000fe200078e0209 */
[----:B------:R-:W-:Y:S01]  /*1f10*/  LOP3.LUT R14, R3, R14, RZ, 0xfc, !PT ;  /* 0x0000000e030e7212 */ /* 0x000fe200078efcff */
[----:B------:R-:W-:Y:S01]  /*1f20*/  IMAD R7, R8, UR4, RZ ;  /* 0x0000000408077c24 */ /* 0x000fe2000f8e02ff */
[----:B------:R-:W-:Y:S01]  /*1f30*/  SHF.R.S32.HI R145, RZ, 0x1f, R17 ;  /* 0x0000001fff917819 */ /* 0x000fe20000011411 */
[----:B------:R-:W-:Y:S01]  /*1f40*/  IMAD.MOV.U32 R124, RZ, RZ, 0x20 ;  /* 0x00000020ff7c7424 */ /* 0x000fe200078e00ff */
[----:B------:R-:W-:Y:S01]  /*1f50*/  SHF.R.S32.HI R23, RZ, 0x1f, R22 ;  /* 0x0000001fff177819 */ /* 0x000fe20000011416 */
[----:B------:R-:W-:Y:S01]  /*1f60*/  IMAD R9, R126, UR5, R7 ;  /* 0x000000057e097c24 */ /* 0x000fe2000f8e0207 */
[-C--:B-1----:R-:W-:Y:S01]  /*1f70*/  ISETP.GE.AND P4, PT, R100, R21.reuse, PT ;  /* 0x000000156400720c */ /* 0x082fe20003f86270 */
[----:B------:R-:W-:Y:S01]  /*1f80*/  IMAD.WIDE.U32 R6, R126, UR4, R4 ;  /* 0x000000047e067c25 */ /* 0x000fe2000f8e0004 */
[----:B------:R-:W-:Y:S01]  /*1f90*/  ULDC.64 UR4, c[0x0][0x310] ;  /* 0x0000c40000047ab9 */ /* 0x000fe20000000a00 */
[----:B------:R-:W0:Y:S01]  /*1fa0*/  LDC.64 R4, c[0x0][0x3f8] ;  /* 0x0000fe00ff047b82 */ /* 0x000e220000000a00 */
[----:B------:R-:W-:Y:S01]  /*1fb0*/  ISETP.GE.AND P1, PT, R101, R21, PT ;  /* 0x000000156500720c */ /* 0x000fe20003f26270 */
[----:B------:R-:W-:Y:S01]  /*1fc0*/  IMAD.IADD R7, R7, 0x1, R9 ;  /* 0x0000000107077824 */ /* 0x000fe200078e0209 */
[----:B------:R-:W-:Y:S01]  /*1fd0*/  LOP3.LUT P3, RZ, R213, 0x4, RZ, 0xc0, !PT ;  /* 0x00000004d5ff7812 */ /* 0x000fe2000786c0ff */
[-C--:B------:R-:W-:Y:S01]  /*1fe0*/  IMAD R10, R145, R36.reuse, RZ ;  /* 0x00000024910a7224 */ /* 0x080fe200078e02ff */
[----:B------:R-:W-:Y:S01]  /*1ff0*/  SHF.L.U64.HI R130, R134, 0x7, R135 ;  /* 0x0000000786827819 */ /* 0x000fe20000010287 */
[----:B------:R-:W-:Y:S01]  /*2000*/  IMAD.WIDE.U32 R106, R17, R36, R22 ;  /* 0x00000024116a7225 */ /* 0x000fe200078e0016 */
[----:B------:R-:W-:-:S02]  /*2010*/  SEL R124, R124, 0xffffffe0, !P3 ;  /* 0xffffffe07c7c7807 */ /* 0x000fc40005800000 */
[----:B------:R-:W-:Y:S01]  /*2020*/  SHF.L.U64.HI R38, R36, 0x6, R37 ;  /* 0x0000000624267819 */ /* 0x000fe20000010225 */
[----:B------:R-:W-:Y:S01]  /*2030*/  IMAD R9, R17, R37, R10 ;  /* 0x0000002511097224 */ /* 0x000fe200078e020a */
[----:B------:R-:W-:Y:S01]  /*2040*/  SHF.R.S32.HI R146, RZ, 0x1f, R205 ;  /* 0x0000001fff927819 */ /* 0x000fe200000114cd */
[----:B------:R-:W-:Y:S02]  /*2050*/  IMAD.SHL.U32 R122, R21, 0x2, RZ ;  /* 0x00000002157a7824 */ /* 0x000fe400078e00ff */
[----:B------:R-:W-:Y:S02]  /*2060*/  IMAD.IADD R107, R107, 0x1, R9 ;  /* 0x000000016b6b7824 */ /* 0x000fe400078e0209 */
[----:B------:R-:W-:Y:S01]  /*2070*/  IMAD.IADD R109, R9, 0x1, R109 ;  /* 0x00000001096d7824 */ /* 0x000fe200078e026d */
[----:B------:R-:W-:Y:S01]  /*2080*/  SEL R9, R21, RZ, P4 ;  /* 0x000000ff15097207 */ /* 0x000fe20002000000 */
[----:B-----5:R-:W-:-:S04]  /*2090*/  IMAD.WIDE.U32 R106, R144, R36, R106 ;  /* 0x00000024906a7225 */ /* 0x020fc800078e006a */
[----:B------:R-:W-:Y:S02]  /*20a0*/  IMAD.IADD R9, R100, 0x1, R9 ;  /* 0x0000000164097824 */ /* 0x000fe400078e0209 */
[CC--:B0-----:R-:W-:Y:S01]  /*20b0*/  IMAD.WIDE.U32 R110, R17.reuse, R4.reuse, R22 ;  /* 0x00000004116e7225 */ /* 0x0c1fe200078e0016 */
[C-C-:B------:R-:W-:Y:S02]  /*20c0*/  SHF.L.U64.HI R131, R4.reuse, 0x7, R5.reuse ;  /* 0x0000000704837819 */ /* 0x140fe40000010205 */
[----:B------:R-:W-:Y:S01]  /*20d0*/  SHF.L.U64.HI R35, R4, 0x6, R5 ;  /* 0x0000000604237819 */ /* 0x000fe20000010205 */
[----:B------:R-:W-:-:S04]  /*20e0*/  IMAD.WIDE.U32 R112, R17, R4, R18 ;  /* 0x0000000411707225 */ /* 0x000fc800078e0012 */
[C---:B------:R-:W-:Y:S02]  /*20f0*/  IMAD.SHL.U32 R34, R4.reuse, 0x80, RZ ;  /* 0x0000008004227824 */ /* 0x040fe400078e00ff */
[----:B------:R-:W-:Y:S02]  /*2100*/  IMAD.SHL.U32 R33, R4, 0x40, RZ ;  /* 0x0000004004217824 */ /* 0x000fe400078e00ff */
[----:B------:R-:W-:-:S04]  /*2110*/  IMAD.WIDE.U32 R108, R144, R36, R108 ;  /* 0x00000024906c7225 */ /* 0x000fc800078e006c */
[C---:B------:R-:W-:Y:S02]  /*2120*/  IMAD.SHL.U32 R39, R134.reuse, 0x80, RZ ;  /* 0x0000008086277824 */ /* 0x040fe400078e00ff */
[----:B------:R-:W-:Y:S01]  /*2130*/  IMAD.SHL.U32 R136, R134, 0x40, RZ ;  /* 0x0000004086887824 */ /* 0x000fe200078e00ff */
[----:B--2---:R-:W-:-:S04]  /*2140*/  LOP3.LUT R20, R20, 0xfffffffe, RZ, 0xc0, !PT ;  /* 0xfffffffe14147812 */ /* 0x004fc800078ec0ff */
[----:B------:R-:W-:Y:S02]  /*2150*/  @P4 LOP3.LUT R20, R20, 0x1, RZ, 0xfc, !PT ;  /* 0x0000000114144812 */ /* 0x000fe400078efcff */
[----:B------:R-:W-:-:S03]  /*2160*/  IADD3 R118, P4, R17, R118, RZ ;  /* 0x0000007611767210 */ /* 0x000fc60007f9e0ff */
[----:B------:R0:W-:Y:S02]  /*2170*/  STL [R1+0x10], R20 ;  /* 0x0000101401007387 */ /* 0x0001e40000100800 */
[----:B------:R-:W-:Y:S01]  /*2180*/  IMAD.X R119, R0, 0x1, R145, P4 ;  /* 0x0000000100777824 */ /* 0x000fe200020e0691 */
[----:B0-----:R-:W-:-:S04]  /*2190*/  SHF.R.S32.HI R20, RZ, 0x1f, R9 ;  /* 0x0000001fff147819 */ /* 0x001fc80000011409 */
[----:B------:R-:W-:Y:S02]  /*21a0*/  LEA.HI R40, R20, R9, RZ, 0x3 ;  /* 0x0000000914287211 */ /* 0x000fe400078f18ff */
[----:B------:R-:W-:Y:S02]  /*21b0*/  SHF.R.S32.HI R3, RZ, 0x1f, R27 ;  /* 0x0000001fff037819 */ /* 0x000fe4000001141b */
[--C-:B------:R-:W-:Y:S02]  /*21c0*/  LOP3.LUT R26, R191, 0x38, R40.reuse, 0xf8, !PT ;  /* 0x00000038bf1a7812 */ /* 0x100fe400078ef828 */
[----:B------:R-:W-:Y:S02]  /*21d0*/  SEL R8, R3, RZ, !P0 ;  /* 0x000000ff03087207 */ /* 0x000fe40004000000 */
[----:B------:R-:W-:Y:S02]  /*21e0*/  SEL R3, R27, RZ, !P0 ;  /* 0x000000ff1b037207 */ /* 0x000fe40004000000 */
[----:B------:R-:W0:Y:S01]  /*21f0*/  S2R R27, SR_TID.X ;  /* 0x00000000001b7919 */ /* 0x000e220000002100 */
[----:B------:R-:W-:Y:S01]  /*2200*/  IMAD R12, R8, UR4, RZ ;  /* 0x00000004080c7c24 */ /* 0x000fe2000f8e02ff */
[----:B------:R-:W-:Y:S01]  /*2210*/  LOP3.LUT R15, R185, 0x38, R40, 0xf8, !PT ;  /* 0x00000038b90f7812 */ /* 0x000fe200078ef828 */
[----:B------:R-:W-:-:S03]  /*2220*/  IMAD.WIDE.U32 R102, R3, UR4, R6 ;  /* 0x0000000403667c25 */ /* 0x000fc6000f8e0006 */
[----:B------:R-:W-:Y:S01]  /*2230*/  LOP3.LUT R138, R15, R230, RZ, 0x3c, !PT ;  /* 0x000000e60f8a7212 */ /* 0x000fe200078e3cff */
[----:B------:R-:W-:Y:S01]  /*2240*/  IMAD R97, R3, UR5, R12 ;  /* 0x0000000503617c24 */ /* 0x000fe2000f8e020c */
[----:B------:R-:W-:Y:S01]  /*2250*/  ULDC.64 UR4, c[0x0][0x338] ;  /* 0x0000ce0000047ab9 */ /* 0x000fe20000000a00 */
[-C--:B------:R-:W-:Y:S01]  /*2260*/  IMAD R12, R145, R134.reuse, RZ ;  /* 0x00000086910c7224 */ /* 0x080fe200078e02ff */
[----:B------:R-:W-:Y:S01]  /*2270*/  LOP3.LUT R15, R40, 0xfffffff8, RZ, 0xc0, !PT ;  /* 0xfffffff8280f7812 */ /* 0x000fe200078ec0ff */
[----:B------:R-:W-:Y:S01]  /*2280*/  IMAD.WIDE.U32 R6, R17, R134, R18 ;  /* 0x0000008611067225 */ /* 0x000fe200078e0012 */
[----:B------:R-:W-:-:S03]  /*2290*/  IADD3 R97, R103, R97, RZ ;  /* 0x0000006167617210 */ /* 0x000fc60007ffe0ff */
[----:B------:R-:W-:Y:S01]  /*22a0*/  IMAD R12, R17, R135, R12 ;  /* 0x00000087110c7224 */ /* 0x000fe200078e020c */
[----:B------:R-:W-:Y:S01]  /*22b0*/  IADD3 R98, P0, R102, R6, RZ ;  /* 0x0000000666627210 */ /* 0x000fe20007f1e0ff */
[----:B------:R-:W-:Y:S01]  /*22c0*/  IMAD R8, R8, UR4, RZ ;  /* 0x0000000408087c24 */ /* 0x000fe2000f8e02ff */
[----:B------:R-:W-:Y:S01]  /*22d0*/  SHF.L.U64.HI R135, R134, 0x6, R135 ;  /* 0x0000000686877819 */ /* 0x000fe20000010287 */
[----:B------:R-:W-:Y:S01]  /*22e0*/  IMAD.WIDE.U32 R104, R3, UR4, R104 ;  /* 0x0000000403687c25 */ /* 0x000fe2000f8e0068 */
[----:B------:R-:W-:Y:S02]  /*22f0*/  IADD3.X R96, R97, R7, R12, P0, !PT ;  /* 0x0000000761607210 */ /* 0x000fe400007fe40c */
[----:B------:R-:W-:Y:S01]  /*2300*/  ISETP.GE.AND P0, PT, R18, R21, PT ;  /* 0x000000151200720c */ /* 0x000fe20003f06270 */
[----:B------:R-:W-:Y:S01]  /*2310*/  IMAD R41, R3, UR5, R8 ;  /* 0x0000000503297c24 */ /* 0x000fe2000f8e0208 */
[----:B------:R-:W-:Y:S01]  /*2320*/  SHF.L.U64.HI R134, R36, 0x7, R37 ;  /* 0x0000000724867819 */ /* 0x000fe20000010225 */
[----:B------:R-:W-:Y:S01]  /*2330*/  IMAD R6, R145, R4, RZ ;  /* 0x0000000491067224 */ /* 0x000fe200078e02ff */
[----:B------:R-:W-:-:S03]  /*2340*/  SEL R3, R21, RZ, P0 ;  /* 0x000000ff15037207 */ /* 0x000fc60000000000 */
[----:B------:R-:W-:Y:S01]  /*2350*/  IMAD R7, R17, R5, R6 ;  /* 0x0000000511077224 */ /* 0x000fe200078e0206 */
[----:B------:R-:W-:Y:S01]  /*2360*/  SEL R6, R21, RZ, P1 ;  /* 0x000000ff15067207 */ /* 0x000fe20000800000 */
[----:B------:R-:W-:Y:S01]  /*2370*/  IMAD.IADD R3, R18, 0x1, R3 ;  /* 0x0000000112037824 */ /* 0x000fe200078e0203 */
[----:B0-----:R-:W-:Y:S01]  /*2380*/  SHF.R.U32.HI R27, RZ, 0x7, R27 ;  /* 0x00000007ff1b7819 */ /* 0x001fe2000001161b */
[----:B------:R-:W-:Y:S02]  /*2390*/  IMAD.IADD R111, R111, 0x1, R7 ;  /* 0x000000016f6f7824 */ /* 0x000fe400078e0207 */
[----:B------:R-:W-:Y:S02]  /*23a0*/  IMAD.IADD R113, R7, 0x1, R113 ;  /* 0x0000000107717824 */ /* 0x000fe400078e0271 */
[----:B------:R-:W-:Y:S01]  /*23b0*/  IMAD.IADD R7, R101, 0x1, R6 ;  /* 0x0000000165077824 */ /* 0x000fe200078e0206 */
[----:B------:R-:W-:Y:S01]  /*23c0*/  SHF.R.S32.HI R6, RZ, 0x1f, R3 ;  /* 0x0000001fff067819 */ /* 0x000fe20000011403 */
[----:B------:R-:W-:-:S03]  /*23d0*/  IMAD.WIDE.U32 R110, R144, R4, R110 ;  /* 0x00000004906e7225 */ /* 0x000fc600078e006e */
[-C--:B------:R-:W-:Y:S01]  /*23e0*/  LEA.HI R8, R6, R3.reuse, RZ, 0x3 ;  /* 0x0000000306087211 */ /* 0x080fe200078f18ff */
[----:B------:R-:W-:Y:S01]  /*23f0*/  IMAD.WIDE.U32 R112, R144, R4, R112 ;  /* 0x0000000490707225 */ /* 0x000fe200078e0070 */
[----:B------:R-:W-:Y:S02]  /*2400*/  LEA.HI R3, R6, R3, RZ, 0x6 ;  /* 0x0000000306037211 */ /* 0x000fe400078f30ff */
[----:B------:R-:W-:Y:S01]  /*2410*/  SHF.R.S32.HI R10, RZ, 0x1f, R7 ;  /* 0x0000001fff0a7819 */ /* 0x000fe20000011407 */
[----:B------:R-:W-:Y:S01]  /*2420*/  VIADD R151, R27, 0x8 ;  /* 0x000000081b977836 */ /* 0x000fe20000000000 */
[----:B------:R-:W-:Y:S01]  /*2430*/  LEA.HI R6, R20, R9, RZ, 0x6 ;  /* 0x0000000914067211 */ /* 0x000fe200078f30ff */
[----:B------:R-:W-:Y:S01]  /*2440*/  IMAD.SHL.U32 R3, R3, 0x80, RZ ;  /* 0x0000008003037824 */ /* 0x000fe200078e00ff */
[----:B------:R-:W-:Y:S02]  /*2450*/  LOP3.LUT R9, R185, 0x38, R8, 0xf8, !PT ;  /* 0x00000038b9097812 */ /* 0x000fe400078ef808 */
[-C--:B------:R-:W-:Y:S01]  /*2460*/  LEA.HI R12, R10, R7.reuse, RZ, 0x3 ;  /* 0x000000070a0c7211 */ /* 0x080fe200078f18ff */
[----:B------:R-:W-:Y:S01]  /*2470*/  IMAD.SHL.U32 R11, R6, 0x80, RZ ;  /* 0x00000080060b7824 */ /* 0x000fe200078e00ff */
[----:B------:R-:W-:-:S02]  /*2480*/  LEA.HI R7, R10, R7, RZ, 0x6 ;  /* 0x000000070a077211 */ /* 0x000fc400078f30ff */
[----:B------:R-:W-:Y:S02]  /*2490*/  LOP3.LUT R3, R3, 0xffffe000, RZ, 0xc0, !PT ;  /* 0xffffe00003037812 */ /* 0x000fe400078ec0ff */
[----:B------:R-:W-:Y:S01]  /*24a0*/  LOP3.LUT R6, R191, 0x38, R8, 0xf8, !PT ;  /* 0x00000038bf067812 */ /* 0x000fe200078ef808 */
[----:B------:R-:W-:Y:S01]  /*24b0*/  IMAD.SHL.U32 R7, R7, 0x80, RZ ;  /* 0x0000008007077824 */ /* 0x000fe200078e00ff */
[----:B------:R-:W-:Y:S01]  /*24c0*/  LOP3.LUT R20, R9, R230, RZ, 0x3c, !PT ;  /* 0x000000e609147212 */ /* 0x000fe200078e3cff */
[----:B------:R-:W-:Y:S01]  /*24d0*/  IMAD R143, R192, 0x200, R3 ;  /* 0x00000200c08f7824 */ /* 0x000fe200078e0203 */
[----:B------:R-:W-:Y:S02]  /*24e0*/  LOP3.LUT R6, R6, R193, RZ, 0x3c, !PT ;  /* 0x000000c106067212 */ /* 0x000fe400078e3cff */
[----:B------:R-:W-:Y:S02]  /*24f0*/  IADD3 R141, R20, R3, R195 ;  /* 0x00000003148d7210 */ /* 0x000fe40007ffe0c3 */
[----:B------:R-:W-:Y:S01]  /*2500*/  LOP3.LUT R10, R191, 0x38, R12, 0xf8, !PT ;  /* 0x00000038bf0a7812 */ /* 0x000fe200078ef80c */
[----:B------:R-:W-:Y:S01]  /*2510*/  IMAD.IADD R143, R143, 0x1, R6 ;  /* 0x000000018f8f7824 */ /* 0x000fe200078e0206 */
[----:B------:R-:W-:-:S02]  /*2520*/  SHF.R.S32.HI R3, RZ, 0x1f, R144 ;  /* 0x0000001fff037819 */ /* 0x000fc40000011490 */
[----:B------:R-:W-:Y:S02]  /*2530*/  LOP3.LUT R13, R185, 0x38, R12, 0xf8, !PT ;  /* 0x00000038b90d7812 */ /* 0x000fe400078ef80c */
[----:B------:R-:W-:Y:S01]  /*2540*/  LOP3.LUT R7, R7, 0xffffe000, RZ, 0xc0, !PT ;  /* 0xffffe00007077812 */ /* 0x000fe200078ec0ff */
[C---:B------:R-:W-:Y:S01]  /*2550*/  IMAD R6, R3.reuse, R36, RZ ;  /* 0x0000002403067224 */ /* 0x040fe200078e02ff */
[----:B------:R-:W-:Y:S01]  /*2560*/  LOP3.LUT R9, R10, R193, RZ, 0x3c, !PT ;  /* 0x000000c10a097212 */ /* 0x000fe200078e3cff */
[----:B------:R-:W-:Y:S01]  /*2570*/  IMAD R3, R3, R4, RZ ;  /* 0x0000000403037224 */ /* 0x000fe200078e02ff */
[----:B------:R-:W-:Y:S01]  /*2580*/  LOP3.LUT R10, R13, R230, RZ, 0x3c, !PT ;  /* 0x000000e60d0a7212 */ /* 0x000fe200078e3cff */
[----:B------:R-:W-:Y:S01]  /*2590*/  IMAD R142, R192, 0x200, R7 ;  /* 0x00000200c08e7824 */ /* 0x000fe200078e0207 */
[----:B------:R-:W-:Y:S02]  /*25a0*/  LOP3.LUT R4, R191, 0x18, R18, 0xf8, !PT ;  /* 0x00000018bf047812 */ /* 0x000fe400078ef812 */
[----:B------:R-:W-:Y:S01]  /*25b0*/  IADD3 R139, R10, R7, R195 ;  /* 0x000000070a8b7210 */ /* 0x000fe20007ffe0c3 */
[----:B------:R-:W-:Y:S01]  /*25c0*/  IMAD R7, R144, R5, R3 ;  /* 0x0000000590077224 */ /* 0x000fe200078e0203 */
[----:B------:R-:W-:Y:S01]  /*25d0*/  LOP3.LUT R3, R4, R193, RZ, 0x3c, !PT ;  /* 0x000000c104037212 */ /* 0x000fe200078e3cff */
[----:B------:R-:W-:Y:S01]  /*25e0*/  IMAD.IADD R142, R142, 0x1, R9 ;  /* 0x000000018e8e7824 */ /* 0x000fe200078e0209 */
[----:B------:R-:W-:Y:S01]  /*25f0*/  LOP3.LUT R11, R11, 0xffffe000, RZ, 0xc0, !PT ;  /* 0xffffe0000b0b7812 */ /* 0x000fe200078ec0ff */
[----:B------:R-:W-:Y:S01]  /*2600*/  IMAD R9, R144, R37, R6 ;  /* 0x0000002590097224 */ /* 0x000fe200078e0206 */
[----:B------:R-:W-:Y:S01]  /*2610*/  LOP3.LUT R13, R26, R193, RZ, 0x3c, !PT ;  /* 0x000000c11a0d7212 */ /* 0x000fe200078e3cff */
[C---:B------:R-:W-:Y:S01]  /*2620*/  IMAD R32, R192.reuse, 0x200, R3 ;  /* 0x00000200c0207824 */ /* 0x040fe200078e0203 */
[----:B------:R-:W-:Y:S01]  /*2630*/  SEL R3, RZ, 0x20, P2 ;  /* 0x00000020ff037807 */ /* 0x000fe20001000000 */
[----:B------:R-:W-:Y:S01]  /*2640*/  IMAD R140, R192, 0x200, R11 ;  /* 0x00000200c08c7824 */ /* 0x000fe200078e020b */
[----:B------:R-:W-:Y:S01]  /*2650*/  LOP3.LUT R27, R8, 0xfffffff8, RZ, 0xc0, !PT ;  /* 0xfffffff8081b7812 */ /* 0x000fe200078ec0ff */
[----:B------:R-:W-:Y:S01]  /*2660*/  IMAD.SHL.U32 R37, R36, 0x80, RZ ;  /* 0x0000008024257824 */ /* 0x000fe200078e00ff */
[----:B------:R-:W-:Y:S01]  /*2670*/  LOP3.LUT R21, R12, 0xfffffff8, RZ, 0xc0, !PT ;  /* 0xfffffff80c157812 */ /* 0x000fe200078ec0ff */
[----:B------:R-:W-:Y:S01]  /*2680*/  IMAD.IADD R140, R140, 0x1, R13 ;  /* 0x000000018c8c7824 */ /* 0x000fe200078e020d */
[----:B------:R-:W-:Y:S01]  /*2690*/  LOP3.LUT R3, R14, R3, RZ, 0xfc, !PT ;  /* 0x000000030e037212 */ /* 0x000fe200078efcff */
[----:B------:R-:W-:Y:S01]  /*26a0*/  IMAD.IADD R31, R107, 0x1, R9 ;  /* 0x000000016b1f7824 */ /* 0x000fe200078e0209 */
[----:B------:R-:W-:Y:S01]  /*26b0*/  IADD3 R138, R138, R11, R195 ;  /* 0x0000000b8a8a7210 */ /* 0x000fe20007ffe0c3 */
[----:B------:R-:W-:Y:S01]  /*26c0*/  IMAD.IADD R30, R9, 0x1, R109 ;  /* 0x00000001091e7824 */ /* 0x000fe200078e026d */
[----:B------:R-:W-:Y:S01]  /*26d0*/  SHF.R.S32.HI R114, RZ, 0x3, R8 ;  /* 0x00000003ff727819 */ /* 0x000fe20000011408 */
[----:B------:R-:W-:Y:S01]  /*26e0*/  IMAD.IADD R29, R111, 0x1, R7 ;  /* 0x000000016f1d7824 */ /* 0x000fe200078e0207 */
[----:B------:R-:W-:Y:S01]  /*26f0*/  SHF.R.S32.HI R26, RZ, 0x3, R12 ;  /* 0x00000003ff1a7819 */ /* 0x000fe2000001140c */
[----:B------:R-:W-:Y:S01]  /*2700*/  IMAD.IADD R28, R7, 0x1, R113 ;  /* 0x00000001071c7824 */ /* 0x000fe200078e0271 */
[----:B------:R-:W-:Y:S01]  /*2710*/  SHF.R.S32.HI R20, RZ, 0x3, R40 ;  /* 0x00000003ff147819 */ /* 0x000fe20000011428 */
[----:B------:R-:W-:Y:S01]  /*2720*/  IMAD.SHL.U32 R36, R36, 0x40, RZ ;  /* 0x0000004024247824 */ /* 0x000fe200078e00ff */
[----:B------:R-:W-:Y:S01]  /*2730*/  LOP3.LUT R14, R14, 0x1, RZ, 0xc0, !PT ;  /* 0x000000010e0e7812 */ /* 0x000fe200078ec0ff */
[----:B------:R-:W-:Y:S01]  /*2740*/  IMAD.IADD R137, R124, 0x1, R32 ;  /* 0x000000017c897824 */ /* 0x000fe200078e0220 */
[----:B------:R-:W-:Y:S01]  /*2750*/  SHF.R.S32.HI R13, RZ, 0x1f, R27 ;  /* 0x0000001fff0d7819 */ /* 0x000fe2000001141b */
[----:B------:R-:W-:Y:S01]  /*2760*/  IMAD.IADD R5, R105, 0x1, R41 ;  /* 0x0000000169057824 */ /* 0x000fe200078e0229 */
[----:B------:R-:W-:-:S02]  /*2770*/  SHF.R.S32.HI R12, RZ, 0x1f, R21 ;  /* 0x0000001fff0c7819 */ /* 0x000fc40000011415 */
[----:B------:R-:W-:Y:S02]  /*2780*/  SHF.R.S32.HI R11, RZ, 0x1f, R15 ;  /* 0x0000001fff0b7819 */ /* 0x000fe4000001140f */
[C---:B------:R-:W-:Y:S02]  /*2790*/  LOP3.LUT R10, R3.reuse, 0x2, RZ, 0xc0, !PT ;  /* 0x00000002030a7812 */ /* 0x040fe400078ec0ff */
[C---:B------:R-:W-:Y:S02]  /*27a0*/  LOP3.LUT R9, R3.reuse, 0x4, RZ, 0xc0, !PT ;  /* 0x0000000403097812 */ /* 0x040fe400078ec0ff */
[C---:B------:R-:W-:Y:S02]  /*27b0*/  LOP3.LUT R8, R3.reuse, 0x8, RZ, 0xc0, !PT ;  /* 0x0000000803087812 */ /* 0x040fe400078ec0ff */
[C---:B------:R-:W-:Y:S02]  /*27c0*/  LOP3.LUT R7, R3.reuse, 0x10, RZ, 0xc0, !PT ;  /* 0x0000001003077812 */ /* 0x040fe400078ec0ff */
[----:B------:R-:W-:-:S07]  /*27d0*/  LOP3.LUT R6, R3, 0x20, RZ, 0xc0, !PT ;  /* 0x0000002003067812 */ /* 0x000fce00078ec0ff */
.L_x_720:
[----:B0-2---:R-:W2:Y:S01]  /*27e0*/  LDL.LU R42, [R1+0x10] ;  /* 0x00001000012a7983 */ /* 0x005ea20000300800 */
[----:B------:R-:W-:Y:S01]  /*27f0*/  VIADD R40, R24, 0xffffffff ;  /* 0xffffffff18287836 */ /* 0x000fe20000000000 */
[----:B------:R-:W0:Y:S01]  /*2800*/  LDC.64 R120, c[0x0][0x2e8] ;  /* 0x0000ba00ff787b82 */ /* 0x000e220000000a00 */
[----:B------:R-:W-:Y:S01]  /*2810*/  IMAD R51, R16, 0x6000, R32 ;  /* 0x0000600010337824 */ /* 0x000fe200078e0220 */
[----:B------:R-:W-:Y:S05]  /*2820*/  YIELD ;  /* 0x0000000000007946 */ /* 0x000fea0003800000 */
[----:B------:R-:W-:Y:S01]  /*2830*/  SHF.R.S32.HI R41, RZ, 0x1f, R40 ;  /* 0x0000001fff297819 */ /* 0x000fe20000011428 */
[-C--:B------:R-:W-:Y:S01]  /*2840*/  IMAD R0, R130, R40.reuse, RZ ;  /* 0x0000002882007224 */ /* 0x080fe200078e02ff */
[----:B------:R-:W1:Y:S01]  /*2850*/  LDC R117, c[0x0][0x3f4] ;  /* 0x0000fd00ff757b82 */ /* 0x000e620000000800 */
[----:B------:R-:W-:Y:S01]  /*2860*/  IMAD.WIDE.U32 R126, R39, R40, RZ ;  /* 0x00000028277e7225 */ /* 0x000fe200078e00ff */
[----:B------:R-:W-:Y:S03]  /*2870*/  BSSY B0, `(.L_x_621) ;  /* 0x00007ad000007945 */ /* 0x000fe60003800000 */
[----:B------:R-:W-:Y:S01]  /*2880*/  IMAD R3, R41, R39, R0 ;  /* 0x0000002729037224 */ /* 0x000fe200078e0200 */
[CC--:B------:R-:W-:Y:S01]  /*2890*/  IADD3 R0, P3, P4, R98.reuse, R126.reuse, R136 ;  /* 0x0000007e62007210 */ /* 0x0c0fe20007c7e088 */
[----:B------:R-:W-:Y:S01]  /*28a0*/  IMAD R51, R51, 0x2, R116 ;  /* 0x0000000233337824 */ /* 0x000fe200078e0274 */
[----:B------:R-:W-:-:S02]  /*28b0*/  IADD3 R4, P5, R98, R126, RZ ;  /* 0x0000007e62047210 */ /* 0x000fc40007fbe0ff */
[----:B------:R-:W-:-:S04]  /*28c0*/  IADD3 R92, R127, R3, RZ ;  /* 0x000000037f5c7210 */ /* 0x000fc80007ffe0ff */
[----:B------:R-:W-:Y:S01]  /*28d0*/  IADD3.X R3, R96, R92, R135, P3, P4 ;  /* 0x0000005c60037210 */ /* 0x000fe20001fe8487 */
[----:B------:R-:W-:Y:S01]  /*28e0*/  IMAD.X R24, R92, 0x1, R96, P5 ;  /* 0x000000015c187824 */ /* 0x000fe200028e0660 */
[----:B------:R-:W-:Y:S02]  /*28f0*/  ISETP.GT.AND P3, PT, R40, R123, PT ;  /* 0x0000007b2800720c */ /* 0x000fe40003f64270 */
[-C--:B0-----:R-:W-:Y:S02]  /*2900*/  LEA R52, P2, R4, R120.reuse, 0x1 ;  /* 0x0000007804347211 */ /* 0x081fe400078408ff */
[----:B------:R-:W-:Y:S02]  /*2910*/  LEA R48, P5, R0, R120, 0x1 ;  /* 0x0000007800307211 */ /* 0x000fe400078a08ff */
[----:B------:R-:W-:Y:S01]  /*2920*/  LEA.HI.X R53, R4, R121, R24, 0x1, P2 ;  /* 0x0000007904357211 */ /* 0x000fe200010f0c18 */
[----:B------:R-:W-:Y:S01]  /*2930*/  IMAD.MOV.U32 R24, RZ, RZ, R40 ;  /* 0x000000ffff187224 */ /* 0x000fe200078e0028 */
[----:B-1----:R-:W-:-:S02]  /*2940*/  ISETP.GE.AND P2, PT, R117, 0x1, PT ;  /* 0x000000017500780c */ /* 0x002fc40003f46270 */
[----:B------:R-:W-:Y:S01]  /*2950*/  LEA.HI.X R49, R0, R121, R3, 0x1, P5 ;  /* 0x0000007900317211 */ /* 0x000fe200028f0c03 */
[----:B------:R-:W-:-:S04]  /*2960*/  IMAD R3, R16, 0x6000, R137 ;  /* 0x0000600010037824 */ /* 0x000fc800078e0289 */
[----:B------:R-:W-:Y:S01]  /*2970*/  IMAD R50, R3, 0x2, R116 ;  /* 0x0000000203327824 */ /* 0x000fe200078e0274 */
[----:B--2---:R-:W-:-:S04]  /*2980*/  LOP3.LUT R42, R42, 0xfffffffd, RZ, 0xc0, !PT ;  /* 0xfffffffd2a2a7812 */ /* 0x004fc800078ec0ff */
[----:B------:R-:W-:-:S05]  /*2990*/  @P3 LOP3.LUT R42, R42, 0x2, RZ, 0xfc, !PT ;  /* 0x000000022a2a3812 */ /* 0x000fca00078efcff */
[----:B------:R0:W-:Y:S01]  /*29a0*/  STL [R1+0x10], R42 ;  /* 0x0000102a01007387 */ /* 0x0001e20000100800 */
[----:B------:R-:W-:Y:S05]  /*29b0*/  @!P2 BRA `(.L_x_622) ;  /* 0x000000740088a947 */ /* 0x000fea0003800000 */
[----:B------:R-:W-:Y:S01]  /*29c0*/  ULDC.U8 UR4, c[0x0][0x410] ;  /* 0x0001040000047ab9 */ /* 0x000fe20000000000 */
[-C--:B------:R-:W-:Y:S01]  /*29d0*/  IMAD R3, R131, R40.reuse, RZ ;  /* 0x0000002883037224 */ /* 0x080fe200078e02ff */
[----:B------:R-:W-:Y:S01]  /*29e0*/  ISETP.NE.AND P2, PT, RZ, UR4, PT ;  /* 0x00000004ff007c0c */ /* 0x000fe2000bf45270 */
[----:B------:R-:W-:Y:S02]  /*29f0*/  IMAD R0, R134, R40, RZ ;  /* 0x0000002886007224 */ /* 0x000fe400078e02ff */
[----:B------:R-:W-:Y:S02]  /*2a00*/  IMAD R3, R41, R34, R3 ;  /* 0x0000002229037224 */ /* 0x000fe400078e0203 */
[----:B------:R-:W-:Y:S02]  /*2a10*/  IMAD R4, R24, -0x80, R25 ;  /* 0xffffff8018047824 */ /* 0x000fe400078e0219 */
[----:B------:R-:W-:-:S03]  /*2a20*/  IMAD.WIDE.U32 R90, R34, R40, RZ ;  /* 0x00000028225a7225 */ /* 0x000fc600078e00ff */
[----:B------:R-:W-:Y:S01]  /*2a30*/  VIMNMX R4, R4, 0x80, PT ;  /* 0x0000008004047848 */ /* 0x000fe20003fe0100 */
[----:B------:R-:W-:Y:S02]  /*2a40*/  IMAD R41, R41, R37, R0 ;  /* 0x0000002529297224 */ /* 0x000fe400078e0200 */
[----:B------:R-:W-:-:S04]  /*2a50*/  IMAD.WIDE.U32 R88, R37, R40, RZ ;  /* 0x0000002825587225 */ /* 0x000fc800078e00ff */
[----:B------:R-:W-:Y:S02]  /*2a60*/  IMAD.IADD R0, R91, 0x1, R3 ;  /* 0x000000015b007824 */ /* 0x000fe400078e0203 */
[----:B------:R-:W-:Y:S01]  /*2a70*/  IMAD.IADD R3, R89, 0x1, R41 ;  /* 0x0000000159037824 */ /* 0x000fe200078e0229 */
[----:B------:R-:W-:Y:S06]  /*2a80*/  @!P2 BRA `(.L_x_623) ;  /* 0x0000003400cca947 */ /* 0x000fec0003800000 */
[----:B------:R-:W-:Y:S01]  /*2a90*/  ISETP.GE.AND P3, PT, R17, R4, PT ;  /* 0x000000041100720c */ /* 0x000fe20003f66270 */
[----:B------:R-:W-:Y:S01]  /*2aa0*/  BSSY B1, `(.L_x_624) ;  /* 0x0000037000017945 */ /* 0x000fe20003800000 */
        /* <DEDUP_REMOVED lines=12> */
[----:B------:R-:W-:Y:S01]  /*2b70*/  CS2R R128, SRZ ;  /* 0x0000000000807805 */ /* 0x000fe2000001ff00 */
[----:B------:R-:W-:Y:S06]  /*2b80*/  @P3 BRA `(.L_x_625) ;  /* 0x0000000000a03947 */ /* 0x000fec0003800000 */
[----:B------:R-:W-:Y:S01]  /*2b90*/  IADD3 R41, P4, R110, R90, RZ ;  /* 0x0000005a6e297210 */ /* 0x000fe20007f9e0ff */
[----:B------:R-:W-:Y:S01]  /*2ba0*/  ULDC.64 UR4, c[0x0][0x3e8] ;  /* 0x0000fa0000047ab9 */ /* 0x000fe20000000a00 */
[----:B------:R-:W-:Y:S01]  /*2bb0*/  IADD3 R43, P2, R106, R88, RZ ;  /* 0x000000586a2b7210 */ /* 0x000fe20007f5e0ff */
[----:B------:R-:W-:Y:S01]  /*2bc0*/  ULDC.64 UR6, c[0x0][0x400] ;  /* 0x0001000000067ab9 */ /* 0x000fe20000000a00 */
[----:B------:R-:W-:Y:S01]  /*2bd0*/  CS2R R126, SRZ ;  /* 0x00000000007e7805 */ /* 0x000fe2000001ff00 */
[----:B0-----:R-:W-:Y:S01]  /*2be0*/  IMAD.X R42, R0, 0x1, R29, P4 ;  /* 0x00000001002a7824 */ /* 0x001fe200020e061d */
[----:B------:R-:W-:Y:S01]  /*2bf0*/  LEA R40, P4, R41, UR4, 0x1 ;  /* 0x0000000429287c11 */ /* 0x000fe2000f8808ff */
[----:B------:R-:W-:Y:S01]  /*2c00*/  IMAD.X R46, R3, 0x1, R31, P2 ;  /* 0x00000001032e7824 */ /* 0x000fe200010e061f */
[----:B------:R-:W-:Y:S02]  /*2c10*/  ISETP.GE.AND P2, PT, R22, R117, PT ;  /* 0x000000751600720c */ /* 0x000fe40003f46270 */
[----:B------:R-:W-:-:S02]  /*2c20*/  CS2R R94, SRZ ;  /* 0x00000000005e7805 */ /* 0x000fc4000001ff00 */
[----:B------:R-:W-:Y:S02]  /*2c30*/  LEA.HI.X R41, R41, UR5, R42, 0x1, P4 ;  /* 0x0000000529297c11 */ /* 0x000fe4000a0f0c2a */
[----:B------:R-:W-:Y:S02]  /*2c40*/  CS2R R128, SRZ ;  /* 0x0000000000807805 */ /* 0x000fe4000001ff00 */
[C---:B------:R-:W-:Y:S02]  /*2c50*/  LEA R42, P4, R43.reuse, UR6, 0x1 ;  /* 0x000000062b2a7c11 */ /* 0x040fe4000f8808ff */
[----:B------:R-:W-:Y:S02]  /*2c60*/  CS2R R120, SRZ ;  /* 0x0000000000787805 */ /* 0x000fe4000001ff00 */
[----:B------:R-:W-:Y:S02]  /*2c70*/  LEA.HI.X R43, R43, UR7, R46, 0x1, P4 ;  /* 0x000000072b2b7c11 */ /* 0x000fe4000a0f0c2e */
[-C--:B------:R-:W-:Y:S01]  /*2c80*/  ISETP.GE.AND P4, PT, R187, R117.reuse, PT ;  /* 0x00000075bb00720c */ /* 0x080fe20003f86270 */
[----:B------:R1:W5:Y:S04]  /*2c90*/  @!P2 LDG.E.64 R126, desc[UR42][R40.64] ;  /* 0x0000002a287ea981 */ /* 0x000368000c1e1b00 */
[----:B------:R1:W5:Y:S01]  /*2ca0*/  @!P2 LDG.E.64 R128, desc[UR42][R42.64] ;  /* 0x0000002a2a80a981 */ /* 0x000362000c1e1b00 */
[----:B------:R-:W-:-:S07]  /*2cb0*/  ISETP.GE.AND P2, PT, R186, R117, PT ;  /* 0x00000075ba00720c */ /* 0x000fce0003f46270 */
[----:B------:R1:W5:Y:S04]  /*2cc0*/  @!P4 LDG.E.64 R94, desc[UR42][R40.64+0x20] ;  /* 0x0000202a285ec981 */ /* 0x000368000c1e1b00 */
[----:B------:R1:W5:Y:S01]  /*2cd0*/  @!P4 LDG.E.64 R120, desc[UR42][R42.64+0x20] ;  /* 0x0000202a2a78c981 */ /* 0x000362000c1e1b00 */
[----:B------:R-:W-:Y:S02]  /*2ce0*/  ISETP.GE.AND P4, PT, R189, R117, PT ;  /* 0x00000075bd00720c */ /* 0x000fe40003f86270 */
[----:B------:R-:W-:Y:S02]  /*2cf0*/  CS2R R86, SRZ ;  /* 0x0000000000567805 */ /* 0x000fe4000001ff00 */
[----:B------:R-:W-:Y:S02]  /*2d00*/  CS2R R92, SRZ ;  /* 0x00000000005c7805 */ /* 0x000fe4000001ff00 */
[----:B------:R-:W-:-:S02]  /*2d10*/  CS2R R82, SRZ ;  /* 0x0000000000527805 */ /* 0x000fc4000001ff00 */
[----:B------:R-:W-:Y:S01]  /*2d20*/  CS2R R84, SRZ ;  /* 0x0000000000547805 */ /* 0x000fe2000001ff00 */
[----:B------:R1:W5:Y:S04]  /*2d30*/  @!P2 LDG.E.64 R86, desc[UR42][R40.64+0x40] ;  /* 0x0000402a2856a981 */ /* 0x000368000c1e1b00 */
[----:B------:R1:W5:Y:S01]  /*2d40*/  @!P2 LDG.E.64 R92, desc[UR42][R42.64+0x40] ;  /* 0x0000402a2a5ca981 */ /* 0x000362000c1e1b00 */
[----:B------:R-:W-:-:S03]  /*2d50*/  ISETP.GE.AND P2, PT, R188, R117, PT ;  /* 0x00000075bc00720c */ /* 0x000fc60003f46270 */
        /* <DEDUP_REMOVED lines=8> */
[----:B------:R1:W5:Y:S04]  /*2de0*/  @!P2 LDG.E.64 R80, desc[UR42][R42.64+0x80] ;  /* 0x0000802a2a50a981 */ /* 0x000368000c1e1b00 */
[----:B------:R1:W5:Y:S04]  /*2df0*/  @!P4 LDG.E.64 R74, desc[UR42][R40.64+0xa0] ;  /* 0x0000a02a284ac981 */ /* 0x000368000c1e1b00 */
[----:B------:R1:W5:Y:S02]  /*2e00*/  @!P4 LDG.E.64 R76, desc[UR42][R42.64+0xa0] ;  /* 0x0000a02a2a4cc981 */ /* 0x000364000c1e1b00 */
.L_x_625:
[----:B------:R-:W-:Y:S05]  /*2e10*/  BSYNC B1 ;  /* 0x0000000000017941 */ /* 0x000fea0003800000 */
.L_x_624:
        /* <DEDUP_REMOVED lines=11> */
[----:B------:R-:W-:Y:S01]  /*2ed0*/  CS2R R68, SRZ ;  /* 0x0000000000447805 */ /* 0x000fe2000001ff00 */
[----:B-----5:R-:W-:Y:S01]  /*2ee0*/  IMAD.MOV.U32 R132, RZ, RZ, R74 ;  /* 0x000000ffff847224 */ /* 0x020fe200078e004a */
[----:B------:R-:W-:Y:S01]  /*2ef0*/  CS2R R72, SRZ ;  /* 0x0000000000487805 */ /* 0x000fe2000001ff00 */
[----:B------:R-:W-:Y:S01]  /*2f00*/  IMAD.MOV.U32 R133, RZ, RZ, R75 ;  /* 0x000000ffff857224 */ /* 0x000fe200078e004b */
[----:B------:R-:W-:Y:S06]  /*2f10*/  @P4 BRA `(.L_x_627) ;  /* 0x0000000000a04947 */ /* 0x000fec0003800000 */
[----:B------:R-:W-:Y:S01]  /*2f20*/  IADD3 R90, P2, P5, R110, R90, R33 ;  /* 0x0000005a6e5a7210 */ /* 0x000fe20007d5e021 */
[----:B------:R-:W-:Y:S01]  /*2f30*/  ULDC.64 UR4, c[0x0][0x3e8] ;  /* 0x0000fa0000047ab9 */ /* 0x000fe20000000a00 */
[----:B------:R-:W-:Y:S01]  /*2f40*/  ULDC.64 UR6, c[0x0][0x400] ;  /* 0x0001000000067ab9 */ /* 0x000fe20000000a00 */
[----:B------:R-:W-:Y:S02]  /*2f50*/  CS2R R70, SRZ ;  /* 0x0000000000467805 */ /* 0x000fe4000001ff00 */
[----:B-1----:R-:W-:Y:S02]  /*2f60*/  IADD3.X R41, R29, R0, R35, P2, P5 ;  /* 0x000000001d297210 */ /* 0x002fe400017ea423 */
[----:B------:R-:W-:Y:S02]  /*2f70*/  CS2R R72, SRZ ;  /* 0x0000000000487805 */ /* 0x000fe4000001ff00 */
[----:B------:R-:W-:-:S04]  /*2f80*/  IADD3 R88, P2, P5, R106, R88, R36 ;  /* 0x000000586a587210 */ /* 0x000fc80007d5e024 */
[----:B------:R-:W-:Y:S02]  /*2f90*/  IADD3.X R3, R31, R3, R38, P2, P5 ;  /* 0x000000031f037210 */ /* 0x000fe400017ea426 */
[----:B------:R-:W-:-:S04]  /*2fa0*/  LEA R40, P2, R90, UR4, 0x1 ;  /* 0x000000045a287c11 */ /* 0x000fc8000f8408ff */
[----:B------:R-:W-:Y:S02]  /*2fb0*/  LEA.HI.X R41, R90, UR5, R41, 0x1, P2 ;  /* 0x000000055a297c11 */ /* 0x000fe400090f0c29 */
[----:B0-----:R-:W-:-:S04]  /*2fc0*/  LEA R42, P2, R88, UR6, 0x1 ;  /* 0x00000006582a7c11 */ /* 0x001fc8000f8408ff */
[----:B------:R-:W-:Y:S02]  /*2fd0*/  LEA.HI.X R43, R88, UR7, R3, 0x1, P2 ;  /* 0x00000007582b7c11 */ /* 0x000fe400090f0c03 */
[----:B------:R-:W-:Y:S02]  /*2fe0*/  ISETP.GE.AND P2, PT, R22, R117, PT ;  /* 0x000000751600720c */ /* 0x000fe40003f46270 */
[----:B------:R-:W-:Y:S02]  /*2ff0*/  CS2R R66, SRZ ;  /* 0x0000000000427805 */ /* 0x000fe4000001ff00 */
[----:B------:R-:W-:-:S09]  /*3000*/  CS2R R68, SRZ ;  /* 0x0000000000447805 */ /* 0x000fd2000001ff00 */
[----:B------:R2:W5:Y:S04]  /*3010*/  @!P2 LDG.E.64 R70, desc[UR42][R40.64] ;  /* 0x0000002a2846a981 */ /* 0x000568000c1e1b00 */
[----:B------:R2:W5:Y:S01]  /*3020*/  @!P2 LDG.E.64 R72, desc[UR42][R42.64] ;  /* 0x0000002a2a48a981 */ /* 0x000562000c1e1b00 */
        /* <DEDUP_REMOVED lines=20> */
[----:B------:R-:W-:-:S13]  /*3170*/  ISETP.GE.AND P2, PT, R190, R117, PT ;  /* 0x00000075be00720c */ /* 0x000fda0003f46270 */
[----:B------:R2:W5:Y:S04]  /*3180*/  @!P2 LDG.E.64 R44, desc[UR42][R40.64+0xa0] ;  /* 0x0000a02a282ca981 */ /* 0x000568000c1e1b00 */
[----:B------:R2:W5:Y:S02]  /*3190*/  @!P2 LDG.E.64 R46, desc[UR42][R42.64+0xa0] ;  /* 0x0000a02a2a2ea981 */ /* 0x000564000c1e1b00 */
.L_x_627:
[----:B------:R-:W-:Y:S05]  /*31a0*/  BSYNC B1 ;  /* 0x0000000000017941 */ /* 0x000fea0003800000 */
.L_x_626:
[----:B------:R-:W-:Y:S01]  /*31b0*/  IMAD.MOV.U32 R0, RZ, RZ, R78 ;  /* 0x000000ffff007224 */ /* 0x000fe200078e004e */
[----:B------:R-:W-:Y:S01]  /*31c0*/  PRMT R172, R132, 0x7610, R172 ;  /* 0x0000761084ac7816 */ /* 0x000fe200000000ac */
[----:B------:R-:W-:Y:S01]  /*31d0*/  IMAD.MOV.U32 R3, RZ, RZ, R79 ;  /* 0x000000ffff037224 */ /* 0x000fe200078e004f */
[----:B------:R-:W-:Y:S01]  /*31e0*/  PRMT R173, R133, 0x7610, R173 ;  /* 0x0000761085ad7816 */ /* 0x000fe200000000ad */
[----:B-12---:R-:W-:Y:S01]  /*31f0*/  IMAD.MOV.U32 R40, RZ, RZ, R82 ;  /* 0x000000ffff287224 */ /* 0x006fe200078e0052 */
[----:B------:R-:W-:Y:S01]  /*3200*/  PRMT R180, R0, 0x7610, R180 ;  /* 0x0000761000b47816 */ /* 0x000fe200000000b4 */
[----:B------:R-:W-:Y:S01]  /*3210*/  IMAD.MOV.U32 R0, RZ, RZ, R83 ;  /* 0x000000ffff007224 */ /* 0x000fe200078e0053 */
        /* <DEDUP_REMOVED lines=33> */
[----:B-----5:R-:W-:Y:S01]  /*3430*/  IMAD.MOV.U32 R0, RZ, RZ, R44 ;  /* 0x000000ffff007224 */ /* 0x020fe200078e002c */
        /* <DEDUP_REMOVED lines=16> */
[----:B------:R-:W-:Y:S01]  /*3540*/  MOV R41, R45 ;  /* 0x0000002d00297202 */ /* 0x000fe20000000f00 */
[----:B------:R-:W-:Y:S01]  /*3550*/  UISETP.NE.AND UP0, UPT, UR37, 0x3, UPT ;  /* 0x000000032500788c */ /* 0x000fe2000bf05270 */
        /* <DEDUP_REMOVED lines=16> */
[----:B------:R-:W-:-:S02]  /*3660*/  PLOP3.LUT P2, PT, PT, PT, UP0, 0x80, 0x0 ;  /* 0x000000000000781c */ /* 0x000fc40003f4f008 */
        /* <DEDUP_REMOVED lines=16> */
[----:B------:R-:W-:-:S02]  /*3770*/  PRMT R170, R41, 0x7610, R170 ;  /* 0x0000761029aa7816 */ /* 0x000fc400000000aa */
[----:B------:R-:W-:Y:S02]  /*3780*/  PRMT R171, R40, 0x7610, R171 ;  /* 0x0000761028ab7816 */ /* 0x000fe400000000ab */
[----:B------:R-:W-:Y:S02]  /*3790*/  PRMT R176, R0, 0x7610, R176 ;  /* 0x0000761000b07816 */ /* 0x000fe400000000b0 */
[----:B------:R-:W-:Y:S01]  /*37a0*/  PRMT R177, R3, 0x7610, R177 ;  /* 0x0000761003b17816 */ /* 0x000fe200000000b1 */
[----:B------:R-:W-:Y:S06]  /*37b0*/  @!P2 BRA `(.L_x_628) ;  /* 0x000000000004a947 */ /* 0x000fec0003800000 */
[----:B------:R-:W-:Y:S01]  /*37c0*/  BPT.TRAP 0x1 ;  /* 0x000000040000795c */ /* 0x000fe20000300000 */
.L_x_628:
[----:B------:R-:W-:Y:S01]  /*37d0*/  IMAD R3, R16, 0x8, R2 ;  /* 0x0000000810037824 */ /* 0x000fe200078e0202 */
[----:B------:R-:W-:Y:S01]  /*37e0*/  SHF.L.U32 R0, R184, 0x1f, RZ ;  /* 0x0000001fb8007819 */ /* 0x000fe200000006ff */
[----:B------:R-:W-:Y:S03]  /*37f0*/  BSSY B1, `(.L_x_629) ;  /* 0x0000003000017945 */ /* 0x000fe60003800000 */
[----:B------:R-:W1:Y:S02]  /*3800*/  SYNCS.PHASECHK.TRANS64.TRYWAIT P5, [R3+URZ+0x34890], R0 ;  /* 0x03489000030075a7 */ /* 0x000e6400080a017f */
[----:B-1----:R-:W-:Y:S05]  /*3810*/  @!P5 BRA `(.L_x_630) ;  /* 0x000001d4000cd947 */ /* 0x002fea0003800000 */
.L_x_978:
[----:B------:R-:W-:Y:S05]  /*3820*/  BSYNC B1 ;  /* 0x0000000000017941 */ /* 0x000fea0003800000 */
.L_x_629:
[----:B------:R-:W-:Y:S04]  /*3830*/  BSSY B1, `(.L_x_631) ;  /* 0x000014a000017945 */ /* 0x000fe80003800000 */
[----:B------:R-:W-:Y:S05]  /*3840*/  @P3 BRA `(.L_x_632) ;  /* 0x0000001400203947 */ /* 0x000fea0003800000 */
[----:B------:R-:W-:Y:S01]  /*3850*/  ISETP.NE.AND P3, PT, R14, RZ, PT ;  /* 0x000000ff0e00720c */ /* 0x000fe20003f65270 */
[----:B------:R-:W-:-:S12]  /*3860*/  BSSY B2, `(.L_x_633) ;  /* 0x0000035000027945 */ /* 0x000fd80003800000 */
[----:B------:R-:W-:Y:S05]  /*3870*/  @!P3 BRA `(.L_x_634) ;  /* 0x0000000000ccb947 */ /* 0x000fea0003800000 */
[----:B0-----:R0:W2:Y:S01]  /*3880*/  LDS.128 R40, [R51] ;  /* 0x0000000033287984 */ /* 0x0010a20000000c00 */
[----:B------:R-:W-:Y:S01]  /*3890*/  ISETP.GE.AND P3, PT, R22, R117, PT ;  /* 0x000000751600720c */ /* 0x000fe20003f66270 */
[----:B------:R-:W-:-:S12]  /*38a0*/  BSSY B3, `(.L_x_635) ;  /* 0x000002f000037945 */ /* 0x000fd80003800000 */
[----:B0-----:R-:W-:Y:S05]  /*38b0*/  @P3 BRA `(.L_x_636) ;  /* 0x0000000000b43947 */ /* 0x001fea0003800000 */
[--C-:B------:R-:W-:Y:S02]  /*38c0*/  SHF.R.U64 R126, R126, 0x10, R127.reuse ;  /* 0x000000107e7e7819 */ /* 0x100fe4000000127f */
[----:B------:R-:W-:Y:S02]  /*38d0*/  SHF.R.U32.HI R156, RZ, 0x10, R127 ;  /* 0x00000010ff9c7819 */ /* 0x000fe4000001167f */
[--C-:B------:R-:W-:Y:S02]  /*38e0*/  SHF.R.U64 R127, R128, 0x10, R129.reuse ;  /* 0x00000010807f7819 */ /* 0x100fe40000001281 */
[----:B------:R-:W-:Y:S02]  /*38f0*/  SHF.R.U32.HI R157, RZ, 0x10, R129 ;  /* 0x00000010ff9d7819 */ /* 0x000fe40000011681 */
[----:B------:R-:W-:Y:S01]  /*3900*/  PRMT R129, R158, 0x5410, R127 ;  /* 0x000054109e817816 */ /* 0x000fe2000000007f */
[----:B--2---:R-:W-:Y:S01]  /*3910*/  IMAD.U32 R127, R41, 0x10000, RZ ;  /* 0x00010000297f7824 */ /* 0x004fe200078e00ff */
[----:B------:R-:W-:-:S02]  /*3920*/  PRMT R126, R132, 0x5432, R126 ;  /* 0x00005432847e7816 */ /* 0x000fc4000000007e */
[----:B------:R-:W-:Y:S02]  /*3930*/  LOP3.LUT R159, R41, 0xffff0000, RZ, 0xc0, !PT ;  /* 0xffff0000299f7812 */ /* 0x000fe400078ec0ff */
[----:B------:R-:W-:Y:S02]  /*3940*/  LOP3.LUT R158, R129, 0xffff0000, RZ, 0xc0, !PT ;  /* 0xffff0000819e7812 */ /* 0x000fe400078ec0ff */
[C---:B------:R-:W-:Y:S01]  /*3950*/  LOP3.LUT R128, R126.reuse, 0xffff0000, RZ, 0xc0, !PT ;  /* 0xffff00007e807812 */ /* 0x040fe200078ec0ff */
[----:B------:R-:W-:Y:S02]  /*3960*/  IMAD.U32 R126, R126, 0x10000, RZ ;  /* 0x000100007e7e7824 */ /* 0x000fe400078e00ff */
[C---:B------:R-:W-:Y:S02]  /*3970*/  FMUL.FTZ R164, R159.reuse, R158 ;  /* 0x0000009e9fa47220 */ /* 0x040fe40000410000 */
[-C--:B------:R-:W-:Y:S02]  /*3980*/  FMUL.FTZ R41, R159, R128.reuse ;  /* 0x000000809f297220 */ /* 0x080fe40000410000 */
[----:B------:R-:W-:-:S02]  /*3990*/  FFMA.FTZ R128, R127, R128, -R164 ;  /* 0x000000807f807223 */ /* 0x000fc400000108a4 */
[----:B------:R-:W-:Y:S01]  /*39a0*/  FFMA.FTZ R127, R127, R158, R41 ;  /* 0x0000009e7f7f7223 */ /* 0x000fe20000010029 */
[----:B------:R-:W-:Y:S02]  /*39b0*/  PRMT R41, R133, 0x5432, R156 ;  /* 0x0000543285297816 */ /* 0x000fe4000000009c */
[----:B------:R-:W-:Y:S02]  /*39c0*/  PRMT R156, R161, 0x5410, R157 ;  /* 0x00005410a19c7816 */ /* 0x000fe4000000009d */
[----:B------:R-:W-:Y:S01]  /*39d0*/  LOP3.LUT R158, R42, 0xffff0000, RZ, 0xc0, !PT ;  /* 0xffff00002a9e7812 */ /* 0x000fe200078ec0ff */
[C---:B------:R-:W-:Y:S01]  /*39e0*/  IMAD.U32 R159, R41.reuse, 0x10000, RZ ;  /* 0x00010000299f7824 */ /* 0x040fe200078e00ff */
[----:B------:R-:W-:Y:S01]  /*39f0*/  LOP3.LUT R41, R41, 0xffff0000, RZ, 0xc0, !PT ;  /* 0xffff000029297812 */ /* 0x000fe200078ec0ff */
[----:B------:R-:W-:Y:S01]  /*3a00*/  IMAD.U32 R157, R156, 0x10000, RZ ;  /* 0x000100009c9d7824 */ /* 0x000fe200078e00ff */
[----:B------:R-:W-:Y:S01]  /*3a10*/  F2FP.BF16.F32.PACK_AB R127, R127, R128 ;  /* 0x000000807f7f723e */ /* 0x000fe200000010ff */
[----:B------:R-:W-:-:S02]  /*3a20*/  IMAD.U32 R42, R42, 0x10000, RZ ;  /* 0x000100002a2a7824 */ /* 0x000fc400078e00ff */
[C---:B------:R-:W-:Y:S01]  /*3a30*/  FMUL.FTZ R161, R158.reuse, R157 ;  /* 0x0000009d9ea17220 */ /* 0x040fe20000410000 */
[----:B------:R-:W-:-:S03]  /*3a40*/  FMUL.FTZ R158, R158, R159 ;  /* 0x0000009f9e9e7220 */ /* 0x000fc60000410000 */
[C---:B------:R-:W-:Y:S01]  /*3a50*/  FFMA.FTZ R161, R42.reuse, R159, -R161 ;  /* 0x0000009f2aa17223 */ /* 0x040fe200000108a1 */
[----:B------:R-:W-:Y:S01]  /*3a60*/  FFMA.FTZ R158, R42, R157, R158 ;  /* 0x0000009d2a9e7223 */ /* 0x000fe2000001009e */
[----:B------:R-:W-:Y:S01]  /*3a70*/  LOP3.LUT R157, R156, 0xffff0000, RZ, 0xc0, !PT ;  /* 0xffff00009c9d7812 */ /* 0x000fe200078ec0ff */
[C---:B------:R-:W-:Y:S01]  /*3a80*/  IMAD.U32 R156, R43.reuse, 0x10000, RZ ;  /* 0x000100002b9c7824 */ /* 0x040fe200078e00ff */
[----:B------:R-:W-:-:S05]  /*3a90*/  LOP3.LUT R42, R43, 0xffff0000, RZ, 0xc0, !PT ;  /* 0xffff00002b2a7812 */ /* 0x000fca00078ec0ff */
[C---:B------:R-:W-:Y:S01]  /*3aa0*/  FMUL.FTZ R43, R42.reuse, R157 ;  /* 0x0000009d2a2b7220 */ /* 0x040fe20000410000 */
[----:B------:R-:W-:-:S03]  /*3ab0*/  FMUL.FTZ R42, R42, R41 ;  /* 0x000000292a2a7220 */ /* 0x000fc60000410000 */
[C---:B------:R-:W-:Y:S01]  /*3ac0*/  FFMA.FTZ R43, R156.reuse, R41, -R43 ;  /* 0x000000299c2b7223 */ /* 0x040fe2000001082b */
[----:B------:R-:W-:Y:S01]  /*3ad0*/  FFMA.FTZ R42, R156, R157, R42 ;  /* 0x0000009d9c2a7223 */ /* 0x000fe2000001002a */
[C---:B------:R-:W-:Y:S01]  /*3ae0*/  LOP3.LUT R41, R40.reuse, 0xffff0000, RZ, 0xc0, !PT ;  /* 0xffff000028297812 */ /* 0x040fe200078ec0ff */
[----:B------:R-:W-:Y:S02]  /*3af0*/  IMAD.U32 R156, R129, 0x10000, RZ ;  /* 0x00010000819c7824 */ /* 0x000fe400078e00ff */
[----:B------:R-:W-:Y:S01]  /*3b00*/  IMAD.U32 R129, R40, 0x10000, RZ ;  /* 0x0001000028817824 */ /* 0x000fe200078e00ff */
[----:B------:R-:W-:Y:S01]  /*3b10*/  F2FP.BF16.F32.PACK_AB R43, R42, R43 ;  /* 0x0000002b2a2b723e */ /* 0x000fe200000010ff */
[C---:B------:R-:W-:Y:S01]  /*3b20*/  FMUL.FTZ R40, R41.reuse, R156 ;  /* 0x0000009c29287220 */ /* 0x040fe20000410000 */
[-C--:B------:R-:W-:Y:S01]  /*3b30*/  FMUL.FTZ R41, R41, R126.reuse ;  /* 0x0000007e29297220 */ /* 0x080fe20000410000 */
[----:B------:R-:W-:Y:S02]  /*3b40*/  F2FP.BF16.F32.PACK_AB R42, R158, R161 ;  /* 0x000000a19e2a723e */ /* 0x000fe400000010ff */
[C---:B------:R-:W-:Y:S01]  /*3b50*/  FFMA.FTZ R40, R129.reuse, R126, -R40 ;  /* 0x0000007e81287223 */ /* 0x040fe20000010828 */
[----:B------:R-:W-:-:S05]  /*3b60*/  FFMA.FTZ R41, R129, R156, R41 ;  /* 0x0000009c81297223 */ /* 0x000fca0000010029 */
[----:B------:R-:W-:Y:S01]  /*3b70*/  F2FP.BF16.F32.PACK_AB R40, R41, R40 ;  /* 0x000000282928723e */ /* 0x000fe200000010ff */
[----:B------:R-:W-:-:S07]  /*3b80*/  IMAD.MOV.U32 R41, RZ, RZ, R127 ;  /* 0x000000ffff297224 */ /* 0x000fce00078e007f */
.L_x_636:
[----:B------:R-:W-:Y:S05]  /*3b90*/  BSYNC B3 ;  /* 0x0000000000037941 */ /* 0x000fea0003800000 */
.L_x_635:
[----:B--2---:R2:W-:Y:S02]  /*3ba0*/  STG.E.128 desc[UR42][R52.64], R40 ;  /* 0x0000002834007986 */ /* 0x0045e4000c101d2a */
.L_x_634:
[----:B------:R-:W-:Y:S05]  /*3bb0*/  BSYNC B2 ;  /* 0x0000000000027941 */ /* 0x000fea0003800000 */
.L_x_633:
[----:B------:R-:W-:Y:S01]  /*3bc0*/  ISETP.NE.AND P3, PT, R10, RZ, PT ;  /* 0x000000ff0a00720c */ /* 0x000fe20003f65270 */
[----:B------:R-:W-:-:S12]  /*3bd0*/  BSSY B2, `(.L_x_637) ;  /* 0x0000035000027945 */ /* 0x000fd80003800000 */
[----:B------:R-:W-:Y:S05]  /*3be0*/  @!P3 BRA `(.L_x_638) ;  /* 0x0000000000ccb947 */ /* 0x000fea0003800000 */
[----:B0-2---:R0:W2:Y:S01]  /*3bf0*/  LDS.128 R40, [R50] ;  /* 0x0000000032287984 */ /* 0x0050a20000000c00 */
[----:B------:R-:W-:Y:S01]  /*3c00*/  ISETP.GE.AND P3, PT, R187, R117, PT ;  /* 0x00000075bb00720c */ /* 0x000fe20003f66270 */
[----:B------:R-:W-:-:S12]  /*3c10*/  BSSY B3, `(.L_x_639) ;  /* 0x000002f000037945 */ /* 0x000fd80003800000 */
[----:B0-----:R-:W-:Y:S05]  /*3c20*/  @P3 BRA `(.L_x_640) ;  /* 0x0000000000b43947 */ /* 0x001fea0003800000 */
[----:B------:R-:W-:Y:S01]  /*3c30*/  SHF.R.U64 R120, R120, 0x10, R121 ;  /* 0x0000001078787819 */ /* 0x000fe20000001279 */
[C---:B--2---:R-:W-:Y:S01]  /*3c40*/  IMAD.U32 R127, R41.reuse, 0x10000, RZ ;  /* 0x00010000297f7824 */ /* 0x044fe200078e00ff */
[--C-:B------:R-:W-:Y:S02]  /*3c50*/  SHF.R.U64 R94, R94, 0x10, R95.reuse ;  /* 0x000000105e5e7819 */ /* 0x100fe4000000125f */
[----:B------:R-:W-:Y:S02]  /*3c60*/  SHF.R.U32.HI R128, RZ, 0x10, R95 ;  /* 0x00000010ff807819 */ /* 0x000fe4000001165f */
[----:B------:R-:W-:Y:S02]  /*3c70*/  PRMT R95, R154, 0x5432, R120 ;  /* 0x000054329a5f7816 */ /* 0x000fe40000000078 */
[----:B------:R-:W-:Y:S02]  /*3c80*/  PRMT R94, R90, 0x5432, R94 ;  /* 0x000054325a5e7816 */ /* 0x000fe4000000005e */
[----:B------:R-:W-:-:S02]  /*3c90*/  LOP3.LUT R129, R41, 0xffff0000, RZ, 0xc0, !PT ;  /* 0xffff000029817812 */ /* 0x000fc400078ec0ff */
[C---:B------:R-:W-:Y:S01]  /*3ca0*/  LOP3.LUT R120, R95.reuse, 0xffff0000, RZ, 0xc0, !PT ;  /* 0xffff00005f787812 */ /* 0x040fe200078ec0ff */
[----:B------:R-:W-:Y:S01]  /*3cb0*/  IMAD.U32 R95, R95, 0x10000, RZ ;  /* 0x000100005f5f7824 */ /* 0x000fe200078e00ff */
[C---:B------:R-:W-:Y:S01]  /*3cc0*/  LOP3.LUT R126, R94.reuse, 0xffff0000, RZ, 0xc0, !PT ;  /* 0xffff00005e7e7812 */ /* 0x040fe200078ec0ff */
[----:B------:R-:W-:Y:S01]  /*3cd0*/  IMAD.U32 R94, R94, 0x10000, RZ ;  /* 0x000100005e5e7824 */ /* 0x000fe200078e00ff */
[----:B------:R-:W-:Y:S01]  /*3ce0*/  SHF.R.U32.HI R121, RZ, 0x10, R121 ;  /* 0x00000010ff797819 */ /* 0x000fe20000011679 */
[----:B------:R-:W-:Y:S01]  /*3cf0*/  FMUL.FTZ R156, R129, R120 ;  /* 0x00000078819c7220 */ /* 0x000fe20000410000 */
[----:B------:R-:W-:Y:S01]  /*3d00*/  PRMT R41, R91, 0x5432, R128 ;  /* 0x000054325b297816 */ /* 0x000fe20000000080 */
[-C--:B------:R-:W-:Y:S01]  /*3d10*/  FMUL.FTZ R129, R129, R126.reuse ;  /* 0x0000007e81817220 */ /* 0x080fe20000410000 */
[----:B------:R-:W-:Y:S01]  /*3d20*/  PRMT R121, R155, 0x5432, R121 ;  /* 0x000054329b797816 */ /* 0x000fe20000000079 */
[C---:B------:R-:W-:Y:S02]  /*3d30*/  FFMA.FTZ R126, R127.reuse, R126, -R156 ;  /* 0x0000007e7f7e7223 */ /* 0x040fe4000001089c */
[----:B------:R-:W-:Y:S01]  /*3d40*/  FFMA.FTZ R129, R127, R120, R129 ;  /* 0x000000787f817223 */ /* 0x000fe20000010081 */
[C---:B------:R-:W-:Y:S01]  /*3d50*/  LOP3.LUT R120, R42.reuse, 0xffff0000, RZ, 0xc0, !PT ;  /* 0xffff00002a787812 */ /* 0x040fe200078ec0ff */
[----:B------:R-:W-:Y:S01]  /*3d60*/  IMAD.U32 R157, R41, 0x10000, RZ ;  /* 0x00010000299d7824 */ /* 0x000fe200078e00ff */
[C---:B------:R-:W-:Y:S01]  /*3d70*/  SHF.L.U32 R127, R121.reuse, 0x10, RZ ;  /* 0x00000010797f7819 */ /* 0x040fe200000006ff */
[----:B------:R-:W-:Y:S01]  /*3d80*/  IMAD.U32 R42, R42, 0x10000, RZ ;  /* 0x000100002a2a7824 */ /* 0x000fe200078e00ff */
[----:B------:R-:W-:-:S02]  /*3d90*/  LOP3.LUT R121, R121, 0xffff0000, RZ, 0xc0, !PT ;  /* 0xffff000079797812 */ /* 0x000fc400078ec0ff */
[----:B------:R-:W-:Y:S01]  /*3da0*/  LOP3.LUT R41, R41, 0xffff0000, RZ, 0xc0, !PT ;  /* 0xffff000029297812 */ /* 0x000fe200078ec0ff */
[C---:B------:R-:W-:Y:S01]  /*3db0*/  FMUL.FTZ R159, R120.reuse, R127 ;  /* 0x0000007f789f7220 */ /* 0x040fe20000410000 */
[-C--:B------:R-:W-:Y:S01]  /*3dc0*/  FMUL.FTZ R120, R120, R157.reuse ;  /* 0x0000009d78787220 */ /* 0x080fe20000410000 */
[----:B------:R-:W-:Y:S02]  /*3dd0*/  F2FP.BF16.F32.PACK_AB R126, R129, R126 ;  /* 0x0000007e817e723e */ /* 0x000fe400000010ff */
[C---:B------:R-:W-:Y:S01]  /*3de0*/  FFMA.FTZ R159, R42.reuse, R157, -R159 ;  /* 0x0000009d2a9f7223 */ /* 0x040fe2000001089f */
[----:B------:R-:W-:Y:S01]  /*3df0*/  FFMA.FTZ R120, R42, R127, R120 ;  /* 0x0000007f2a787223 */ /* 0x000fe20000010078 */
[C---:B------:R-:W-:Y:S01]  /*3e00*/  LOP3.LUT R42, R43.reuse, 0xffff0000, RZ, 0xc0, !PT ;  /* 0xffff00002b2a7812 */ /* 0x040fe200078ec0ff */
[C---:B------:R-:W-:Y:S01]  /*3e10*/  IMAD.U32 R127, R40.reuse, 0x10000, RZ ;  /* 0x00010000287f7824 */ /* 0x040fe200078e00ff */
[----:B------:R-:W-:Y:S01]  /*3e20*/  LOP3.LUT R40, R40, 0xffff0000, RZ, 0xc0, !PT ;  /* 0xffff000028287812 */ /* 0x000fe200078ec0ff */
[----:B------:R-:W-:-:S02]  /*3e30*/  IMAD.U32 R43, R43, 0x10000, RZ ;  /* 0x000100002b2b7824 */ /* 0x000fc400078e00ff */
[C---:B------:R-:W-:Y:S01]  /*3e40*/  FMUL.FTZ R128, R42.reuse, R121 ;  /* 0x000000792a807220 */ /* 0x040fe20000410000 */
[----:B------:R-:W-:-:S03]  /*3e50*/  FMUL.FTZ R42, R42, R41 ;  /* 0x000000292a2a7220 */ /* 0x000fc60000410000 */
[C---:B------:R-:W-:Y:S01]  /*3e60*/  FFMA.FTZ R41, R43.reuse, R41, -R128 ;  /* 0x000000292b297223 */ /* 0x040fe20000010880 */
[C---:B------:R-:W-:Y:S01]  /*3e70*/  FMUL.FTZ R128, R40.reuse, R95 ;  /* 0x0000005f28807220 */ /* 0x040fe20000410000 */
[-C--:B------:R-:W-:Y:S01]  /*3e80*/  FMUL.FTZ R40, R40, R94.reuse ;  /* 0x0000005e28287220 */ /* 0x080fe20000410000 */
[----:B------:R-:W-:Y:S02]  /*3e90*/  FFMA.FTZ R42, R43, R121, R42 ;  /* 0x000000792b2a7223 */ /* 0x000fe4000001002a */
[C---:B------:R-:W-:Y:S01]  /*3ea0*/  FFMA.FTZ R128, R127.reuse, R94, -R128 ;  /* 0x0000005e7f807223 */ /* 0x040fe20000010880 */
[----:B------:R-:W-:Y:S02]  /*3eb0*/  FFMA.FTZ R95, R127, R95, R40 ;  /* 0x0000005f7f5f7223 */ /* 0x000fe40000010028 */
[----:B------:R-:W-:Y:S01]  /*3ec0*/  F2FP.BF16.F32.PACK_AB R43, R42, R41 ;  /* 0x000000292a2b723e */ /* 0x000fe200000010ff */
[----:B------:R-:W-:Y:S01]  /*3ed0*/  IMAD.MOV.U32 R41, RZ, RZ, R126 ;  /* 0x000000ffff297224 */ /* 0x000fe200078e007e */
[----:B------:R-:W-:-:S02]  /*3ee0*/  F2FP.BF16.F32.PACK_AB R42, R120, R159 ;  /* 0x0000009f782a723e */ /* 0x000fc400000010ff */
[----:B------:R-:W-:-:S07]  /*3ef0*/  F2FP.BF16.F32.PACK_AB R40, R95, R128 ;  /* 0x000000805f28723e */ /* 0x000fce00000010ff */
.L_x_640:
[----:B------:R-:W-:Y:S05]  /*3f00*/  BSYNC B3 ;  /* 0x0000000000037941 */ /* 0x000fea0003800000 */
.L_x_639:
[----:B--2---:R3:W-:Y:S02]  /*3f10*/  STG.E.128 desc[UR42][R52.64+0x40], R40 ;  /* 0x0000402834007986 */ /* 0x0047e4000c101d2a */
.L_x_638:
[----:B------:R-:W-:Y:S05]  /*3f20*/  BSYNC B2 ;  /* 0x0000000000027941 */ /* 0x000fea0003800000 */
.L_x_637:
[----:B------:R-:W-:Y:S01]  /*3f30*/  ISETP.NE.AND P3, PT, R9, RZ, PT ;  /* 0x000000ff0900720c */ /* 0x000fe20003f65270 */
[----:B------:R-:W-:-:S12]  /*3f40*/  BSSY B2, `(.L_x_641) ;  /* 0x0000035000027945 */ /* 0x000fd80003800000 */
[----:B------:R-:W-:Y:S05]  /*3f50*/  @!P3 BRA `(.L_x_642) ;  /* 0x0000000000ccb947 */ /* 0x000fea0003800000 */
[----:B0-23--:R0:W2:Y:S01]  /*3f60*/  LDS.128 R40, [R51+0x4000] ;  /* 0x0040000033287984 */ /* 0x00d0a20000000c00 */
[----:B------:R-:W-:Y:S01]  /*3f70*/  ISETP.GE.AND P3, PT, R186, R117, PT ;  /* 0x00000075ba00720c */ /* 0x000fe20003f66270 */
[----:B------:R-:W-:-:S12]  /*3f80*/  BSSY B3, `(.L_x_643) ;  /* 0x000002f000037945 */ /* 0x000fd80003800000 */
[----:B0-----:R-:W-:Y:S05]  /*3f90*/  @P3 BRA `(.L_x_644) ;  /* 0x0000000000b43947 */ /* 0x001fea0003800000 */
[----:B------:R-:W-:Y:S01]  /*3fa0*/  SHF.R.U64 R94, R92, 0x10, R93 ;  /* 0x000000105c5e7819 */ /* 0x000fe2000000125d */
[----:B--2---:R-:W-:Y:S01]  /*3fb0*/  IMAD.U32 R120, R43, 0x10000, RZ ;  /* 0x000100002b787824 */ /* 0x004fe200078e00ff */
[----:B------:R-:W-:Y:S02]  /*3fc0*/  SHF.R.U64 R95, R86, 0x10, R87 ;  /* 0x00000010565f7819 */ /* 0x000fe40000001257 */
[----:B------:R-:W-:Y:S02]  /*3fd0*/  SHF.R.U32.HI R93, RZ, 0x10, R93 ;  /* 0x00000010ff5d7819 */ /* 0x000fe4000001165d */
[----:B------:R-:W-:Y:S02]  /*3fe0*/  PRMT R94, R152, 0x5432, R94 ;  /* 0x00005432985e7816 */ /* 0x000fe4000000005e */
[----:B------:R-:W-:Y:S01]  /*3ff0*/  SHF.R.U32.HI R121, RZ, 0x10, R87 ;  /* 0x00000010ff797819 */ /* 0x000fe20000011657 */
[----:B------:R-:W-:Y:S01]  /*4000*/  IMAD.U32 R87, R42, 0x10000, RZ ;  /* 0x000100002a577824 */ /* 0x000fe200078e00ff */
[----:B------:R-:W-:-:S02]  /*4010*/  PRMT R95, R183, 0x5410, R95 ;  /* 0x00005410b75f7816 */ /* 0x000fc4000000005f */
[----:B------:R-:W-:Y:S02]  /*4020*/  PRMT R93, R153, 0x5432, R93 ;  /* 0x00005432995d7816 */ /* 0x000fe4000000005d */
[----:B------:R-:W-:Y:S02]  /*4030*/  LOP3.LUT R129, R41, 0xffff0000, RZ, 0xc0, !PT ;  /* 0xffff000029817812 */ /* 0x000fe400078ec0ff */
[C---:B------:R-:W-:Y:S01]  /*4040*/  LOP3.LUT R126, R94.reuse, 0xffff0000, RZ, 0xc0, !PT ;  /* 0xffff00005e7e7812 */ /* 0x040fe200078ec0ff */
[----:B------:R-:W-:Y:S01]  /*4050*/  IMAD.U32 R94, R94, 0x10000, RZ ;  /* 0x000100005e5e7824 */ /* 0x000fe200078e00ff */
[----:B------:R-:W-:Y:S01]  /*4060*/  PRMT R92, R89, 0x5432, R121 ;  /* 0x00005432595c7816 */ /* 0x000fe20000000079 */
[----:B------:R-:W-:Y:S01]  /*4070*/  IMAD.U32 R121, R93, 0x10000, RZ ;  /* 0x000100005d797824 */ /* 0x000fe200078e00ff */
[----:B------:R-:W-:Y:S01]  /*4080*/  LOP3.LUT R128, R95, 0xffff0000, RZ, 0xc0, !PT ;  /* 0xffff00005f807812 */ /* 0x000fe200078ec0ff */
[----:B------:R-:W-:Y:S01]  /*4090*/  FMUL.FTZ R156, R129, R126 ;  /* 0x0000007e819c7220 */ /* 0x000fe20000410000 */
[----:B------:R-:W-:Y:S01]  /*40a0*/  LOP3.LUT R42, R42, 0xffff0000, RZ, 0xc0, !PT ;  /* 0xffff00002a2a7812 */ /* 0x000fe200078ec0ff */
[----:B------:R-:W-:Y:S01]  /*40b0*/  IMAD.U32 R127, R92, 0x10000, RZ ;  /* 0x000100005c7f7824 */ /* 0x000fe200078e00ff */
[----:B------:R-:W-:Y:S01]  /*40c0*/  LOP3.LUT R86, R43, 0xffff0000, RZ, 0xc0, !PT ;  /* 0xffff00002b567812 */ /* 0x000fe200078ec0ff */
[----:B------:R-:W-:-:S02]  /*40d0*/  IMAD.U32 R43, R41, 0x10000, RZ ;  /* 0x00010000292b7824 */ /* 0x000fc400078e00ff */
[-C--:B------:R-:W-:Y:S01]  /*40e0*/  FMUL.FTZ R129, R129, R128.reuse ;  /* 0x0000008081817220 */ /* 0x080fe20000410000 */
[----:B------:R-:W-:Y:S02]  /*40f0*/  IMAD.U32 R41, R40, 0x10000, RZ ;  /* 0x0001000028297824 */ /* 0x000fe400078e00ff */
[----:B------:R-:W-:Y:S01]  /*4100*/  FMUL.FTZ R158, R42, R121 ;  /* 0x000000792a9e7220 */ /* 0x000fe20000410000 */
[----:B------:R-:W-:Y:S01]  /*4110*/  LOP3.LUT R40, R40, 0xffff0000, RZ, 0xc0, !PT ;  /* 0xffff000028287812 */ /* 0x000fe200078ec0ff */
[C---:B------:R-:W-:Y:S01]  /*4120*/  FFMA.FTZ R156, R43.reuse, R128, -R156 ;  /* 0x000000802b9c7223 */ /* 0x040fe2000001089c */
[----:B------:R-:W-:Y:S01]  /*4130*/  FFMA.FTZ R129, R43, R126, R129 ;  /* 0x0000007e2b817223 */ /* 0x000fe20000010081 */
[-C--:B------:R-:W-:Y:S01]  /*4140*/  FMUL.FTZ R42, R42, R127.reuse ;  /* 0x0000007f2a2a7220 */ /* 0x080fe20000410000 */
[----:B------:R-:W-:Y:S01]  /*4150*/  LOP3.LUT R93, R93, 0xffff0000, RZ, 0xc0, !PT ;  /* 0xffff00005d5d7812 */ /* 0x000fe200078ec0ff */
[----:B------:R-:W-:Y:S01]  /*4160*/  IMAD.U32 R95, R95, 0x10000, RZ ;  /* 0x000100005f5f7824 */ /* 0x000fe200078e00ff */
[----:B------:R-:W-:Y:S01]  /*4170*/  LOP3.LUT R43, R92, 0xffff0000, RZ, 0xc0, !PT ;  /* 0xffff00005c2b7812 */ /* 0x000fe200078ec0ff */
[C---:B------:R-:W-:Y:S01]  /*4180*/  FFMA.FTZ R158, R87.reuse, R127, -R158 ;  /* 0x0000007f579e7223 */ /* 0x040fe2000001089e */
[----:B------:R-:W-:Y:S01]  /*4190*/  FFMA.FTZ R87, R87, R121, R42 ;  /* 0x0000007957577223 */ /* 0x000fe2000001002a */
[----:B------:R-:W-:Y:S01]  /*41a0*/  FMUL.FTZ R121, R86, R93 ;  /* 0x0000005d56797220 */ /* 0x000fe20000410000 */
[CC--:B------:R-:W-:Y:S01]  /*41b0*/  FMUL.FTZ R42, R40.reuse, R94.reuse ;  /* 0x0000005e282a7220 */ /* 0x0c0fe20000410000 */
[----:B------:R-:W-:Y:S01]  /*41c0*/  FMUL.FTZ R127, R40, R95 ;  /* 0x0000005f287f7220 */ /* 0x000fe20000410000 */
[-C--:B------:R-:W-:Y:S01]  /*41d0*/  FMUL.FTZ R86, R86, R43.reuse ;  /* 0x0000002b56567220 */ /* 0x080fe20000410000 */
[C---:B------:R-:W-:Y:S01]  /*41e0*/  FFMA.FTZ R121, R120.reuse, R43, -R121 ;  /* 0x0000002b78797223 */ /* 0x040fe20000010879 */
[C---:B------:R-:W-:Y:S01]  /*41f0*/  FFMA.FTZ R42, R41.reuse, R95, -R42 ;  /* 0x0000005f292a7223 */ /* 0x040fe2000001082a */
[----:B------:R-:W-:Y:S01]  /*4200*/  FFMA.FTZ R127, R41, R94, R127 ;  /* 0x0000005e297f7223 */ /* 0x000fe2000001007f */
[----:B------:R-:W-:Y:S01]  /*4210*/  FFMA.FTZ R86, R120, R93, R86 ;  /* 0x0000005d78567223 */ /* 0x000fe20000010056 */
[----:B------:R-:W-:-:S02]  /*4220*/  F2FP.BF16.F32.PACK_AB R158, R87, R158 ;  /* 0x0000009e579e723e */ /* 0x000fc400000010ff */
[----:B------:R-:W-:Y:S02]  /*4230*/  F2FP.BF16.F32.PACK_AB R41, R129, R156 ;  /* 0x0000009c8129723e */ /* 0x000fe400000010ff */
[----:B------:R-:W-:Y:S01]  /*4240*/  F2FP.BF16.F32.PACK_AB R40, R127, R42 ;  /* 0x0000002a7f28723e */ /* 0x000fe200000010ff */
[----:B------:R-:W-:Y:S01]  /*4250*/  IMAD.MOV.U32 R42, RZ, RZ, R158 ;  /* 0x000000ffff2a7224 */ /* 0x000fe200078e009e */
[----:B------:R-:W-:-:S07]  /*4260*/  F2FP.BF16.F32.PACK_AB R43, R86, R121 ;  /* 0x00000079562b723e */ /* 0x000fce00000010ff */
.L_x_644:
[----:B------:R-:W-:Y:S05]  /*4270*/  BSYNC B3 ;  /* 0x0000000000037941 */ /* 0x000fea0003800000 */
.L_x_643:
[----:B--2---:R4:W-:Y:S02]  /*4280*/  STG.E.128 desc[UR42][R52.64+0x80], R40 ;  /* 0x0000802834007986 */ /* 0x0049e4000c101d2a */
.L_x_642:
[----:B------:R-:W-:Y:S05]  /*4290*/  BSYNC B2 ;  /* 0x0000000000027941 */ /* 0x000fea0003800000 */
.L_x_641:
[----:B------:R-:W-:Y:S01]  /*42a0*/  ISETP.NE.AND P3, PT, R8, RZ, PT ;  /* 0x000000ff0800720c */ /* 0x000fe20003f65270 */
[----:B------:R-:W-:-:S12]  /*42b0*/  BSSY B2, `(.L_x_645) ;  /* 0x0000035000027945 */ /* 0x000fd80003800000 */
[----:B------:R-:W-:Y:S05]  /*42c0*/  @!P3 BRA `(.L_x_646) ;  /* 0x0000000000ccb947 */ /* 0x000fea0003800000 */
[----:B0-234-:R0:W2:Y:S01]  /*42d0*/  LDS.128 R40, [R50+0x4000] ;  /* 0x0040000032287984 */ /* 0x01d0a20000000c00 */
        /* <DEDUP_REMOVED lines=48> */
.L_x_648:
[----:B------:R-:W-:Y:S05]  /*45e0*/  BSYNC B3 ;  /* 0x0000000000037941 */ /* 0x000fea0003800000 */
.L_x_647:
[----:B--2---:R0:W-:Y:S02]  /*45f0*/  STG.E.128 desc[UR42][R52.64+0xc0], R40 ;  /* 0x0000c02834007986 */ /* 0x0041e4000c101d2a */
.L_x_646:
[----:B------:R-:W-:Y:S05]  /*4600*/  BSYNC B2 ;  /* 0x0000000000027941 */ /* 0x000fea0003800000 */
.L_x_645:
        /* <DEDUP_REMOVED lines=49> */
[----:B------:R-:W-:Y:S02]  /*4920*/  F2FP.BF16.F32.PACK_AB R40, R87, R42 ;  /* 0x0000002a5728723e */ /* 0x000fe400000010ff */
[----:B------:R-:W-:Y:S02]  /*4930*/  F2FP.BF16.F32.PACK_AB R43, R78, R85 ;  /* 0x000000554e2b723e */ /* 0x000fe400000010ff */
[----:B------:R-:W-:-:S07]  /*4940*/  MOV R42, R120 ;  /* 0x00000078002a7202 */ /* 0x000fce0000000f00 */
.L_x_652:
[----:B------:R-:W-:Y:S05]  /*4950*/  BSYNC B3 ;  /* 0x0000000000037941 */ /* 0x000fea0003800000 */
.L_x_651:
[----:B--2---:R0:W-:Y:S02]  /*4960*/  STG.E.128 desc[UR42][R52.64+0x100], R40 ;  /* 0x0001002834007986 */ /* 0x0041e4000c101d2a */
.L_x_650:
[----:B------:R-:W-:Y:S05]  /*4970*/  BSYNC B2 ;  /* 0x0000000000027941 */ /* 0x000fea0003800000 */
.L_x_649:
[----:B------:R-:W-:-:S13]  /*4980*/  ISETP.NE.AND P3, PT, R6, RZ, PT ;  /* 0x000000ff0600720c */ /* 0x000fda0003f65270 */
[----:B------:R-:W-:Y:S05]  /*4990*/  @!P3 BRA `(.L_x_632) ;  /* 0x0000000000ccb947 */ /* 0x000fea0003800000 */
[----:B0-234-:R0:W2:Y:S01]  /*49a0*/  LDS.128 R40, [R50+0x8000] ;  /* 0x0080000032287984 */ /* 0x01d0a20000000c00 */
[----:B------:R-:W-:Y:S01]  /*49b0*/  ISETP.GE.AND P3, PT, R190, R117, PT ;  /* 0x00000075be00720c */ /* 0x000fe20003f66270 */
[----:B------:R-:W-:-:S12]  /*49c0*/  BSSY B2, `(.L_x_653) ;  /* 0x000002f000027945 */ /* 0x000fd80003800000 */
[----:B0-----:R-:W-:Y:S05]  /*49d0*/  @P3 BRA `(.L_x_654) ;  /* 0x0000000000b43947 */ /* 0x001fea0003800000 */
[--C-:B------:R-:W-:Y:S02]  /*49e0*/  SHF.R.U64 R79, R76, 0x10, R77.reuse ;  /* 0x000000104c4f7819 */ /* 0x100fe4000000124d */
[----:B------:R-:W-:Y:S02]  /*49f0*/  SHF.R.U32.HI R76, RZ, 0x10, R77 ;  /* 0x00000010ff4c7819 */ /* 0x000fe4000001164d */
[--C-:B------:R-:W-:Y:S01]  /*4a00*/  SHF.R.U64 R81, R74, 0x10, R75.reuse ;  /* 0x000000104a517819 */ /* 0x100fe2000000124b */
[----:B--2---:R-:W-:Y:S01]  /*4a10*/  IMAD.U32 R74, R42, 0x10000, RZ ;  /* 0x000100002a4a7824 */ /* 0x004fe200078e00ff */
[----:B------:R-:W-:Y:S02]  /*4a20*/  SHF.R.U32.HI R78, RZ, 0x10, R75 ;  /* 0x00000010ff4e7819 */ /* 0x000fe4000001164b */
[----:B------:R-:W-:Y:S02]  /*4a30*/  PRMT R175, R175, 0x5410, R76 ;  /* 0x00005410afaf7816 */ /* 0x000fe4000000004c */
[----:B------:R-:W-:-:S02]  /*4a40*/  PRMT R172, R172, 0x5410, R81 ;  /* 0x00005410acac7816 */ /* 0x000fc40000000051 */
[----:B------:R-:W-:Y:S01]  /*4a50*/  PRMT R173, R173, 0x5410, R78 ;  /* 0x00005410adad7816 */ /* 0x000fe2000000004e */
[----:B------:R-:W-:Y:S01]  /*4a60*/  IMAD.U32 R76, R175, 0x10000, RZ ;  /* 0x00010000af4c7824 */ /* 0x000fe200078e00ff */
[----:B------:R-:W-:Y:S01]  /*4a70*/  PRMT R174, R174, 0x5410, R79 ;  /* 0x00005410aeae7816 */ /* 0x000fe2000000004f */
[----:B------:R-:W-:Y:S01]  /*4a80*/  IMAD.U32 R79, R41, 0x10000, RZ ;  /* 0x00010000294f7824 */ /* 0x000fe200078e00ff */
[----:B------:R-:W-:Y:S01]  /*4a90*/  LOP3.LUT R75, R42, 0xffff0000, RZ, 0xc0, !PT ;  /* 0xffff00002a4b7812 */ /* 0x000fe200078ec0ff */
[----:B------:R-:W-:Y:S01]  /*4aa0*/  IMAD.U32 R78, R173, 0x10000, RZ ;  /* 0x00010000ad4e7824 */ /* 0x000fe200078e00ff */
[----:B------:R-:W-:Y:S01]  /*4ab0*/  LOP3.LUT R77, R41, 0xffff0000, RZ, 0xc0, !PT ;  /* 0xffff0000294d7812 */ /* 0x000fe200078ec0ff */
[----:B------:R-:W-:Y:S01]  /*4ac0*/  IMAD.U32 R41, R40, 0x10000, RZ ;  /* 0x0001000028297824 */ /* 0x000fe200078e00ff */
[----:B------:R-:W-:Y:S01]  /*4ad0*/  LOP3.LUT R82, R174, 0xffff0000, RZ, 0xc0, !PT ;  /* 0xffff0000ae527812 */ /* 0x000fe200078ec0ff */
[C---:B------:R-:W-:Y:S01]  /*4ae0*/  FMUL.FTZ R83, R75.reuse, R76 ;  /* 0x0000004c4b537220 */ /* 0x040fe20000410000 */
[----:B------:R-:W-:Y:S01]  /*4af0*/  LOP3.LUT R80, R172, 0xffff0000, RZ, 0xc0, !PT ;  /* 0xffff0000ac507812 */ /* 0x000fe200078ec0ff */
[----:B------:R-:W-:Y:S01]  /*4b00*/  FMUL.FTZ R75, R75, R78 ;  /* 0x0000004e4b4b7220 */ /* 0x000fe20000410000 */
[----:B------:R-:W-:Y:S01]  /*4b10*/  LOP3.LUT R42, R43, 0xffff0000, RZ, 0xc0, !PT ;  /* 0xffff00002b2a7812 */ /* 0x000fe200078ec0ff */
[----:B------:R-:W-:Y:S01]  /*4b20*/  FMUL.FTZ R84, R77, R82 ;  /* 0x000000524d547220 */ /* 0x000fe20000410000 */
[----:B------:R-:W-:Y:S01]  /*4b30*/  LOP3.LUT R175, R175, 0xffff0000, RZ, 0xc0, !PT ;  /* 0xffff0000afaf7812 */ /* 0x000fe200078ec0ff */
[----:B------:R-:W-:Y:S01]  /*4b40*/  FMUL.FTZ R81, R77, R80 ;  /* 0x000000504d517220 */ /* 0x000fe20000410000 */
[----:B------:R-:W-:Y:S01]  /*4b50*/  LOP3.LUT R173, R173, 0xffff0000, RZ, 0xc0, !PT ;  /* 0xffff0000adad7812 */ /* 0x000fe200078ec0ff */
[----:B------:R-:W-:Y:S01]  /*4b60*/  IMAD.U32 R174, R174, 0x10000, RZ ;  /* 0x00010000aeae7824 */ /* 0x000fe200078e00ff */
[----:B------:R-:W-:Y:S01]  /*4b70*/  LOP3.LUT R77, R40, 0xffff0000, RZ, 0xc0, !PT ;  /* 0xffff0000284d7812 */ /* 0x000fe200078ec0ff */
[----:B------:R-:W-:-:S02]  /*4b80*/  IMAD.U32 R172, R172, 0x10000, RZ ;  /* 0x00010000acac7824 */ /* 0x000fc400078e00ff */
[C---:B------:R-:W-:Y:S01]  /*4b90*/  FFMA.FTZ R78, R74.reuse, R78, -R83 ;  /* 0x0000004e4a4e7223 */ /* 0x040fe20000010853 */
[----:B------:R-:W-:Y:S01]  /*4ba0*/  FFMA.FTZ R75, R74, R76, R75 ;  /* 0x0000004c4a4b7223 */ /* 0x000fe2000001004b */
[C---:B------:R-:W-:Y:S01]  /*4bb0*/  FMUL.FTZ R74, R42.reuse, R175 ;  /* 0x000000af2a4a7220 */ /* 0x040fe20000410000 */
[-C--:B------:R-:W-:Y:S01]  /*4bc0*/  FMUL.FTZ R76, R42, R173.reuse ;  /* 0x000000ad2a4c7220 */ /* 0x080fe20000410000 */
[----:B------:R-:W-:Y:S01]  /*4bd0*/  FMUL.FTZ R42, R77, R174 ;  /* 0x000000ae4d2a7220 */ /* 0x000fe20000410000 */
[----:B------:R-:W-:Y:S02]  /*4be0*/  IMAD.U32 R43, R43, 0x10000, RZ ;  /* 0x000100002b2b7824 */ /* 0x000fe400078e00ff */
[----:B------:R-:W-:Y:S01]  /*4bf0*/  FMUL.FTZ R77, R77, R172 ;  /* 0x000000ac4d4d7220 */ /* 0x000fe20000410000 */
[C---:B------:R-:W-:Y:S01]  /*4c00*/  FFMA.FTZ R40, R79.reuse, R80, -R84 ;  /* 0x000000504f287223 */ /* 0x040fe20000010854 */
[----:B------:R-:W-:Y:S01]  /*4c10*/  FFMA.FTZ R79, R79, R82, R81 ;  /* 0x000000524f4f7223 */ /* 0x000fe20000010051 */
[----:B------:R-:W-:Y:S01]  /*4c20*/  FFMA.FTZ R74, R43, R173, -R74 ;  /* 0x000000ad2b4a7223 */ /* 0x000fe2000001084a */
        /* <DEDUP_REMOVED lines=8> */
.L_x_654:
[----:B------:R-:W-:Y:S05]  /*4cb0*/  BSYNC B2 ;  /* 0x0000000000027941 */ /* 0x000fea0003800000 */
.L_x_653:
[----:B--2---:R0:W-:Y:S02]  /*4cc0*/  STG.E.128 desc[UR42][R52.64+0x140], R40 ;  /* 0x0001402834007986 */ /* 0x0041e4000c101d2a */
.L_x_632:
[----:B------:R-:W-:Y:S05]  /*4cd0*/  BSYNC B1 ;  /* 0x0000000000017941 */ /* 0x000fea0003800000 */
.L_x_631:
[----:B------:R-:W-:Y:S05]  /*4ce0*/  @P4 BRA `(.L_x_655) ;  /* 0x0000005400944947 */ /* 0x000fea0003800000 */
        /* <DEDUP_REMOVED lines=11> */
[----:B------:R-:W-:Y:S02]  /*4da0*/  SHF.R.U32.HI R70, RZ, 0x10, R71 ;  /* 0x00000010ff467819 */ /* 0x000fe40000011647 */
[----:B------:R-:W-:Y:S01]  /*4db0*/  PRMT R176, R176, 0x5410, R53 ;  /* 0x00005410b0b07816 */ /* 0x000fe20000000035 */
[----:B------:R-:W-:Y:S01]  /*4dc0*/  IMAD.U32 R53, R41, 0x10000, RZ ;  /* 0x0001000029357824 */ /* 0x000fe200078e00ff */
[----:B------:R-:W-:-:S02]  /*4dd0*/  PRMT R168, R168, 0x5410, R75 ;  /* 0x00005410a8a87816 */ /* 0x000fc4000000004b */
[----:B------:R-:W-:Y:S02]  /*4de0*/  PRMT R177, R177, 0x5410, R72 ;  /* 0x00005410b1b17816 */ /* 0x000fe40000000048 */
[----:B------:R-:W-:Y:S02]  /*4df0*/  PRMT R169, R169, 0x5410, R70 ;  /* 0x00005410a9a97816 */ /* 0x000fe40000000046 */
[----:B------:R-:W-:Y:S01]  /*4e00*/  LOP3.LUT R70, R41, 0xffff0000, RZ, 0xc0, !PT ;  /* 0xffff000029467812 */ /* 0x000fe200078ec0ff */
        /* <DEDUP_REMOVED lines=14> */
[----:B------:R-:W-:-:S02]  /*4ef0*/  IMAD.U32 R176, R176, 0x10000, RZ ;  /* 0x00010000b0b07824 */ /* 0x000fc400078e00ff */
[C---:B------:R-:W-:Y:S01]  /*4f00*/  FFMA.FTZ R76, R53.reuse, R72, -R76 ;  /* 0x00000048354c7223 */ /* 0x040fe2000001084c */
[----:B------:R-:W-:Y:S02]  /*4f10*/  IMAD.U32 R168, R168, 0x10000, RZ ;  /* 0x00010000a8a87824 */ /* 0x000fe400078e00ff */
[----:B------:R-:W-:Y:S01]  /*4f20*/  FFMA.FTZ R77, R53, R74, R77 ;  /* 0x0000004a354d7223 */ /* 0x000fe2000001004d */
[----:B------:R-:W-:Y:S01]  /*4f30*/  FFMA.FTZ R79, R52, R73, -R79 ;  /* 0x00000049344f7223 */ /* 0x000fe2000001084f */
[C---:B------:R-:W-:Y:S01]  /*4f40*/  FMUL.FTZ R70, R42.reuse, R177 ;  /* 0x000000b12a467220 */ /* 0x040fe20000410000 */
[----:B------:R-:W-:Y:S01]  /*4f50*/  FMUL.FTZ R72, R42, R169 ;  /* 0x000000a92a487220 */ /* 0x000fe20000410000 */
[----:B------:R-:W-:Y:S02]  /*4f60*/  IMAD.U32 R43, R43, 0x10000, RZ ;  /* 0x000100002b2b7824 */ /* 0x000fe400078e00ff */
[----:B------:R-:W-:Y:S01]  /*4f70*/  FFMA.FTZ R52, R52, R75, R71 ;  /* 0x0000004b34347223 */ /* 0x000fe20000010047 */
[C---:B------:R-:W-:Y:S01]  /*4f80*/  FMUL.FTZ R42, R40.reuse, R176 ;  /* 0x000000b0282a7220 */ /* 0x040fe20000410000 */
[-C--:B------:R-:W-:Y:S01]  /*4f90*/  FMUL.FTZ R53, R40, R168.reuse ;  /* 0x000000a828357220 */ /* 0x080fe20000410000 */
[C---:B------:R-:W-:Y:S01]  /*4fa0*/  FFMA.FTZ R70, R43.reuse, R169, -R70 ;  /* 0x000000a92b467223 */ /* 0x040fe20000010846 */
[----:B------:R-:W-:Y:S01]  /*4fb0*/  FFMA.FTZ R43, R43, R177, R72 ;  /* 0x000000b12b2b7223 */ /* 0x000fe20000010048 */
[C---:B------:R-:W-:Y:S01]  /*4fc0*/  FFMA.FTZ R42, R41.reuse, R168, -R42 ;  /* 0x000000a8292a7223 */ /* 0x040fe2000001082a */
[----:B------:R-:W-:Y:S01]  /*4fd0*/  FFMA.FTZ R53, R41, R176, R53 ;  /* 0x000000b029357223 */ /* 0x000fe20000010035 */
[----:B------:R-:W-:-:S02]  /*4fe0*/  F2FP.BF16.F32.PACK_AB R52, R52, R79 ;  /* 0x0000004f3434723e */ /* 0x000fc400000010ff */
[----:B------:R-:W-:Y:S02]  /*4ff0*/  F2FP.BF16.F32.PACK_AB R41, R77, R76 ;  /* 0x0000004c4d29723e */ /* 0x000fe400000010ff */
[----:B------:R-:W-:Y:S01]  /*5000*/  F2FP.BF16.F32.PACK_AB R40, R53, R42 ;  /* 0x0000002a3528723e */ /* 0x000fe200000010ff */
[----:B------:R-:W-:Y:S01]  /*5010*/  IMAD.MOV.U32 R42, RZ, RZ, R52 ;  /* 0x000000ffff2a7224 */ /* 0x000fe200078e0034 */
[----:B------:R-:W-:-:S07]  /*5020*/  F2FP.BF16.F32.PACK_AB R43, R43, R70 ;  /* 0x000000462b2b723e */ /* 0x000fce00000010ff */
.L_x_659:
[----:B------:R-:W-:Y:S05]  /*5030*/  BSYNC B2 ;  /* 0x0000000000027941 */ /* 0x000fea0003800000 */
.L_x_658:
[----:B--2---:R0:W-:Y:S02]  /*5040*/  STG.E.128 desc[UR42][R48.64], R40 ;  /* 0x0000002830007986 */ /* 0x0041e4000c101d2a */
.L_x_657:
[----:B------:R-:W-:Y:S05]  /*5050*/  BSYNC B1 ;  /* 0x0000000000017941 */ /* 0x000fea0003800000 */
.L_x_656:
        /* <DEDUP_REMOVED lines=9> */
[--C-:B------:R-:W-:Y:S02]  /*50f0*/  SHF.R.U64 R71, R68, 0x10, R69.reuse ;  /* 0x0000001044477819 */ /* 0x100fe40000001245 */
[----:B------:R-:W-:Y:S02]  /*5100*/  SHF.R.U32.HI R68, RZ, 0x10, R69 ;  /* 0x00000010ff447819 */ /* 0x000fe40000011645 */
[----:B------:R-:W-:Y:S02]  /*5110*/  SHF.R.U32.HI R52, RZ, 0x10, R67 ;  /* 0x00000010ff347819 */ /* 0x000fe40000011643 */
[----:B------:R-:W-:Y:S02]  /*5120*/  PRMT R166, R166, 0x5410, R73 ;  /* 0x00005410a6a67816 */ /* 0x000fe40000000049 */
        /* <DEDUP_REMOVED lines=11> */
[C---:B------:R-:W-:Y:S01]  /*51e0*/  LOP3.LUT R67, R43.reuse, 0xffff0000, RZ, 0xc0, !PT ;  /* 0xffff00002b437812 */ /* 0x040fe200078ec0ff */
[----:B------:R-:W-:Y:S01]  /*51f0*/  FMUL.FTZ R73, R52, R68 ;  /* 0x0000004434497220 */ /* 0x000fe20000410000 */
[----:B------:R-:W-:-:S02]  /*5200*/  IMAD.U32 R42, R43, 0x10000, RZ ;  /* 0x000100002b2a7824 */ /* 0x000fc400078e00ff */
[C---:B------:R-:W-:Y:S01]  /*5210*/  FMUL.FTZ R52, R66.reuse, R71 ;  /* 0x0000004742347220 */ /* 0x040fe20000410000 */
[----:B------:R-:W-:Y:S02]  /*5220*/  IMAD.U32 R43, R41, 0x10000, RZ ;  /* 0x00010000292b7824 */ /* 0x000fe400078e00ff */
[-C--:B------:R-:W-:Y:S01]  /*5230*/  FMUL.FTZ R66, R66, R69.reuse ;  /* 0x0000004542427220 */ /* 0x080fe20000410000 */
[----:B------:R-:W-:Y:S01]  /*5240*/  LOP3.LUT R171, R171, 0xffff0000, RZ, 0xc0, !PT ;  /* 0xffff0000abab7812 */ /* 0x000fe200078ec0ff */
[C---:B------:R-:W-:Y:S01]  /*5250*/  IMAD.U32 R41, R40.reuse, 0x10000, RZ ;  /* 0x0001000028297824 */ /* 0x040fe200078e00ff */
[----:B------:R-:W-:Y:S01]  /*5260*/  LOP3.LUT R167, R167, 0xffff0000, RZ, 0xc0, !PT ;  /* 0xffff0000a7a77812 */ /* 0x000fe200078ec0ff */
[----:B------:R-:W-:Y:S01]  /*5270*/  FFMA.FTZ R72, R43, R68, -R72 ;  /* 0x000000442b487223 */ /* 0x000fe20000010848 */
[----:B------:R-:W-:Y:S01]  /*5280*/  LOP3.LUT R40, R40, 0xffff0000, RZ, 0xc0, !PT ;  /* 0xffff000028287812 */ /* 0x000fe200078ec0ff */
[C---:B------:R-:W-:Y:S01]  /*5290*/  FFMA.FTZ R69, R53.reuse, R69, -R52 ;  /* 0x0000004535457223 */ /* 0x040fe20000010834 */
[----:B------:R-:W-:Y:S01]  /*52a0*/  FFMA.FTZ R66, R53, R71, R66 ;  /* 0x0000004735427223 */ /* 0x000fe20000010042 */
[----:B------:R-:W-:-:S02]  /*52b0*/  IMAD.U32 R166, R166, 0x10000, RZ ;  /* 0x00010000a6a67824 */ /* 0x000fc400078e00ff */
[C---:B------:R-:W-:Y:S01]  /*52c0*/  FMUL.FTZ R53, R67.reuse, R171 ;  /* 0x000000ab43357220 */ /* 0x040fe20000410000 */
[-C--:B------:R-:W-:Y:S01]  /*52d0*/  FMUL.FTZ R68, R67, R167.reuse ;  /* 0x000000a743447220 */ /* 0x080fe20000410000 */
[----:B------:R-:W-:Y:S01]  /*52e0*/  FFMA.FTZ R73, R43, R70, R73 ;  /* 0x000000462b497223 */ /* 0x000fe20000010049 */
[C---:B------:R-:W-:Y:S01]  /*52f0*/  FMUL.FTZ R52, R40.reuse, R170 ;  /* 0x000000aa28347220 */ /* 0x040fe20000410000 */
[-C--:B------:R-:W-:Y:S01]  /*5300*/  FMUL.FTZ R43, R40, R166.reuse ;  /* 0x000000a6282b7220 */ /* 0x080fe20000410000 */
[C---:B------:R-:W-:Y:S01]  /*5310*/  FFMA.FTZ R53, R42.reuse, R167, -R53 ;  /* 0x000000a72a357223 */ /* 0x040fe20000010835 */
[----:B------:R-:W-:Y:S01]  /*5320*/  FFMA.FTZ R68, R42, R171, R68 ;  /* 0x000000ab2a447223 */ /* 0x000fe20000010044 */
[C---:B------:R-:W-:Y:S01]  /*5330*/  FFMA.FTZ R52, R41.reuse, R166, -R52 ;  /* 0x000000a629347223 */ /* 0x040fe20000010834 */
[----:B------:R-:W-:Y:S01]  /*5340*/  FFMA.FTZ R43, R41, R170, R43 ;  /* 0x000000aa292b7223 */ /* 0x000fe2000001002b */
[----:B------:R-:W-:Y:S02]  /*5350*/  F2FP.BF16.F32.PACK_AB R41, R73, R72 ;  /* 0x000000484929723e */ /* 0x000fe400000010ff */
[----:B------:R-:W-:-:S02]  /*5360*/  F2FP.BF16.F32.PACK_AB R53, R68, R53 ;  /* 0x000000354435723e */ /* 0x000fc400000010ff */
[----:B------:R-:W-:Y:S02]  /*5370*/  F2FP.BF16.F32.PACK_AB R40, R43, R52 ;  /* 0x000000342b28723e */ /* 0x000fe400000010ff */
[----:B------:R-:W-:Y:S01]  /*5380*/  F2FP.BF16.F32.PACK_AB R42, R66, R69 ;  /* 0x00000045422a723e */ /* 0x000fe200000010ff */
[----:B------:R-:W-:-:S07]  /*5390*/  IMAD.MOV.U32 R43, RZ, RZ, R53 ;  /* 0x000000ffff2b7224 */ /* 0x000fce00078e0035 */
.L_x_663:
[----:B------:R-:W-:Y:S05]  /*53a0*/  BSYNC B2 ;  /* 0x0000000000027941 */ /* 0x000fea0003800000 */
.L_x_662:
[----:B--2---:R0:W-:Y:S02]  /*53b0*/  STG.E.128 desc[UR42][R48.64+0x40], R40 ;  /* 0x0000402830007986 */ /* 0x0041e4000c101d2a */
.L_x_661:
[----:B------:R-:W-:Y:S05]  /*53c0*/  BSYNC B1 ;  /* 0x0000000000017941 */ /* 0x000fea0003800000 */
.L_x_660:
        /* <DEDUP_REMOVED lines=9> */
[----:B------:R-:W-:Y:S01]  /*5460*/  SHF.R.U64 R69, R62, 0x10, R63 ;  /* 0x000000103e457819 */ /* 0x000fe2000000123f */
[----:B------:R-:W-:Y:S01]  /*5470*/  IMAD.U32 R62, R43, 0x10000, RZ ;  /* 0x000100002b3e7824 */ /* 0x000fe200078e00ff */
[----:B------:R-:W-:Y:S02]  /*5480*/  SHF.R.U32.HI R64, RZ, 0x10, R65 ;  /* 0x00000010ff407819 */ /* 0x000fe40000011641 */
[----:B------:R-:W-:Y:S02]  /*5490*/  SHF.R.U32.HI R67, RZ, 0x10, R63 ;  /* 0x00000010ff437819 */ /* 0x000fe4000001163f */
[----:B------:R-:W-:Y:S02]  /*54a0*/  PRMT R163, R163, 0x5410, R66 ;  /* 0x00005410a3a37816 */ /* 0x000fe40000000042 */
[----:B------:R-:W-:-:S02]  /*54b0*/  PRMT R160, R160, 0x5410, R69 ;  /* 0x00005410a0a07816 */ /* 0x000fc40000000045 */
[----:B------:R-:W-:Y:S02]  /*54c0*/  PRMT R165, R165, 0x5410, R64 ;  /* 0x00005410a5a57816 */ /* 0x000fe40000000040 */
[----:B------:R-:W-:Y:S02]  /*54d0*/  LOP3.LUT R63, R43, 0xffff0000, RZ, 0xc0, !PT ;  /* 0xffff00002b3f7812 */ /* 0x000fe400078ec0ff */
[----:B------:R-:W-:Y:S01]  /*54e0*/  PRMT R162, R162, 0x5410, R67 ;  /* 0x00005410a2a27816 */ /* 0x000fe20000000043 */
[----:B------:R-:W-:Y:S01]  /*54f0*/  IMAD.U32 R67, R165, 0x10000, RZ ;  /* 0x00010000a5437824 */ /* 0x000fe200078e00ff */
[----:B------:R-:W-:Y:S02]  /*5500*/  LOP3.LUT R43, R41, 0xffff0000, RZ, 0xc0, !PT ;  /* 0xffff0000292b7812 */ /* 0x000fe400078ec0ff */
[----:B------:R-:W-:Y:S01]  /*5510*/  LOP3.LUT R66, R163, 0xffff0000, RZ, 0xc0, !PT ;  /* 0xffff0000a3427812 */ /* 0x000fe200078ec0ff */
[----:B------:R-:W-:Y:S01]  /*5520*/  IMAD.U32 R65, R162, 0x10000, RZ ;  /* 0x00010000a2417824 */ /* 0x000fe200078e00ff */
[C---:B------:R-:W-:Y:S01]  /*5530*/  LOP3.LUT R64, R160.reuse, 0xffff0000, RZ, 0xc0, !PT ;  /* 0xffff0000a0407812 */ /* 0x040fe200078ec0ff */
[----:B------:R-:W-:Y:S01]  /*5540*/  IMAD.U32 R160, R160, 0x10000, RZ ;  /* 0x00010000a0a07824 */ /* 0x000fe200078e00ff */
[----:B------:R-:W-:Y:S01]  /*5550*/  LOP3.LUT R53, R42, 0xffff0000, RZ, 0xc0, !PT ;  /* 0xffff00002a357812 */ /* 0x000fe200078ec0ff */
[----:B------:R-:W-:-:S02]  /*5560*/  IMAD.U32 R42, R41, 0x10000, RZ ;  /* 0x00010000292a7824 */ /* 0x000fc400078e00ff */
[C---:B------:R-:W-:Y:S01]  /*5570*/  FMUL.FTZ R69, R43.reuse, R66 ;  /* 0x000000422b457220 */ /* 0x040fe20000410000 */
[C---:B------:R-:W-:Y:S02]  /*5580*/  IMAD.U32 R41, R40.reuse, 0x10000, RZ ;  /* 0x0001000028297824 */ /* 0x040fe400078e00ff */
[-C--:B------:R-:W-:Y:S01]  /*5590*/  FMUL.FTZ R43, R43, R64.reuse ;  /* 0x000000402b2b7220 */ /* 0x080fe20000410000 */
[----:B------:R-:W-:Y:S01]  /*55a0*/  LOP3.LUT R40, R40, 0xffff0000, RZ, 0xc0, !PT ;  /* 0xffff000028287812 */ /* 0x000fe200078ec0ff */
[----:B------:R-:W-:Y:S01]  /*55b0*/  FMUL.FTZ R71, R53, R67 ;  /* 0x0000004335477220 */ /* 0x000fe20000410000 */
[----:B------:R-:W-:Y:S01]  /*55c0*/  SHF.L.U32 R163, R163, 0x10, RZ ;  /* 0x00000010a3a37819 */ /* 0x000fe200000006ff */
[-C--:B------:R-:W-:Y:S01]  /*55d0*/  FMUL.FTZ R53, R53, R65.reuse ;  /* 0x0000004135357220 */ /* 0x080fe20000410000 */
[----:B------:R-:W-:Y:S01]  /*55e0*/  LOP3.LUT R165, R165, 0xffff0000, RZ, 0xc0, !PT ;  /* 0xffff0000a5a57812 */ /* 0x000fe200078ec0ff */
[----:B------:R-:W-:Y:S01]  /*55f0*/  FFMA.FTZ R69, R42, R64, -R69 ;  /* 0x000000402a457223 */ /* 0x000fe20000010845 */
[----:B------:R-:W-:Y:S01]  /*5600*/  LOP3.LUT R162, R162, 0xffff0000, RZ, 0xc0, !PT ;  /* 0xffff0000a2a27812 */ /* 0x000fe200078ec0ff */
[----:B------:R-:W-:Y:S01]  /*5610*/  FFMA.FTZ R66, R42, R66, R43 ;  /* 0x000000422a427223 */ /* 0x000fe2000001002b */
[----:B------:R-:W-:Y:S01]  /*5620*/  FFMA.FTZ R71, R52, R65, -R71 ;  /* 0x0000004134477223 */ /* 0x000fe20000010847 */
[----:B------:R-:W-:Y:S01]  /*5630*/  FMUL.FTZ R42, R40, R163 ;  /* 0x000000a3282a7220 */ /* 0x000fe20000410000 */
[----:B------:R-:W-:Y:S01]  /*5640*/  FFMA.FTZ R52, R52, R67, R53 ;  /* 0x0000004334347223 */ /* 0x000fe20000010035 */
[----:B------:R-:W-:Y:S01]  /*5650*/  FMUL.FTZ R40, R40, R160 ;  /* 0x000000a028287220 */ /* 0x000fe20000410000 */
[C---:B------:R-:W-:Y:S01]  /*5660*/  FMUL.FTZ R43, R63.reuse, R165 ;  /* 0x000000a53f2b7220 */ /* 0x040fe20000410000 */
[----:B------:R-:W-:Y:S01]  /*5670*/  FMUL.FTZ R64, R63, R162 ;  /* 0x000000a23f407220 */ /* 0x000fe20000410000 */
        /* <DEDUP_REMOVED lines=8> */
[----:B------:R-:W-:Y:S01]  /*5700*/  F2FP.BF16.F32.PACK_AB R43, R64, R43 ;  /* 0x0000002b402b723e */ /* 0x000fe200000010ff */
[----:B------:R-:W-:-:S07]  /*5710*/  IMAD.MOV.U32 R42, RZ, RZ, R52 ;  /* 0x000000ffff2a7224 */ /* 0x000fce00078e0034 */
.L_x_667:
[----:B------:R-:W-:Y:S05]  /*5720*/  BSYNC B2 ;  /* 0x0000000000027941 */ /* 0x000fea0003800000 */
.L_x_666:
[----:B--2---:R0:W-:Y:S02]  /*5730*/  STG.E.128 desc[UR42][R48.64+0x80], R40 ;  /* 0x0000802830007986 */ /* 0x0041e4000c101d2a */
.L_x_665:
[----:B------:R-:W-:Y:S05]  /*5740*/  BSYNC B1 ;  /* 0x0000000000017941 */ /* 0x000fea0003800000 */
.L_x_664:
[----:B------:R-:W-:Y:S01]  /*5750*/  ISETP.NE.AND P3, PT, R8, RZ, PT ;  /* 0x000000ff0800720c */ /* 0x000fe20003f65270 */
[----:B------:R-:W-:-:S12]  /*5760*/  BSSY B1, `(.L_x_668) ;  /* 0x0000036000017945 */ /* 0x000fd80003800000 */
[----:B------:R-:W-:Y:S05]  /*5770*/  @!P3 BRA `(.L_x_669) ;  /* 0x0000000000d0b947 */ /* 0x000fea0003800000 */
[----:B0-234-:R0:W2:Y:S01]  /*5780*/  LDS.128 R40, [R50+0x6000] ;  /* 0x0060000032287984 */ /* 0x01d0a20000000c00 */
[----:B------:R-:W-:Y:S01]  /*5790*/  ISETP.GE.AND P3, PT, R189, R117, PT ;  /* 0x00000075bd00720c */ /* 0x000fe20003f66270 */
[----:B------:R-:W-:-:S12]  /*57a0*/  BSSY B2, `(.L_x_670) ;  /* 0x0000030000027945 */ /* 0x000fd80003800000 */
[----:B0-----:R-:W-:Y:S05]  /*57b0*/  @P3 BRA `(.L_x_671) ;  /* 0x0000000000b83947 */ /* 0x001fea0003800000 */
[--C-:B------:R-:W-:Y:S01]  /*57c0*/  SHF.R.U64 R63, R60, 0x10, R61.reuse ;  /* 0x000000103c3f7819 */ /* 0x100fe2000000123d */
[----:B--2---:R-:W-:Y:S01]  /*57d0*/  IMAD.U32 R52, R42, 0x10000, RZ ;  /* 0x000100002a347824 */ /* 0x004fe200078e00ff */
[----:B------:R-:W-:Y:S02]  /*57e0*/  SHF.R.U32.HI R60, RZ, 0x10, R61 ;  /* 0x00000010ff3c7819 */ /* 0x000fe4000001163d */
[--C-:B------:R-:W-:Y:S02]  /*57f0*/  SHF.R.U32.HI R62, RZ, 0x10, R59.reuse ;  /* 0x00000010ff3e7819 */ /* 0x100fe4000001163b */
[----:B------:R-:W-:Y:S02]  /*5800*/  PRMT R155, R155, 0x5410, R60 ;  /* 0x000054109b9b7816 */ /* 0x000fe4000000003c */
[----:B------:R-:W-:Y:S01]  /*5810*/  SHF.R.U64 R65, R58, 0x10, R59 ;  /* 0x000000103a417819 */ /* 0x000fe2000000123b */
[----:B------:R-:W-:Y:S01]  /*5820*/  IMAD.U32 R58, R43, 0x10000, RZ ;  /* 0x000100002b3a7824 */ /* 0x000fe200078e00ff */
[----:B------:R-:W-:-:S02]  /*5830*/  PRMT R153, R153, 0x5410, R62 ;  /* 0x0000541099997816 */ /* 0x000fc4000000003e */
[----:B------:R-:W-:Y:S01]  /*5840*/  PRMT R154, R154, 0x5410, R63 ;  /* 0x000054109a9a7816 */ /* 0x000fe2000000003f */
[----:B------:R-:W-:Y:S01]  /*5850*/  IMAD.U32 R63, R155, 0x10000, RZ ;  /* 0x000100009b3f7824 */ /* 0x000fe200078e00ff */
[----:B------:R-:W-:Y:S01]  /*5860*/  LOP3.LUT R53, R42, 0xffff0000, RZ, 0xc0, !PT ;  /* 0xffff00002a357812 */ /* 0x000fe200078ec0ff */
[----:B------:R-:W-:Y:S01]  /*5870*/  IMAD.U32 R61, R153, 0x10000, RZ ;  /* 0x00010000993d7824 */ /* 0x000fe200078e00ff */
[----:B------:R-:W-:Y:S01]  /*5880*/  LOP3.LUT R59, R43, 0xffff0000, RZ, 0xc0, !PT ;  /* 0xffff00002b3b7812 */ /* 0x000fe200078ec0ff */
[----:B------:R-:W-:Y:S01]  /*5890*/  IMAD.U32 R42, R41, 0x10000, RZ ;  /* 0x00010000292a7824 */ /* 0x000fe200078e00ff */
[----:B------:R-:W-:Y:S01]  /*58a0*/  PRMT R152, R152, 0x5410, R65 ;  /* 0x0000541098987816 */ /* 0x000fe20000000041 */
[----:B------:R-:W-:Y:S01]  /*58b0*/  FMUL.FTZ R67, R53, R63 ;  /* 0x0000003f35437220 */ /* 0x000fe20000410000 */
[----:B------:R-:W-:Y:S01]  /*58c0*/  LOP3.LUT R43, R41, 0xffff0000, RZ, 0xc0, !PT ;  /* 0xffff0000292b7812 */ /* 0x000fe200078ec0ff */
[-C--:B------:R-:W-:Y:S01]  /*58d0*/  FMUL.FTZ R53, R53, R61.reuse ;  /* 0x0000003d35357220 */ /* 0x080fe20000410000 */
[----:B------:R-:W-:Y:S01]  /*58e0*/  LOP3.LUT R62, R154, 0xffff0000, RZ, 0xc0, !PT ;  /* 0xffff00009a3e7812 */ /* 0x000fe200078ec0ff */
[----:B------:R-:W-:Y:S01]  /*58f0*/  IMAD.U32 R41, R40, 0x10000, RZ ;  /* 0x0001000028297824 */ /* 0x000fe200078e00ff */
[----:B------:R-:W-:Y:S01]  /*5900*/  LOP3.LUT R60, R152, 0xffff0000, RZ, 0xc0, !PT ;  /* 0xffff0000983c7812 */ /* 0x000fe200078ec0ff */
[----:B------:R-:W-:Y:S01]  /*5910*/  FFMA.FTZ R67, R52, R61, -R67 ;  /* 0x0000003d34437223 */ /* 0x000fe20000010843 */
[----:B------:R-:W-:Y:S01]  /*5920*/  LOP3.LUT R155, R155, 0xffff0000, RZ, 0xc0, !PT ;  /* 0xffff00009b9b7812 */ /* 0x000fe200078ec0ff */
[----:B------:R-:W-:Y:S01]  /*5930*/  FMUL.FTZ R65, R43, R62 ;  /* 0x0000003e2b417220 */ /* 0x000fe20000410000 */
[----:B------:R-:W-:Y:S01]  /*5940*/  LOP3.LUT R153, R153, 0xffff0000, RZ, 0xc0, !PT ;  /* 0xffff000099997812 */ /* 0x000fe200078ec0ff */
[-C--:B------:R-:W-:Y:S01]  /*5950*/  FMUL.FTZ R43, R43, R60.reuse ;  /* 0x0000003c2b2b7220 */ /* 0x080fe20000410000 */
[----:B------:R-:W-:Y:S01]  /*5960*/  LOP3.LUT R40, R40, 0xffff0000, RZ, 0xc0, !PT ;  /* 0xffff000028287812 */ /* 0x000fe200078ec0ff */
[----:B------:R-:W-:Y:S01]  /*5970*/  FFMA.FTZ R65, R42, R60, -R65 ;  /* 0x0000003c2a417223 */ /* 0x000fe20000010841 */
[----:B------:R-:W-:Y:S01]  /*5980*/  FFMA.FTZ R52, R52, R63, R53 ;  /* 0x0000003f34347223 */ /* 0x000fe20000010035 */
[----:B------:R-:W-:-:S02]  /*5990*/  IMAD.U32 R154, R154, 0x10000, RZ ;  /* 0x000100009a9a7824 */ /* 0x000fc400078e00ff */
[C---:B------:R-:W-:Y:S01]  /*59a0*/  FMUL.FTZ R53, R59.reuse, R155 ;  /* 0x0000009b3b357220 */ /* 0x040fe20000410000 */
[----:B------:R-:W-:Y:S02]  /*59b0*/  IMAD.U32 R152, R152, 0x10000, RZ ;  /* 0x0001000098987824 */ /* 0x000fe400078e00ff */
        /* <DEDUP_REMOVED lines=14> */
.L_x_671:
[----:B------:R-:W-:Y:S05]  /*5aa0*/  BSYNC B2 ;  /* 0x0000000000027941 */ /* 0x000fea0003800000 */
.L_x_670:
[----:B--2---:R0:W-:Y:S02]  /*5ab0*/  STG.E.128 desc[UR42][R48.64+0xc0], R40 ;  /* 0x0000c02830007986 */ /* 0x0041e4000c101d2a */
.L_x_669:
[----:B------:R-:W-:Y:S05]  /*5ac0*/  BSYNC B1 ;  /* 0x0000000000017941 */ /* 0x000fea0003800000 */
.L_x_668:
        /* <DEDUP_REMOVED lines=9> */
[--C-:B------:R-:W-:Y:S01]  /*5b60*/  SHF.R.U64 R56, R56, 0x10, R57.reuse ;  /* 0x0000001038387819 */ /* 0x100fe20000001239 */
[----:B------:R-:W-:Y:S01]  /*5b70*/  IMAD.U32 R51, R42, 0x10000, RZ ;  /* 0x000100002a337824 */ /* 0x000fe200078e00ff */
        /* <DEDUP_REMOVED lines=10> */
[C---:B------:R-:W-:Y:S01]  /*5c20*/  LOP3.LUT R57, R147.reuse, 0xffff0000, RZ, 0xc0, !PT ;  /* 0xffff000093397812 */ /* 0x040fe200078ec0ff */
        /* <DEDUP_REMOVED lines=9> */
[C---:B------:R-:W-:Y:S01]  /*5cc0*/  FMUL.FTZ R62, R52.reuse, R58 ;  /* 0x0000003a343e7220 */ /* 0x040fe20000410000 */
[-C--:B------:R-:W-:Y:S01]  /*5cd0*/  FMUL.FTZ R52, R52, R56.reuse ;  /* 0x0000003834347220 */ /* 0x080fe20000410000 */
[----:B------:R-:W-:Y:S01]  /*5ce0*/  LOP3.LUT R148, R148, 0xffff0000, RZ, 0xc0, !PT ;  /* 0xffff000094947812 */ /* 0x000fe200078ec0ff */
[----:B------:R-:W-:Y:S01]  /*5cf0*/  FFMA.FTZ R59, R42, R55, -R59 ;  /* 0x000000372a3b7223 */ /* 0x000fe2000001083b */
[----:B------:R-:W-:Y:S01]  /*5d00*/  LOP3.LUT R132, R132, 0xffff0000, RZ, 0xc0, !PT ;  /* 0xffff000084847812 */ /* 0x000fe200078ec0ff */
[----:B------:R-:W-:Y:S01]  /*5d10*/  FFMA.FTZ R60, R42, R57, R60 ;  /* 0x000000392a3c7223 */ /* 0x000fe2000001003c */
[C---:B------:R-:W-:Y:S01]  /*5d20*/  FFMA.FTZ R62, R51.reuse, R56, -R62 ;  /* 0x00000038333e7223 */ /* 0x040fe2000001083e */
[C---:B------:R-:W-:Y:S01]  /*5d30*/  FMUL.FTZ R42, R40.reuse, R147 ;  /* 0x00000093282a7220 */ /* 0x040fe20000410000 */
[----:B------:R-:W-:Y:S01]  /*5d40*/  FFMA.FTZ R51, R51, R58, R52 ;  /* 0x0000003a33337223 */ /* 0x000fe20000010034 */
[-C--:B------:R-:W-:Y:S01]  /*5d50*/  FMUL.FTZ R40, R40, R133.reuse ;  /* 0x0000008528287220 */ /* 0x080fe20000410000 */
        /* <DEDUP_REMOVED lines=12> */
.L_x_675:
[----:B------:R-:W-:Y:S05]  /*5e20*/  BSYNC B2 ;  /* 0x0000000000027941 */ /* 0x000fea0003800000 */
.L_x_674:
[----:B--2---:R0:W-:Y:S02]  /*5e30*/  STG.E.128 desc[UR42][R48.64+0x100], R40 ;  /* 0x0001002830007986 */ /* 0x0041e4000c101d2a */
.L_x_673:
[----:B------:R-:W-:Y:S05]  /*5e40*/  BSYNC B1 ;  /* 0x0000000000017941 */ /* 0x000fea0003800000 */
.L_x_672:
[----:B------:R-:W-:-:S13]  /*5e50*/  ISETP.NE.AND P3, PT, R6, RZ, PT ;  /* 0x000000ff0600720c */ /* 0x000fda0003f65270 */
[----:B------:R-:W-:Y:S05]  /*5e60*/  @!P3 BRA `(.L_x_655) ;  /* 0x000000440034b947 */ /* 0x000fea0003800000 */
[----:B0-234-:R0:W2:Y:S01]  /*5e70*/  LDS.128 R40, [R50+0xa000] ;  /* 0x00a0000032287984 */ /* 0x01d0a20000000c00 */
[----:B------:R-:W-:Y:S01]  /*5e80*/  ISETP.GE.AND P3, PT, R190, R117, PT ;  /* 0x00000075be00720c */ /* 0x000fe20003f66270 */
[----:B------:R-:W-:-:S12]  /*5e90*/  BSSY B1, `(.L_x_676) ;  /* 0x0000030000017945 */ /* 0x000fd80003800000 */
[----:B0-----:R-:W-:Y:S05]  /*5ea0*/  @P3 BRA `(.L_x_677) ;  /* 0x0000000000b83947 */ /* 0x001fea0003800000 */
[----:B------:R-:W-:Y:S02]  /*5eb0*/  SHF.R.U32.HI R50, RZ, 0x10, R47 ;  /* 0x00000010ff327819 */ /* 0x000fe4000001162f */
[----:B------:R-:W-:Y:S02]  /*5ec0*/  SHF.R.U32.HI R53, RZ, 0x10, R45 ;  /* 0x00000010ff357819 */ /* 0x000fe4000001162d */
[----:B------:R-:W-:Y:S01]  /*5ed0*/  SHF.R.U64 R51, R46, 0x10, R47 ;  /* 0x000000102e337819 */ /* 0x000fe2000000122f */
[----:B--2---:R-:W-:Y:S01]  /*5ee0*/  IMAD.U32 R46, R43, 0x10000, RZ ;  /* 0x000100002b2e7824 */ /* 0x004fe200078e00ff */
[----:B------:R-:W-:Y:S01]  /*5ef0*/  SHF.R.U64 R52, R44, 0x10, R45 ;  /* 0x000000102c347819 */ /* 0x000fe2000000122d */
[----:B------:R-:W-:Y:S01]  /*5f00*/  IMAD.U32 R44, R42, 0x10000, RZ ;  /* 0x000100002a2c7824 */ /* 0x000fe200078e00ff */
[----:B------:R-:W-:Y:S02]  /*5f10*/  PRMT R91, R91, 0x5410, R50 ;  /* 0x000054105b5b7816 */ /* 0x000fe40000000032 */
        /* <DEDUP_REMOVED lines=16> */
[C---:B------:R-:W-:Y:S01]  /*6020*/  FMUL.FTZ R55, R43.reuse, R52 ;  /* 0x000000342b377220 */ /* 0x040fe20000410000 */
[----:B------:R-:W-:Y:S01]  /*6030*/  LOP3.LUT R88, R88, 0xffff0000, RZ, 0xc0, !PT ;  /* 0xffff000058587812 */ /* 0x000fe200078ec0ff */
[-C--:B------:R-:W-:Y:S01]  /*6040*/  FMUL.FTZ R43, R43, R50.reuse ;  /* 0x000000322b2b7220 */ /* 0x080fe20000410000 */
[----:B------:R-:W-:Y:S01]  /*6050*/  LOP3.LUT R40, R40, 0xffff0000, RZ, 0xc0, !PT ;  /* 0xffff000028287812 */ /* 0x000fe200078ec0ff */
[----:B------:R-:W-:Y:S01]  /*6060*/  FFMA.FTZ R55, R42, R50, -R55 ;  /* 0x000000322a377223 */ /* 0x000fe20000010837 */
[----:B------:R-:W-:Y:S01]  /*6070*/  FFMA.FTZ R44, R44, R53, R45 ;  /* 0x000000352c2c7223 */ /* 0x000fe2000001002d */
[----:B------:R-:W-:-:S02]  /*6080*/  IMAD.U32 R90, R90, 0x10000, RZ ;  /* 0x000100005a5a7824 */ /* 0x000fc400078e00ff */
[----:B------:R-:W-:Y:S01]  /*6090*/  FMUL.FTZ R45, R47, R91 ;  /* 0x0000005b2f2d7220 */ /* 0x000fe20000410000 */
[----:B------:R-:W-:Y:S02]  /*60a0*/  IMAD.U32 R89, R89, 0x10000, RZ ;  /* 0x0001000059597824 */ /* 0x000fe400078e00ff */
[----:B------:R-:W-:Y:S01]  /*60b0*/  FMUL.FTZ R50, R47, R88 ;  /* 0x000000582f327220 */ /* 0x000fe20000410000 */
[----:B------:R-:W-:Y:S01]  /*60c0*/  FFMA.FTZ R52, R42, R52, R43 ;  /* 0x000000342a347223 */ /* 0x000fe2000001002b */
        /* <DEDUP_REMOVED lines=12> */
.L_x_677:
[----:B------:R-:W-:Y:S05]  /*6190*/  BSYNC B1 ;  /* 0x0000000000017941 */ /* 0x000fea0003800000 */
.L_x_676:
[----:B--2---:R0:W-:Y:S01]  /*61a0*/  STG.E.128 desc[UR42][R48.64+0x140], R40 ;  /* 0x0001402830007986 */ /* 0x0041e2000c101d2a */
[----:B------:R-:W-:Y:S05]  /*61b0*/  BRA `(.L_x_655) ;  /* 0x0000004000607947 */ /* 0x000fea0003800000 */
.L_x_623:
[----:B------:R-:W-:Y:S01]  /*61c0*/  ISETP.GE.AND P4, PT, R17, R4, PT ;  /* 0x000000041100720c */ /* 0x000fe20003f86270 */
[----:B------:R-:W-:Y:S01]  /*61d0*/  BSSY B1, `(.L_x_678) ;  /* 0x000002e000017945 */ /* 0x000fe20003800000 */
[----:B------:R-:W-:Y:S02]  /*61e0*/  CS2R R66, SRZ ;  /* 0x0000000000427805 */ /* 0x000fe4000001ff00 */
[----:B0-----:R-:W-:Y:S02]  /*61f0*/  CS2R R42, SRZ ;  /* 0x00000000002a7805 */ /* 0x001fe4000001ff00 */
        /* <DEDUP_REMOVED lines=14> */
[----:B------:R-:W-:Y:S02]  /*62e0*/  IADD3 R40, P3, R108, R88, RZ ;  /* 0x000000586c287210 */ /* 0x000fe40007f7e0ff */
[----:B------:R-:W-:Y:S02]  /*62f0*/  CS2R R50, SRZ ;  /* 0x0000000000327805 */ /* 0x000fe4000001ff00 */
[----:B------:R-:W-:Y:S02]  /*6300*/  IADD3.X R42, R0, R28, RZ, P2, !PT ;  /* 0x0000001c002a7210 */ /* 0x000fe400017fe4ff */
[----:B------:R-:W-:Y:S02]  /*6310*/  CS2R R48, SRZ ;  /* 0x0000000000307805 */ /* 0x000fe4000001ff00 */
[----:B------:R-:W-:-:S02]  /*6320*/  LEA R64, P2, R41, UR4, 0x1 ;  /* 0x0000000429407c11 */ /* 0x000fc4000f8408ff */
[----:B------:R-:W-:Y:S02]  /*6330*/  CS2R R62, SRZ ;  /* 0x00000000003e7805 */ /* 0x000fe4000001ff00 */
[----:B------:R-:W-:Y:S02]  /*6340*/  CS2R R60, SRZ ;  /* 0x00000000003c7805 */ /* 0x000fe4000001ff00 */
[----:B------:R-:W-:Y:S01]  /*6350*/  LEA.HI.X R65, R41, UR5, R42, 0x1, P2 ;  /* 0x0000000529417c11 */ /* 0x000fe200090f0c2a */
[----:B------:R-:W-:Y:S01]  /*6360*/  ULDC.64 UR4, c[0x0][0x400] ;  /* 0x0001000000047ab9 */ /* 0x000fe20000000a00 */
[----:B------:R-:W-:Y:S01]  /*6370*/  ISETP.GE.AND P2, PT, R18, R117, PT ;  /* 0x000000751200720c */ /* 0x000fe20003f46270 */
[----:B------:R-:W-:Y:S01]  /*6380*/  IMAD.X R41, R3, 0x1, R30, P3 ;  /* 0x0000000103297824 */ /* 0x000fe200018e061e */
[----:B------:R-:W-:-:S04]  /*6390*/  LEA R68, P3, R40, UR4, 0x1 ;  /* 0x0000000428447c11 */ /* 0x000fc8000f8608ff */
[----:B------:R-:W-:Y:S02]  /*63a0*/  LEA.HI.X R69, R40, UR5, R41, 0x1, P3 ;  /* 0x0000000528457c11 */ /* 0x000fe400098f0c29 */
[----:B------:R-:W-:-:S05]  /*63b0*/  ISETP.GE.AND P3, PT, R101, R117, PT ;  /* 0x000000756500720c */ /* 0x000fca0003f66270 */
[----:B------:R0:W5:Y:S04]  /*63c0*/  @!P2 LDG.E.128 R48, desc[UR42][R64.64] ;  /* 0x0000002a4030a981 */ /* 0x000168000c1e1d00 */
[----:B------:R0:W5:Y:S01]  /*63d0*/  @!P2 LDG.E.128 R60, desc[UR42][R68.64] ;  /* 0x0000002a443ca981 */ /* 0x000162000c1e1d00 */
[----:B------:R-:W-:Y:S02]  /*63e0*/  ISETP.GE.AND P2, PT, R100, R117, PT ;  /* 0x000000756400720c */ /* 0x000fe40003f46270 */
        /* <DEDUP_REMOVED lines=8> */
[----:B------:R0:W5:Y:S04]  /*6470*/  @!P3 LDG.E.128 R44, desc[UR42][R64.64+0x40] ;  /* 0x0000402a402cb981 */ /* 0x000168000c1e1d00 */
[----:B------:R0:W5:Y:S04]  /*6480*/  @!P2 LDG.E.128 R40, desc[UR42][R64.64+0x80] ;  /* 0x0000802a4028a981 */ /* 0x000168000c1e1d00 */
[----:B------:R0:W5:Y:S04]  /*6490*/  @!P3 LDG.E.128 R56, desc[UR42][R68.64+0x40] ;  /* 0x0000402a4438b981 */ /* 0x000168000c1e1d00 */
[----:B------:R0:W5:Y:S02]  /*64a0*/  @!P2 LDG.E.128 R52, desc[UR42][R68.64+0x80] ;  /* 0x0000802a4434a981 */ /* 0x000164000c1e1d00 */
.L_x_679:
[----:B------:R-:W-:Y:S05]  /*64b0*/  BSYNC B1 ;  /* 0x0000000000017941 */ /* 0x000fea0003800000 */
.L_x_678:
[----:B------:R-:W-:Y:S01]  /*64c0*/  ISETP.GE.AND P3, PT, R205, R4, PT ;  /* 0x00000004cd00720c */ /* 0x000fe20003f66270 */
[----:B------:R-:W-:Y:S01]  /*64d0*/  BSSY B1, `(.L_x_680) ;  /* 0x000002e000017945 */ /* 0x000fe20003800000 */
[----:B0-----:R-:W-:Y:S02]  /*64e0*/  CS2R R64, SRZ ;  /* 0x0000000000407805 */ /* 0x001fe4000001ff00 */
        /* <DEDUP_REMOVED lines=17> */
[----:B------:R-:W-:Y:S02]  /*6600*/  IADD3.X R65, R28, R0, R35, P2, P5 ;  /* 0x000000001c417210 */ /* 0x000fe400017ea423 */
[----:B------:R-:W-:Y:S02]  /*6610*/  CS2R R72, SRZ ;  /* 0x0000000000487805 */ /* 0x000fe4000001ff00 */
[----:B------:R-:W-:Y:S02]  /*6620*/  IADD3 R0, P2, P5, R108, R88, R36 ;  /* 0x000000586c007210 */ /* 0x000fe40007d5e024 */
[----:B------:R-:W-:-:S02]  /*6630*/  CS2R R86, SRZ ;  /* 0x0000000000567805 */ /* 0x000fc4000001ff00 */
[----:B------:R-:W-:Y:S02]  /*6640*/  CS2R R84, SRZ ;  /* 0x0000000000547805 */ /* 0x000fe4000001ff00 */
[----:B------:R-:W-:Y:S02]  /*6650*/  IADD3.X R3, R30, R3, R38, P2, P5 ;  /* 0x000000031e037210 */ /* 0x000fe400017ea426 */
[----:B------:R-:W-:-:S04]  /*6660*/  LEA R88, P2, R90, UR4, 0x1 ;  /* 0x000000045a587c11 */ /* 0x000fc8000f8408ff */
[----:B------:R-:W-:Y:S02]  /*6670*/  LEA.HI.X R89, R90, UR5, R65, 0x1, P2 ;  /* 0x000000055a597c11 */ /* 0x000fe400090f0c41 */
[----:B------:R-:W-:-:S04]  /*6680*/  LEA R90, P2, R0, UR6, 0x1 ;  /* 0x00000006005a7c11 */ /* 0x000fc8000f8408ff */
[----:B------:R-:W-:Y:S02]  /*6690*/  LEA.HI.X R91, R0, UR7, R3, 0x1, P2 ;  /* 0x00000007005b7c11 */ /* 0x000fe400090f0c03 */
[----:B------:R-:W-:Y:S02]  /*66a0*/  ISETP.GE.AND P2, PT, R18, R117, PT ;  /* 0x000000751200720c */ /* 0x000fe40003f46270 */
[----:B------:R-:W-:Y:S02]  /*66b0*/  CS2R R70, SRZ ;  /* 0x0000000000467805 */ /* 0x000fe4000001ff00 */
[----:B------:R-:W-:Y:S02]  /*66c0*/  CS2R R68, SRZ ;  /* 0x0000000000447805 */ /* 0x000fe4000001ff00 */
[----:B------:R-:W-:Y:S02]  /*66d0*/  CS2R R82, SRZ ;  /* 0x0000000000527805 */ /* 0x000fe4000001ff00 */
[----:B------:R-:W-:-:S05]  /*66e0*/  CS2R R80, SRZ ;  /* 0x0000000000507805 */ /* 0x000fca000001ff00 */
[----:B------:R0:W5:Y:S04]  /*66f0*/  @!P2 LDG.E.128 R72, desc[UR42][R88.64] ;  /* 0x0000002a5848a981 */ /* 0x000168000c1e1d00 */
[----:B------:R0:W5:Y:S01]  /*6700*/  @!P2 LDG.E.128 R84, desc[UR42][R90.64] ;  /* 0x0000002a5a54a981 */ /* 0x000162000c1e1d00 */
[----:B------:R-:W-:Y:S02]  /*6710*/  ISETP.GE.AND P2, PT, R101, R117, PT ;  /* 0x000000756500720c */ /* 0x000fe40003f46270 */
[----:B------:R-:W-:Y:S02]  /*6720*/  CS2R R66, SRZ ;  /* 0x0000000000427805 */ /* 0x000fe4000001ff00 */
[----:B------:R-:W-:Y:S02]  /*6730*/  CS2R R64, SRZ ;  /* 0x0000000000407805 */ /* 0x000fe4000001ff00 */
[----:B------:R-:W-:-:S02]  /*6740*/  CS2R R78, SRZ ;  /* 0x00000000004e7805 */ /* 0x000fc4000001ff00 */
[----:B------:R-:W-:-:S05]  /*6750*/  CS2R R76, SRZ ;  /* 0x00000000004c7805 */ /* 0x000fca000001ff00 */
[----:B------:R0:W5:Y:S04]  /*6760*/  @!P2 LDG.E.128 R68, desc[UR42][R88.64+0x40] ;  /* 0x0000402a5844a981 */ /* 0x000168000c1e1d00 */
[----:B------:R0:W5:Y:S01]  /*6770*/  @!P2 LDG.E.128 R80, desc[UR42][R90.64+0x40] ;  /* 0x0000402a5a50a981 */ /* 0x000162000c1e1d00 */
[----:B------:R-:W-:-:S13]  /*6780*/  ISETP.GE.AND P2, PT, R100, R117, PT ;  /* 0x000000756400720c */ /* 0x000fda0003f46270 */
[----:B------:R0:W5:Y:S04]  /*6790*/  @!P2 LDG.E.128 R64, desc[UR42][R88.64+0x80] ;  /* 0x0000802a5840a981 */ /* 0x000168000c1e1d00 */
[----:B------:R0:W5:Y:S02]  /*67a0*/  @!P2 LDG.E.128 R76, desc[UR42][R90.64+0x80] ;  /* 0x0000802a5a4ca981 */ /* 0x000164000c1e1d00 */
.L_x_681:
[----:B------:R-:W-:Y:S05]  /*67b0*/  BSYNC B1 ;  /* 0x0000000000017941 */ /* 0x000fea0003800000 */
.L_x_680:
[----:B------:R-:W-:Y:S01]  /*67c0*/  IMAD.MOV.U32 R0, RZ, RZ, R40 ;  /* 0x000000ffff007224 */ /* 0x000fe200078e0028 */
[----:B------:R-:W-:Y:S01]  /*67d0*/  PRMT R174, R174, 0x5410, R93 ;  /* 0x00005410aeae7816 */ /* 0x000fe2000000005d */
[----:B------:R-:W-:Y:S01]  /*67e0*/  IMAD.MOV.U32 R3, RZ, RZ, R41 ;  /* 0x000000ffff037224 */ /* 0x000fe200078e0029 */
[----:B------:R-:W-:Y:S01]  /*67f0*/  UISETP.NE.AND UP0, UPT, UR37, 0x3, UPT ;  /* 0x000000032500788c */ /* 0x000fe2000bf05270 */
[----:B0-----:R-:W-:Y:S01]  /*6800*/  IMAD.MOV.U32 R88, RZ, RZ, R46 ;  /* 0x000000ffff587224 */ /* 0x001fe200078e002e */
        /* <DEDUP_REMOVED lines=22> */
[----:B------:R-:W-:Y:S01]  /*6970*/  PLOP3.LUT P2, PT, PT, PT, UP0, 0x80, 0x0 ;  /* 0x000000000000781c */ /* 0x000fe20003f4f008 */
        /* <DEDUP_REMOVED lines=22> */
[----:B------:R-:W-:-:S02]  /*6ae0*/  IMAD.MOV.U32 R0, RZ, RZ, R70 ;  /* 0x000000ffff007224 */ /* 0x000fc400078e0046 */
[----:B------:R-:W-:Y:S01]  /*6af0*/  IMAD.MOV.U32 R89, RZ, RZ, R67 ;  /* 0x000000ffff597224 */ /* 0x000fe200078e0043 */
[----:B------:R-:W-:Y:S01]  /*6b00*/  PRMT R153, R88, 0x5410, R3 ;  /* 0x0000541058997816 */ /* 0x000fe20000000003 */
[----:B------:R-:W-:Y:S01]  /*6b10*/  IMAD.MOV.U32 R88, RZ, RZ, R68 ;  /* 0x000000ffff587224 */ /* 0x000fe200078e0044 */
[----:B------:R-:W-:Y:S01]  /*6b20*/  PRMT R156, R0, 0x7610, R156 ;  /* 0x00007610009c7816 */ /* 0x000fe2000000009c */
[----:B------:R-:W-:Y:S01]  /*6b30*/  IMAD.MOV.U32 R3, RZ, RZ, R69 ;  /* 0x000000ffff037224 */ /* 0x000fe200078e0045 */
[----:B------:R-:W-:Y:S02]  /*6b40*/  MOV R0, R74 ;  /* 0x0000004a00007202 */ /* 0x000fe40000000f00 */
        /* <DEDUP_REMOVED lines=13> */
[----:B------:R-:W-:Y:S01]  /*6c20*/  PRMT R167, R167, 0x5410, R89 ;  /* 0x00005410a7a77816 */ /* 0x000fe20000000059 */
[----:B------:R-:W-:Y:S02]  /*6c30*/  IMAD.MOV.U32 R0, RZ, RZ, R82 ;  /* 0x000000ffff007224 */ /* 0x000fe400078e0052 */
        /* <DEDUP_REMOVED lines=11> */
[----:B------:R-:W-:Y:S02]  /*6cf0*/  IMAD.MOV.U32 R3, RZ, RZ, R84 ;  /* 0x000000ffff037224 */ /* 0x000fe400078e0054 */
[----:B------:R-:W-:Y:S01]  /*6d00*/  IMAD.MOV.U32 R0, RZ, RZ, R85 ;  /* 0x000000ffff007224 */ /* 0x000fe200078e0055 */
[----:B------:R-:W-:-:S04]  /*6d10*/  PRMT R169, R89, 0x5410, R88 ;  /* 0x0000541059a97816 */ /* 0x000fc80000000058 */
[----:B------:R-:W-:Y:S01]  /*6d20*/  PRMT R170, R3, 0x5410, R0 ;  /* 0x0000541003aa7816 */ /* 0x000fe20000000000 */
[----:B------:R-:W-:Y:S06]  /*6d30*/  @!P2 BRA `(.L_x_682) ;  /* 0x000000000004a947 */ /* 0x000fec0003800000 */
[----:B------:R-:W-:Y:S01]  /*6d40*/  BPT.TRAP 0x1 ;  /* 0x000000040000795c */ /* 0x000fe20000300000 */
.L_x_682:
[----:B------:R-:W-:Y:S01]  /*6d50*/  IMAD R3, R16, 0x8, R2 ;  /* 0x0000000810037824 */ /* 0x000fe200078e0202 */
[----:B------:R-:W-:Y:S01]  /*6d60*/  SHF.L.U32 R0, R184, 0x1f, RZ ;  /* 0x0000001fb8007819 */ /* 0x000fe200000006ff */
[----:B------:R-:W0:Y:S01]  /*6d70*/  LDC R147, c[0x0][0x2f4] ;  /* 0x0000bd00ff937b82 */ /* 0x000e220000000800 */
[----:B------:R-:W-:Y:S01]  /*6d80*/  BSSY B1, `(.L_x_683) ;  /* 0x0000005000017945 */ /* 0x000fe20003800000 */
[----:B------:R-:W-:Y:S01]  /*6d90*/  IMAD.MOV.U32 R127, RZ, RZ, R92 ;  /* 0x000000ffff7f7224 */ /* 0x000fe200078e005c */
[----:B------:R-:W1:Y:S05]  /*6da0*/  SYNCS.PHASECHK.TRANS64.TRYWAIT P5, [R3+URZ+0x34890], R0 ;  /* 0x03489000030075a7 */ /* 0x000e6a00080a017f */
[----:B------:R-:W2:Y:S01]  /*6db0*/  LDC.64 R128, c[0x0][0x300] ;  /* 0x0000c000ff807b82 */ /* 0x000ea20000000a00 */
[----:B-1----:R-:W-:Y:S05]  /*6dc0*/  @!P5 BRA `(.L_x_684) ;  /* 0x0000019c00b4d947 */ /* 0x002fea0003800000 */
.L_x_979:
[----:B------:R-:W-:Y:S05]  /*6dd0*/  BSYNC B1 ;  /* 0x0000000000017941 */ /* 0x000fea0003800000 */
.L_x_683:
[----:B------:R-:W-:Y:S01]  /*6de0*/  BSSY B1, `(.L_x_685) ;  /* 0x0000194000017945 */ /* 0x000fe20003800000 */
[----:B0-----:R-:W-:-:S03]  /*6df0*/  IMAD.IADD R148, R147, 0x1, -R122 ;  /* 0x0000000193947824 */ /* 0x001fc600078e0a7a */
[----:B------:R-:W-:Y:S05]  /*6e00*/  @P4 BRA `(.L_x_686) ;  /* 0x0000001800444947 */ /* 0x000fea0003800000 */
[----:B------:R-:W-:Y:S01]  /*6e10*/  ISETP.NE.AND P4, PT, R14, RZ, PT ;  /* 0x000000ff0e00720c */ /* 0x000fe20003f85270 */
[-C--:B--2---:R-:W-:Y:S01]  /*6e20*/  IMAD R157, R145, R128.reuse, RZ ;  /* 0x00000080919d7224 */ /* 0x084fe200078e02ff */
[----:B------:R-:W-:Y:S01]  /*6e30*/  BSSY B2, `(.L_x_687) ;  /* 0x0000087000027945 */ /* 0x000fe20003800000 */
[----:B------:R-:W-:-:S04]  /*6e40*/  IMAD.WIDE.U32 R132, R17, R128, R126 ;  /* 0x0000008011847225 */ /* 0x000fc800078e007e */
[----:B------:R-:W-:-:S04]  /*6e50*/  IMAD R157, R17, R129, R157 ;  /* 0x00000081119d7224 */ /* 0x000fc800078e029d */
[----:B------:R-:W-:Y:S02]  /*6e60*/  IMAD.IADD R157, R157, 0x1, R133 ;  /* 0x000000019d9d7824 */ /* 0x000fe400078e0285 */
[----:B------:R-:W-:Y:S05]  /*6e70*/  @!P4 BRA `(.L_x_688) ;  /* 0x000000080008c947 */ /* 0x000fea0003800000 */
[----:B------:R-:W-:Y:S01]  /*6e80*/  SEL R88, R122, R148, !P0 ;  /* 0x000000947a587207 */ /* 0x000fe20004000000 */
[----:B------:R-:W-:Y:S01]  /*6e90*/  BSSY B3, `(.L_x_689) ;  /* 0x0000074000037945 */ /* 0x000fe20003800000 */
[----:B------:R-:W-:Y:S02]  /*6ea0*/  ISETP.GE.AND P4, PT, R18, R117, PT ;  /* 0x000000751200720c */ /* 0x000fe40003f86270 */
[----:B------:R-:W-:-:S04]  /*6eb0*/  SHF.R.S32.HI R89, RZ, 0x1f, R88 ;  /* 0x0000001fff597819 */ /* 0x000fc80000011458 */
[----:B------:R-:W-:-:S04]  /*6ec0*/  LEA.HI R89, R89, R88, RZ, 0x4 ;  /* 0x0000005859597211 */ /* 0x000fc800078f20ff */
[----:B------:R-:W-:-:S04]  /*6ed0*/  LEA.HI.SX32 R161, R89, R114, 0x1c ;  /* 0x0000007259a17211 */ /* 0x000fc800078fe2ff */
[----:B------:R-:W-:-:S04]  /*6ee0*/  SHF.R.S32.HI R88, RZ, 0x1f, R161 ;  /* 0x0000001fff587819 */ /* 0x000fc800000114a1 */
[----:B------:R-:W-:Y:S01]  /*6ef0*/  LEA.HI R88, R88, R161, RZ, 0x3 ;  /* 0x000000a158587211 */ /* 0x000fe200078f18ff */
[----:B------:R-:W-:-:S04]  /*6f00*/  IMAD.SHL.U32 R161, R161, 0x8, RZ ;  /* 0x00000008a1a17824 */ /* 0x000fc800078e00ff */
[----:B------:R-:W-:Y:S01]  /*6f10*/  IMAD.SHL.U32 R88, R88, 0x400, RZ ;  /* 0x0000040058587824 */ /* 0x000fe200078e00ff */
[----:B------:R-:W-:-:S04]  /*6f20*/  LOP3.LUT R89, R191, 0x38, R161, 0xf8, !PT ;  /* 0x00000038bf597812 */ /* 0x000fc800078ef8a1 */
[----:B------:R-:W-:Y:S02]  /*6f30*/  LOP3.LUT R88, R88, 0x7fffe000, RZ, 0xc0, !PT ;  /* 0x7fffe00058587812 */ /* 0x000fe400078ec0ff */
[----:B------:R-:W-:-:S03]  /*6f40*/  LOP3.LUT R89, R89, R193, RZ, 0x3c, !PT ;  /* 0x000000c159597212 */ /* 0x000fc600078e3cff */
[----:B------:R-:W-:-:S04]  /*6f50*/  IMAD R88, R192, 0x200, R88 ;  /* 0x00000200c0587824 */ /* 0x000fc800078e0258 */
[----:B------:R-:W-:-:S04]  /*6f60*/  IMAD.IADD R88, R88, 0x1, R89 ;  /* 0x0000000158587824 */ /* 0x000fc800078e0259 */
[C---:B------:R-:W-:Y:S02]  /*6f70*/  IMAD R92, R16.reuse, 0x6000, R88 ;  /* 0x00006000105c7824 */ /* 0x040fe400078e0258 */
[----:B------:R-:W-:Y:S02]  /*6f80*/  IMAD R88, R16, 0x6000, R143 ;  /* 0x0000600010587824 */ /* 0x000fe400078e028f */
[--C-:B------:R-:W-:Y:S02]  /*6f90*/  IMAD R92, R92, 0x2, R2.reuse ;  /* 0x000000025c5c7824 */ /* 0x100fe400078e0202 */
[----:B------:R-:W-:-:S04]  /*6fa0*/  IMAD R88, R88, 0x2, R2 ;  /* 0x0000000258587824 */ /* 0x000fc800078e0202 */
[----:B------:R-:W0:Y:S04]  /*6fb0*/  LDS.128 R92, [R92+0x1c400] ;  /* 0x01c400005c5c7984 */ /* 0x000e280000000c00 */
[----:B------:R-:W2:Y:S01]  /*6fc0*/  LDS.128 R88, [R88+0x1c400] ;  /* 0x01c4000058587984 */ /* 0x000ea20000000c00 */
[----:B------:R-:W-:Y:S05]  /*6fd0*/  @P4 BRA `(.L_x_690) ;  /* 0x00000004007c4947 */ /* 0x000fea0003800000 */
[--C-:B------:R-:W-:Y:S02]  /*6fe0*/  SHF.R.U64 R164, R48, 0x10, R49.reuse ;  /* 0x0000001030a47819 */ /* 0x100fe40000001231 */
[----:B------:R-:W-:Y:S02]  /*6ff0*/  SHF.R.U32.HI R48, RZ, 0x10, R49 ;  /* 0x00000010ff307819 */ /* 0x000fe40000011631 */
[--C-:B------:R-:W-:Y:S02]  /*7000*/  SHF.R.U64 R49, R60, 0x10, R61.reuse ;  /* 0x000000103c317819 */ /* 0x100fe4000000123d */
[----:B------:R-:W-:Y:S02]  /*7010*/  SHF.R.U32.HI R60, RZ, 0x10, R61 ;  /* 0x00000010ff3c7819 */ /* 0x000fe4000001163d */
[--C-:B------:R-:W-:Y:S02]  /*7020*/  SHF.R.U64 R50, R50, 0x10, R51.reuse ;  /* 0x0000001032327819 */ /* 0x100fe40000001233 */
[----:B------:R-:W-:-:S02]  /*7030*/  SHF.R.U32.HI R162, RZ, 0x10, R51 ;  /* 0x00000010ffa27819 */ /* 0x000fc40000011633 */
[--C-:B------:R-:W-:Y:S02]  /*7040*/  SHF.R.U64 R61, R62, 0x10, R63.reuse ;  /* 0x000000103e3d7819 */ /* 0x100fe4000000123f */
[----:B------:R-:W-:Y:S02]  /*7050*/  SHF.R.U32.HI R51, RZ, 0x10, R63 ;  /* 0x00000010ff337819 */ /* 0x000fe4000001163f */
[----:B------:R-:W-:Y:S02]  /*7060*/  PRMT R60, R178, 0x5432, R60 ;  /* 0x00005432b23c7816 */ /* 0x000fe4000000003c */
[----:B------:R-:W-:Y:S02]  /*7070*/  PRMT R63, R176, 0x5432, R48 ;  /* 0x00005432b03f7816 */ /* 0x000fe40000000030 */
[----:B------:R-:W-:Y:S01]  /*7080*/  PRMT R62, R163, 0x5432, R50 ;  /* 0x00005432a33e7816 */ /* 0x000fe20000000032 */
[----:B------:R-:W-:Y:S01]  /*7090*/  IMAD.U32 R50, R60, 0x10000, RZ ;  /* 0x000100003c327824 */ /* 0x000fe200078e00ff */
[----:B------:R-:W-:Y:S01]  /*70a0*/  PRMT R48, R165, 0x5432, R162 ;  /* 0x00005432a5307816 */ /* 0x000fe200000000a2 */
[----:B0-----:R-:W-:Y:S01]  /*70b0*/  IMAD.U32 R165, R93, 0x10000, RZ ;  /* 0x000100005da57824 */ /* 0x001fe200078e00ff */
[----:B------:R-:W-:Y:S01]  /*70c0*/  PRMT R49, R163, 0x5410, R49 ;  /* 0x00005410a3317816 */ /* 0x000fe20000000031 */
[----:B------:R-:W-:Y:S01]  /*70d0*/  IMAD.U32 R163, R63, 0x10000, RZ ;  /* 0x000100003fa37824 */ /* 0x000fe200078e00ff */
[----:B------:R-:W-:Y:S01]  /*70e0*/  PRMT R164, R166, 0x5432, R164 ;  /* 0x00005432a6a47816 */ /* 0x000fe200000000a4 */
[----:B--2---:R-:W-:-:S02]  /*70f0*/  IMAD.U32 R162, R89, 0x10000, RZ ;  /* 0x0001000059a27824 */ /* 0x004fc400078e00ff */
[CC--:B------:R-:W-:Y:S01]  /*7100*/  FMUL.FTZ R166, R165.reuse, R50.reuse ;  /* 0x00000032a5a67220 */ /* 0x0c0fe20000410000 */
[-C--:B------:R-:W-:Y:S01]  /*7110*/  FMUL.FTZ R165, R165, R163.reuse ;  /* 0x000000a3a5a57220 */ /* 0x080fe20000410000 */
[----:B------:R-:W-:Y:S02]  /*7120*/  LOP3.LUT R93, R93, 0xffff0000, RZ, 0xc0, !PT ;  /* 0xffff00005d5d7812 */ /* 0x000fe400078ec0ff */
[C---:B------:R-:W-:Y:S01]  /*7130*/  FFMA.FTZ R163, R162.reuse, R163, -R166 ;  /* 0x000000a3a2a37223 */ /* 0x040fe200000108a6 */
[----:B------:R-:W-:Y:S01]  /*7140*/  FFMA.FTZ R162, R162, R50, R165 ;  /* 0x00000032a2a27223 */ /* 0x000fe200000100a5 */
[----:B------:R-:W-:Y:S01]  /*7150*/  LOP3.LUT R165, R63, 0xffff0000, RZ, 0xc0, !PT ;  /* 0xffff00003fa57812 */ /* 0x000fe200078ec0ff */
[----:B------:R-:W-:Y:S01]  /*7160*/  IMAD.U32 R166, R95, 0x10000, RZ ;  /* 0x000100005fa67824 */ /* 0x000fe200078e00ff */
[----:B------:R-:W-:Y:S02]  /*7170*/  LOP3.LUT R63, R60, 0xffff0000, RZ, 0xc0, !PT ;  /* 0xffff00003c3f7812 */ /* 0x000fe400078ec0ff */
[----:B------:R-:W-:Y:S01]  /*7180*/  LOP3.LUT R50, R89, 0xffff0000, RZ, 0xc0, !PT ;  /* 0xffff000059327812 */ /* 0x000fe200078ec0ff */
[C---:B------:R-:W-:Y:S01]  /*7190*/  FMUL.FTZ R89, R93.reuse, R165 ;  /* 0x000000a55d597220 */ /* 0x040fe20000410000 */
[----:B------:R-:W-:Y:S01]  /*71a0*/  PRMT R51, R182, 0x5410, R51 ;  /* 0x00005410b6337816 */ /* 0x000fe20000000033 */
[----:B------:R-:W-:Y:S01]  /*71b0*/  FMUL.FTZ R60, R93, R63 ;  /* 0x0000003f5d3c7220 */ /* 0x000fe20000410000 */
[----:B------:R-:W-:Y:S01]  /*71c0*/  IMAD.U32 R93, R91, 0x10000, RZ ;  /* 0x000100005b5d7824 */ /* 0x000fe200078e00ff */
[----:B------:R-:W-:-:S02]  /*71d0*/  LOP3.LUT R95, R95, 0xffff0000, RZ, 0xc0, !PT ;  /* 0xffff00005f5f7812 */ /* 0x000fc400078ec0ff */
[C---:B------:R-:W-:Y:S01]  /*71e0*/  FFMA.FTZ R60, R50.reuse, R165, -R60 ;  /* 0x000000a5323c7223 */ /* 0x040fe2000001083c */
[----:B------:R-:W-:Y:S02]  /*71f0*/  IMAD.U32 R165, R51, 0x10000, RZ ;  /* 0x0001000033a57824 */ /* 0x000fe400078e00ff */
[----:B------:R-:W-:Y:S01]  /*7200*/  FFMA.FTZ R50, R50, R63, R89 ;  /* 0x0000003f32327223 */ /* 0x000fe20000010059 */
[C---:B------:R-:W-:Y:S01]  /*7210*/  IMAD.U32 R63, R48.reuse, 0x10000, RZ ;  /* 0x00010000303f7824 */ /* 0x040fe200078e00ff */
[----:B------:R-:W-:Y:S01]  /*7220*/  LOP3.LUT R48, R48, 0xffff0000, RZ, 0xc0, !PT ;  /* 0xffff000030307812 */ /* 0x000fe200078ec0ff */
[C---:B------:R-:W-:Y:S01]  /*7230*/  FMUL.FTZ R89, R166.reuse, R165 ;  /* 0x000000a5a6597220 */ /* 0x040fe20000410000 */
[----:B------:R-:W-:Y:S02]  /*7240*/  LOP3.LUT R91, R91, 0xffff0000, RZ, 0xc0, !PT ;  /* 0xffff00005b5b7812 */ /* 0x000fe400078ec0ff */
[----:B------:R-:W-:Y:S01]  /*7250*/  PRMT R61, R181, 0x5410, R61 ;  /* 0x00005410b53d7816 */ /* 0x000fe2000000003d */
[-C--:B------:R-:W-:Y:S01]  /*7260*/  FFMA.FTZ R89, R93, R63.reuse, -R89 ;  /* 0x0000003f5d597223 */ /* 0x080fe20000010859 */
[----:B------:R-:W-:Y:S01]  /*7270*/  FMUL.FTZ R63, R166, R63 ;  /* 0x0000003fa63f7220 */ /* 0x000fe20000410000 */
[----:B------:R-:W-:-:S02]  /*7280*/  F2FP.BF16.F32.PACK_AB R60, R60, R163 ;  /* 0x000000a33c3c723e */ /* 0x000fc400000010ff */
[----:B------:R-:W-:Y:S01]  /*7290*/  F2FP.BF16.F32.PACK_AB R50, R50, R162 ;  /* 0x000000a23232723e */ /* 0x000fe200000010ff */
[----:B------:R-:W-:Y:S01]  /*72a0*/  FFMA.FTZ R63, R93, R165, R63 ;  /* 0x000000a55d3f7223 */ /* 0x000fe2000001003f */
[----:B------:R-:W-:Y:S01]  /*72b0*/  LOP3.LUT R93, R51, 0xffff0000, RZ, 0xc0, !PT ;  /* 0xffff0000335d7812 */ /* 0x000fe200078ec0ff */
[----:B------:R-:W-:-:S04]  /*72c0*/  IMAD.U32 R165, R164, 0x10000, RZ ;  /* 0x00010000a4a57824 */ /* 0x000fc800078e00ff */
[----:B------:R-:W-:-:S04]  /*72d0*/  FMUL.FTZ R51, R95, R93 ;  /* 0x0000005d5f337220 */ /* 0x000fc80000410000 */
[-C--:B------:R-:W-:Y:S01]  /*72e0*/  FFMA.FTZ R51, R91, R48.reuse, -R51 ;  /* 0x000000305b337223 */ /* 0x080fe20000010833 */
[----:B------:R-:W-:Y:S01]  /*72f0*/  FMUL.FTZ R48, R95, R48 ;  /* 0x000000305f307220 */ /* 0x000fe20000410000 */
[C---:B------:R-:W-:Y:S02]  /*7300*/  SHF.L.U32 R95, R92.reuse, 0x10, RZ ;  /* 0x000000105c5f7819 */ /* 0x040fe400000006ff */
[----:B------:R-:W-:Y:S01]  /*7310*/  LOP3.LUT R92, R92, 0xffff0000, RZ, 0xc0, !PT ;  /* 0xffff00005c5c7812 */ /* 0x000fe200078ec0ff */
[----:B------:R-:W-:Y:S01]  /*7320*/  FFMA.FTZ R48, R91, R93, R48 ;  /* 0x0000005d5b307223 */ /* 0x000fe20000010030 */
[----:B------:R-:W-:Y:S01]  /*7330*/  IMAD.U32 R93, R49, 0x10000, RZ ;  /* 0x00010000315d7824 */ /* 0x000fe200078e00ff */
[----:B------:R-:W-:Y:S01]  /*7340*/  F2FP.BF16.F32.PACK_AB R51, R51, R89 ;  /* 0x000000593333723e */ /* 0x000fe200000010ff */
[C---:B------:R-:W-:Y:S01]  /*7350*/  IMAD.U32 R91, R88.reuse, 0x10000, RZ ;  /* 0x00010000585b7824 */ /* 0x040fe200078e00ff */
[----:B------:R-:W-:Y:S01]  /*7360*/  LOP3.LUT R88, R88, 0xffff0000, RZ, 0xc0, !PT ;  /* 0xffff000058587812 */ /* 0x000fe200078ec0ff */
[C---:B------:R-:W-:Y:S01]  /*7370*/  FMUL.FTZ R166, R95.reuse, R93 ;  /* 0x0000005d5fa67220 */ /* 0x040fe20000410000 */
[----:B------:R-:W-:Y:S01]  /*7380*/  FMUL.FTZ R95, R95, R165 ;  /* 0x000000a55f5f7220 */ /* 0x000fe20000410000 */
[----:B------:R-:W-:Y:S01]  /*7390*/  F2FP.BF16.F32.PACK_AB R48, R48, R63 ;  /* 0x0000003f3030723e */ /* 0x000fe200000010ff */
[----:B------:R-:W-:-:S02]  /*73a0*/  IMAD.MOV.U32 R89, RZ, RZ, R60 ;  /* 0x000000ffff597224 */ /* 0x000fc400078e003c */
[C---:B------:R-:W-:Y:S01]  /*73b0*/  FFMA.FTZ R166, R91.reuse, R165, -R166 ;  /* 0x000000a55ba67223 */ /* 0x040fe200000108a6 */
[----:B------:R-:W-:Y:S01]  /*73c0*/  FFMA.FTZ R95, R91, R93, R95 ;  /* 0x0000005d5b5f7223 */ /* 0x000fe2000001005f */
[----:B------:R-:W-:Y:S02]  /*73d0*/  LOP3.LUT R91, R49, 0xffff0000, RZ, 0xc0, !PT ;  /* 0xffff0000315b7812 */ /* 0x000fe400078ec0ff */
[----:B------:R-:W-:Y:S01]  /*73e0*/  LOP3.LUT R49, R164, 0xffff0000, RZ, 0xc0, !PT ;  /* 0xffff0000a4317812 */ /* 0x000fe200078ec0ff */
[C---:B------:R-:W-:Y:S01]  /*73f0*/  IMAD.U32 R164, R62.reuse, 0x10000, RZ ;  /* 0x000100003ea47824 */ /* 0x040fe200078e00ff */
[----:B------:R-:W-:Y:S01]  /*7400*/  LOP3.LUT R62, R62, 0xffff0000, RZ, 0xc0, !PT ;  /* 0xffff00003e3e7812 */ /* 0x000fe200078ec0ff */
[C---:B------:R-:W-:Y:S02]  /*7410*/  FMUL.FTZ R93, R92.reuse, R91 ;  /* 0x0000005b5c5d7220 */ /* 0x040fe40000410000 */
[-C--:B------:R-:W-:Y:S02]  /*7420*/  FMUL.FTZ R92, R92, R49.reuse ;  /* 0x000000315c5c7220 */ /* 0x080fe40000410000 */
[----:B------:R-:W-:Y:S01]  /*7430*/  FFMA.FTZ R49, R88, R49, -R93 ;  /* 0x0000003158317223 */ /* 0x000fe2000001085d */
[----:B------:R-:W-:-:S02]  /*7440*/  IMAD.U32 R93, R94, 0x10000, RZ ;  /* 0x000100005e5d7824 */ /* 0x000fc400078e00ff */
[----:B------:R-:W-:Y:S01]  /*7450*/  FFMA.FTZ R88, R88, R91, R92 ;  /* 0x0000005b58587223 */ /* 0x000fe2000001005c */
[C---:B------:R-:W-:Y:S01]  /*7460*/  IMAD.U32 R92, R61.reuse, 0x10000, RZ ;  /* 0x000100003d5c7824 */ /* 0x040fe200078e00ff */
[----:B------:R-:W-:Y:S01]  /*7470*/  LOP3.LUT R94, R94, 0xffff0000, RZ, 0xc0, !PT ;  /* 0xffff00005e5e7812 */ /* 0x000fe200078ec0ff */
[C---:B------:R-:W-:Y:S01]  /*7480*/  IMAD.U32 R91, R90.reuse, 0x10000, RZ ;  /* 0x000100005a5b7824 */ /* 0x040fe200078e00ff */
[----:B------:R-:W-:Y:S01]  /*7490*/  LOP3.LUT R61, R61, 0xffff0000, RZ, 0xc0, !PT ;  /* 0xffff00003d3d7812 */ /* 0x000fe200078ec0ff */
[C---:B------:R-:W-:Y:S01]  /*74a0*/  FMUL.FTZ R165, R93.reuse, R92 ;  /* 0x0000005c5da57220 */ /* 0x040fe20000410000 */
[-C--:B------:R-:W-:Y:S01]  /*74b0*/  FMUL.FTZ R93, R93, R164.reuse ;  /* 0x000000a45d5d7220 */ /* 0x080fe20000410000 */
[----:B------:R-:W-:Y:S02]  /*74c0*/  LOP3.LUT R90, R90, 0xffff0000, RZ, 0xc0, !PT ;  /* 0xffff00005a5a7812 */ /* 0x000fe400078ec0ff */
[C---:B------:R-:W-:Y:S01]  /*74d0*/  FFMA.FTZ R165, R91.reuse, R164, -R165 ;  /* 0x000000a45ba57223 */ /* 0x040fe200000108a5 */
[----:B------:R-:W-:Y:S01]  /*74e0*/  FFMA.FTZ R93, R91, R92, R93 ;  /* 0x0000005c5b5d7223 */ /* 0x000fe2000001005d */
[C---:B------:R-:W-:Y:S01]  /*74f0*/  FMUL.FTZ R91, R94.reuse, R61 ;  /* 0x0000003d5e5b7220 */ /* 0x040fe20000410000 */
[----:B------:R-:W-:Y:S01]  /*7500*/  FMUL.FTZ R94, R94, R62 ;  /* 0x0000003e5e5e7220 */ /* 0x000fe20000410000 */
[----:B------:R-:W-:-:S02]  /*7510*/  F2FP.BF16.F32.PACK_AB R95, R88, R95 ;  /* 0x0000005f585f723e */ /* 0x000fc400000010ff */
[C---:B------:R-:W-:Y:S01]  /*7520*/  FFMA.FTZ R91, R90.reuse, R62, -R91 ;  /* 0x0000003e5a5b7223 */ /* 0x040fe2000001085b */
[----:B------:R-:W-:Y:S01]  /*7530*/  FFMA.FTZ R94, R90, R61, R94 ;  /* 0x0000003d5a5e7223 */ /* 0x000fe2000001005e */
[----:B------:R-:W-:Y:S01]  /*7540*/  F2FP.BF16.F32.PACK_AB R49, R49, R166 ;  /* 0x000000a63131723e */ /* 0x000fe200000010ff */
[----:B------:R-:W-:Y:S02]  /*7550*/  IMAD.MOV.U32 R92, RZ, RZ, R95 ;  /* 0x000000ffff5c7224 */ /* 0x000fe400078e005f */
[----:B------:R-:W-:Y:S01]  /*7560*/  F2FP.BF16.F32.PACK_AB R91, R91, R165 ;  /* 0x000000a55b5b723e */ /* 0x000fe200000010ff */
[----:B------:R-:W-:Y:S01]  /*7570*/  IMAD.MOV.U32 R95, RZ, RZ, R48 ;  /* 0x000000ffff5f7224 */ /* 0x000fe200078e0030 */
[----:B------:R-:W-:Y:S01]  /*7580*/  F2FP.BF16.F32.PACK_AB R94, R94, R93 ;  /* 0x0000005d5e5e723e */ /* 0x000fe200000010ff */
[----:B------:R-:W-:Y:S02]  /*7590*/  IMAD.MOV.U32 R88, RZ, RZ, R49 ;  /* 0x000000ffff587224 */ /* 0x000fe400078e0031 */
[----:B------:R-:W-:-:S02]  /*75a0*/  IMAD.MOV.U32 R90, RZ, RZ, R91 ;  /* 0x000000ffff5a7224 */ /* 0x000fc400078e005b */
[----:B------:R-:W-:Y:S02]  /*75b0*/  IMAD.MOV.U32 R93, RZ, RZ, R50 ;  /* 0x000000ffff5d7224 */ /* 0x000fe400078e0032 */
[----:B------:R-:W-:-:S07]  /*75c0*/  IMAD.MOV.U32 R91, RZ, RZ, R51 ;  /* 0x000000ffff5b7224 */ /* 0x000fce00078e0033 */
.L_x_690:
[----:B------:R-:W-:Y:S05]  /*75d0*/  BSYNC B3 ;  /* 0x0000000000037941 */ /* 0x000fea0003800000 */
.L_x_689:
[----:B------:R-:W-:-:S13]  /*75e0*/  ISETP.GE.AND P4, PT, R161, R147, PT ;  /* 0x00000093a100720c */ /* 0x000fda0003f86270 */
[--C-:B------:R-:W-:Y:S02]  /*75f0*/  @!P4 SHF.R.S32.HI R51, RZ, 0x1f, R161.reuse ;  /* 0x0000001fff33c819 */ /* 0x100fe400000114a1 */
[----:B------:R-:W-:-:S04]  /*7600*/  @!P4 IADD3 R161, P5, P6, R102, R132, R161 ;  /* 0x0000008466a1c210 */ /* 0x000fc80007ebe0a1 */
[----:B------:R-:W-:Y:S02]  /*7610*/  @!P4 IADD3.X R51, R97, R157, R51, P5, P6 ;  /* 0x0000009d6133c210 */ /* 0x000fe40002fec433 */
[----:B------:R-:W-:-:S04]  /*7620*/  IADD3 R49, P5, P6, R102, R132, R27 ;  /* 0x0000008466317210 */ /* 0x000fc80007ebe01b */
[----:B------:R-:W-:Y:S02]  /*7630*/  IADD3.X R50, R97, R157, R13, P5, P6 ;  /* 0x0000009d61327210 */ /* 0x000fe40002fec40d */
[----:B------:R-:W-:-:S04]  /*7640*/  LEA R48, P5, R49, R120, 0x1 ;  /* 0x0000007831307211 */ /* 0x000fc800078a08ff */
[----:B------:R-:W-:Y:S02]  /*7650*/  LEA.HI.X R49, R49, R121, R50, 0x1, P5 ;  /* 0x0000007931317211 */ /* 0x000fe400028f0c32 */
[----:B------:R-:W-:-:S03]  /*7660*/  @!P4 LEA R50, P5, R161, R120, 0x1 ;  /* 0x00000078a132c211 */ /* 0x000fc600078a08ff */
[----:B--2---:R2:W-:Y:S01]  /*7670*/  STG.E.128 desc[UR42][R48.64], R88 ;  /* 0x0000005830007986 */ /* 0x0045e2000c101d2a */
[----:B------:R-:W-:-:S05]  /*7680*/  @!P4 LEA.HI.X R51, R161, R121, R51, 0x1, P5 ;  /* 0x00000079a133c211 */ /* 0x000fca00028f0c33 */
[----:B0-----:R2:W-:Y:S04]  /*7690*/  @!P4 STG.E.128 desc[UR42][R50.64], R92 ;  /* 0x0000005c3200c986 */ /* 0x0015e8000c101d2a */
.L_x_688:
[----:B------:R-:W-:Y:S05]  /*76a0*/  BSYNC B2 ;  /* 0x0000000000027941 */ /* 0x000fea0003800000 */
.L_x_687:
[----:B------:R-:W-:Y:S01]  /*76b0*/  ISETP.NE.AND P4, PT, R10, RZ, PT ;  /* 0x000000ff0a00720c */ /* 0x000fe20003f85270 */
[----:B------:R-:W-:-:S12]  /*76c0*/  BSSY B2, `(.L_x_691) ;  /* 0x0000083000027945 */ /* 0x000fd80003800000 */
[----:B------:R-:W-:Y:S05]  /*76d0*/  @!P4 BRA `(.L_x_692) ;  /* 0x000000080004c947 */ /* 0x000fea0003800000 */
[----:B--2---:R-:W-:Y:S01]  /*76e0*/  SEL R48, R122, R148, !P1 ;  /* 0x000000947a307207 */ /* 0x004fe20004800000 */
[----:B------:R-:W-:Y:S01]  /*76f0*/  BSSY B3, `(.L_x_693) ;  /* 0x000007d000037945 */ /* 0x000fe20003800000 */
[----:B------:R-:W-:Y:S02]  /*7700*/  IADD3 R60, P4, P5, R102, R132, R21 ;  /* 0x00000084663c7210 */ /* 0x000fe40007d9e015 */
[----:B------:R-:W-:Y:S02]  /*7710*/  SHF.R.S32.HI R49, RZ, 0x1f, R48 ;  /* 0x0000001fff317819 */ /* 0x000fe40000011430 */
[----:B------:R-:W-:Y:S02]  /*7720*/  IADD3.X R61, R97, R157, R12, P4, P5 ;  /* 0x0000009d613d7210 */ /* 0x000fe400027ea40c */
[----:B------:R-:W-:-:S04]  /*7730*/  LEA.HI R48, R49, R48, RZ, 0x4 ;  /* 0x0000003031307211 */ /* 0x000fc800078f20ff */
[----:B------:R-:W-:-:S05]  /*7740*/  LEA.HI.SX32 R48, R48, R26, 0x1c ;  /* 0x0000001a30307211 */ /* 0x000fca00078fe2ff */
[----:B------:R-:W-:-:S05]  /*7750*/  IMAD.SHL.U32 R49, R48, 0x8, RZ ;  /* 0x0000000830317824 */ /* 0x000fca00078e00ff */
[----:B------:R-:W-:-:S13]  /*7760*/  ISETP.GE.AND P4, PT, R49, R147, PT ;  /* 0x000000933100720c */ /* 0x000fda0003f86270 */
[--C-:B------:R-:W-:Y:S02]  /*7770*/  @!P4 SHF.R.S32.HI R51, RZ, 0x1f, R49.reuse ;  /* 0x0000001fff33c819 */ /* 0x100fe40000011431 */
[--C-:B------:R-:W-:Y:S02]  /*7780*/  @!P4 IADD3 R50, P5, P6, R102, R132, R49.reuse ;  /* 0x000000846632c210 */ /* 0x100fe40007ebe031 */
[----:B------:R-:W-:Y:S02]  /*7790*/  LOP3.LUT R49, R191, 0x38, R49, 0xf8, !PT ;  /* 0x00000038bf317812 */ /* 0x000fe400078ef831 */
[----:B------:R-:W-:Y:S02]  /*77a0*/  @!P4 IADD3.X R51, R97, R157, R51, P5, P6 ;  /* 0x0000009d6133c210 */ /* 0x000fe40002fec433 */
[----:B------:R-:W-:Y:S02]  /*77b0*/  LEA R88, P5, R60, R120, 0x1 ;  /* 0x000000783c587211 */ /* 0x000fe400078a08ff */
[----:B------:R-:W-:-:S02]  /*77c0*/  LOP3.LUT R49, R49, R193, RZ, 0x3c, !PT ;  /* 0x000000c131317212 */ /* 0x000fc400078e3cff */
[----:B------:R-:W-:Y:S02]  /*77d0*/  LEA.HI.X R89, R60, R121, R61, 0x1, P5 ;  /* 0x000000793c597211 */ /* 0x000fe400028f0c3d */
[----:B------:R-:W-:-:S04]  /*77e0*/  @!P4 LEA R90, P5, R50, R120, 0x1 ;  /* 0x00000078325ac211 */ /* 0x000fc800078a08ff */
[----:B------:R-:W-:Y:S02]  /*77f0*/  @!P4 LEA.HI.X R91, R50, R121, R51, 0x1, P5 ;  /* 0x00000079325bc211 */ /* 0x000fe400028f0c33 */
[----:B------:R-:W-:Y:S02]  /*7800*/  SHF.R.S32.HI R50, RZ, 0x1f, R48 ;  /* 0x0000001fff327819 */ /* 0x000fe40000011430 */
[----:B------:R-:W-:Y:S02]  /*7810*/  ISETP.GE.AND P5, PT, R101, R117, PT ;  /* 0x000000756500720c */ /* 0x000fe40003fa6270 */
[----:B------:R-:W-:-:S05]  /*7820*/  LEA.HI R48, R50, R48, RZ, 0x3 ;  /* 0x0000003032307211 */ /* 0x000fca00078f18ff */
[----:B------:R-:W-:-:S05]  /*7830*/  IMAD.SHL.U32 R48, R48, 0x400, RZ ;  /* 0x0000040030307824 */ /* 0x000fca00078e00ff */
[----:B------:R-:W-:-:S05]  /*7840*/  LOP3.LUT R48, R48, 0x7fffe000, RZ, 0xc0, !PT ;  /* 0x7fffe00030307812 */ /* 0x000fca00078ec0ff */
[----:B------:R-:W-:-:S04]  /*7850*/  IMAD R48, R192, 0x200, R48 ;  /* 0x00000200c0307824 */ /* 0x000fc800078e0230 */
[----:B------:R-:W-:Y:S02]  /*7860*/  IMAD.IADD R49, R48, 0x1, R49 ;  /* 0x0000000130317824 */ /* 0x000fe400078e0231 */
[C---:B------:R-:W-:Y:S02]  /*7870*/  IMAD R48, R16.reuse, 0x6000, R142 ;  /* 0x0000600010307824 */ /* 0x040fe400078e028e */
[----:B------:R-:W-:Y:S02]  /*7880*/  IMAD R60, R16, 0x6000, R49 ;  /* 0x00006000103c7824 */ /* 0x000fe400078e0231 */
[--C-:B------:R-:W-:Y:S02]  /*7890*/  IMAD R48, R48, 0x2, R2.reuse ;  /* 0x0000000230307824 */ /* 0x100fe400078e0202 */
[----:B------:R-:W-:-:S04]  /*78a0*/  IMAD R60, R60, 0x2, R2 ;  /* 0x000000023c3c7824 */ /* 0x000fc800078e0202 */
[----:B------:R-:W0:Y:S04]  /*78b0*/  LDS.128 R48, [R48+0x1c400] ;  /* 0x01c4000030307984 */ /* 0x000e280000000c00 */
[----:B------:R-:W2:Y:S01]  /*78c0*/  LDS.128 R60, [R60+0x1c400] ;  /* 0x01c400003c3c7984 */ /* 0x000ea20000000c00 */
[----:B------:R-:W-:Y:S05]  /*78d0*/  @P5 BRA `(.L_x_694) ;  /* 0x0000000400785947 */ /* 0x000fea0003800000 */
[----:B------:R-:W-:Y:S01]  /*78e0*/  SHF.R.U32.HI R92, RZ, 0x10, R57 ;  /* 0x00000010ff5c7819 */ /* 0x000fe20000011639 */
[----:B--2---:R-:W-:Y:S01]  /*78f0*/  IMAD.U32 R162, R61, 0x10000, RZ ;  /* 0x000100003da27824 */ /* 0x004fe200078e00ff */
[----:B------:R-:W-:Y:S01]  /*7900*/  SHF.R.U32.HI R93, RZ, 0x10, R45 ;  /* 0x00000010ff5d7819 */ /* 0x000fe2000001162d */
[----:B0-----:R-:W-:Y:S01]  /*7910*/  IMAD.U32 R94, R49, 0x10000, RZ ;  /* 0x00010000315e7824 */ /* 0x001fe200078e00ff */
[----:B------:R-:W-:Y:S02]  /*7920*/  PRMT R92, R177, 0x5432, R92 ;  /* 0x00005432b15c7816 */ /* 0x000fe4000000005c */
[----:B------:R-:W-:Y:S02]  /*7930*/  PRMT R93, R180, 0x5410, R93 ;  /* 0x00005410b45d7816 */ /* 0x000fe4000000005d */
[----:B------:R-:W-:Y:S01]  /*7940*/  LOP3.LUT R61, R61, 0xffff0000, RZ, 0xc0, !PT ;  /* 0xffff00003d3d7812 */ /* 0x000fe200078ec0ff */
[----:B------:R-:W-:Y:S01]  /*7950*/  IMAD.U32 R161, R92, 0x10000, RZ ;  /* 0x000100005ca17824 */ /* 0x000fe200078e00ff */
[----:B------:R-:W-:Y:S01]  /*7960*/  LOP3.LUT R49, R49, 0xffff0000, RZ, 0xc0, !PT ;  /* 0xffff000031317812 */ /* 0x000fe200078ec0ff */
[----:B------:R-:W-:Y:S01]  /*7970*/  IMAD.U32 R95, R93, 0x10000, RZ ;  /* 0x000100005d5f7824 */ /* 0x000fe200078e00ff */
[----:B------:R-:W-:Y:S01]  /*7980*/  SHF.R.U64 R57, R56, 0x10, R57 ;  /* 0x0000001038397819 */ /* 0x000fe20000001239 */
[C---:B------:R-:W-:Y:S01]  /*7990*/  FMUL.FTZ R163, R162.reuse, R161 ;  /* 0x000000a1a2a37220 */ /* 0x040fe20000410000 */
[----:B------:R-:W-:Y:S01]  /*79a0*/  LOP3.LUT R56, R63, 0xffff0000, RZ, 0xc0, !PT ;  /* 0xffff00003f387812 */ /* 0x000fe200078ec0ff */
[-C--:B------:R-:W-:Y:S01]  /*79b0*/  FMUL.FTZ R162, R162, R95.reuse ;  /* 0x0000005fa2a27220 */ /* 0x080fe20000410000 */
[----:B------:R-:W-:Y:S01]  /*79c0*/  SHF.R.U64 R45, R44, 0x10, R45 ;  /* 0x000000102c2d7819 */ /* 0x000fe2000000122d */
[C---:B------:R-:W-:Y:S01]  /*79d0*/  FFMA.FTZ R95, R94.reuse, R95, -R163 ;  /* 0x0000005f5e5f7223 */ /* 0x040fe200000108a3 */
[----:B------:R-:W-:Y:S01]  /*79e0*/  LOP3.LUT R44, R51, 0xffff0000, RZ, 0xc0, !PT ;  /* 0xffff0000332c7812 */ /* 0x000fe200078ec0ff */
[----:B------:R-:W-:Y:S01]  /*79f0*/  FFMA.FTZ R94, R94, R161, R162 ;  /* 0x000000a15e5e7223 */ /* 0x000fe200000100a2 */
[----:B------:R-:W-:Y:S01]  /*7a00*/  LOP3.LUT R161, R93, 0xffff0000, RZ, 0xc0, !PT ;  /* 0xffff00005da17812 */ /* 0x000fe200078ec0ff */
[----:B------:R-:W-:Y:S01]  /*7a10*/  IMAD.U32 R163, R63, 0x10000, RZ ;  /* 0x000100003fa37824 */ /* 0x000fe200078e00ff */
[----:B------:R-:W-:-:S02]  /*7a20*/  LOP3.LUT R93, R92, 0xffff0000, RZ, 0xc0, !PT ;  /* 0xffff00005c5d7812 */ /* 0x000fc400078ec0ff */
[----:B------:R-:W-:Y:S02]  /*7a30*/  SHF.R.U64 R46, R46, 0x10, R47 ;  /* 0x000000102e2e7819 */ /* 0x000fe4000000122f */
[----:B------:R-:W-:Y:S01]  /*7a40*/  SHF.R.U64 R58, R58, 0x10, R59 ;  /* 0x000000103a3a7819 */ /* 0x000fe2000000123b */
[C---:B------:R-:W-:Y:S01]  /*7a50*/  FMUL.FTZ R92, R61.reuse, R93 ;  /* 0x0000005d3d5c7220 */ /* 0x040fe20000410000 */
[-C--:B------:R-:W-:Y:S01]  /*7a60*/  FMUL.FTZ R61, R61, R161.reuse ;  /* 0x000000a13d3d7220 */ /* 0x080fe20000410000 */
[----:B------:R-:W-:Y:S02]  /*7a70*/  PRMT R46, R175, 0x5432, R46 ;  /* 0x00005432af2e7816 */ /* 0x000fe4000000002e */
[C---:B------:R-:W-:Y:S01]  /*7a80*/  FFMA.FTZ R92, R49.reuse, R161, -R92 ;  /* 0x000000a1315c7223 */ /* 0x040fe2000001085c */
[----:B------:R-:W-:Y:S01]  /*7a90*/  FFMA.FTZ R49, R49, R93, R61 ;  /* 0x0000005d31317223 */ /* 0x000fe2000001003d */
[----:B------:R-:W-:Y:S01]  /*7aa0*/  SHF.R.U32.HI R61, RZ, 0x10, R59 ;  /* 0x00000010ff3d7819 */ /* 0x000fe2000001163b */
[----:B------:R-:W-:Y:S01]  /*7ab0*/  IMAD.U32 R161, R51, 0x10000, RZ ;  /* 0x0001000033a17824 */ /* 0x000fe200078e00ff */
[----:B------:R-:W-:-:S02]  /*7ac0*/  SHF.R.U32.HI R93, RZ, 0x10, R47 ;  /* 0x00000010ff5d7819 */ /* 0x000fc4000001162f */
[----:B------:R-:W-:Y:S02]  /*7ad0*/  PRMT R61, R178, 0x5410, R61 ;  /* 0x00005410b23d7816 */ /* 0x000fe4000000003d */
[----:B------:R-:W-:Y:S02]  /*7ae0*/  PRMT R93, R179, 0x5410, R93 ;  /* 0x00005410b35d7816 */ /* 0x000fe4000000005d */
[----:B------:R-:W-:Y:S01]  /*7af0*/  PRMT R58, R175, 0x5410, R58 ;  /* 0x00005410af3a7816 */ /* 0x000fe2000000003a */
[C---:B------:R-:W-:Y:S01]  /*7b00*/  IMAD.U32 R162, R61.reuse, 0x10000, RZ ;  /* 0x000100003da27824 */ /* 0x040fe200078e00ff */
[----:B------:R-:W-:Y:S01]  /*7b10*/  LOP3.LUT R61, R61, 0xffff0000, RZ, 0xc0, !PT ;  /* 0xffff00003d3d7812 */ /* 0x000fe200078ec0ff */
[C---:B------:R-:W-:Y:S01]  /*7b20*/  IMAD.U32 R164, R93.reuse, 0x10000, RZ ;  /* 0x000100005da47824 */ /* 0x040fe200078e00ff */
[----:B------:R-:W-:Y:S01]  /*7b30*/  LOP3.LUT R93, R93, 0xffff0000, RZ, 0xc0, !PT ;  /* 0xffff00005d5d7812 */ /* 0x000fe200078ec0ff */
[C---:B------:R-:W-:Y:S01]  /*7b40*/  FMUL.FTZ R165, R163.reuse, R162 ;  /* 0x000000a2a3a57220 */ /* 0x040fe20000410000 */
[----:B------:R-:W-:Y:S01]  /*7b50*/  F2FP.BF16.F32.PACK_AB R92, R92, R95 ;  /* 0x0000005f5c5c723e */ /* 0x000fe200000010ff */
[C---:B------:R-:W-:Y:S01]  /*7b60*/  FMUL.FTZ R51, R56.reuse, R61 ;  /* 0x0000003d38337220 */ /* 0x040fe20000410000 */
[-C--:B------:R-:W-:Y:S01]  /*7b70*/  FMUL.FTZ R163, R163, R164.reuse ;  /* 0x000000a4a3a37220 */ /* 0x080fe20000410000 */
[-C--:B------:R-:W-:Y:S01]  /*7b80*/  FMUL.FTZ R56, R56, R93.reuse ;  /* 0x0000005d38387220 */ /* 0x080fe20000410000 */
[C---:B------:R-:W-:Y:S01]  /*7b90*/  FFMA.FTZ R164, R161.reuse, R164, -R165 ;  /* 0x000000a4a1a47223 */ /* 0x040fe200000108a5 */
[C---:B------:R-:W-:Y:S01]  /*7ba0*/  FFMA.FTZ R51, R44.reuse, R93, -R51 ;  /* 0x0000005d2c337223 */ /* 0x040fe20000010833 */
[----:B------:R-:W-:Y:S01]  /*7bb0*/  FFMA.FTZ R163, R161, R162, R163 ;  /* 0x000000a2a1a37223 */ /* 0x000fe200000100a3 */
[----:B------:R-:W-:Y:S01]  /*7bc0*/  FFMA.FTZ R44, R44, R61, R56 ;  /* 0x0000003d2c2c7223 */ /* 0x000fe20000010038 */
[----:B------:R-:W-:Y:S01]  /*7bd0*/  PRMT R56, R177, 0x5410, R45 ;  /* 0x00005410b1387816 */ /* 0x000fe2000000002d */
[----:B------:R-:W-:Y:S01]  /*7be0*/  IMAD.U32 R161, R60, 0x10000, RZ ;  /* 0x000100003ca17824 */ /* 0x000fe200078e00ff */
[----:B------:R-:W-:Y:S01]  /*7bf0*/  PRMT R45, R176, 0x5410, R57 ;  /* 0x00005410b02d7816 */ /* 0x000fe20000000039 */
[----:B------:R-:W-:Y:S01]  /*7c00*/  IMAD.U32 R57, R48, 0x10000, RZ ;  /* 0x0001000030397824 */ /* 0x000fe200078e00ff */
[----:B------:R-:W-:Y:S01]  /*7c10*/  LOP3.LUT R60, R60, 0xffff0000, RZ, 0xc0, !PT ;  /* 0xffff00003c3c7812 */ /* 0x000fe200078ec0ff */
[C---:B------:R-:W-:Y:S01]  /*7c20*/  IMAD.U32 R63, R56.reuse, 0x10000, RZ ;  /* 0x00010000383f7824 */ /* 0x040fe200078e00ff */
[C---:B------:R-:W-:Y:S01]  /*7c30*/  LOP3.LUT R47, R45.reuse, 0xffff0000, RZ, 0xc0, !PT ;  /* 0xffff00002d2f7812 */ /* 0x040fe200078ec0ff */
[----:B------:R-:W-:Y:S01]  /*7c40*/  IMAD.U32 R61, R45, 0x10000, RZ ;  /* 0x000100002d3d7824 */ /* 0x000fe200078e00ff */
[----:B------:R-:W-:-:S02]  /*7c50*/  LOP3.LUT R45, R56, 0xffff0000, RZ, 0xc0, !PT ;  /* 0xffff0000382d7812 */ /* 0x000fc400078ec0ff */
[----:B------:R-:W-:Y:S01]  /*7c60*/  LOP3.LUT R48, R48, 0xffff0000, RZ, 0xc0, !PT ;  /* 0xffff000030307812 */ /* 0x000fe200078ec0ff */
[C---:B------:R-:W-:Y:S01]  /*7c70*/  FMUL.FTZ R56, R60.reuse, R47 ;  /* 0x0000002f3c387220 */ /* 0x040fe20000410000 */
[C---:B------:R-:W-:Y:S01]  /*7c80*/  FMUL.FTZ R93, R161.reuse, R61 ;  /* 0x0000003da15d7220 */ /* 0x040fe20000410000 */
[----:B------:R-:W-:Y:S01]  /*7c90*/  FMUL.FTZ R60, R60, R45 ;  /* 0x0000002d3c3c7220 */ /* 0x000fe20000410000 */
[----:B------:R-:W-:Y:S01]  /*7ca0*/  FMUL.FTZ R161, R161, R63 ;  /* 0x0000003fa1a17220 */ /* 0x000fe20000410000 */
[----:B------:R-:W-:Y:S01]  /*7cb0*/  FFMA.FTZ R45, R48, R45, -R56 ;  /* 0x0000002d302d7223 */ /* 0x000fe20000010838 */
[----:B------:R-:W-:Y:S01]  /*7cc0*/  SHF.L.U32 R56, R58, 0x10, RZ ;  /* 0x000000103a387819 */ /* 0x000fe200000006ff */
[----:B------:R-:W-:Y:S01]  /*7cd0*/  FFMA.FTZ R47, R48, R47, R60 ;  /* 0x0000002f302f7223 */ /* 0x000fe2000001003c */
[C---:B------:R-:W-:Y:S01]  /*7ce0*/  FFMA.FTZ R93, R57.reuse, R63, -R93 ;  /* 0x0000003f395d7223 */ /* 0x040fe2000001085d */
[----:B------:R-:W-:Y:S01]  /*7cf0*/  FFMA.FTZ R161, R57, R61, R161 ;  /* 0x0000003d39a17223 */ /* 0x000fe200000100a1 */
[C---:B------:R-:W-:Y:S01]  /*7d00*/  IMAD.U32 R60, R62.reuse, 0x10000, RZ ;  /* 0x000100003e3c7824 */ /* 0x040fe200078e00ff */
[----:B------:R-:W-:Y:S01]  /*7d10*/  LOP3.LUT R62, R62, 0xffff0000, RZ, 0xc0, !PT ;  /* 0xffff00003e3e7812 */ /* 0x000fe200078ec0ff */
[----:B------:R-:W-:Y:S01]  /*7d20*/  IMAD.U32 R57, R46, 0x10000, RZ ;  /* 0x000100002e397824 */ /* 0x000fe200078e00ff */
[----:B------:R-:W-:Y:S01]  /*7d30*/  LOP3.LUT R58, R58, 0xffff0000, RZ, 0xc0, !PT ;  /* 0xffff00003a3a7812 */ /* 0x000fe200078ec0ff */
[----:B------:R-:W-:Y:S01]  /*7d40*/  FMUL.FTZ R59, R60, R56 ;  /* 0x000000383c3b7220 */ /* 0x000fe20000410000 */
[----:B------:R-:W-:-:S02]  /*7d50*/  IMAD.U32 R48, R50, 0x10000, RZ ;  /* 0x0001000032307824 */ /* 0x000fc400078e00ff */
[-C--:B------:R-:W-:Y:S01]  /*7d60*/  FMUL.FTZ R60, R60, R57.reuse ;  /* 0x000000393c3c7220 */ /* 0x080fe20000410000 */
[----:B------:R-:W-:Y:S01]  /*7d70*/  LOP3.LUT R46, R46, 0xffff0000, RZ, 0xc0, !PT ;  /* 0xffff00002e2e7812 */ /* 0x000fe200078ec0ff */
[C---:B------:R-:W-:Y:S02]  /*7d80*/  FFMA.FTZ R59, R48.reuse, R57, -R59 ;  /* 0x00000039303b7223 */ /* 0x040fe4000001083b */
[----:B------:R-:W-:Y:S01]  /*7d90*/  FFMA.FTZ R60, R48, R56, R60 ;  /* 0x00000038303c7223 */ /* 0x000fe2000001003c */
[----:B------:R-:W-:Y:S01]  /*7da0*/  LOP3.LUT R50, R50, 0xffff0000, RZ, 0xc0, !PT ;  /* 0xffff000032327812 */ /* 0x000fe200078ec0ff */
[C---:B------:R-:W-:Y:S01]  /*7db0*/  FMUL.FTZ R48, R62.reuse, R58 ;  /* 0x0000003a3e307220 */ /* 0x040fe20000410000 */
[----:B------:R-:W-:Y:S01]  /*7dc0*/  FMUL.FTZ R62, R62, R46 ;  /* 0x0000002e3e3e7220 */ /* 0x000fe20000410000 */
[----:B------:R-:W-:Y:S01]  /*7dd0*/  F2FP.BF16.F32.PACK_AB R94, R49, R94 ;  /* 0x0000005e315e723e */ /* 0x000fe200000010ff */
[----:B------:R-:W-:Y:S02]  /*7de0*/  IMAD.MOV.U32 R49, RZ, RZ, R92 ;  /* 0x000000ffff317224 */ /* 0x000fe400078e005c */
[C---:B------:R-:W-:Y:S01]  /*7df0*/  FFMA.FTZ R48, R50.reuse, R46, -R48 ;  /* 0x0000002e32307223 */ /* 0x040fe20000010830 */
[----:B------:R-:W-:Y:S01]  /*7e00*/  FFMA.FTZ R62, R50, R58, R62 ;  /* 0x0000003a323e7223 */ /* 0x000fe2000001003e */
[----:B------:R-:W-:Y:S01]  /*7e10*/  F2FP.BF16.F32.PACK_AB R44, R44, R163 ;  /* 0x000000a32c2c723e */ /* 0x000fe200000010ff */
[----:B------:R-:W-:Y:S01]  /*7e20*/  IMAD.MOV.U32 R61, RZ, RZ, R94 ;  /* 0x000000ffff3d7224 */ /* 0x000fe200078e005e */
[----:B------:R-:W-:-:S02]  /*7e30*/  F2FP.BF16.F32.PACK_AB R45, R45, R93 ;  /* 0x0000005d2d2d723e */ /* 0x000fc400000010ff */
[----:B------:R-:W-:Y:S01]  /*7e40*/  F2FP.BF16.F32.PACK_AB R47, R47, R161 ;  /* 0x000000a12f2f723e */ /* 0x000fe200000010ff */
[----:B------:R-:W-:Y:S01]  /*7e50*/  IMAD.MOV.U32 R63, RZ, RZ, R44 ;  /* 0x000000ffff3f7224 */ /* 0x000fe200078e002c */
[----:B------:R-:W-:Y:S01]  /*7e60*/  F2FP.BF16.F32.PACK_AB R59, R48, R59 ;  /* 0x0000003b303b723e */ /* 0x000fe200000010ff */
[----:B------:R-:W-:Y:S01]  /*7e70*/  IMAD.MOV.U32 R48, RZ, RZ, R45 ;  /* 0x000000ffff307224 */ /* 0x000fe200078e002d */
[----:B------:R-:W-:Y:S01]  /*7e80*/  F2FP.BF16.F32.PACK_AB R62, R62, R60 ;  /* 0x0000003c3e3e723e */ /* 0x000fe200000010ff */
[----:B------:R-:W-:Y:S01]  /*7e90*/  IMAD.MOV.U32 R60, RZ, RZ, R47 ;  /* 0x000000ffff3c7224 */ /* 0x000fe200078e002f */
[----:B------:R-:W-:Y:S01]  /*7ea0*/  F2FP.BF16.F32.PACK_AB R51, R51, R164 ;  /* 0x000000a43333723e */ /* 0x000fe200000010ff */
[----:B------:R-:W-:-:S07]  /*7eb0*/  IMAD.MOV.U32 R50, RZ, RZ, R59 ;  /* 0x000000ffff327224 */ /* 0x000fce00078e003b */
.L_x_694:
[----:B------:R-:W-:Y:S05]  /*7ec0*/  BSYNC B3 ;  /* 0x0000000000037941 */ /* 0x000fea0003800000 */
.L_x_693:
[----:B0-----:R0:W-:Y:S04]  /*7ed0*/  STG.E.128 desc[UR42][R88.64], R48 ;  /* 0x0000003058007986 */ /* 0x0011e8000c101d2a */
[----:B--2---:R0:W-:Y:S02]  /*7ee0*/  @!P4 STG.E.128 desc[UR42][R90.64], R60 ;  /* 0x0000003c5a00c986 */ /* 0x0041e4000c101d2a */
.L_x_692:
[----:B------:R-:W-:Y:S05]  /*7ef0*/  BSYNC B2 ;  /* 0x0000000000027941 */ /* 0x000fea0003800000 */
.L_x_691:
[----:B------:R-:W-:-:S13]  /*7f00*/  ISETP.NE.AND P4, PT, R9, RZ, PT ;  /* 0x000000ff0900720c */ /* 0x000fda0003f85270 */
[----:B------:R-:W-:Y:S05]  /*7f10*/  @!P4 BRA `(.L_x_686) ;  /* 0x000000080000c947 */ /* 0x000fea0003800000 */
[----:B------:R-:W3:Y:S01]  /*7f20*/  LDL R44, [R1+0x10] ;  /* 0x00001000012c7983 */ /* 0x000ee20000100800 */
[----:B------:R-:W-:Y:S01]  /*7f30*/  IADD3 R47, P4, P5, R102, R132, R15 ;  /* 0x00000084662f7210 */ /* 0x000fe20007d9e00f */
[----:B------:R-:W-:Y:S03]  /*7f40*/  BSSY B2, `(.L_x_695) ;  /* 0x000007b000027945 */ /* 0x000fe60003800000 */
[----:B------:R-:W-:Y:S02]  /*7f50*/  IADD3.X R46, R97, R157, R11, P4, P5 ;  /* 0x0000009d612e7210 */ /* 0x000fe400027ea40b */
[----:B---3--:R-:W-:-:S04]  /*7f60*/  LOP3.LUT P6, RZ, R44, 0x1, RZ, 0xc0, !PT ;  /* 0x000000012cff7812 */ /* 0x008fc800078cc0ff */
[----:B------:R-:W-:-:S04]  /*7f70*/  SEL R44, R122, R148, !P6 ;  /* 0x000000947a2c7207 */ /* 0x000fc80007000000 */
[----:B------:R-:W-:-:S04]  /*7f80*/  SHF.R.S32.HI R45, RZ, 0x1f, R44 ;  /* 0x0000001fff2d7819 */ /* 0x000fc8000001142c */
[----:B------:R-:W-:-:S04]  /*7f90*/  LEA.HI R45, R45, R44, RZ, 0x4 ;  /* 0x0000002c2d2d7211 */ /* 0x000fc800078f20ff */
[----:B------:R-:W-:-:S05]  /*7fa0*/  LEA.HI.SX32 R45, R45, R20, 0x1c ;  /* 0x000000142d2d7211 */ /* 0x000fca00078fe2ff */
[----:B------:R-:W-:-:S05]  /*7fb0*/  IMAD.SHL.U32 R44, R45, 0x8, RZ ;  /* 0x000000082d2c7824 */ /* 0x000fca00078e00ff */
[----:B------:R-:W-:-:S13]  /*7fc0*/  ISETP.GE.AND P4, PT, R44, R147, PT ;  /* 0x000000932c00720c */ /* 0x000fda0003f86270 */
[--C-:B0-2---:R-:W-:Y:S02]  /*7fd0*/  @!P4 SHF.R.S32.HI R48, RZ, 0x1f, R44.reuse ;  /* 0x0000001fff30c819 */ /* 0x105fe4000001142c */
[--C-:B------:R-:W-:Y:S02]  /*7fe0*/  @!P4 IADD3 R132, P5, P6, R102, R132, R44.reuse ;  /* 0x000000846684c210 */ /* 0x100fe40007ebe02c */
[----:B------:R-:W-:Y:S02]  /*7ff0*/  LOP3.LUT R44, R191, 0x38, R44, 0xf8, !PT ;  /* 0x00000038bf2c7812 */ /* 0x000fe400078ef82c */
[----:B------:R-:W-:Y:S02]  /*8000*/  @!P4 IADD3.X R157, R97, R157, R48, P5, P6 ;  /* 0x0000009d619dc210 */ /* 0x000fe40002fec430 */
[----:B------:R-:W-:Y:S02]  /*8010*/  LEA R56, P5, R47, R120, 0x1 ;  /* 0x000000782f387211 */ /* 0x000fe400078a08ff */
[----:B------:R-:W-:-:S02]  /*8020*/  LOP3.LUT R44, R44, R193, RZ, 0x3c, !PT ;  /* 0x000000c12c2c7212 */ /* 0x000fc400078e3cff */
[----:B------:R-:W-:Y:S02]  /*8030*/  LEA.HI.X R57, R47, R121, R46, 0x1, P5 ;  /* 0x000000792f397211 */ /* 0x000fe400028f0c2e */
[----:B------:R-:W-:Y:S02]  /*8040*/  SHF.R.S32.HI R46, RZ, 0x1f, R45 ;  /* 0x0000001fff2e7819 */ /* 0x000fe4000001142d */
[----:B------:R-:W-:Y:S02]  /*8050*/  @!P4 LEA R58, P5, R132, R120, 0x1 ;  /* 0x00000078843ac211 */ /* 0x000fe400078a08ff */
[----:B------:R-:W-:Y:S02]  /*8060*/  LEA.HI R45, R46, R45, RZ, 0x3 ;  /* 0x0000002d2e2d7211 */ /* 0x000fe400078f18ff */
[----:B------:R-:W-:Y:S02]  /*8070*/  @!P4 LEA.HI.X R59, R132, R121, R157, 0x1, P5 ;  /* 0x00000079843bc211 */ /* 0x000fe400028f0c9d */
[----:B------:R-:W-:Y:S01]  /*8080*/  ISETP.GE.AND P5, PT, R100, R117, PT ;  /* 0x000000756400720c */ /* 0x000fe20003fa6270 */
        /* <DEDUP_REMOVED lines=11> */
[--C-:B------:R-:W-:Y:S01]  /*8140*/  SHF.R.U64 R42, R42, 0x10, R43.reuse ;  /* 0x000000102a2a7819 */ /* 0x100fe2000000122b */
[----:B--2---:R-:W-:Y:S01]  /*8150*/  IMAD.U32 R62, R49, 0x10000, RZ ;  /* 0x00010000313e7824 */ /* 0x004fe200078e00ff */
[----:B------:R-:W-:Y:S01]  /*8160*/  SHF.R.U32.HI R60, RZ, 0x10, R43 ;  /* 0x00000010ff3c7819 */ /* 0x000fe2000001162b */
[----:B------:R-:W-:Y:S01]  /*8170*/  IMAD.U32 R90, R51, 0x10000, RZ ;  /* 0x00010000335a7824 */ /* 0x000fe200078e00ff */
[--C-:B------:R-:W-:Y:S01]  /*8180*/  SHF.R.U64 R43, R52, 0x10, R53.reuse ;  /* 0x00000010342b7819 */ /* 0x100fe20000001235 */
[----:B0-----:R-:W-:Y:S01]  /*8190*/  IMAD.U32 R89, R47, 0x10000, RZ ;  /* 0x000100002f597824 */ /* 0x001fe200078e00ff */
[----:B------:R-:W-:Y:S01]  /*81a0*/  SHF.R.U32.HI R52, RZ, 0x10, R53 ;  /* 0x00000010ff347819 */ /* 0x000fe20000011635 */
[----:B------:R-:W-:Y:S01]  /*81b0*/  IMAD.U32 R91, R50, 0x10000, RZ ;  /* 0x00010000325b7824 */ /* 0x000fe200078e00ff */
[--C-:B------:R-:W-:Y:S01]  /*81c0*/  SHF.R.U64 R40, R40, 0x10, R41.reuse ;  /* 0x0000001028287819 */ /* 0x100fe20000001229 */
[----:B------:R-:W-:Y:S01]  /*81d0*/  IMAD.U32 R88, R46, 0x10000, RZ ;  /* 0x000100002e587824 */ /* 0x000fe200078e00ff */
[----:B------:R-:W-:-:S02]  /*81e0*/  SHF.R.U32.HI R41, RZ, 0x10, R41 ;  /* 0x00000010ff297819 */ /* 0x000fc40000011629 */
[----:B------:R-:W-:Y:S02]  /*81f0*/  PRMT R52, R173, 0x5432, R52 ;  /* 0x00005432ad347816 */ /* 0x000fe40000000034 */
[----:B------:R-:W-:Y:S02]  /*8200*/  SHF.R.U64 R53, R54, 0x10, R55 ;  /* 0x0000001036357819 */ /* 0x000fe40000001237 */
[----:B------:R-:W-:Y:S01]  /*8210*/  PRMT R41, R171, 0x5410, R41 ;  /* 0x00005410ab297816 */ /* 0x000fe20000000029 */
[----:B------:R-:W-:Y:S01]  /*8220*/  IMAD.U32 R92, R52, 0x10000, RZ ;  /* 0x00010000345c7824 */ /* 0x000fe200078e00ff */
[----:B------:R-:W-:Y:S01]  /*8230*/  SHF.R.U32.HI R54, RZ, 0x10, R55 ;  /* 0x00000010ff367819 */ /* 0x000fe20000011637 */
[----:B------:R-:W-:Y:S01]  /*8240*/  IMAD.U32 R55, R45, 0x10000, RZ ;  /* 0x000100002d377824 */ /* 0x000fe200078e00ff */
[----:B------:R-:W-:Y:S01]  /*8250*/  PRMT R43, R172, 0x5432, R43 ;  /* 0x00005432ac2b7816 */ /* 0x000fe2000000002b */
[----:B------:R-:W-:Y:S01]  /*8260*/  IMAD.U32 R93, R41, 0x10000, RZ ;  /* 0x00010000295d7824 */ /* 0x000fe200078e00ff */
[----:B------:R-:W-:Y:S01]  /*8270*/  LOP3.LUT R63, R49, 0xffff0000, RZ, 0xc0, !PT ;  /* 0xffff0000313f7812 */ /* 0x000fe200078ec0ff */
[----:B------:R-:W-:Y:S01]  /*8280*/  IMAD.U32 R49, R48, 0x10000, RZ ;  /* 0x0001000030317824 */ /* 0x000fe200078e00ff */
[----:B------:R-:W-:Y:S01]  /*8290*/  PRMT R172, R172, 0x5410, R53 ;  /* 0x00005410acac7816 */ /* 0x000fe20000000035 */
[----:B------:R-:W-:Y:S01]  /*82a0*/  FMUL.FTZ R53, R62, R92 ;  /* 0x0000005c3e357220 */ /* 0x000fe20000410000 */
[----:B------:R-:W-:Y:S01]  /*82b0*/  LOP3.LUT R52, R52, 0xffff0000, RZ, 0xc0, !PT ;  /* 0xffff000034347812 */ /* 0x000fe200078ec0ff */
[-C--:B------:R-:W-:Y:S01]  /*82c0*/  FMUL.FTZ R62, R62, R93.reuse ;  /* 0x0000005d3e3e7220 */ /* 0x080fe20000410000 */
[----:B------:R-:W-:Y:S01]  /*82d0*/  PRMT R54, R173, 0x5410, R54 ;  /* 0x00005410ad367816 */ /* 0x000fe20000000036 */
[----:B------:R-:W-:Y:S01]  /*82e0*/  FFMA.FTZ R53, R55, R93, -R53 ;  /* 0x0000005d37357223 */ /* 0x000fe20000010835 */
[----:B------:R-:W-:Y:S01]  /*82f0*/  LOP3.LUT R41, R41, 0xffff0000, RZ, 0xc0, !PT ;  /* 0xffff000029297812 */ /* 0x000fe200078ec0ff */
[----:B------:R-:W-:Y:S01]  /*8300*/  FMUL.FTZ R94, R63, R52 ;  /* 0x000000343f5e7220 */ /* 0x000fe20000410000 */
[----:B------:R-:W-:Y:S01]  /*8310*/  LOP3.LUT R61, R45, 0xffff0000, RZ, 0xc0, !PT ;  /* 0xffff00002d3d7812 */ /* 0x000fe200078ec0ff */
[C---:B------:R-:W-:Y:S01]  /*8320*/  IMAD.U32 R93, R54.reuse, 0x10000, RZ ;  /* 0x00010000365d7824 */ /* 0x040fe200078e00ff */
[----:B------:R-:W-:Y:S01]  /*8330*/  PRMT R60, R171, 0x5432, R60 ;  /* 0x00005432ab3c7816 */ /* 0x000fe2000000003c */
[-C--:B------:R-:W-:Y:S01]  /*8340*/  FMUL.FTZ R63, R63, R41.reuse ;  /* 0x000000293f3f7220 */ /* 0x080fe20000410000 */
[----:B------:R-:W-:Y:S01]  /*8350*/  LOP3.LUT R51, R51, 0xffff0000, RZ, 0xc0, !PT ;  /* 0xffff000033337812 */ /* 0x000fe200078ec0ff */
[----:B------:R-:W-:Y:S01]  /*8360*/  FFMA.FTZ R62, R55, R92, R62 ;  /* 0x0000005c373e7223 */ /* 0x000fe2000001003e */
[----:B------:R-:W-:Y:S01]  /*8370*/  LOP3.LUT R54, R54, 0xffff0000, RZ, 0xc0, !PT ;  /* 0xffff000036367812 */ /* 0x000fe200078ec0ff */
[----:B------:R-:W-:Y:S01]  /*8380*/  FFMA.FTZ R94, R61, R41, -R94 ;  /* 0x000000293d5e7223 */ /* 0x000fe2000001085e */
[----:B------:R-:W-:-:S02]  /*8390*/  IMAD.U32 R55, R60, 0x10000, RZ ;  /* 0x000100003c377824 */ /* 0x000fc400078e00ff */
[----:B------:R-:W-:Y:S01]  /*83a0*/  FMUL.FTZ R41, R90, R93 ;  /* 0x0000005d5a297220 */ /* 0x000fe20000410000 */
[----:B------:R-:W-:Y:S01]  /*83b0*/  PRMT R40, R174, 0x5410, R40 ;  /* 0x00005410ae287816 */ /* 0x000fe20000000028 */
[----:B------:R-:W-:Y:S01]  /*83c0*/  FFMA.FTZ R63, R61, R52, R63 ;  /* 0x000000343d3f7223 */ /* 0x000fe2000001003f */
[----:B------:R-:W-:Y:S01]  /*83d0*/  LOP3.LUT R47, R47, 0xffff0000, RZ, 0xc0, !PT ;  /* 0xffff00002f2f7812 */ /* 0x000fe200078ec0ff */
[----:B------:R-:W-:Y:S01]  /*83e0*/  FMUL.FTZ R61, R51, R54 ;  /* 0x00000036333d7220 */ /* 0x000fe20000410000 */
[----:B------:R-:W-:Y:S01]  /*83f0*/  LOP3.LUT R60, R60, 0xffff0000, RZ, 0xc0, !PT ;  /* 0xffff00003c3c7812 */ /* 0x000fe200078ec0ff */
[-C--:B------:R-:W-:Y:S01]  /*8400*/  FMUL.FTZ R90, R90, R55.reuse ;  /* 0x000000375a5a7220 */ /* 0x080fe20000410000 */
[----:B------:R-:W-:Y:S01]  /*8410*/  FFMA.FTZ R41, R89, R55, -R41 ;  /* 0x0000003759297223 */ /* 0x000fe20000010829 */
[----:B------:R-:W-:Y:S01]  /*8420*/  IMAD.U32 R55, R43, 0x10000, RZ ;  /* 0x000100002b377824 */ /* 0x000fe200078e00ff */
[----:B------:R-:W-:Y:S01]  /*8430*/  LOP3.LUT R48, R48, 0xffff0000, RZ, 0xc0, !PT ;  /* 0xffff000030307812 */ /* 0x000fe200078ec0ff */
[----:B------:R-:W-:-:S02]  /*8440*/  IMAD.U32 R52, R40, 0x10000, RZ ;  /* 0x0001000028347824 */ /* 0x000fc400078e00ff */
[-C--:B------:R-:W-:Y:S01]  /*8450*/  FMUL.FTZ R51, R51, R60.reuse ;  /* 0x0000003c33337220 */ /* 0x080fe20000410000 */
[----:B------:R-:W-:Y:S01]  /*8460*/  FFMA.FTZ R61, R47, R60, -R61 ;  /* 0x0000003c2f3d7223 */ /* 0x000fe2000001083d */
[----:B------:R-:W-:Y:S01]  /*8470*/  LOP3.LUT R60, R40, 0xffff0000, RZ, 0xc0, !PT ;  /* 0xffff0000283c7812 */ /* 0x000fe200078ec0ff */
[-C--:B------:R-:W-:Y:S01]  /*8480*/  FMUL.FTZ R40, R49, R55.reuse ;  /* 0x0000003731287220 */ /* 0x080fe20000410000 */
[----:B------:R-:W-:Y:S01]  /*8490*/  IMAD.U32 R45, R44, 0x10000, RZ ;  /* 0x000100002c2d7824 */ /* 0x000fe200078e00ff */
[----:B------:R-:W-:Y:S01]  /*84a0*/  LOP3.LUT R43, R43, 0xffff0000, RZ, 0xc0, !PT ;  /* 0xffff00002b2b7812 */ /* 0x000fe200078ec0ff */
[----:B------:R-:W-:Y:S01]  /*84b0*/  FMUL.FTZ R49, R49, R52 ;  /* 0x0000003431317220 */ /* 0x000fe20000410000 */
[----:B------:R-:W-:Y:S01]  /*84c0*/  PRMT R42, R174, 0x5432, R42 ;  /* 0x00005432ae2a7816 */ /* 0x000fe2000000002a */
[----:B------:R-:W-:Y:S01]  /*84d0*/  FFMA.FTZ R51, R47, R54, R51 ;  /* 0x000000362f337223 */ /* 0x000fe20000010033 */
[C---:B------:R-:W-:Y:S01]  /*84e0*/  FFMA.FTZ R40, R45.reuse, R52, -R40 ;  /* 0x000000342d287223 */ /* 0x040fe20000010828 */
[----:B------:R-:W-:Y:S01]  /*84f0*/  FFMA.FTZ R49, R45, R55, R49 ;  /* 0x000000372d317223 */ /* 0x000fe20000010031 */
[----:B------:R-:W-:Y:S01]  /*8500*/  LOP3.LUT R44, R44, 0xffff0000, RZ, 0xc0, !PT ;  /* 0xffff00002c2c7812 */ /* 0x000fe200078ec0ff */
[-C--:B------:R-:W-:Y:S01]  /*8510*/  FMUL.FTZ R47, R48, R43.reuse ;  /* 0x0000002b302f7220 */ /* 0x080fe20000410000 */
[----:B------:R-:W-:Y:S01]  /*8520*/  IMAD.U32 R45, R172, 0x10000, RZ ;  /* 0x00010000ac2d7824 */ /* 0x000fe200078e00ff */
[----:B------:R-:W-:Y:S01]  /*8530*/  LOP3.LUT R50, R50, 0xffff0000, RZ, 0xc0, !PT ;  /* 0xffff000032327812 */ /* 0x000fe200078ec0ff */
[-C--:B------:R-:W-:Y:S01]  /*8540*/  FMUL.FTZ R48, R48, R60.reuse ;  /* 0x0000003c30307220 */ /* 0x080fe20000410000 */
[----:B------:R-:W-:Y:S01]  /*8550*/  IMAD.U32 R52, R42, 0x10000, RZ ;  /* 0x000100002a347824 */ /* 0x000fe200078e00ff */
[----:B------:R-:W-:Y:S01]  /*8560*/  LOP3.LUT R172, R172, 0xffff0000, RZ, 0xc0, !PT ;  /* 0xffff0000acac7812 */ /* 0x000fe200078ec0ff */
[----:B------:R-:W-:Y:S01]  /*8570*/  FFMA.FTZ R47, R44, R60, -R47 ;  /* 0x0000003c2c2f7223 */ /* 0x000fe2000001082f */
[----:B------:R-:W-:Y:S01]  /*8580*/  LOP3.LUT R42, R42, 0xffff0000, RZ, 0xc0, !PT ;  /* 0xffff00002a2a7812 */ /* 0x000fe200078ec0ff */
[----:B------:R-:W-:Y:S01]  /*8590*/  FFMA.FTZ R48, R44, R43, R48 ;  /* 0x0000002b2c307223 */ /* 0x000fe20000010030 */
[----:B------:R-:W-:Y:S01]  /*85a0*/  LOP3.LUT R46, R46, 0xffff0000, RZ, 0xc0, !PT ;  /* 0xffff00002e2e7812 */ /* 0x000fe200078ec0ff */
[C---:B------:R-:W-:Y:S01]  /*85b0*/  FMUL.FTZ R43, R91.reuse, R45 ;  /* 0x0000002d5b2b7220 */ /* 0x040fe20000410000 */
[C---:B------:R-:W-:Y:S01]  /*85c0*/  FMUL.FTZ R44, R50.reuse, R172 ;  /* 0x000000ac322c7220 */ /* 0x040fe20000410000 */
[----:B------:R-:W-:Y:S01]  /*85d0*/  FMUL.FTZ R91, R91, R52 ;  /* 0x000000345b5b7220 */ /* 0x000fe20000410000 */
[----:B------:R-:W-:Y:S01]  /*85e0*/  FMUL.FTZ R50, R50, R42 ;  /* 0x0000002a32327220 */ /* 0x000fe20000410000 */
[----:B------:R-:W-:Y:S01]  /*85f0*/  FFMA.FTZ R43, R88, R52, -R43 ;  /* 0x00000034582b7223 */ /* 0x000fe2000001082b */
[----:B------:R-:W-:Y:S01]  /*8600*/  FFMA.FTZ R44, R46, R42, -R44 ;  /* 0x0000002a2e2c7223 */ /* 0x000fe2000001082c */
[----:B------:R-:W-:Y:S01]  /*8610*/  FFMA.FTZ R90, R89, R93, R90 ;  /* 0x0000005d595a7223 */ /* 0x000fe2000001005a */
[----:B------:R-:W-:Y:S01]  /*8620*/  FFMA.FTZ R91, R88, R45, R91 ;  /* 0x0000002d585b7223 */ /* 0x000fe2000001005b */
[----:B------:R-:W-:Y:S01]  /*8630*/  FFMA.FTZ R50, R46, R172, R50 ;  /* 0x000000ac2e327223 */ /* 0x000fe20000010032 */
[----:B------:R-:W-:-:S02]  /*8640*/  F2FP.BF16.F32.PACK_AB R41, R61, R41 ;  /* 0x000000293d29723e */ /* 0x000fc400000010ff */
[----:B------:R-:W-:Y:S02]  /*8650*/  F2FP.BF16.F32.PACK_AB R62, R63, R62 ;  /* 0x0000003e3f3e723e */ /* 0x000fe400000010ff */
[----:B------:R-:W-:Y:S01]  /*8660*/  F2FP.BF16.F32.PACK_AB R40, R47, R40 ;  /* 0x000000282f28723e */ /* 0x000fe200000010ff */
[----:B------:R-:W-:Y:S01]  /*8670*/  IMAD.MOV.U32 R47, RZ, RZ, R41 ;  /* 0x000000ffff2f7224 */ /* 0x000fe200078e0029 */
[----:B------:R-:W-:Y:S01]  /*8680*/  F2FP.BF16.F32.PACK_AB R48, R48, R49 ;  /* 0x000000313030723e */ /* 0x000fe200000010ff */
[----:B------:R-:W-:Y:S01]  /*8690*/  IMAD.MOV.U32 R49, RZ, RZ, R62 ;  /* 0x000000ffff317224 */ /* 0x000fe200078e003e */
[----:B------:R-:W-:Y:S01]  /*86a0*/  F2FP.BF16.F32.PACK_AB R46, R44, R43 ;  /* 0x0000002b2c2e723e */ /* 0x000fe200000010ff */
[----:B------:R-:W-:Y:S01]  /*86b0*/  IMAD.MOV.U32 R44, RZ, RZ, R40 ;  /* 0x000000ffff2c7224 */ /* 0x000fe200078e0028 */
[----:B------:R-:W-:Y:S02]  /*86c0*/  F2FP.BF16.F32.PACK_AB R45, R94, R53 ;  /* 0x000000355e2d723e */ /* 0x000fe400000010ff */
[----:B------:R-:W-:-:S02]  /*86d0*/  F2FP.BF16.F32.PACK_AB R51, R51, R90 ;  /* 0x0000005a3333723e */ /* 0x000fc400000010ff */
[----:B------:R-:W-:-:S07]  /*86e0*/  F2FP.BF16.F32.PACK_AB R50, R50, R91 ;  /* 0x0000005b3232723e */ /* 0x000fce00000010ff */
.L_x_696:
[----:B------:R-:W-:Y:S05]  /*86f0*/  BSYNC B2 ;  /* 0x0000000000027941 */ /* 0x000fea0003800000 */
.L_x_695:
[----:B0-----:R3:W-:Y:S04]  /*8700*/  STG.E.128 desc[UR42][R56.64], R44 ;  /* 0x0000002c38007986 */ /* 0x0017e8000c101d2a */
[----:B--2---:R3:W-:Y:S02]  /*8710*/  @!P4 STG.E.128 desc[UR42][R58.64], R48 ;  /* 0x000000303a00c986 */ /* 0x0047e4000c101d2a */
.L_x_686:
[----:B------:R-:W-:Y:S05]  /*8720*/  BSYNC B1 ;  /* 0x0000000000017941 */ /* 0x000fea0003800000 */
.L_x_685:
[-C--:B--2---:R-:W-:Y:S02]  /*8730*/  IMAD R40, R146, R128.reuse, RZ ;  /* 0x0000008092287224 */ /* 0x084fe400078e02ff */
[----:B------:R-:W-:-:S04]  /*8740*/  IMAD.WIDE.U32 R126, R205, R128, R126 ;  /* 0x00000080cd7e7225 */ /* 0x000fc800078e007e */
[----:B------:R-:W-:Y:S01]  /*8750*/  IMAD R129, R205, R129, R40 ;  /* 0x00000081cd817224 */ /* 0x000fe200078e0228 */
[----:B------:R-:W-:Y:S06]  /*8760*/  @P3 BRA `(.L_x_655) ;  /* 0x0000001800f43947 */ /* 0x000fec0003800000 */
[----:B------:R-:W-:Y:S01]  /*8770*/  ISETP.NE.AND P3, PT, R14, RZ, PT ;  /* 0x000000ff0e00720c */ /* 0x000fe20003f65270 */
[----:B------:R-:W-:Y:S01]  /*8780*/  BSSY B1, `(.L_x_697) ;  /* 0x0000083000017945 */ /* 0x000fe20003800000 */
[----:B------:R-:W-:-:S11]  /*8790*/  IADD3 R52, R127, R129, RZ ;  /* 0x000000817f347210 */ /* 0x000fd60007ffe0ff */
[----:B------:R-:W-:Y:S05]  /*87a0*/  @!P3 BRA `(.L_x_698) ;  /* 0x000000080000b947 */ /* 0x000fea0003800000 */
[----:B------:R-:W-:Y:S01]  /*87b0*/  SEL R40, R122, R148, !P0 ;  /* 0x000000947a287207 */ /* 0x000fe20004000000 */
[----:B------:R-:W-:Y:S01]  /*87c0*/  BSSY B2, `(.L_x_699) ;  /* 0x000007c000027945 */ /* 0x000fe20003800000 */
[----:B---3--:R-:W-:Y:S02]  /*87d0*/  IADD3 R44, P3, P4, R102, R126, R27 ;  /* 0x0000007e662c7210 */ /* 0x008fe40007c7e01b */
[----:B------:R-:W-:Y:S02]  /*87e0*/  SHF.R.S32.HI R41, RZ, 0x1f, R40 ;  /* 0x0000001fff297819 */ /* 0x000fe40000011428 */
[----:B------:R-:W-:Y:S02]  /*87f0*/  IADD3.X R46, R97, R52, R13, P3, P4 ;  /* 0x00000034612e7210 */ /* 0x000fe40001fe840d */
[----:B------:R-:W-:-:S04]  /*8800*/  LEA.HI R41, R41, R40, RZ, 0x4 ;  /* 0x0000002829297211 */ /* 0x000fc800078f20ff */
[----:B------:R-:W-:-:S04]  /*8810*/  LEA.HI.SX32 R41, R41, R114, 0x1c ;  /* 0x0000007229297211 */ /* 0x000fc800078fe2ff */
[----:B0-----:R-:W-:Y:S01]  /*8820*/  SHF.R.S32.HI R48, RZ, 0x1f, R41 ;  /* 0x0000001fff307819 */ /* 0x001fe20000011429 */
[----:B------:R-:W-:-:S03]  /*8830*/  IMAD.SHL.U32 R40, R41, 0x8, RZ ;  /* 0x0000000829287824 */ /* 0x000fc600078e00ff */
[----:B------:R-:W-:Y:S02]  /*8840*/  LEA.HI R48, R48, R41, RZ, 0x3 ;  /* 0x0000002930307211 */ /* 0x000fe400078f18ff */
[----:B------:R-:W-:Y:S02]  /*8850*/  ISETP.GE.AND P3, PT, R40, R147, PT ;  /* 0x000000932800720c */ /* 0x000fe40003f66270 */
[----:B------:R-:W-:Y:S01]  /*8860*/  LOP3.LUT R41, R185, 0x38, R40, 0xf8, !PT ;  /* 0x00000038b9297812 */ /* 0x000fe200078ef828 */
[----:B------:R-:W-:-:S05]  /*8870*/  IMAD.SHL.U32 R48, R48, 0x400, RZ ;  /* 0x0000040030307824 */ /* 0x000fca00078e00ff */
[----:B------:R-:W-:-:S05]  /*8880*/  LOP3.LUT R43, R48, 0x7fffe000, RZ, 0xc0, !PT ;  /* 0x7fffe000302b7812 */ /* 0x000fca00078ec0ff */
[--C-:B------:R-:W-:Y:S02]  /*8890*/  @!P3 SHF.R.S32.HI R45, RZ, 0x1f, R40.reuse ;  /* 0x0000001fff2db819 */ /* 0x100fe40000011428 */
[----:B------:R-:W-:Y:S02]  /*88a0*/  @!P3 IADD3 R42, P4, P5, R102, R126, R40 ;  /* 0x0000007e662ab210 */ /* 0x000fe40007d9e028 */
[----:B------:R-:W-:Y:S01]  /*88b0*/  LOP3.LUT R40, R41, R230, RZ, 0x3c, !PT ;  /* 0x000000e629287212 */ /* 0x000fe200078e3cff */
[----:B------:R-:W-:Y:S01]  /*88c0*/  IMAD R41, R16, 0x6000, R141 ;  /* 0x0000600010297824 */ /* 0x000fe200078e028d */
[----:B------:R-:W-:Y:S02]  /*88d0*/  @!P3 IADD3.X R45, R97, R52, R45, P4, P5 ;  /* 0x00000034612db210 */ /* 0x000fe400027ea42d */
[----:B------:R-:W-:Y:S01]  /*88e0*/  IADD3 R43, R40, R43, R195 ;  /* 0x0000002b282b7210 */ /* 0x000fe20007ffe0c3 */
[----:B------:R-:W-:Y:S01]  /*88f0*/  IMAD R41, R41, 0x2, R2 ;  /* 0x0000000229297824 */ /* 0x000fe200078e0202 */
[----:B------:R-:W-:-:S03]  /*8900*/  LEA R48, P4, R44, R120, 0x1 ;  /* 0x000000782c307211 */ /* 0x000fc600078808ff */
[----:B------:R-:W-:Y:S01]  /*8910*/  IMAD R43, R16, 0x6000, R43 ;  /* 0x00006000102b7824 */ /* 0x000fe200078e022b */
[----:B------:R-:W-:Y:S02]  /*8920*/  LEA.HI.X R49, R44, R121, R46, 0x1, P4 ;  /* 0x000000792c317211 */ /* 0x000fe400020f0c2e */
[----:B------:R-:W-:Y:S01]  /*8930*/  @!P3 LEA R50, P4, R42, R120, 0x1 ;  /* 0x000000782a32b211 */ /* 0x000fe200078808ff */
[----:B------:R-:W-:-:S03]  /*8940*/  IMAD R44, R43, 0x2, R2 ;  /* 0x000000022b2c7824 */ /* 0x000fc600078e0202 */
[----:B------:R-:W-:Y:S02]  /*8950*/  @!P3 LEA.HI.X R51, R42, R121, R45, 0x1, P4 ;  /* 0x000000792a33b211 */ /* 0x000fe400020f0c2d */
[----:B------:R-:W0:Y:S01]  /*8960*/  LDS.128 R40, [R41+0x1c400] ;  /* 0x01c4000029287984 */ /* 0x000e220000000c00 */
[----:B------:R-:W-:-:S03]  /*8970*/  ISETP.GE.AND P4, PT, R18, R117, PT ;  /* 0x000000751200720c */ /* 0x000fc60003f86270 */
[----:B------:R-:W2:Y:S10]  /*8980*/  LDS.128 R44, [R44+0x1c400] ;  /* 0x01c400002c2c7984 */ /* 0x000eb40000000c00 */
[----:B------:R-:W-:Y:S05]  /*8990*/  @P4 BRA `(.L_x_700) ;  /* 0x0000000400784947 */ /* 0x000fea0003800000 */
[----:B------:R-:W-:Y:S01]  /*89a0*/  SHF.R.U64 R53, R72, 0x10, R73 ;  /* 0x0000001048357819 */ /* 0x000fe20000001249 */
[----:B--2---:R-:W-:Y:S01]  /*89b0*/  IMAD.U32 R59, R45, 0x10000, RZ ;  /* 0x000100002d3b7824 */ /* 0x004fe200078e00ff */
[----:B------:R-:W-:Y:S01]  /*89c0*/  SHF.R.U64 R55, R84, 0x10, R85 ;  /* 0x0000001054377819 */ /* 0x000fe20000001255 */
[----:B0-----:R-:W-:Y:S01]  /*89d0*/  IMAD.U32 R57, R41, 0x10000, RZ ;  /* 0x0001000029397824 */ /* 0x001fe200078e00ff */
[----:B------:R-:W-:Y:S01]  /*89e0*/  SHF.R.U32.HI R73, RZ, 0x10, R73 ;  /* 0x00000010ff497819 */ /* 0x000fe20000011649 */
[----:B------:R-:W-:Y:S01]  /*89f0*/  IMAD.U32 R72, R47, 0x10000, RZ ;  /* 0x000100002f487824 */ /* 0x000fe200078e00ff */
[----:B------:R-:W-:Y:S01]  /*8a00*/  SHF.R.U32.HI R85, RZ, 0x10, R85 ;  /* 0x00000010ff557819 */ /* 0x000fe20000011655 */
[----:B------:R-:W-:Y:S01]  /*8a10*/  IMAD.U32 R62, R43, 0x10000, RZ ;  /* 0x000100002b3e7824 */ /* 0x000fe200078e00ff */
[----:B------:R-:W-:Y:S01]  /*8a20*/  PRMT R73, R168, 0x5432, R73 ;  /* 0x00005432a8497816 */ /* 0x000fe20000000049 */
[----:B------:R-:W-:Y:S01]  /*8a30*/  IMAD.U32 R61, R42, 0x10000, RZ ;  /* 0x000100002a3d7824 */ /* 0x000fe200078e00ff */
[----:B------:R-:W-:-:S02]  /*8a40*/  PRMT R85, R170, 0x5432, R85 ;  /* 0x00005432aa557816 */ /* 0x000fc40000000055 */
[----:B------:R-:W-:Y:S01]  /*8a50*/  SHF.R.U64 R56, R86, 0x10, R87 ;  /* 0x0000001056387819 */ /* 0x000fe20000001257 */
[----:B------:R-:W-:Y:S01]  /*8a60*/  IMAD.U32 R88, R73, 0x10000, RZ ;  /* 0x0001000049587824 */ /* 0x000fe200078e00ff */
[----:B------:R-:W-:Y:S01]  /*8a70*/  SHF.R.U64 R54, R74, 0x10, R75 ;  /* 0x000000104a367819 */ /* 0x000fe2000000124b */
[----:B------:R-:W-:Y:S01]  /*8a80*/  IMAD.U32 R84, R85, 0x10000, RZ ;  /* 0x0001000055547824 */ /* 0x000fe200078e00ff */
[----:B------:R-:W-:Y:S01]  /*8a90*/  SHF.R.U32.HI R86, RZ, 0x10, R87 ;  /* 0x00000010ff567819 */ /* 0x000fe20000011657 */
[C---:B------:R-:W-:Y:S01]  /*8aa0*/  FMUL.FTZ R92, R59.reuse, R88 ;  /* 0x000000583b5c7220 */ /* 0x040fe20000410000 */
[----:B------:R-:W-:Y:S01]  /*8ab0*/  SHF.R.U32.HI R74, RZ, 0x10, R75 ;  /* 0x00000010ff4a7819 */ /* 0x000fe2000001164b */
[----:B------:R-:W-:Y:S01]  /*8ac0*/  FMUL.FTZ R90, R59, R84 ;  /* 0x000000543b5a7220 */ /* 0x000fe20000410000 */
[----:B------:R-:W-:Y:S01]  /*8ad0*/  LOP3.LUT R60, R45, 0xffff0000, RZ, 0xc0, !PT ;  /* 0xffff00002d3c7812 */ /* 0x000fe200078ec0ff */
[----:B------:R-:W-:Y:S01]  /*8ae0*/  IMAD.U32 R45, R44, 0x10000, RZ ;  /* 0x000100002c2d7824 */ /* 0x000fe200078e00ff */
[----:B------:R-:W-:-:S02]  /*8af0*/  LOP3.LUT R85, R85, 0xffff0000, RZ, 0xc0, !PT ;  /* 0xffff000055557812 */ /* 0x000fc400078ec0ff */
[----:B------:R-:W-:Y:S02]  /*8b00*/  PRMT R86, R169, 0x5432, R86 ;  /* 0x00005432a9567816 */ /* 0x000fe40000000056 */
[----:B------:R-:W-:Y:S01]  /*8b10*/  PRMT R74, R167, 0x5432, R74 ;  /* 0x00005432a74a7816 */ /* 0x000fe2000000004a */
[----:B------:R-:W-:Y:S01]  /*8b20*/  FMUL.FTZ R87, R60, R85 ;  /* 0x000000553c577220 */ /* 0x000fe20000410000 */
[----:B------:R-:W-:Y:S01]  /*8b30*/  LOP3.LUT R59, R73, 0xffff0000, RZ, 0xc0, !PT ;  /* 0xffff0000493b7812 */ /* 0x000fe200078ec0ff */
[----:B------:R-:W-:Y:S01]  /*8b40*/  IMAD.U32 R73, R86, 0x10000, RZ ;  /* 0x0001000056497824 */ /* 0x000fe200078e00ff */
[----:B------:R-:W-:Y:S01]  /*8b50*/  LOP3.LUT R58, R41, 0xffff0000, RZ, 0xc0, !PT ;  /* 0xffff0000293a7812 */ /* 0x000fe200078ec0ff */
[----:B------:R-:W-:Y:S01]  /*8b60*/  IMAD.U32 R75, R74, 0x10000, RZ ;  /* 0x000100004a4b7824 */ /* 0x000fe200078e00ff */
[----:B------:R-:W-:Y:S01]  /*8b70*/  PRMT R170, R170, 0x5410, R55 ;  /* 0x00005410aaaa7816 */ /* 0x000fe20000000037 */
[C---:B------:R-:W-:Y:S01]  /*8b80*/  FFMA.FTZ R55, R57.reuse, R88, -R90 ;  /* 0x0000005839377223 */ /* 0x040fe2000001085a */
[-C--:B------:R-:W-:Y:S01]  /*8b90*/  FMUL.FTZ R89, R60, R59.reuse ;  /* 0x0000003b3c597220 */ /* 0x080fe20000410000 */
[----:B------:R-:W-:Y:S01]  /*8ba0*/  FFMA.FTZ R57, R57, R84, R92 ;  /* 0x0000005439397223 */ /* 0x000fe2000001005c */
[----:B------:R-:W-:Y:S01]  /*8bb0*/  FFMA.FTZ R60, R58, R59, -R87 ;  /* 0x0000003b3a3c7223 */ /* 0x000fe20000010857 */
[----:B------:R-:W-:Y:S01]  /*8bc0*/  LOP3.LUT R47, R47, 0xffff0000, RZ, 0xc0, !PT ;  /* 0xffff00002f2f7812 */ /* 0x000fe200078ec0ff */
[----:B------:R-:W-:Y:S01]  /*8bd0*/  FMUL.FTZ R59, R72, R73 ;  /* 0x00000049483b7220 */ /* 0x000fe20000410000 */
[----:B------:R-:W-:Y:S01]  /*8be0*/  LOP3.LUT R84, R86, 0xffff0000, RZ, 0xc0, !PT ;  /* 0xffff000056547812 */ /* 0x000fe200078ec0ff */
[-C--:B------:R-:W-:Y:S01]  /*8bf0*/  FMUL.FTZ R86, R72, R75.reuse ;  /* 0x0000004b48567220 */ /* 0x080fe20000410000 */
[----:B------:R-:W-:Y:S01]  /*8c00*/  PRMT R53, R168, 0x5410, R53 ;  /* 0x00005410a8357816 */ /* 0x000fe20000000035 */
[----:B------:R-:W-:Y:S01]  /*8c10*/  FFMA.FTZ R59, R62, R75, -R59 ;  /* 0x0000004b3e3b7223 */ /* 0x000fe2000001083b */
[----:B------:R-:W-:Y:S01]  /*8c20*/  LOP3.LUT R72, R74, 0xffff0000, RZ, 0xc0, !PT ;  /* 0xffff00004a487812 */ /* 0x000fe200078ec0ff */
[----:B------:R-:W-:Y:S01]  /*8c30*/  FFMA.FTZ R62, R62, R73, R86 ;  /* 0x000000493e3e7223 */ /* 0x000fe20000010056 */
[----:B------:R-:W-:Y:S01]  /*8c40*/  LOP3.LUT R43, R43, 0xffff0000, RZ, 0xc0, !PT ;  /* 0xffff00002b2b7812 */ /* 0x000fe200078ec0ff */
[----:B------:R-:W-:Y:S01]  /*8c50*/  FMUL.FTZ R88, R47, R84 ;  /* 0x000000542f587220 */ /* 0x000fe20000410000 */
[----:B------:R-:W-:-:S02]  /*8c60*/  IMAD.U32 R86, R170, 0x10000, RZ ;  /* 0x00010000aa567824 */ /* 0x000fc400078e00ff */
[-C--:B------:R-:W-:Y:S01]  /*8c70*/  FMUL.FTZ R90, R47, R72.reuse ;  /* 0x000000482f5a7220 */ /* 0x080fe20000410000 */
[----:B------:R-:W-:Y:S02]  /*8c80*/  IMAD.U32 R74, R53, 0x10000, RZ ;  /* 0x00010000354a7824 */ /* 0x000fe400078e00ff */
[----:B------:R-:W-:Y:S01]  /*8c90*/  FFMA.FTZ R72, R43, R72, -R88 ;  /* 0x000000482b487223 */ /* 0x000fe20000010858 */
[----:B------:R-:W-:Y:S01]  /*8ca0*/  IMAD.U32 R41, R40, 0x10000, RZ ;  /* 0x0001000028297824 */ /* 0x000fe200078e00ff */
[----:B------:R-:W-:Y:S01]  /*8cb0*/  LOP3.LUT R44, R44, 0xffff0000, RZ, 0xc0, !PT ;  /* 0xffff00002c2c7812 */ /* 0x000fe200078ec0ff */
[C---:B------:R-:W-:Y:S01]  /*8cc0*/  FMUL.FTZ R88, R45.reuse, R86 ;  /* 0x000000562d587220 */ /* 0x040fe20000410000 */
[----:B------:R-:W-:Y:S01]  /*8cd0*/  LOP3.LUT R47, R170, 0xffff0000, RZ, 0xc0, !PT ;  /* 0xffff0000aa2f7812 */ /* 0x000fe200078ec0ff */
[-C--:B------:R-:W-:Y:S01]  /*8ce0*/  FMUL.FTZ R73, R45, R74.reuse ;  /* 0x0000004a2d497220 */ /* 0x080fe20000410000 */
[----:B------:R-:W-:Y:S01]  /*8cf0*/  PRMT R56, R169, 0x5410, R56 ;  /* 0x00005410a9387816 */ /* 0x000fe20000000038 */
[----:B------:R-:W-:Y:S01]  /*8d00*/  FFMA.FTZ R45, R41, R74, -R88 ;  /* 0x0000004a292d7223 */ /* 0x000fe20000010858 */
[----:B------:R-:W-:Y:S01]  /*8d10*/  LOP3.LUT R53, R53, 0xffff0000, RZ, 0xc0, !PT ;  /* 0xffff000035357812 */ /* 0x000fe200078ec0ff */
[----:B------:R-:W-:Y:S01]  /*8d20*/  FMUL.FTZ R75, R44, R47 ;  /* 0x0000002f2c4b7220 */ /* 0x000fe20000410000 */
[----:B------:R-:W-:Y:S01]  /*8d30*/  LOP3.LUT R40, R40, 0xffff0000, RZ, 0xc0, !PT ;  /* 0xffff000028287812 */ /* 0x000fe200078ec0ff */
[----:B------:R-:W-:Y:S01]  /*8d40*/  FFMA.FTZ R41, R41, R86, R73 ;  /* 0x0000005629297223 */ /* 0x000fe20000010049 */
[----:B------:R-:W-:Y:S01]  /*8d50*/  LOP3.LUT R63, R42, 0xffff0000, RZ, 0xc0, !PT ;  /* 0xffff00002a3f7812 */ /* 0x000fe200078ec0ff */
[----:B------:R-:W-:Y:S01]  /*8d60*/  IMAD.U32 R42, R46, 0x10000, RZ ;  /* 0x000100002e2a7824 */ /* 0x000fe200078e00ff */
[----:B------:R-:W-:Y:S01]  /*8d70*/  PRMT R54, R167, 0x5410, R54 ;  /* 0x00005410a7367816 */ /* 0x000fe20000000036 */
[----:B------:R-:W-:Y:S01]  /*8d80*/  IMAD.U32 R73, R56, 0x10000, RZ ;  /* 0x0001000038497824 */ /* 0x000fe200078e00ff */
[----:B------:R-:W-:Y:S01]  /*8d90*/  LOP3.LUT R46, R46, 0xffff0000, RZ, 0xc0, !PT ;  /* 0xffff00002e2e7812 */ /* 0x000fe200078ec0ff */
[----:B------:R-:W-:Y:S01]  /*8da0*/  FFMA.FTZ R58, R58, R85, R89 ;  /* 0x000000553a3a7223 */ /* 0x000fe20000010059 */
[----:B------:R-:W-:Y:S01]  /*8db0*/  LOP3.LUT R56, R56, 0xffff0000, RZ, 0xc0, !PT ;  /* 0xffff000038387812 */ /* 0x000fe200078ec0ff */
[-C--:B------:R-:W-:Y:S01]  /*8dc0*/  FMUL.FTZ R85, R44, R53.reuse ;  /* 0x000000352c557220 */ /* 0x080fe20000410000 */
[----:B------:R-:W-:Y:S01]  /*8dd0*/  FFMA.FTZ R44, R40, R53, -R75 ;  /* 0x00000035282c7223 */ /* 0x000fe2000001084b */
[----:B------:R-:W-:-:S02]  /*8de0*/  IMAD.U32 R53, R54, 0x10000, RZ ;  /* 0x0001000036357824 */ /* 0x000fc400078e00ff */
[----:B------:R-:W-:Y:S01]  /*8df0*/  FFMA.FTZ R43, R43, R84, R90 ;  /* 0x000000542b2b7223 */ /* 0x000fe2000001005a */
[----:B------:R-:W-:Y:S01]  /*8e00*/  LOP3.LUT R54, R54, 0xffff0000, RZ, 0xc0, !PT ;  /* 0xffff000036367812 */ /* 0x000fe200078ec0ff */
[----:B------:R-:W-:Y:S01]  /*8e10*/  FMUL.FTZ R74, R42, R73 ;  /* 0x000000492a4a7220 */ /* 0x000fe20000410000 */
[----:B------:R-:W-:Y:S01]  /*8e20*/  FMUL.FTZ R84, R46, R56 ;  /* 0x000000382e547220 */ /* 0x000fe20000410000 */
[----:B------:R-:W-:Y:S01]  /*8e30*/  FFMA.FTZ R40, R40, R47, R85 ;  /* 0x0000002f28287223 */ /* 0x000fe20000010055 */
[-C--:B------:R-:W-:Y:S01]  /*8e40*/  FMUL.FTZ R42, R42, R53.reuse ;  /* 0x000000352a2a7220 */ /* 0x080fe20000410000 */
[-C--:B------:R-:W-:Y:S01]  /*8e50*/  FMUL.FTZ R75, R46, R54.reuse ;  /* 0x000000362e4b7220 */ /* 0x080fe20000410000 */
[----:B------:R-:W-:Y:S01]  /*8e60*/  FFMA.FTZ R74, R61, R53, -R74 ;  /* 0x000000353d4a7223 */ /* 0x000fe2000001084a */
[----:B------:R-:W-:Y:S01]  /*8e70*/  FFMA.FTZ R47, R63, R54, -R84 ;  /* 0x000000363f2f7223 */ /* 0x000fe20000010854 */
[----:B------:R-:W-:Y:S01]  /*8e80*/  FFMA.FTZ R42, R61, R73, R42 ;  /* 0x000000493d2a7223 */ /* 0x000fe2000001002a */
[----:B------:R-:W-:Y:S01]  /*8e90*/  FFMA.FTZ R75, R63, R56, R75 ;  /* 0x000000383f4b7223 */ /* 0x000fe2000001004b */
[----:B------:R-:W-:-:S02]  /*8ea0*/  F2FP.BF16.F32.PACK_AB R57, R58, R57 ;  /* 0x000000393a39723e */ /* 0x000fc400000010ff */
[----:B------:R-:W-:Y:S02]  /*8eb0*/  F2FP.BF16.F32.PACK_AB R55, R60, R55 ;  /* 0x000000373c37723e */ /* 0x000fe400000010ff */
[----:B------:R-:W-:Y:S02]  /*8ec0*/  F2FP.BF16.F32.PACK_AB R59, R72, R59 ;  /* 0x0000003b483b723e */ /* 0x000fe400000010ff */
[----:B------:R-:W-:Y:S02]  /*8ed0*/  F2FP.BF16.F32.PACK_AB R62, R43, R62 ;  /* 0x0000003e2b3e723e */ /* 0x000fe400000010ff */
[----:B------:R-:W-:Y:S01]  /*8ee0*/  F2FP.BF16.F32.PACK_AB R54, R44, R45 ;  /* 0x0000002d2c36723e */ /* 0x000fe200000010ff */
[----:B------:R-:W-:Y:S01]  /*8ef0*/  IMAD.MOV.U32 R45, RZ, RZ, R57 ;  /* 0x000000ffff2d7224 */ /* 0x000fe200078e0039 */
[----:B------:R-:W-:Y:S01]  /*8f00*/  F2FP.BF16.F32.PACK_AB R58, R47, R74 ;  /* 0x0000004a2f3a723e */ /* 0x000fe200000010ff */
[----:B------:R-:W-:Y:S01]  /*8f10*/  IMAD.MOV.U32 R43, RZ, RZ, R59 ;  /* 0x000000ffff2b7224 */ /* 0x000fe200078e003b */
[----:B------:R-:W-:Y:S01]  /*8f20*/  F2FP.BF16.F32.PACK_AB R44, R40, R41 ;  /* 0x00000029282c723e */ /* 0x000fe200000010ff */
[----:B------:R-:W-:Y:S01]  /*8f30*/  IMAD.MOV.U32 R40, RZ, RZ, R54 ;  /* 0x000000ffff287224 */ /* 0x000fe200078e0036 */
[----:B------:R-:W-:Y:S01]  /*8f40*/  F2FP.BF16.F32.PACK_AB R46, R75, R42 ;  /* 0x0000002a4b2e723e */ /* 0x000fe200000010ff */
[----:B------:R-:W-:-:S02]  /*8f50*/  IMAD.MOV.U32 R41, RZ, RZ, R55 ;  /* 0x000000ffff297224 */ /* 0x000fc400078e0037 */
[----:B------:R-:W-:Y:S02]  /*8f60*/  IMAD.MOV.U32 R42, RZ, RZ, R58 ;  /* 0x000000ffff2a7224 */ /* 0x000fe400078e003a */
[----:B------:R-:W-:-:S07]  /*8f70*/  IMAD.MOV.U32 R47, RZ, RZ, R62 ;  /* 0x000000ffff2f7224 */ /* 0x000fce00078e003e */
.L_x_700:
[----:B------:R-:W-:Y:S05]  /*8f80*/  BSYNC B2 ;  /* 0x0000000000027941 */ /* 0x000fea0003800000 */
.L_x_699:
[----:B0-----:R4:W-:Y:S04]  /*8f90*/  STG.E.128 desc[UR42][R48.64], R40 ;  /* 0x0000002830007986 */ /* 0x0019e8000c101d2a */
[----:B--2---:R4:W-:Y:S02]  /*8fa0*/  @!P3 STG.E.128 desc[UR42][R50.64], R44 ;  /* 0x0000002c3200b986 */ /* 0x0049e4000c101d2a */
.L_x_698:
[----:B------:R-:W-:Y:S05]  /*8fb0*/  BSYNC B1 ;  /* 0x0000000000017941 */ /* 0x000fea0003800000 */
.L_x_697:
[----:B------:R-:W-:Y:S01]  /*8fc0*/  ISETP.NE.AND P3, PT, R10, RZ, PT ;  /* 0x000000ff0a00720c */ /* 0x000fe20003f65270 */
[----:B------:R-:W-:-:S12]  /*8fd0*/  BSSY B1, `(.L_x_701) ;  /* 0x000007e000017945 */ /* 0x000fd80003800000 */
[----:B------:R-:W-:Y:S05]  /*8fe0*/  @!P3 BRA `(.L_x_702) ;  /* 0x0000000400f0b947 */ /* 0x000fea0003800000 */
[----:B----4-:R-:W-:Y:S01]  /*8ff0*/  SEL R40, R122, R148, !P1 ;  /* 0x000000947a287207 */ /* 0x010fe20004800000 */
        /* <DEDUP_REMOVED lines=30> */
[--C-:B------:R-:W-:Y:S01]  /*91e0*/  SHF.R.U64 R75, R68, 0x10, R69.reuse ;  /* 0x00000010444b7819 */ /* 0x100fe20000001245 */
[----:B--2---:R-:W-:Y:S01]  /*91f0*/  IMAD.U32 R56, R45, 0x10000, RZ ;  /* 0x000100002d387824 */ /* 0x004fe200078e00ff */
[----:B------:R-:W-:Y:S01]  /*9200*/  SHF.R.U32.HI R73, RZ, 0x10, R69 ;  /* 0x00000010ff497819 */ /* 0x000fe20000011645 */
[----:B------:R-:W-:Y:S01]  /*9210*/  IMAD.U32 R68, R47, 0x10000, RZ ;  /* 0x000100002f447824 */ /* 0x000fe200078e00ff */
[----:B------:R-:W-:Y:S01]  /*9220*/  SHF.R.U32.HI R69, RZ, 0x10, R81 ;  /* 0x00000010ff457819 */ /* 0x000fe20000011651 */
[----:B0-----:R-:W-:Y:S01]  /*9230*/  IMAD.U32 R61, R41, 0x10000, RZ ;  /* 0x00010000293d7824 */ /* 0x001fe200078e00ff */
[----:B------:R-:W-:Y:S01]  /*9240*/  PRMT R60, R158, 0x5410, R75 ;  /* 0x000054109e3c7816 */ /* 0x000fe2000000004b */
[----:B------:R-:W-:Y:S01]  /*9250*/  IMAD.U32 R59, R43, 0x10000, RZ ;  /* 0x000100002b3b7824 */ /* 0x000fe200078e00ff */
[----:B------:R-:W-:Y:S02]  /*9260*/  PRMT R69, R160, 0x5432, R69 ;  /* 0x00005432a0457816 */ /* 0x000fe40000000045 */
[----:B------:R-:W-:-:S02]  /*9270*/  SHF.R.U64 R63, R70, 0x10, R71 ;  /* 0x00000010463f7819 */ /* 0x000fc40000001247 */
[----:B------:R-:W-:Y:S01]  /*9280*/  SHF.R.U64 R55, R80, 0x10, R81 ;  /* 0x0000001050377819 */ /* 0x000fe20000001251 */
[----:B------:R-:W-:Y:S01]  /*9290*/  IMAD.U32 R70, R69, 0x10000, RZ ;  /* 0x0001000045467824 */ /* 0x000fe200078e00ff */
[----:B------:R-:W-:Y:S02]  /*92a0*/  PRMT R158, R158, 0x5432, R73 ;  /* 0x000054329e9e7816 */ /* 0x000fe40000000049 */
[----:B------:R-:W-:Y:S02]  /*92b0*/  SHF.R.U64 R72, R82, 0x10, R83 ;  /* 0x0000001052487819 */ /* 0x000fe40000001253 */
[----:B------:R-:W-:Y:S02]  /*92c0*/  SHF.R.U32.HI R71, RZ, 0x10, R71 ;  /* 0x00000010ff477819 */ /* 0x000fe40000011647 */
[----:B------:R-:W-:Y:S02]  /*92d0*/  LOP3.LUT R57, R47, 0xffff0000, RZ, 0xc0, !PT ;  /* 0xffff00002f397812 */ /* 0x000fe400078ec0ff */
[----:B------:R-:W-:-:S02]  /*92e0*/  SHF.R.U32.HI R82, RZ, 0x10, R83 ;  /* 0x00000010ff527819 */ /* 0x000fc40000011653 */
[----:B------:R-:W-:Y:S01]  /*92f0*/  PRMT R47, R156, 0x5410, R63 ;  /* 0x000054109c2f7816 */ /* 0x000fe2000000003f */
[----:B------:R-:W-:Y:S01]  /*9300*/  IMAD.U32 R63, R158, 0x10000, RZ ;  /* 0x000100009e3f7824 */ /* 0x000fe200078e00ff */
[----:B------:R-:W-:Y:S02]  /*9310*/  PRMT R160, R160, 0x5410, R55 ;  /* 0x00005410a0a07816 */ /* 0x000fe40000000037 */
[----:B------:R-:W-:Y:S01]  /*9320*/  PRMT R55, R159, 0x5410, R72 ;  /* 0x000054109f377816 */ /* 0x000fe20000000048 */
[-C--:B------:R-:W-:Y:S01]  /*9330*/  FMUL.FTZ R72, R56, R70.reuse ;  /* 0x0000004638487220 */ /* 0x080fe20000410000 */
[----:B------:R-:W-:Y:S01]  /*9340*/  PRMT R156, R156, 0x5432, R71 ;  /* 0x000054329c9c7816 */ /* 0x000fe20000000047 */
[-C--:B------:R-:W-:Y:S01]  /*9350*/  FMUL.FTZ R74, R56, R63.reuse ;  /* 0x0000003f384a7220 */ /* 0x080fe20000410000 */
[----:B------:R-:W-:Y:S01]  /*9360*/  LOP3.LUT R62, R45, 0xffff0000, RZ, 0xc0, !PT ;  /* 0xffff00002d3e7812 */ /* 0x000fe200078ec0ff */
[----:B------:R-:W-:Y:S01]  /*9370*/  FFMA.FTZ R56, R61, R63, -R72 ;  /* 0x0000003f3d387223 */ /* 0x000fe20000010848 */
[----:B------:R-:W-:Y:S01]  /*9380*/  PRMT R159, R159, 0x5432, R82 ;  /* 0x000054329f9f7816 */ /* 0x000fe20000000052 */
[----:B------:R-:W-:Y:S01]  /*9390*/  FFMA.FTZ R61, R61, R70, R74 ;  /* 0x000000463d3d7223 */ /* 0x000fe2000001004a */
[----:B------:R-:W-:Y:S01]  /*93a0*/  LOP3.LUT R71, R69, 0xffff0000, RZ, 0xc0, !PT ;  /* 0xffff000045477812 */ /* 0x000fe200078ec0ff */
[----:B------:R-:W-:Y:S01]  /*93b0*/  IMAD.U32 R69, R156, 0x10000, RZ ;  /* 0x000100009c457824 */ /* 0x000fe200078e00ff */
[----:B------:R-:W-:Y:S01]  /*93c0*/  LOP3.LUT R63, R158, 0xffff0000, RZ, 0xc0, !PT ;  /* 0xffff00009e3f7812 */ /* 0x000fe200078ec0ff */
[----:B------:R-:W-:Y:S01]  /*93d0*/  IMAD.U32 R72, R159, 0x10000, RZ ;  /* 0x000100009f487824 */ /* 0x000fe200078e00ff */
[----:B------:R-:W-:Y:S01]  /*93e0*/  LOP3.LUT R58, R41, 0xffff0000, RZ, 0xc0, !PT ;  /* 0xffff0000293a7812 */ /* 0x000fe200078ec0ff */
[C---:B------:R-:W-:Y:S01]  /*93f0*/  FMUL.FTZ R73, R62.reuse, R71 ;  /* 0x000000473e497220 */ /* 0x040fe20000410000 */
[----:B------:R-:W-:Y:S01]  /*9400*/  LOP3.LUT R74, R159, 0xffff0000, RZ, 0xc0, !PT ;  /* 0xffff00009f4a7812 */ /* 0x000fe200078ec0ff */
[-C--:B------:R-:W-:Y:S01]  /*9410*/  FMUL.FTZ R75, R62, R63.reuse ;  /* 0x0000003f3e4b7220 */ /* 0x080fe20000410000 */
[----:B------:R-:W-:Y:S01]  /*9420*/  FMUL.FTZ R62, R68, R72 ;  /* 0x00000048443e7220 */ /* 0x000fe20000410000 */
[----:B------:R-:W-:Y:S01]  /*9430*/  FFMA.FTZ R63, R58, R63, -R73 ;  /* 0x0000003f3a3f7223 */ /* 0x000fe20000010849 */
[-C--:B------:R-:W-:Y:S01]  /*9440*/  FMUL.FTZ R73, R68, R69.reuse ;  /* 0x0000004544497220 */ /* 0x080fe20000410000 */
[----:B------:R-:W-:Y:S01]  /*9450*/  LOP3.LUT R156, R156, 0xffff0000, RZ, 0xc0, !PT ;  /* 0xffff00009c9c7812 */ /* 0x000fe200078ec0ff */
[----:B------:R-:W-:Y:S01]  /*9460*/  FFMA.FTZ R62, R59, R69, -R62 ;  /* 0x000000453b3e7223 */ /* 0x000fe2000001083e */
[----:B------:R-:W-:Y:S01]  /*9470*/  SHF.L.U32 R45, R44, 0x10, RZ ;  /* 0x000000102c2d7819 */ /* 0x000fe200000006ff */
[----:B------:R-:W-:-:S02]  /*9480*/  IMAD.U32 R70, R160, 0x10000, RZ ;  /* 0x00010000a0467824 */ /* 0x000fc400078e00ff */
[----:B------:R-:W-:Y:S01]  /*9490*/  FFMA.FTZ R59, R59, R72, R73 ;  /* 0x000000483b3b7223 */ /* 0x000fe20000010049 */
[----:B------:R-:W-:Y:S01]  /*94a0*/  IMAD.U32 R68, R60, 0x10000, RZ ;  /* 0x000100003c447824 */ /* 0x000fe200078e00ff */
[----:B------:R-:W-:Y:S01]  /*94b0*/  LOP3.LUT R53, R43, 0xffff0000, RZ, 0xc0, !PT ;  /* 0xffff00002b357812 */ /* 0x000fe200078ec0ff */
[C---:B------:R-:W-:Y:S01]  /*94c0*/  FMUL.FTZ R72, R57.reuse, R74 ;  /* 0x0000004a39487220 */ /* 0x040fe20000410000 */
[----:B------:R-:W-:Y:S01]  /*94d0*/  FMUL.FTZ R80, R57, R156 ;  /* 0x0000009c39507220 */ /* 0x000fe20000410000 */
[----:B------:R-:W-:Y:S01]  /*94e0*/  LOP3.LUT R44, R44, 0xffff0000, RZ, 0xc0, !PT ;  /* 0xffff00002c2c7812 */ /* 0x000fe200078ec0ff */
[----:B------:R-:W-:Y:S01]  /*94f0*/  IMAD.U32 R41, R40, 0x10000, RZ ;  /* 0x0001000028297824 */ /* 0x000fe200078e00ff */
[----:B------:R-:W-:Y:S01]  /*9500*/  LOP3.LUT R69, R160, 0xffff0000, RZ, 0xc0, !PT ;  /* 0xffff0000a0457812 */ /* 0x000fe200078ec0ff */
[----:B------:R-:W-:Y:S01]  /*9510*/  FFMA.FTZ R58, R58, R71, R75 ;  /* 0x000000473a3a7223 */ /* 0x000fe2000001004b */
[----:B------:R-:W-:Y:S01]  /*9520*/  LOP3.LUT R57, R60, 0xffff0000, RZ, 0xc0, !PT ;  /* 0xffff00003c397812 */ /* 0x000fe200078ec0ff */
[C---:B------:R-:W-:Y:S01]  /*9530*/  FMUL.FTZ R60, R45.reuse, R70 ;  /* 0x000000462d3c7220 */ /* 0x040fe20000410000 */
[----:B------:R-:W-:Y:S01]  /*9540*/  FMUL.FTZ R45, R45, R68 ;  /* 0x000000442d2d7220 */ /* 0x000fe20000410000 */
[C---:B------:R-:W-:Y:S01]  /*9550*/  FFMA.FTZ R73, R53.reuse, R156, -R72 ;  /* 0x0000009c35497223 */ /* 0x040fe20000010848 */
[----:B------:R-:W-:Y:S01]  /*9560*/  FFMA.FTZ R80, R53, R74, R80 ;  /* 0x0000004a35507223 */ /* 0x000fe20000010050 */
[----:B------:R-:W-:Y:S01]  /*9570*/  LOP3.LUT R40, R40, 0xffff0000, RZ, 0xc0, !PT ;  /* 0xffff000028287812 */ /* 0x000fe200078ec0ff */
[C---:B------:R-:W-:Y:S01]  /*9580*/  IMAD.U32 R43, R42.reuse, 0x10000, RZ ;  /* 0x000100002a2b7824 */ /* 0x040fe200078e00ff */
[----:B------:R-:W-:Y:S01]  /*9590*/  LOP3.LUT R54, R42, 0xffff0000, RZ, 0xc0, !PT ;  /* 0xffff00002a367812 */ /* 0x000fe200078ec0ff */
[C---:B------:R-:W-:Y:S01]  /*95a0*/  FMUL.FTZ R53, R44.reuse, R69 ;  /* 0x000000452c357220 */ /* 0x040fe20000410000 */
[----:B------:R-:W-:Y:S01]  /*95b0*/  FMUL.FTZ R71, R44, R57 ;  /* 0x000000392c477220 */ /* 0x000fe20000410000 */
[----:B------:R-:W-:-:S02]  /*95c0*/  IMAD.U32 R42, R46, 0x10000, RZ ;  /* 0x000100002e2a7824 */ /* 0x000fc400078e00ff */
[C---:B------:R-:W-:Y:S01]  /*95d0*/  FFMA.FTZ R60, R41.reuse, R68, -R60 ;  /* 0x00000044293c7223 */ /* 0x040fe2000001083c */
[----:B------:R-:W-:Y:S01]  /*95e0*/  FFMA.FTZ R45, R41, R70, R45 ;  /* 0x00000046292d7223 */ /* 0x000fe2000001002d */
[----:B------:R-:W-:Y:S01]  /*95f0*/  IMAD.U32 R44, R55, 0x10000, RZ ;  /* 0x00010000372c7824 */ /* 0x000fe200078e00ff */
[----:B------:R-:W-:Y:S01]  /*9600*/  LOP3.LUT R46, R46, 0xffff0000, RZ, 0xc0, !PT ;  /* 0xffff00002e2e7812 */ /* 0x000fe200078ec0ff */
[----:B------:R-:W-:Y:S01]  /*9610*/  IMAD.U32 R41, R47, 0x10000, RZ ;  /* 0x000100002f297824 */ /* 0x000fe200078e00ff */
[----:B------:R-:W-:Y:S01]  /*9620*/  LOP3.LUT R55, R55, 0xffff0000, RZ, 0xc0, !PT ;  /* 0xffff000037377812 */ /* 0x000fe200078ec0ff */
[C---:B------:R-:W-:Y:S01]  /*9630*/  FFMA.FTZ R53, R40.reuse, R57, -R53 ;  /* 0x0000003928357223 */ /* 0x040fe20000010835 */
[----:B------:R-:W-:Y:S01]  /*9640*/  LOP3.LUT R47, R47, 0xffff0000, RZ, 0xc0, !PT ;  /* 0xffff00002f2f7812 */ /* 0x000fe200078ec0ff */
[----:B------:R-:W-:Y:S01]  /*9650*/  FFMA.FTZ R40, R40, R69, R71 ;  /* 0x0000004528287223 */ /* 0x000fe20000010047 */
[-C--:B------:R-:W-:Y:S01]  /*9660*/  FMUL.FTZ R68, R42, R44.reuse ;  /* 0x0000002c2a447220 */ /* 0x080fe20000410000 */
[----:B------:R-:W-:Y:S01]  /*9670*/  FMUL.FTZ R69, R46, R55 ;  /* 0x000000372e457220 */ /* 0x000fe20000410000 */
[----:B------:R-:W-:Y:S01]  /*9680*/  FMUL.FTZ R57, R42, R41 ;  /* 0x000000292a397220 */ /* 0x000fe20000410000 */
[----:B------:R-:W-:Y:S01]  /*9690*/  FMUL.FTZ R46, R46, R47 ;  /* 0x0000002f2e2e7220 */ /* 0x000fe20000410000 */
        /* <DEDUP_REMOVED lines=10> */
[----:B------:R-:W-:Y:S02]  /*9740*/  F2FP.BF16.F32.PACK_AB R43, R73, R62 ;  /* 0x0000003e492b723e */ /* 0x000fe400000010ff */
[----:B------:R-:W-:Y:S02]  /*9750*/  F2FP.BF16.F32.PACK_AB R47, R80, R59 ;  /* 0x0000003b502f723e */ /* 0x000fe400000010ff */
[----:B------:R-:W-:-:S02]  /*9760*/  F2FP.BF16.F32.PACK_AB R42, R69, R68 ;  /* 0x00000044452a723e */ /* 0x000fc400000010ff */
[----:B------:R-:W-:-:S07]  /*9770*/  F2FP.BF16.F32.PACK_AB R46, R46, R57 ;  /* 0x000000392e2e723e */ /* 0x000fce00000010ff */
.L_x_704:
[----:B------:R-:W-:Y:S05]  /*9780*/  BSYNC B2 ;  /* 0x0000000000027941 */ /* 0x000fea0003800000 */
.L_x_703:
[----:B0-----:R0:W-:Y:S04]  /*9790*/  STG.E.128 desc[UR42][R48.64], R40 ;  /* 0x0000002830007986 */ /* 0x0011e8000c101d2a */
[----:B--2---:R0:W-:Y:S02]  /*97a0*/  @!P3 STG.E.128 desc[UR42][R50.64], R44 ;  /* 0x0000002c3200b986 */ /* 0x0041e4000c101d2a */
.L_x_702:
[----:B------:R-:W-:Y:S05]  /*97b0*/  BSYNC B1 ;  /* 0x0000000000017941 */ /* 0x000fea0003800000 */
.L_x_701:
[----:B------:R-:W-:-:S13]  /*97c0*/  ISETP.NE.AND P3, PT, R9, RZ, PT ;  /* 0x000000ff0900720c */ /* 0x000fda0003f65270 */
[----:B------:R-:W-:Y:S05]  /*97d0*/  @!P3 BRA `(.L_x_655) ;  /* 0x0000000800d8b947 */ /* 0x000fea0003800000 */
[----:B0---4-:R-:W2:Y:S01]  /*97e0*/  LDL R40, [R1+0x10] ;  /* 0x0000100001287983 */ /* 0x011ea20000100800 */
[----:B------:R-:W-:Y:S01]  /*97f0*/  BSSY B1, `(.L_x_705) ;  /* 0x0000074000017945 */ /* 0x000fe20003800000 */
[----:B--2---:R-:W-:-:S04]  /*9800*/  LOP3.LUT P4, RZ, R40, 0x1, RZ, 0xc0, !PT ;  /* 0x0000000128ff7812 */ /* 0x004fc8000788c0ff */
[----:B------:R-:W-:Y:S02]  /*9810*/  SEL R148, R122, R148, !P4 ;  /* 0x000000947a947207 */ /* 0x000fe40006000000 */
[----:B---3--:R-:W-:Y:S02]  /*9820*/  IADD3 R49, P3, P4, R102, R126, R15 ;  /* 0x0000007e66317210 */ /* 0x008fe40007c7e00f */
[----:B------:R-:W-:Y:S02]  /*9830*/  SHF.R.S32.HI R41, RZ, 0x1f, R148 ;  /* 0x0000001fff297819 */ /* 0x000fe40000011494 */
[----:B------:R-:W-:Y:S02]  /*9840*/  IADD3.X R54, R97, R52, R11, P3, P4 ;  /* 0x0000003461367210 */ /* 0x000fe40001fe840b */
[----:B------:R-:W-:Y:S02]  /*9850*/  LEA.HI R41, R41, R148, RZ, 0x4 ;  /* 0x0000009429297211 */ /* 0x000fe400078f20ff */
[----:B------:R-:W-:-:S02]  /*9860*/  ISETP.GE.AND P4, PT, R100, R117, PT ;  /* 0x000000756400720c */ /* 0x000fc40003f86270 */
[----:B------:R-:W-:Y:S02]  /*9870*/  LEA.HI.SX32 R41, R41, R20, 0x1c ;  /* 0x0000001429297211 */ /* 0x000fe400078fe2ff */
[----:B------:R-:W-:Y:S02]  /*9880*/  LEA R48, P3, R49, R120, 0x1 ;  /* 0x0000007831307211 */ /* 0x000fe400078608ff */
[----:B------:R-:W-:Y:S01]  /*9890*/  SHF.R.S32.HI R40, RZ, 0x1f, R41 ;  /* 0x0000001fff287819 */ /* 0x000fe20000011429 */
[----:B------:R-:W-:Y:S01]  /*98a0*/  IMAD.SHL.U32 R50, R41, 0x8, RZ ;  /* 0x0000000829327824 */ /* 0x000fe200078e00ff */
[----:B------:R-:W-:Y:S02]  /*98b0*/  LEA.HI.X R49, R49, R121, R54, 0x1, P3 ;  /* 0x0000007931317211 */ /* 0x000fe400018f0c36 */
[----:B------:R-:W-:Y:S02]  /*98c0*/  LEA.HI R40, R40, R41, RZ, 0x3 ;  /* 0x0000002928287211 */ /* 0x000fe400078f18ff */
[----:B------:R-:W-:-:S03]  /*98d0*/  LOP3.LUT R41, R185, 0x38, R50, 0xf8, !PT ;  /* 0x00000038b9297812 */ /* 0x000fc600078ef832 */
[----:B------:R-:W-:Y:S01]  /*98e0*/  IMAD.SHL.U32 R42, R40, 0x400, RZ ;  /* 0x00000400282a7824 */ /* 0x000fe200078e00ff */
[----:B------:R-:W-:Y:S01]  /*98f0*/  LOP3.LUT R40, R41, R230, RZ, 0x3c, !PT ;  /* 0x000000e629287212 */ /* 0x000fe200078e3cff */
[----:B------:R-:W-:-:S03]  /*9900*/  IMAD R41, R16, 0x6000, R138 ;  /* 0x0000600010297824 */ /* 0x000fc600078e028a */
[----:B------:R-:W-:Y:S01]  /*9910*/  LOP3.LUT R42, R42, 0x7fffe000, RZ, 0xc0, !PT ;  /* 0x7fffe0002a2a7812 */ /* 0x000fe200078ec0ff */
[----:B------:R-:W-:-:S03]  /*9920*/  IMAD R41, R41, 0x2, R2 ;  /* 0x0000000229297824 */ /* 0x000fc600078e0202 */
[----:B------:R-:W-:-:S05]  /*9930*/  IADD3 R43, R40, R42, R195 ;  /* 0x0000002a282b7210 */ /* 0x000fca0007ffe0c3 */
[----:B------:R-:W-:-:S04]  /*9940*/  IMAD R43, R16, 0x6000, R43 ;  /* 0x00006000102b7824 */ /* 0x000fc800078e022b */
[----:B------:R-:W-:Y:S02]  /*9950*/  IMAD R44, R43, 0x2, R2 ;  /* 0x000000022b2c7824 */ /* 0x000fe400078e0202 */
[----:B------:R-:W0:Y:S04]  /*9960*/  LDS.128 R40, [R41+0x1c400] ;  /* 0x01c4000029287984 */ /* 0x000e280000000c00 */
[----:B------:R-:W2:Y:S01]  /*9970*/  LDS.128 R44, [R44+0x1c400] ;  /* 0x01c400002c2c7984 */ /* 0x000ea20000000c00 */
[----:B------:R-:W-:Y:S05]  /*9980*/  @P4 BRA `(.L_x_706) ;  /* 0x0000000400684947 */ /* 0x000fea0003800000 */
[----:B------:R-:W-:Y:S01]  /*9990*/  SHF.R.U64 R68, R64, 0x10, R65 ;  /* 0x0000001040447819 */ /* 0x000fe20000001241 */
[----:B--2---:R-:W-:Y:S01]  /*99a0*/  IMAD.U32 R58, R45, 0x10000, RZ ;  /* 0x000100002d3a7824 */ /* 0x004fe200078e00ff */
[----:B------:R-:W-:Y:S01]  /*99b0*/  SHF.R.U64 R63, R66, 0x10, R67 ;  /* 0x00000010423f7819 */ /* 0x000fe20000001243 */
[----:B0-----:R-:W-:Y:S01]  /*99c0*/  IMAD.U32 R55, R41, 0x10000, RZ ;  /* 0x0001000029377824 */ /* 0x001fe200078e00ff */
[----:B------:R-:W-:Y:S01]  /*99d0*/  SHF.R.U64 R62, R76, 0x10, R77 ;  /* 0x000000104c3e7819 */ /* 0x000fe2000000124d */
[----:B------:R-:W-:Y:S01]  /*99e0*/  IMAD.U32 R60, R47, 0x10000, RZ ;  /* 0x000100002f3c7824 */ /* 0x000fe200078e00ff */
[----:B------:R-:W-:Y:S01]  /*99f0*/  SHF.R.U32.HI R64, RZ, 0x10, R65 ;  /* 0x00000010ff407819 */ /* 0x000fe20000011641 */
[----:B------:R-:W-:Y:S01]  /*9a00*/  IMAD.U32 R57, R43, 0x10000, RZ ;  /* 0x000100002b397824 */ /* 0x000fe200078e00ff */
[----:B------:R-:W-:Y:S01]  /*9a10*/  SHF.R.U32.HI R76, RZ, 0x10, R77 ;  /* 0x00000010ff4c7819 */ /* 0x000fe2000001164d */
[----:B------:R-:W-:Y:S01]  /*9a20*/  IMAD.U32 R53, R44, 0x10000, RZ ;  /* 0x000100002c357824 */ /* 0x000fe200078e00ff */
[----:B------:R-:W-:Y:S01]  /*9a30*/  LOP3.LUT R59, R45, 0xffff0000, RZ, 0xc0, !PT ;  /* 0xffff00002d3b7812 */ /* 0x000fe200078ec0ff */
[----:B------:R-:W-:Y:S01]  /*9a40*/  IMAD.U32 R51, R40, 0x10000, RZ ;  /* 0x0001000028337824 */ /* 0x000fe200078e00ff */
[----:B------:R-:W-:-:S02]  /*9a50*/  PRMT R61, R153, 0x5410, R68 ;  /* 0x00005410993d7816 */ /* 0x000fc40000000044 */
[----:B------:R-:W-:Y:S02]  /*9a60*/  PRMT R45, R152, 0x5410, R63 ;  /* 0x00005410982d7816 */ /* 0x000fe4000000003f */
[----:B------:R-:W-:Y:S02]  /*9a70*/  PRMT R153, R153, 0x5432, R64 ;  /* 0x0000543299997816 */ /* 0x000fe40000000040 */
[C---:B------:R-:W-:Y:S02]  /*9a80*/  PRMT R63, R155.reuse, 0x5432, R76 ;  /* 0x000054329b3f7816 */ /* 0x040fe4000000004c */
[----:B------:R-:W-:Y:S01]  /*9a90*/  PRMT R155, R155, 0x5410, R62 ;  /* 0x000054109b9b7816 */ /* 0x000fe2000000003e */
[----:B------:R-:W-:Y:S01]  /*9aa0*/  IMAD.U32 R62, R153, 0x10000, RZ ;  /* 0x00010000993e7824 */ /* 0x000fe200078e00ff */
[----:B------:R-:W-:Y:S01]  /*9ab0*/  SHF.R.U32.HI R67, RZ, 0x10, R67 ;  /* 0x00000010ff437819 */ /* 0x000fe20000011643 */
[----:B------:R-:W-:Y:S01]  /*9ac0*/  IMAD.U32 R64, R63, 0x10000, RZ ;  /* 0x000100003f407824 */ /* 0x000fe200078e00ff */
[--C-:B------:R-:W-:Y:S01]  /*9ad0*/  SHF.R.U64 R65, R78, 0x10, R79.reuse ;  /* 0x000000104e417819 */ /* 0x100fe2000000124f */
[C---:B------:R-:W-:Y:S01]  /*9ae0*/  FMUL.FTZ R68, R58.reuse, R62 ;  /* 0x0000003e3a447220 */ /* 0x040fe20000410000 */
[----:B------:R-:W-:Y:S01]  /*9af0*/  SHF.R.U32.HI R79, RZ, 0x10, R79 ;  /* 0x00000010ff4f7819 */ /* 0x000fe2000001164f */
[-C--:B------:R-:W-:Y:S01]  /*9b00*/  FMUL.FTZ R66, R58, R64.reuse ;  /* 0x000000403a427220 */ /* 0x080fe20000410000 */
[----:B------:R-:W-:Y:S01]  /*9b10*/  PRMT R152, R152, 0x5432, R67 ;  /* 0x0000543298987816 */ /* 0x000fe20000000043 */
[C---:B------:R-:W-:Y:S01]  /*9b20*/  FFMA.FTZ R68, R55.reuse, R64, R68 ;  /* 0x0000004037447223 */ /* 0x040fe20000010044 */
[C---:B------:R-:W-:Y:S01]  /*9b30*/  PRMT R65, R154.reuse, 0x5410, R65 ;  /* 0x000054109a417816 */ /* 0x040fe20000000041 */
[----:B------:R-:W-:Y:S01]  /*9b40*/  FFMA.FTZ R66, R55, R62, -R66 ;  /* 0x0000003e37427223 */ /* 0x000fe20000010842 */
[----:B------:R-:W-:Y:S01]  /*9b50*/  PRMT R154, R154, 0x5432, R79 ;  /* 0x000054329a9a7816 */ /* 0x000fe2000000004f */
[----:B------:R-:W-:Y:S01]  /*9b60*/  IMAD.U32 R55, R152, 0x10000, RZ ;  /* 0x0001000098377824 */ /* 0x000fe200078e00ff */
[----:B------:R-:W-:-:S02]  /*9b70*/  LOP3.LUT R63, R63, 0xffff0000, RZ, 0xc0, !PT ;  /* 0xffff00003f3f7812 */ /* 0x000fc400078ec0ff */
[----:B------:R-:W-:Y:S01]  /*9b80*/  LOP3.LUT R153, R153, 0xffff0000, RZ, 0xc0, !PT ;  /* 0xffff000099997812 */ /* 0x000fe200078ec0ff */
[----:B------:R-:W-:Y:S02]  /*9b90*/  IMAD.U32 R58, R154, 0x10000, RZ ;  /* 0x000100009a3a7824 */ /* 0x000fe400078e00ff */
[C---:B------:R-:W-:Y:S01]  /*9ba0*/  FMUL.FTZ R69, R60.reuse, R55 ;  /* 0x000000373c457220 */ /* 0x040fe20000410000 */
[----:B------:R-:W-:Y:S01]  /*9bb0*/  LOP3.LUT R56, R41, 0xffff0000, RZ, 0xc0, !PT ;  /* 0xffff000029387812 */ /* 0x000fe200078ec0ff */
[----:B------:R-:W-:Y:S01]  /*9bc0*/  FMUL.FTZ R67, R59, R63 ;  /* 0x0000003f3b437220 */ /* 0x000fe20000410000 */
[----:B------:R-:W-:Y:S01]  /*9bd0*/  LOP3.LUT R47, R47, 0xffff0000, RZ, 0xc0, !PT ;  /* 0xffff00002f2f7812 */ /* 0x000fe200078ec0ff */
[----:B------:R-:W-:Y:S01]  /*9be0*/  FMUL.FTZ R59, R59, R153 ;  /* 0x000000993b3b7220 */ /* 0x000fe20000410000 */
[-C--:B------:R-:W-:Y:S01]  /*9bf0*/  FMUL.FTZ R62, R60, R58.reuse ;  /* 0x0000003a3c3e7220 */ /* 0x080fe20000410000 */
[----:B------:R-:W-:Y:S01]  /*9c00*/  LOP3.LUT R154, R154, 0xffff0000, RZ, 0xc0, !PT ;  /* 0xffff00009a9a7812 */ /* 0x000fe200078ec0ff */
[----:B------:R-:W-:Y:S01]  /*9c10*/  FFMA.FTZ R69, R57, R58, R69 ;  /* 0x0000003a39457223 */ /* 0x000fe20000010045 */
[----:B------:R-:W-:Y:S01]  /*9c20*/  LOP3.LUT R152, R152, 0xffff0000, RZ, 0xc0, !PT ;  /* 0xffff000098987812 */ /* 0x000fe200078ec0ff */
[----:B------:R-:W-:-:S02]  /*9c30*/  IMAD.U32 R58, R155, 0x10000, RZ ;  /* 0x000100009b3a7824 */ /* 0x000fc400078e00ff */
[C---:B------:R-:W-:Y:S01]  /*9c40*/  FFMA.FTZ R67, R56.reuse, R153, -R67 ;  /* 0x0000009938437223 */ /* 0x040fe20000010843 */
[----:B------:R-:W-:Y:S01]  /*9c50*/  FFMA.FTZ R59, R56, R63, R59 ;  /* 0x0000003f383b7223 */ /* 0x000fe2000001003b */
[----:B------:R-:W-:Y:S01]  /*9c60*/  FFMA.FTZ R62, R57, R55, -R62 ;  /* 0x00000037393e7223 */ /* 0x000fe2000001083e */
[----:B------:R-:W-:Y:S01]  /*9c70*/  LOP3.LUT R54, R43, 0xffff0000, RZ, 0xc0, !PT ;  /* 0xffff00002b367812 */ /* 0x000fe200078ec0ff */
[----:B------:R-:W-:Y:S01]  /*9c80*/  FMUL.FTZ R55, R47, R154 ;  /* 0x0000009a2f377220 */ /* 0x000fe20000410000 */
[----:B------:R-:W-:Y:S01]  /*9c90*/  IMAD.U32 R56, R61, 0x10000, RZ ;  /* 0x000100003d387824 */ /* 0x000fe200078e00ff */
[----:B------:R-:W-:Y:S01]  /*9ca0*/  LOP3.LUT R44, R44, 0xffff0000, RZ, 0xc0, !PT ;  /* 0xffff00002c2c7812 */ /* 0x000fe200078ec0ff */
[----:B------:R-:W-:Y:S01]  /*9cb0*/  FMUL.FTZ R47, R47, R152 ;  /* 0x000000982f2f7220 */ /* 0x000fe20000410000 */
[----:B------:R-:W-:Y:S01]  /*9cc0*/  LOP3.LUT R155, R155, 0xffff0000, RZ, 0xc0, !PT ;  /* 0xffff00009b9b7812 */ /* 0x000fe200078ec0ff */
[----:B------:R-:W-:Y:S01]  /*9cd0*/  FMUL.FTZ R60, R53, R58 ;  /* 0x0000003a353c7220 */ /* 0x000fe20000410000 */
[----:B------:R-:W-:Y:S01]  /*9ce0*/  LOP3.LUT R61, R61, 0xffff0000, RZ, 0xc0, !PT ;  /* 0xffff00003d3d7812 */ /* 0x000fe200078ec0ff */
[C---:B------:R-:W-:Y:S01]  /*9cf0*/  FFMA.FTZ R55, R54.reuse, R152, -R55 ;  /* 0x0000009836377223 */ /* 0x040fe20000010837 */
[----:B------:R-:W-:Y:S01]  /*9d00*/  FMUL.FTZ R53, R53, R56 ;  /* 0x0000003835357220 */ /* 0x000fe20000410000 */
[----:B------:R-:W-:Y:S01]  /*9d10*/  FFMA.FTZ R154, R54, R154, R47 ;  /* 0x0000009a369a7223 */ /* 0x000fe2000001002f */
[----:B------:R-:W-:Y:S01]  /*9d20*/  FFMA.FTZ R60, R51, R56, -R60 ;  /* 0x00000038333c7223 */ /* 0x000fe2000001083c */
[----:B------:R-:W-:Y:S01]  /*9d30*/  LOP3.LUT R41, R40, 0xffff0000, RZ, 0xc0, !PT ;  /* 0xffff000028297812 */ /* 0x000fe200078ec0ff */
[C---:B------:R-:W-:Y:S01]  /*9d40*/  FMUL.FTZ R54, R44.reuse, R155 ;  /* 0x0000009b2c367220 */ /* 0x040fe20000410000 */
[-C--:B------:R-:W-:Y:S01]  /*9d50*/  FMUL.FTZ R56, R44, R61.reuse ;  /* 0x0000003d2c387220 */ /* 0x080fe20000410000 */
[C---:B------:R-:W-:Y:S01]  /*9d60*/  IMAD.U32 R43, R46.reuse, 0x10000, RZ ;  /* 0x000100002e2b7824 */ /* 0x040fe200078e00ff */
[----:B------:R-:W-:Y:S01]  /*9d70*/  SHF.L.U32 R44, R45, 0x10, RZ ;  /* 0x000000102d2c7819 */ /* 0x000fe200000006ff */
[C---:B------:R-:W-:Y:S01]  /*9d80*/  IMAD.U32 R47, R65.reuse, 0x10000, RZ ;  /* 0x00010000412f7824 */ /* 0x040fe200078e00ff */
[----:B------:R-:W-:Y:S01]  /*9d90*/  LOP3.LUT R46, R46, 0xffff0000, RZ, 0xc0, !PT ;  /* 0xffff00002e2e7812 */ /* 0x000fe200078ec0ff */
[C---:B------:R-:W-:Y:S01]  /*9da0*/  IMAD.U32 R40, R42.reuse, 0x10000, RZ ;  /* 0x000100002a287824 */ /* 0x040fe200078e00ff */
[----:B------:R-:W-:Y:S01]  /*9db0*/  LOP3.LUT R65, R65, 0xffff0000, RZ, 0xc0, !PT ;  /* 0xffff000041417812 */ /* 0x000fe200078ec0ff */
[----:B------:R-:W-:Y:S01]  /*9dc0*/  FFMA.FTZ R61, R41, R61, -R54 ;  /* 0x0000003d293d7223 */ /* 0x000fe20000010836 */
[----:B------:R-:W-:Y:S01]  /*9dd0*/  LOP3.LUT R45, R45, 0xffff0000, RZ, 0xc0, !PT ;  /* 0xffff00002d2d7812 */ /* 0x000fe200078ec0ff */
[----:B------:R-:W-:Y:S01]  /*9de0*/  FFMA.FTZ R56, R41, R155, R56 ;  /* 0x0000009b29387223 */ /* 0x000fe20000010038 */
[----:B------:R-:W-:Y:S01]  /*9df0*/  LOP3.LUT R42, R42, 0xffff0000, RZ, 0xc0, !PT ;  /* 0xffff00002a2a7812 */ /* 0x000fe200078ec0ff */
[C---:B------:R-:W-:Y:S01]  /*9e00*/  FMUL.FTZ R41, R43.reuse, R47 ;  /* 0x0000002f2b297220 */ /* 0x040fe20000410000 */
[-C--:B------:R-:W-:Y:S01]  /*9e10*/  FMUL.FTZ R54, R43, R44.reuse ;  /* 0x0000002c2b367220 */ /* 0x080fe20000410000 */
[C---:B------:R-:W-:Y:S01]  /*9e20*/  FMUL.FTZ R43, R46.reuse, R65 ;  /* 0x000000412e2b7220 */ /* 0x040fe20000410000 */
[----:B------:R-:W-:Y:S01]  /*9e30*/  FMUL.FTZ R46, R46, R45 ;  /* 0x0000002d2e2e7220 */ /* 0x000fe20000410000 */
[C---:B------:R-:W-:Y:S01]  /*9e40*/  FFMA.FTZ R41, R40.reuse, R44, -R41 ;  /* 0x0000002c28297223 */ /* 0x040fe20000010829 */
[----:B------:R-:W-:Y:S01]  /*9e50*/  FFMA.FTZ R54, R40, R47, R54 ;  /* 0x0000002f28367223 */ /* 0x000fe20000010036 */
        /* <DEDUP_REMOVED lines=13> */
.L_x_706:
[----:B------:R-:W-:Y:S05]  /*9f30*/  BSYNC B1 ;  /* 0x0000000000017941 */ /* 0x000fea0003800000 */
.L_x_705:
[----:B0-----:R0:W-:Y:S01]  /*9f40*/  STG.E.128 desc[UR42][R48.64], R40 ;  /* 0x0000002830007986 */ /* 0x0011e2000c101d2a */
[----:B------:R-:W-:-:S13]  /*9f50*/  ISETP.GE.AND P3, PT, R50, R147, PT ;  /* 0x000000933200720c */ /* 0x000fda0003f66270 */
[----:B------:R-:W-:Y:S05]  /*9f60*/  @P3 BRA `(.L_x_655) ;  /* 0x0000000000f43947 */ /* 0x000fea0003800000 */
[--C-:B------:R-:W-:Y:S02]  /*9f70*/  IADD3 R126, P3, P4, R102, R126, R50.reuse ;  /* 0x0000007e667e7210 */ /* 0x100fe40007c7e032 */
[----:B------:R-:W-:-:S04]  /*9f80*/  SHF.R.S32.HI R50, RZ, 0x1f, R50 ;  /* 0x0000001fff327819 */ /* 0x000fc80000011432 */
[----:B------:R-:W-:Y:S02]  /*9f90*/  IADD3.X R52, R97, R52, R50, P3, P4 ;  /* 0x0000003461347210 */ /* 0x000fe40001fe8432 */
[----:B------:R-:W-:-:S04]  /*9fa0*/  LEA R120, P3, R126, R120, 0x1 ;  /* 0x000000787e787211 */ /* 0x000fc800078608ff */
[----:B------:R-:W-:-:S05]  /*9fb0*/  LEA.HI.X R121, R126, R121, R52, 0x1, P3 ;  /* 0x000000797e797211 */ /* 0x000fca00018f0c34 */
[----:B--2---:R2:W-:Y:S01]  /*9fc0*/  STG.E.128 desc[UR42][R120.64], R44 ;  /* 0x0000002c78007986 */ /* 0x0045e2000c101d2a */
[----:B------:R-:W-:Y:S05]  /*9fd0*/  BRA `(.L_x_655) ;  /* 0x0000000000d87947 */ /* 0x000fea0003800000 */
.L_x_622:
[----:B------:R-:W-:-:S06]  /*9fe0*/  UISETP.NE.AND UP0, UPT, UR37, 0x3, UPT ;  /* 0x000000032500788c */ /* 0x000fcc000bf05270 */
[----:B------:R-:W-:-:S13]  /*9ff0*/  PLOP3.LUT P2, PT, PT, PT, UP0, 0x80, 0x0 ;  /* 0x000000000000781c */ /* 0x000fda0003f4f008 */
[----:B------:R-:W-:Y:S05]  /*a000*/  @!P2 BRA `(.L_x_707) ;  /* 0x000000000004a947 */ /* 0x000fea0003800000 */
[----:B------:R-:W-:Y:S01]  /*a010*/  BPT.TRAP 0x1 ;  /* 0x000000040000795c */ /* 0x000fe20000300000 */
.L_x_707:
[----:B------:R-:W-:Y:S01]  /*a020*/  IMAD R3, R16, 0x8, R2 ;  /* 0x0000000810037824 */ /* 0x000fe200078e0202 */
[----:B------:R-:W-:Y:S01]  /*a030*/  SHF.L.U32 R0, R184, 0x1f, RZ ;  /* 0x0000001fb8007819 */ /* 0x000fe200000006ff */
[----:B------:R-:W-:Y:S01]  /*a040*/  IMAD R4, R24, -0x80, R25 ;  /* 0xffffff8018047824 */ /* 0x000fe200078e0219 */
[----:B------:R-:W-:Y:S02]  /*a050*/  BSSY B1, `(.L_x_708) ;  /* 0x0000005000017945 */ /* 0x000fe40003800000 */
[----:B------:R-:W1:Y:S02]  /*a060*/  SYNCS.PHASECHK.TRANS64.TRYWAIT P4, [R3+URZ+0x34890], R0 ;  /* 0x03489000030075a7 */ /* 0x000e64000808017f */
[----:B------:R-:W-:-:S04]  /*a070*/  VIMNMX R4, R4, 0x80, PT ;  /* 0x0000008004047848 */ /* 0x000fc80003fe0100 */
[----:B------:R-:W-:Y:S01]  /*a080*/  ISETP.GE.AND P3, PT, R17, R4, PT ;  /* 0x000000041100720c */ /* 0x000fe20003f66270 */
[----:B-1----:R-:W-:-:S12]  /*a090*/  @!P4 BRA `(.L_x_709) ;  /* 0x0000016c0014c947 */ /* 0x002fd80003800000 */
.L_x_980:
[----:B------:R-:W-:Y:S05]  /*a0a0*/  BSYNC B1 ;  /* 0x0000000000017941 */ /* 0x000fea0003800000 */
.L_x_708:
[----:B------:R-:W-:Y:S04]  /*a0b0*/  BSSY B1, `(.L_x_710) ;  /* 0x0000014000017945 */ /* 0x000fe80003800000 */
[----:B------:R-:W-:Y:S05]  /*a0c0*/  @P3 BRA `(.L_x_711) ;  /* 0x0000000000483947 */ /* 0x000fea0003800000 */
[----:B------:R-:W-:Y:S02]  /*a0d0*/  ISETP.NE.AND P4, PT, R14, RZ, PT ;  /* 0x000000ff0e00720c */ /* 0x000fe40003f85270 */
[----:B------:R-:W-:-:S11]  /*a0e0*/  ISETP.NE.AND P3, PT, R10, RZ, PT ;  /* 0x000000ff0a00720c */ /* 0x000fd60003f65270 */
[----:B0-----:R-:W0:Y:S04]  /*a0f0*/  @P4 LDS.128 R40, [R51] ;  /* 0x0000000033284984 */ /* 0x001e280000000c00 */
[----:B------:R-:W2:Y:S04]  /*a100*/  @P3 LDS.128 R44, [R50] ;  /* 0x00000000322c3984 */ /* 0x000ea80000000c00 */
[----:B0-----:R-:W-:Y:S01]  /*a110*/  @P4 STG.E.128 desc[UR42][R52.64], R40 ;  /* 0x0000002834004986 */ /* 0x001fe2000c101d2a */
[----:B------:R-:W-:-:S03]  /*a120*/  ISETP.NE.AND P4, PT, R9, RZ, PT ;  /* 0x000000ff0900720c */ /* 0x000fc60003f85270 */
[----:B--2---:R-:W-:Y:S01]  /*a130*/  @P3 STG.E.128 desc[UR42][R52.64+0x40], R44 ;  /* 0x0000402c34003986 */ /* 0x004fe2000c101d2a */
[----:B------:R-:W-:-:S09]  /*a140*/  ISETP.NE.AND P3, PT, R8, RZ, PT ;  /* 0x000000ff0800720c */ /* 0x000fd20003f65270 */
[----:B------:R-:W0:Y:S04]  /*a150*/  @P4 LDS.128 R40, [R51+0x4000] ;  /* 0x0040000033284984 */ /* 0x000e280000000c00 */
[----:B------:R-:W2:Y:S04]  /*a160*/  @P3 LDS.128 R44, [R50+0x4000] ;  /* 0x00400000322c3984 */ /* 0x000ea80000000c00 */
[----:B0-----:R-:W-:Y:S01]  /*a170*/  @P4 STG.E.128 desc[UR42][R52.64+0x80], R40 ;  /* 0x0000802834004986 */ /* 0x001fe2000c101d2a */
[----:B------:R-:W-:-:S03]  /*a180*/  ISETP.NE.AND P4, PT, R6, RZ, PT ;  /* 0x000000ff0600720c */ /* 0x000fc60003f85270 */
[----:B--2---:R-:W-:Y:S01]  /*a190*/  @P3 STG.E.128 desc[UR42][R52.64+0xc0], R44 ;  /* 0x0000c02c34003986 */ /* 0x004fe2000c101d2a */
[----:B------:R-:W-:-:S09]  /*a1a0*/  ISETP.NE.AND P3, PT, R7, RZ, PT ;  /* 0x000000ff0700720c */ /* 0x000fd20003f65270 */
[----:B------:R-:W0:Y:S04]  /*a1b0*/  @P4 LDS.128 R44, [R50+0x8000] ;  /* 0x00800000322c4984 */ /* 0x000e280000000c00 */
[----:B------:R-:W2:Y:S04]  /*a1c0*/  @P3 LDS.128 R40, [R51+0x8000] ;  /* 0x0080000033283984 */ /* 0x000ea80000000c00 */
[----:B0-----:R3:W-:Y:S04]  /*a1d0*/  @P4 STG.E.128 desc[UR42][R52.64+0x140], R44 ;  /* 0x0001402c34004986 */ /* 0x0017e8000c101d2a */
[----:B--2---:R3:W-:Y:S02]  /*a1e0*/  @P3 STG.E.128 desc[UR42][R52.64+0x100], R40 ;  /* 0x0001002834003986 */ /* 0x0047e4000c101d2a */
.L_x_711:
[----:B------:R-:W-:Y:S05]  /*a1f0*/  BSYNC B1 ;  /* 0x0000000000017941 */ /* 0x000fea0003800000 */
.L_x_710:
[----:B------:R-:W-:-:S13]  /*a200*/  ISETP.GE.AND P3, PT, R205, R4, PT ;  /* 0x00000004cd00720c */ /* 0x000fda0003f66270 */
[----:B------:R-:W-:Y:S05]  /*a210*/  @P3 BRA `(.L_x_655) ;  /* 0x0000000000483947 */ /* 0x000fea0003800000 */
[----:B------:R-:W-:Y:S02]  /*a220*/  ISETP.NE.AND P4, PT, R14, RZ, PT ;  /* 0x000000ff0e00720c */ /* 0x000fe40003f85270 */
[----:B------:R-:W-:-:S11]  /*a230*/  ISETP.NE.AND P3, PT, R9, RZ, PT ;  /* 0x000000ff0900720c */ /* 0x000fd60003f65270 */
[----:B0--3--:R-:W0:Y:S04]  /*a240*/  @P4 LDS.128 R40, [R51+0x2000] ;  /* 0x0020000033284984 */ /* 0x009e280000000c00 */
[----:B------:R-:W2:Y:S04]  /*a250*/  @P3 LDS.128 R44, [R51+0x6000] ;  /* 0x00600000332c3984 */ /* 0x000ea80000000c00 */
        /* <DEDUP_REMOVED lines=14> */
.L_x_655:
[----:B------:R-:W-:Y:S05]  /*a340*/  BSYNC B0 ;  /* 0x0000000000007941 */ /* 0x000fea0003800000 */
.L_x_621:
[----:B0-234-:R-:W0:Y:S01]  /*a350*/  S2R R40, SR_TID.X ;  /* 0x0000000000287919 */ /* 0x01de220000002100 */
[----:B------:R-:W-:Y:S01]  /*a360*/  @!PT LDS RZ, [RZ] ;  /* 0x00000000fffff984 */ /* 0x000fe20000000800 */
[----:B------:R-:W-:Y:S01]  /*a370*/  @!PT LDS RZ, [RZ] ;  /* 0x00000000fffff984 */ /* 0x000fe20000000800 */
[----:B------:R-:W-:Y:S01]  /*a380*/  @!PT LDS RZ, [RZ] ;  /* 0x00000000fffff984 */ /* 0x000fe20000000800 */
[----:B------:R-:W-:Y:S01]  /*a390*/  @!PT LDS RZ, [RZ] ;  /* 0x00000000fffff984 */ /* 0x000fe20000000800 */
[----:B------:R2:W-:Y:S06]  /*a3a0*/  MEMBAR.ALL.CTA ;  /* 0x0000000000007992 */ /* 0x0005ec0000008000 */
[----:B--2---:R-:W2:Y:S01]  /*a3b0*/  FENCE.VIEW.ASYNC.S ;  /* 0x00000000000073c6 */ /* 0x004ea20000000000 */
[----:B------:R-:W-:Y:S05]  /*a3c0*/  WARPSYNC.ALL ;  /* 0x0000000000007948 */ /* 0x000fea0003800000 */
[----:B------:R-:W-:Y:S01]  /*a3d0*/  BSSY B0, `(.L_x_712) ;  /* 0x0000009000007945 */ /* 0x000fe20003800000 */
[----:B0-----:R-:W-:Y:S01]  /*a3e0*/  LOP3.LUT R40, R40, 0x7f, RZ, 0xc0, !PT ;  /* 0x0000007f28287812 */ /* 0x001fe200078ec0ff */
[----:B--2---:R0:W-:Y:S03]  /*a3f0*/  BAR.SYNC.DEFER_BLOCKING R151, 0x80 ;  /* 0x000200970000751d */ /* 0x0041e60000010000 */
[----:B------:R-:W-:-:S13]  /*a400*/  ISETP.NE.AND P3, PT, R40, RZ, PT ;  /* 0x000000ff2800720c */ /* 0x000fda0003f65270 */
[----:B------:R-:W-:-:S05]  /*a410*/  @!P3 VIADD R40, R3, 0x348a0 ;  /* 0x000348a00328b836 */ /* 0x000fca0000000000 */
[----:B------:R-:W-:-:S04]  /*a420*/  @!P3 PRMT R40, RZ, 0x654, R40 ;  /* 0x00000654ff28b816 */ /* 0x000fc80000000028 */
[----:B------:R0:W-:Y:S01]  /*a430*/  @!P3 SYNCS.ARRIVE.TRANS64.RED.A1T0 RZ, [R40+URZ], RZ ;  /* 0x000000ff28ffb9a7 */ /* 0x0001e2000810043f */
[----:B------:R-:W-:Y:S05]  /*a440*/  @!P2 BRA `(.L_x_713) ;  /* 0x000000000004a947 */ /* 0x000fea0003800000 */
[----:B------:R-:W-:Y:S01]  /*a450*/  BPT.TRAP 0x1 ;  /* 0x000000040000795c */ /* 0x000fe20000300000 */
.L_x_713:
[----:B------:R-:W-:Y:S05]  /*a460*/  BSYNC B0 ;  /* 0x0000000000007941 */ /* 0x000fea0003800000 */
.L_x_712:
[----:B------:R-:W2:Y:S01]  /*a470*/  SYNCS.PHASECHK.TRANS64.TRYWAIT P4, [R3+URZ+0x348b0], R0 ;  /* 0x0348b000030075a7 */ /* 0x000ea2000808017f */
[----:B0-----:R-:W-:Y:S01]  /*a480*/  IMAD R40, R16, 0x4000, R32 ;  /* 0x0000400010287824 */ /* 0x001fe200078e0220 */
[----:B------:R-:W-:Y:S01]  /*a490*/  ULDC UR60, c[0x0][0x320] ;  /* 0x0000c800003c7ab9 */ /* 0x000fe20000000800 */
[----:B------:R-:W-:Y:S01]  /*a4a0*/  ULDC.64 UR40, c[0x0][0x328] ;  /* 0x0000ca0000287ab9 */ /* 0x000fe20000000a00 */
[----:B------:R-:W-:Y:S01]  /*a4b0*/  ULDC.64 UR38, c[0x0][0x318] ;  /* 0x0000c60000267ab9 */ /* 0x000fe20000000a00 */
[----:B------:R-:W-:Y:S01]  /*a4c0*/  BSSY B0, `(.L_x_714) ;  /* 0x0000004000007945 */ /* 0x000fe20003800000 */
[----:B------:R-:W-:Y:S01]  /*a4d0*/  ISETP.GE.AND P2, PT, R17, R4, PT ;  /* 0x000000041100720c */ /* 0x000fe20003f46270 */
[----:B------:R-:W-:Y:S02]  /*a4e0*/  IMAD.IADD R42, R124, 0x1, R40 ;  /* 0x000000017c2a7824 */ /* 0x000fe400078e0228 */
[----:B--2---:R-:W-:Y:S10]  /*a4f0*/  @!P4 BRA `(.L_x_715) ;  /* 0x000001680010c947 */ /* 0x004ff40003800000 */
.L_x_981:
[----:B------:R-:W-:Y:S05]  /*a500*/  BSYNC B0 ;  /* 0x0000000000007941 */ /* 0x000fea0003800000 */
.L_x_714:
[----:B------:R-:W-:Y:S01]  /*a510*/  BSSY B0, `(.L_x_716) ;  /* 0x0000019000007945 */ /* 0x000fe20003800000 */
[----:B01----:R-:W-:Y:S02]  /*a520*/  IMAD R0, R40, 0x2, R115 ;  /* 0x0000000228007824 */ /* 0x003fe400078e0273 */
[----:B------:R-:W-:-:S04]  /*a530*/  IMAD.WIDE R48, R24, 0x80, R118 ;  /* 0x0000008018307825 */ /* 0x000fc800078e0276 */
[----:B------:R-:W-:Y:S01]  /*a540*/  IMAD R52, R42, 0x2, R115 ;  /* 0x000000022a347824 */ /* 0x000fe200078e0273 */
[----:B------:R-:W-:Y:S06]  /*a550*/  @P2 BRA `(.L_x_717) ;  /* 0x0000000000502947 */ /* 0x000fec0003800000 */
[----:B------:R-:W-:Y:S01]  /*a560*/  IMAD R43, R49, UR40, RZ ;  /* 0x00000028312b7c24 */ /* 0x000fe2000f8e02ff */
[----:B------:R-:W-:Y:S01]  /*a570*/  ISETP.GE.AND P4, PT, R18, UR60, PT ;  /* 0x0000003c12007c0c */ /* 0x000fe2000bf86270 */
[----:B------:R-:W-:Y:S02]  /*a580*/  IMAD.MOV.U32 R40, RZ, RZ, R104 ;  /* 0x000000ffff287224 */ /* 0x000fe400078e0068 */
[----:B------:R-:W-:Y:S02]  /*a590*/  IMAD.MOV.U32 R41, RZ, RZ, R5 ;  /* 0x000000ffff297224 */ /* 0x000fe400078e0005 */
[C---:B------:R-:W-:Y:S02]  /*a5a0*/  IMAD R43, R48.reuse, UR41, R43 ;  /* 0x00000029302b7c24 */ /* 0x040fe4000f8e022b */
[----:B------:R-:W-:-:S04]  /*a5b0*/  IMAD.WIDE.U32 R40, R48, UR40, R40 ;  /* 0x0000002830287c25 */ /* 0x000fc8000f8e0028 */
[----:B------:R-:W-:Y:S01]  /*a5c0*/  IMAD.IADD R41, R41, 0x1, R43 ;  /* 0x0000000129297824 */ /* 0x000fe200078e022b */
[----:B------:R-:W-:-:S04]  /*a5d0*/  LEA R50, P2, R40, UR38, 0x1 ;  /* 0x0000002628327c11 */ /* 0x000fc8000f8408ff */
[----:B------:R-:W-:Y:S02]  /*a5e0*/  LEA.HI.X R51, R40, UR39, R41, 0x1, P2 ;  /* 0x0000002728337c11 */ /* 0x000fe400090f0c29 */
[----:B------:R-:W-:Y:S01]  /*a5f0*/  ISETP.GE.AND P2, PT, R101, UR60, PT ;  /* 0x0000003c65007c0c */ /* 0x000fe2000bf46270 */
[----:B------:R-:W0:-:S12]  /*a600*/  @!P4 LDS.128 R40, [R0] ;  /* 0x000000000028c984 */ /* 0x000e180000000c00 */
[----:B------:R-:W1:Y:S04]  /*a610*/  @!P2 LDS.128 R44, [R52] ;  /* 0x00000000342ca984 */ /* 0x000e680000000c00 */
[----:B0-----:R-:W-:Y:S01]  /*a620*/  @!P4 STG.E.128 desc[UR42][R50.64], R40 ;  /* 0x000000283200c986 */ /* 0x001fe2000c101d2a */
[----:B------:R-:W-:-:S03]  /*a630*/  ISETP.GE.AND P4, PT, R100, UR60, PT ;  /* 0x0000003c64007c0c */ /* 0x000fc6000bf86270 */
[----:B-1----:R-:W-:Y:S01]  /*a640*/  @!P2 STG.E.128 desc[UR42][R50.64+0x40], R44 ;  /* 0x0000402c3200a986 */ /* 0x002fe2000c101d2a */
[----:B------:R-:W-:-:S09]  /*a650*/  ISETP.GE.AND P2, PT, R99, UR60, PT ;  /* 0x0000003c63007c0c */ /* 0x000fd2000bf46270 */
[----:B------:R-:W0:Y:S04]  /*a660*/  @!P4 LDS.128 R40, [R0+0x4000] ;  /* 0x004000000028c984 */ /* 0x000e280000000c00 */
[----:B------:R-:W1:Y:S04]  /*a670*/  @!P2 LDS.128 R44, [R52+0x4000] ;  /* 0x00400000342ca984 */ /* 0x000e680000000c00 */
[----:B0-----:R0:W-:Y:S04]  /*a680*/  @!P4 STG.E.128 desc[UR42][R50.64+0x80], R40 ;  /* 0x000080283200c986 */ /* 0x0011e8000c101d2a */
[----:B-1----:R0:W-:Y:S02]  /*a690*/  @!P2 STG.E.128 desc[UR42][R50.64+0xc0], R44 ;  /* 0x0000c02c3200a986 */ /* 0x0021e4000c101d2a */
.L_x_717:
[----:B------:R-:W-:Y:S05]  /*a6a0*/  BSYNC B0 ;  /* 0x0000000000007941 */ /* 0x000fea0003800000 */
.L_x_716:
[----:B------:R-:W-:Y:S01]  /*a6b0*/  ISETP.GE.AND P2, PT, R205, R4, PT ;  /* 0x00000004cd00720c */ /* 0x000fe20003f46270 */
[----:B------:R-:W-:-:S12]  /*a6c0*/  BSSY B0, `(.L_x_718) ;  /* 0x0000017000007945 */ /* 0x000fd80003800000 */
[----:B------:R-:W-:Y:S05]  /*a6d0*/  @P2 BRA `(.L_x_719) ;  /* 0x0000000000542947 */ /* 0x000fea0003800000 */
[----:B0-----:R-:W-:Y:S01]  /*a6e0*/  IADD3 R43, P2, R48, 0x40, RZ ;  /* 0x00000040302b7810 */ /* 0x001fe20007f5e0ff */
[----:B------:R-:W-:Y:S01]  /*a6f0*/  IMAD.MOV.U32 R4, RZ, RZ, R104 ;  /* 0x000000ffff047224 */ /* 0x000fe200078e0068 */
[----:B------:R-:W-:-:S03]  /*a700*/  ISETP.GE.AND P4, PT, R18, UR60, PT ;  /* 0x0000003c12007c0c */ /* 0x000fc6000bf86270 */
[----:B------:R-:W-:Y:S02]  /*a710*/  IMAD.X R48, RZ, RZ, R49, P2 ;  /* 0x000000ffff307224 */ /* 0x000fe400010e0631 */
[----:B------:R-:W-:-:S04]  /*a720*/  IMAD.WIDE.U32 R40, R43, UR40, R4 ;  /* 0x000000282b287c25 */ /* 0x000fc8000f8e0004 */
[----:B------:R-:W-:-:S04]  /*a730*/  IMAD R48, R48, UR40, RZ ;  /* 0x0000002830307c24 */ /* 0x000fc8000f8e02ff */
[----:B------:R-:W-:Y:S01]  /*a740*/  IMAD R43, R43, UR41, R48 ;  /* 0x000000292b2b7c24 */ /* 0x000fe2000f8e0230 */
[----:B------:R-:W-:-:S03]  /*a750*/  LEA R48, P2, R40, UR38, 0x1 ;  /* 0x0000002628307c11 */ /* 0x000fc6000f8408ff */
[----:B------:R-:W-:-:S05]  /*a760*/  IMAD.IADD R41, R41, 0x1, R43 ;  /* 0x0000000129297824 */ /* 0x000fca00078e022b */
[----:B------:R-:W-:Y:S02]  /*a770*/  LEA.HI.X R49, R40, UR39, R41, 0x1, P2 ;  /* 0x0000002728317c11 */ /* 0x000fe400090f0c29 */
[----:B------:R-:W-:Y:S01]  /*a780*/  ISETP.GE.AND P2, PT, R100, UR60, PT ;  /* 0x0000003c64007c0c */ /* 0x000fe2000bf46270 */
[----:B------:R-:W0:-:S12]  /*a790*/  @!P4 LDS.128 R40, [R0+0x2000] ;  /* 0x002000000028c984 */ /* 0x000e180000000c00 */
[----:B------:R-:W1:Y:S04]  /*a7a0*/  @!P2 LDS.128 R44, [R0+0x6000] ;  /* 0x00600000002ca984 */ /* 0x000e680000000c00 */
        /* <DEDUP_REMOVED lines=8> */
.L_x_719:
[----:B------:R-:W-:Y:S05]  /*a830*/  BSYNC B0 ;  /* 0x0000000000007941 */ /* 0x000fea0003800000 */
.L_x_718:
[----:B------:R-:W3:Y:S01]  /*a840*/  LDL R0, [R1+0x10] ;  /* 0x0000100001007983 */ /* 0x000ee20000100800 */
[----:B------:R-:W-:Y:S01]  /*a850*/  @!P3 VIADD R3, R3, 0x348c0 ;  /* 0x000348c00303b836 */ /* 0x000fe20000000000 */
[----:B------:R-:W-:Y:S01]  /*a860*/  PLOP3.LUT P2, PT, PT, PT, PT, 0x8, 0x0 ;  /* 0x000000000000781c */ /* 0x000fe20003f4e170 */
[----:B------:R-:W-:Y:S01]  /*a870*/  VIADD R16, R16, 0x1 ;  /* 0x0000000110107836 */ /* 0x000fe20000000000 */
[----:B------:R-:W-:Y:S01]  /*a880*/  @!PT LDS RZ, [RZ] ;  /* 0x00000000fffff984 */ /* 0x000fe20000000800 */
[----:B------:R-:W-:Y:S01]  /*a890*/  @!PT LDS RZ, [RZ] ;  /* 0x00000000fffff984 */ /* 0x000fe20000000800 */
[----:B------:R-:W-:Y:S01]  /*a8a0*/  @!PT LDS RZ, [RZ] ;  /* 0x00000000fffff984 */ /* 0x000fe20000000800 */
[----:B------:R-:W-:Y:S01]  /*a8b0*/  @!PT LDS RZ, [RZ] ;  /* 0x00000000fffff984 */ /* 0x000fe20000000800 */
[----:B------:R1:W-:Y:S06]  /*a8c0*/  MEMBAR.ALL.CTA ;  /* 0x0000000000007992 */ /* 0x0003ec0000008000 */
[----:B-1----:R-:W1:Y:S01]  /*a8d0*/  FENCE.VIEW.ASYNC.S ;  /* 0x00000000000073c6 */ /* 0x002e620000000000 */
[----:B------:R-:W-:Y:S01]  /*a8e0*/  @!P3 PRMT R3, RZ, 0x654, R3 ;  /* 0x00000654ff03b816 */ /* 0x000fe20000000003 */
[----:B-1----:R1:W-:Y:S06]  /*a8f0*/  BAR.SYNC.DEFER_BLOCKING R151, 0x80 ;  /* 0x000200970000751d */ /* 0x0023ec0000010000 */
[----:B------:R4:W-:Y:S01]  /*a900*/  @!P3 SYNCS.ARRIVE.TRANS64.RED.A1T0 RZ, [R3+URZ], RZ ;  /* 0x000000ff03ffb9a7 */ /* 0x0009e2000810043f */
[----:B------:R-:W-:-:S04]  /*a910*/  ISETP.NE.AND P3, PT, R16, 0x2, PT ;  /* 0x000000021000780c */ /* 0x000fc80003f65270 */
[----:B------:R-:W-:Y:S02]  /*a920*/  SEL R16, R16, RZ, P3 ;  /* 0x000000ff10107207 */ /* 0x000fe40001800000 */
[----:B----4-:R-:W-:-:S04]  /*a930*/  SEL R3, RZ, 0x1, P3 ;  /* 0x00000001ff037807 */ /* 0x010fc80001800000 */
[----:B------:R-:W-:Y:S02]  /*a940*/  LOP3.LUT R184, R184, R3, RZ, 0x3c, !PT ;  /* 0x00000003b8b87212 */ /* 0x000fe400078e3cff */
[----:B---3--:R-:W-:-:S13]  /*a950*/  LOP3.LUT P4, RZ, R0, 0x2, RZ, 0xc0, !PT ;  /* 0x0000000200ff7812 */ /* 0x008fda000788c0ff */
[----:B-1----:R-:W-:Y:S05]  /*a960*/  @P4 BRA `(.L_x_720) ;  /* 0xffffff7c009c4947 */ /* 0x002fea000383ffff */
.L_x_616:
[----:B------:R-:W-:Y:S01]  /*a970*/  BSSY B0, `(.L_x_721) ;  /* 0x000002a000007945 */ /* 0x000fe20003800000 */
[----:B------:R-:W-:Y:S01]  /*a980*/  ISETP.GE.AND P1, PT, R150, 0x1, PT ;  /* 0x000000019600780c */ /* 0x000fe20003f26270 */
[----:B------:R-:W-:Y:S01]  /*a990*/  IMAD.MOV.U32 R3, RZ, RZ, RZ ;  /* 0x000000ffff037224 */ /* 0x000fe200078e00ff */
[----:B------:R-:W-:Y:S01]  /*a9a0*/  PLOP3.LUT P0, PT, PT, PT, PT, 0x80, 0x0 ;  /* 0x000000000000781c */ /* 0x000fe20003f0f070 */
[----:B------:R-:W-:Y:S01]  /*a9b0*/  IMAD.MOV.U32 R0, RZ, RZ, RZ ;  /* 0x000000ffff007224 */ /* 0x000fe200078e00ff */
        /* <DEDUP_REMOVED lines=19> */
[----:B0-----:R-:W-:Y:S02]  /*aaf0*/  CS2R R50, SRZ ;  /* 0x0000000000327805 */ /* 0x001fe4000001ff00 */
[----:B--2---:R-:W-:Y:S02]  /*ab00*/  CS2R R48, SRZ ;  /* 0x0000000000307805 */ /* 0x004fe4000001ff00 */
[----:B------:R-:W-:-:S02]  /*ab10*/  CS2R R46, SRZ ;  /* 0x00000000002e7805 */ /* 0x000fc4000001ff00 */
[----:B------:R-:W-:Y:S02]  /*ab20*/  CS2R R44, SRZ ;  /* 0x00000000002c7805 */ /* 0x000fe4000001ff00 */
[----:B------:R-:W-:Y:S02]  /*ab30*/  CS2R R42, SRZ ;  /* 0x00000000002a7805 */ /* 0x000fe4000001ff00 */
[----:B------:R-:W-:Y:S02]  /*ab40*/  CS2R R40, SRZ ;  /* 0x0000000000287805 */ /* 0x000fe4000001ff00 */
[----:B------:R-:W-:Y:S01]  /*ab50*/  CS2R R36, SRZ ;  /* 0x0000000000247805 */ /* 0x000fe2000001ff00 */
[----:B------:R-:W-:Y:S01]  /*ab60*/  IMAD.MOV.U32 R91, RZ, RZ, RZ ;  /* 0x000000ffff5b7224 */ /* 0x000fe200078e00ff */
[----:B------:R-:W-:Y:S01]  /*ab70*/  CS2R R32, SRZ ;  /* 0x0000000000207805 */ /* 0x000fe2000001ff00 */
[----:B------:R-:W-:Y:S01]  /*ab80*/  IMAD.MOV.U32 R88, RZ, RZ, RZ ;  /* 0x000000ffff587224 */ /* 0x000fe200078e00ff */
[----:B------:R-:W-:Y:S01]  /*ab90*/  CS2R R10, SRZ ;  /* 0x00000000000a7805 */ /* 0x000fe2000001ff00 */
[----:B------:R-:W-:-:S02]  /*aba0*/  IMAD.MOV.U32 R26, RZ, RZ, RZ ;  /* 0x000000ffff1a7224 */ /* 0x000fc400078e00ff */
[----:B------:R-:W-:Y:S02]  /*abb0*/  IMAD.MOV.U32 R93, RZ, RZ, RZ ;  /* 0x000000ffff5d7224 */ /* 0x000fe400078e00ff */
[----:B------:R-:W-:Y:S02]  /*abc0*/  IMAD.MOV.U32 R28, RZ, RZ, RZ ;  /* 0x000000ffff1c7224 */ /* 0x000fe400078e00ff */
[----:B------:R-:W-:Y:S01]  /*abd0*/  IMAD.MOV.U32 R95, RZ, RZ, RZ ;  /* 0x000000ffff5f7224 */ /* 0x000fe200078e00ff */
[----:B------:R-:W-:Y:S06]  /*abe0*/  @P2 BRA `(.L_x_722) ;  /* 0x0000000000082947 */ /* 0x000fec0003800000 */
[----:B------:R-:W0:Y:S02]  /*abf0*/  FENCE.VIEW.ASYNC.G ;  /* 0x00000000000073c6 */ /* 0x000e240000000100 */
[----:B0-----:R-:W-:Y:S06]  /*ac00*/  BAR.ARV 0xc, 0x180 ;  /* 0x0306000000007b1d */ /* 0x001fec0000002000 */
.L_x_722:
[----:B------:R-:W-:Y:S05]  /*ac10*/  BSYNC B0 ;  /* 0x0000000000007941 */ /* 0x000fea0003800000 */
.L_x_721:
[----:B------:R-:W-:Y:S02]  /*ac20*/  IMAD.MOV.U32 R89, RZ, RZ, RZ ;  /* 0x000000ffff597224 */ /* 0x000fe400078e00ff */
[----:B------:R-:W-:Y:S01]  /*ac30*/  IMAD.MOV.U32 R24, RZ, RZ, RZ ;  /* 0x000000ffff187224 */ /* 0x000fe200078e00ff */
[----:B------:R-:W-:Y:S06]  /*ac40*/  @!P1 BRA `(.L_x_723) ;  /* 0x000000c800589947 */ /* 0x000fec0003800000 */
[----:B------:R-:W0:Y:S02]  /*ac50*/  SHFL.IDX PT, R0, R231, RZ, 0x1f ;  /* 0x00001fffe7007589 */ /* 0x000e2400000e0000 */
[----:B0-----:R-:W-:-:S04]  /*ac60*/  LEA.HI R3, R0, R0, RZ, 0x1 ;  /* 0x0000000000037211 */ /* 0x001fc800078f08ff */
[----:B------:R-:W-:-:S05]  /*ac70*/  LOP3.LUT R3, R3, 0x1e, RZ, 0xc0, !PT ;  /* 0x0000001e03037812 */ /* 0x000fca00078ec0ff */
[----:B------:R-:W-:Y:S02]  /*ac80*/  IMAD.IADD R3, R0, 0x1, -R3 ;  /* 0x0000000100037824 */ /* 0x000fe400078e0a03 */
[----:B------:R-:W-:-:S03]  /*ac90*/  IMAD.U32 R0, RZ, RZ, UR61 ;  /* 0x0000003dff007e24 */ /* 0x000fc6000f8e00ff */
[----:B------:R-:W-:Y:S02]  /*aca0*/  LEA R3, R3, UR61, 0xd ;  /* 0x0000003d03037c11 */ /* 0x000fe4000f8e68ff */
[----:B------:R-:W-:Y:S02]  /*acb0*/  LOP3.LUT P0, RZ, R0, 0x3ff, RZ, 0xc0, !PT ;  /* 0x000003ff00ff7812 */ /* 0x000fe4000780c0ff */
[----:B------:R-:W-:Y:S02]  /*acc0*/  SHF.R.U32.HI R3, RZ, 0x4, R3 ;  /* 0x00000004ff037819 */ /* 0x000fe40000011603 */
[----:B------:R-:W-:Y:S02]  /*acd0*/  P2R R24, PR, RZ, 0x1 ;  /* 0x00000001ff187803 */ /* 0x000fe40000000000 */
[----:B------:R-:W-:-:S07]  /*ace0*/  LOP3.LUT R36, R3, 0x3fff, RZ, 0xc0, !PT ;  /* 0x00003fff03247812 */ /* 0x000fce00078ec0ff */
        /* <DEDUP_REMOVED lines=16> */
[----:B-1---5:R-:W-:Y:S05]  /*adf0*/  CALL.ABS.NOINC R14 ;  /* 0x000000000e007343 */ /* 0x022fea0003c00000 */
.L_x_724:
[----:B------:R-:W-:Y:S02]  /*ae00*/  ULDC UR4, c[0x0][0x3f4] ;  /* 0x0000fd0000047ab9 */ /* 0x000fe40000000800 */
[----:B------:R-:W-:-:S13]  /*ae10*/  ISETP.LT.AND P0, PT, RZ, UR4, PT ;  /* 0x00000004ff007c0c */ /* 0x000fda000bf01270 */
[----:B------:R-:W-:Y:S05]  /*ae20*/  @P0 BRA `(.L_x_725) ;  /* 0x00000000003c0947 */ /* 0x000fea0003800000 */
[----:B------:R-:W-:-:S04]  /*ae30*/  LEA.HI R0, R204, R204, RZ, 0x1 ;  /* 0x000000cccc007211 */ /* 0x000fc800078f08ff */
[----:B------:R-:W-:-:S05]  /*ae40*/  LOP3.LUT R3, R0, 0xfffffffe, RZ, 0xc0, !PT ;  /* 0xfffffffe00037812 */ /* 0x000fca00078ec0ff */
[----:B------:R-:W-:-:S05]  /*ae50*/  IMAD.IADD R3, R204, 0x1, -R3 ;  /* 0x00000001cc037824 */ /* 0x000fca00078e0a03 */
[----:B------:R-:W-:-:S04]  /*ae60*/  SHF.L.U32 R3, R3, 0x1f, RZ ;  /* 0x0000001f03037819 */ /* 0x000fc800000006ff */
[----:B------:R0:W1:Y:S03]  /*ae70*/  SYNCS.PHASECHK.TRANS64.TRYWAIT P0, [R2+URZ+0x34800], R3 ;  /* 0x03480003020075a7 */ /* 0x000066000800017f */
[----:B-1----:R-:W-:Y:S05]  /*ae80*/  @!P0 NANOSLEEP.SYNCS 0x989680 ;  /* 0x009896800000895d */ /* 0x002fea0003900000 */
[----:B------:R-:W1:Y:S01]  /*ae90*/  @!P0 SYNCS.PHASECHK.TRANS64 P0, [R2+URZ+0x34800], R3 ;  /* 0x03480003020085a7 */ /* 0x000e62000800007f */
[----:B------:R-:W-:Y:S04]  /*aea0*/  BSSY B0, `(.L_x_726) ;  /* 0x0000006000007945 */ /* 0x000fe80003800000 */
[----:B-1----:R-:W-:Y:S05]  /*aeb0*/  @P0 BRA `(.L_x_727) ;  /* 0x0000000000100947 */ /* 0x002fea0003800000 */
.L_x_728:
[----:B-1----:R1:W2:Y:S02]  /*aec0*/  SYNCS.PHASECHK.TRANS64.TRYWAIT P0, [R2+URZ+0x34800], R3 ;  /* 0x03480003020075a7 */ /* 0x0022a4000800017f */
[----:B--2---:R-:W-:Y:S05]  /*aed0*/  @!P0 NANOSLEEP.SYNCS 0x989680 ;  /* 0x009896800000895d */ /* 0x004fea0003900000 */
[----:B------:R-:W2:Y:S02]  /*aee0*/  @!P0 SYNCS.PHASECHK.TRANS64 P0, [R2+URZ+0x34800], R3 ;  /* 0x03480003020085a7 */ /* 0x000ea4000800007f */
[----:B--2---:R-:W-:Y:S05]  /*aef0*/  @!P0 BRA `(.L_x_728) ;  /* 0xfffffffc00f08947 */ /* 0x004fea000383ffff */
.L_x_727:
[----:B------:R-:W-:Y:S05]  /*af00*/  BSYNC B0 ;  /* 0x0000000000007941 */ /* 0x000fea0003800000 */
.L_x_726:
[----:B------:R-:W-:Y:S05]  /*af10*/  BRA `(.L_x_729) ;  /* 0x0000005800487947 */ /* 0x000fea0003800000 */
.L_x_725:
[----:B-----5:R-:W-:Y:S01]  /*af20*/  SHF.R.S32.HI R0, RZ, 0x1f, R144 ;  /* 0x0000001fff007819 */ /* 0x020fe20000011490 */
[----:B------:R-:W-:Y:S01]  /*af30*/  ULDC.64 UR4, c[0x0][0x3f8] ;  /* 0x0000fe0000047ab9 */ /* 0x000fe20000000a00 */
[----:B------:R-:W-:Y:S01]  /*af40*/  ULDC.64 UR6, c[0x0][0x408] ;  /* 0x0001020000067ab9 */ /* 0x000fe20000000a00 */
[----:B------:R-:W-:Y:S01]  /*af50*/  ISETP.NE.AND P2, PT, R24, RZ, PT ;  /* 0x000000ff1800720c */ /* 0x000fe20003f45270 */
[----:B------:R-:W-:-:S04]  /*af60*/  IMAD.WIDE.U32 R4, R144, UR4, RZ ;  /* 0x0000000490047c25 */ /* 0x000fc8000f8e00ff */
[C---:B------:R-:W-:Y:S02]  /*af70*/  IMAD R3, R0.reuse, UR4, RZ ;  /* 0x0000000400037c24 */ /* 0x040fe4000f8e02ff */
[----:B------:R-:W-:Y:S02]  /*af80*/  IMAD R9, R0, UR6, RZ ;  /* 0x0000000600097c24 */ /* 0x000fe4000f8e02ff */
[C---:B------:R-:W-:Y:S01]  /*af90*/  IMAD R3, R144.reuse, UR5, R3 ;  /* 0x0000000590037c24 */ /* 0x040fe2000f8e0203 */
[----:B------:R-:W-:Y:S01]  /*afa0*/  ULDC.64 UR4, c[0x0][0x3e8] ;  /* 0x0000fa0000047ab9 */ /* 0x000fe20000000a00 */
[----:B------:R-:W-:Y:S01]  /*afb0*/  IMAD.WIDE.U32 R6, R144, UR6, RZ ;  /* 0x0000000690067c25 */ /* 0x000fe2000f8e00ff */
[----:B------:R-:W-:-:S03]  /*afc0*/  LEA R24, P0, R4, UR4, 0x1 ;  /* 0x0000000404187c11 */ /* 0x000fc6000f8008ff */
[----:B------:R-:W-:Y:S01]  /*afd0*/  IMAD R9, R144, UR7, R9 ;  /* 0x0000000790097c24 */ /* 0x000fe2000f8e0209 */
[----:B------:R-:W-:Y:S01]  /*afe0*/  ULDC.64 UR6, c[0x0][0x400] ;  /* 0x0001000000067ab9 */ /* 0x000fe20000000a00 */
[----:B------:R-:W-:Y:S01]  /*aff0*/  IMAD.IADD R25, R3, 0x1, R5 ;  /* 0x0000000103197824 */ /* 0x000fe200078e0205 */
[----:B------:R-:W-:Y:S01]  /*b000*/  LEA R26, P1, R6, UR6, 0x1 ;  /* 0x00000006061a7c11 */ /* 0x000fe2000f8208ff */
[----:B------:R-:W-:-:S03]  /*b010*/  IMAD.IADD R27, R9, 0x1, R7 ;  /* 0x00000001091b7824 */ /* 0x000fc600078e0207 */
[----:B------:R-:W-:Y:S02]  /*b020*/  LEA.HI.X R25, R4, UR5, R25, 0x1, P0 ;  /* 0x0000000504197c11 */ /* 0x000fe400080f0c19 */
[----:B------:R-:W-:Y:S01]  /*b030*/  LEA.HI.X R27, R6, UR7, R27, 0x1, P1 ;  /* 0x00000007061b7c11 */ /* 0x000fe200088f0c1b */
[----:B------:R-:W-:Y:S06]  /*b040*/  @!P2 BRA `(.L_x_730) ;  /* 0x000000000040a947 */ /* 0x000fec0003800000 */
        /* <DEDUP_REMOVED lines=16> */
.L_x_730:
[----:B------:R-:W-:Y:S01]  /*b150*/  ULDC.U8 UR4, c[0x0][0x410] ;  /* 0x0001040000047ab9 */ /* 0x000fe20000000000 */
[----:B------:R-:W-:Y:S01]  /*b160*/  BSSY B0, `(.L_x_731) ;  /* 0x0000565000007945 */ /* 0x000fe20003800000 */
[----:B------:R-:W-:Y:S01]  /*b170*/  ISETP.NE.AND P0, PT, RZ, UR4, PT ;  /* 0x00000004ff007c0c */ /* 0x000fe2000bf05270 */
[----:B------:R-:W-:-:S12]  /*b180*/  IMAD R6, R125, 0x80, R17 ;  /* 0x000000807d067824 */ /* 0x000fd800078e0211 */
[----:B------:R-:W-:Y:S05]  /*b190*/  @!P0 BRA `(.L_x_732) ;  /* 0x0000002800a08947 */ /* 0x000fea0003800000 */
[----:B------:R-:W-:-:S03]  /*b1a0*/  UMOV UR4, 0xffffffff ;  /* 0xffffffff00047882 */ /* 0x000fc60000000000 */
[----:B------:R-:W-:Y:S05]  /*b1b0*/  BRA.DIV UR4, `(.L_x_733) ;  /* 0x0000015a04f47947 */ /* 0x000fea000b800000 */
[----:B------:R0:W1:Y:S04]  /*b1c0*/  SHFL.IDX PT, R0, R25, RZ, 0x1c1f ;  /* 0x001c1fff19007589 */ /* 0x00006800000e0000 */
[----:B------:R0:W2:Y:S04]  /*b1d0*/  SHFL.IDX PT, R3, R24, RZ, 0x1c1f ;  /* 0x001c1fff18037589 */ /* 0x0000a800000e0000 */
[----:B------:R0:W3:Y:S04]  /*b1e0*/  SHFL.IDX PT, R4, R27, RZ, 0x1c1f ;  /* 0x001c1fff1b047589 */ /* 0x0000e800000e0000 */
[----:B------:R0:W4:Y:S02]  /*b1f0*/  SHFL.IDX PT, R5, R26, RZ, 0x1c1f ;  /* 0x001c1fff1a057589 */ /* 0x00012400000e0000 */
.L_x_987:
[----:B------:R-:W-:Y:S01]  /*b200*/  ULDC UR4, c[0x0][0x448] ;  /* 0x0001120000047ab9 */ /* 0x000fe20000000800 */
[----:B------:R-:W-:Y:S01]  /*b210*/  LOP3.LUT R8, R191, 0x18, R18, 0xf8, !PT ;  /* 0x00000018bf087812 */ /* 0x000fe200078ef812 */
[----:B------:R-:W-:Y:S01]  /*b220*/  IMAD R37, R149, UR4, RZ ;  /* 0x0000000495257c24 */ /* 0x000fe2000f8e02ff */
[----:B------:R-:W-:Y:S01]  /*b230*/  BSSY B1, `(.L_x_734) ;  /* 0x000004f000017945 */ /* 0x000fe20003800000 */
[----:B------:R-:W-:Y:S02]  /*b240*/  LOP3.LUT P0, RZ, R213, 0x4, RZ, 0xc0, !PT ;  /* 0x00000004d5ff7812 */ /* 0x000fe4000780c0ff */
[----:B0-----:R-:W-:Y:S02]  /*b250*/  CS2R R24, SRZ ;  /* 0x0000000000187805 */ /* 0x001fe4000001ff00 */
[----:B------:R-:W-:Y:S02]  /*b260*/  LOP3.LUT R9, R8, R193, RZ, 0x3c, !PT ;  /* 0x000000c108097212 */ /* 0x000fe400078e3cff */
[----:B------:R-:W-:-:S02]  /*b270*/  CS2R R12, SRZ ;  /* 0x00000000000c7805 */ /* 0x000fc4000001ff00 */
[----:B------:R-:W-:Y:S01]  /*b280*/  ISETP.GE.AND P1, PT, R6, R37, PT ;  /* 0x000000250600720c */ /* 0x000fe20003f26270 */
[----:B------:R-:W-:Y:S01]  /*b290*/  IMAD R37, R125, -0x80, R37 ;  /* 0xffffff807d257824 */ /* 0x000fe200078e0225 */
[----:B------:R-:W-:Y:S01]  /*b2a0*/  CS2R R6, SRZ ;  /* 0x0000000000067805 */ /* 0x000fe2000001ff00 */
[----:B------:R-:W-:Y:S01]  /*b2b0*/  IMAD R9, R192, 0x200, R9 ;  /* 0x00000200c0097824 */ /* 0x000fe200078e0209 */
[----:B------:R-:W-:Y:S02]  /*b2c0*/  CS2R R14, SRZ ;  /* 0x00000000000e7805 */ /* 0x000fe4000001ff00 */
[----:B------:R-:W-:Y:S02]  /*b2d0*/  CS2R R20, SRZ ;  /* 0x0000000000147805 */ /* 0x000fe4000001ff00 */
[----:B------:R-:W-:Y:S01]  /*b2e0*/  CS2R R10, SRZ ;  /* 0x00000000000a7805 */ /* 0x000fe2000001ff00 */
[----:B------:R-:W-:Y:S01]  /*b2f0*/  IMAD R9, R9, 0x2, R2 ;  /* 0x0000000209097824 */ /* 0x000fe200078e0202 */
[----:B------:R-:W-:-:S02]  /*b300*/  CS2R R30, SRZ ;  /* 0x00000000001e7805 */ /* 0x000fc4000001ff00 */
[----:B------:R-:W-:Y:S02]  /*b310*/  CS2R R32, SRZ ;  /* 0x0000000000207805 */ /* 0x000fe4000001ff00 */
[----:B------:R-:W-:Y:S02]  /*b320*/  CS2R R34, SRZ ;  /* 0x0000000000227805 */ /* 0x000fe4000001ff00 */
[----:B------:R-:W-:Y:S02]  /*b330*/  CS2R R38, SRZ ;  /* 0x0000000000267805 */ /* 0x000fe4000001ff00 */
[----:B------:R-:W-:Y:S01]  /*b340*/  CS2R R28, SRZ ;  /* 0x00000000001c7805 */ /* 0x000fe2000001ff00 */
[C---:B------:R-:W-:Y:S01]  /*b350*/  VIADD R52, R9.reuse, 0x10400 ;  /* 0x0001040009347836 */ /* 0x040fe20000000000 */
[----:B------:R-:W-:Y:S01]  /*b360*/  CS2R R26, SRZ ;  /* 0x00000000001a7805 */ /* 0x000fe2000001ff00 */
[----:B------:R-:W-:Y:S01]  /*b370*/  VIADD R8, R9, 0x10440 ;  /* 0x0001044009087836 */ /* 0x000fe20000000000 */
[----:B------:R-:W-:Y:S06]  /*b380*/  @P1 BRA `(.L_x_735) ;  /* 0x0000000000e41947 */ /* 0x000fec0003800000 */
[----:B------:R-:W-:Y:S01]  /*b390*/  ULDC UR4, c[0x0][0x3f4] ;  /* 0x0000fd0000047ab9 */ /* 0x000fe20000000800 */
[----:B------:R-:W-:Y:S02]  /*b3a0*/  CS2R R30, SRZ ;  /* 0x00000000001e7805 */ /* 0x000fe4000001ff00 */
[----:B------:R-:W-:Y:S02]  /*b3b0*/  ISETP.GE.AND P2, PT, R22, UR4, PT ;  /* 0x0000000416007c0c */ /* 0x000fe4000bf46270 */
[----:B------:R-:W-:Y:S02]  /*b3c0*/  CS2R R6, SRZ ;  /* 0x0000000000067805 */ /* 0x000fe4000001ff00 */
[----:B------:R-:W-:Y:S02]  /*b3d0*/  ISETP.GE.AND P3, PT, R187, UR4, PT ;  /* 0x00000004bb007c0c */ /* 0x000fe4000bf66270 */
[----:B------:R-:W-:Y:S02]  /*b3e0*/  CS2R R32, SRZ ;  /* 0x0000000000207805 */ /* 0x000fe4000001ff00 */
[----:B------:R-:W-:-:S05]  /*b3f0*/  ISETP.GE.AND P4, PT, R186, UR4, PT ;  /* 0x00000004ba007c0c */ /* 0x000fca000bf86270 */
[----:B--2---:R-:W-:Y:S02]  /*b400*/  @!P2 IMAD.MOV.U32 R10, RZ, RZ, R3 ;  /* 0x000000ffff0aa224 */ /* 0x004fe400078e0003 */
[----:B-1----:R-:W-:Y:S02]  /*b410*/  @!P2 IMAD.MOV.U32 R11, RZ, RZ, R0 ;  /* 0x000000ffff0ba224 */ /* 0x002fe400078e0000 */
[----:B------:R-:W-:Y:S01]  /*b420*/  @!P3 IADD3 R14, P1, R3, R216, RZ ;  /* 0x000000d8030eb210 */ /* 0x000fe20007f3e0ff */
[----:B----4-:R-:W-:Y:S02]  /*b430*/  @!P2 IMAD.MOV.U32 R12, RZ, RZ, R5 ;  /* 0x000000ffff0ca224 */ /* 0x010fe400078e0005 */
[----:B---3--:R-:W-:Y:S02]  /*b440*/  @!P2 IMAD.MOV.U32 R13, RZ, RZ, R4 ;  /* 0x000000ffff0da224 */ /* 0x008fe400078e0004 */
[----:B------:R-:W-:-:S04]  /*b450*/  @!P2 IMAD.WIDE R10, R22, 0x2, R10 ;  /* 0x00000002160aa825 */ /* 0x000fc800078e020a */
[----:B------:R-:W-:Y:S01]  /*b460*/  @!P2 IMAD.WIDE R12, R22, 0x2, R12 ;  /* 0x00000002160ca825 */ /* 0x000fe200078e020c */
[----:B------:R-:W5:Y:S03]  /*b470*/  @!P2 LD.E.64 R30, desc[UR42][R10.64] ;  /* 0x0000002a0a1ea980 */ /* 0x000f66000c101b00 */
[----:B------:R-:W-:Y:S01]  /*b480*/  @!P3 IMAD.X R15, R0, 0x1, R215, P1 ;  /* 0x00000001000fb824 */ /* 0x000fe200008e06d7 */
[----:B------:R0:W5:Y:S01]  /*b490*/  @!P2 LD.E.64 R6, desc[UR42][R12.64] ;  /* 0x0000002a0c06a980 */ /* 0x000162000c101b00 */
[----:B------:R-:W-:Y:S02]  /*b4a0*/  @!P3 IADD3 R20, P1, R5, R216, RZ ;  /* 0x000000d80514b210 */ /* 0x000fe40007f3e0ff */
[----:B------:R-:W-:Y:S02]  /*b4b0*/  ISETP.GE.AND P2, PT, R189, UR4, PT ;  /* 0x00000004bd007c0c */ /* 0x000fe4000bf46270 */
[----:B------:R-:W-:-:S02]  /*b4c0*/  CS2R R24, SRZ ;  /* 0x0000000000187805 */ /* 0x000fc4000001ff00 */
[-C--:B------:R-:W-:Y:S02]  /*b4d0*/  @!P4 IADD3 R26, P5, R3, R218.reuse, RZ ;  /* 0x000000da031ac210 */ /* 0x080fe40007fbe0ff */
[----:B------:R-:W-:Y:S01]  /*b4e0*/  @!P4 IADD3 R40, P6, R5, R218, RZ ;  /* 0x000000da0528c210 */ /* 0x000fe20007fde0ff */
[----:B------:R-:W-:Y:S01]  /*b4f0*/  @!P3 IMAD.X R21, R4, 0x1, R215, P1 ;  /* 0x000000010415b824 */ /* 0x000fe200008e06d7 */
[----:B------:R-:W-:Y:S02]  /*b500*/  CS2R R34, SRZ ;  /* 0x0000000000227805 */ /* 0x000fe4000001ff00 */
[----:B0-----:R-:W-:Y:S01]  /*b510*/  CS2R R12, SRZ ;  /* 0x00000000000c7805 */ /* 0x001fe2000001ff00 */
[--C-:B------:R-:W-:Y:S01]  /*b520*/  @!P4 IMAD.X R27, R0, 0x1, R217.reuse, P5 ;  /* 0x00000001001bc824 */ /* 0x100fe200028e06d9 */
[----:B------:R0:W5:Y:S01]  /*b530*/  @!P3 LD.E.64 R32, desc[UR42][R14.64] ;  /* 0x0000002a0e20b980 */ /* 0x000162000c101b00 */
[----:B------:R-:W-:Y:S01]  /*b540*/  @!P4 IMAD.X R41, R4, 0x1, R217, P6 ;  /* 0x000000010429c824 */ /* 0x000fe200030e06d9 */
[----:B------:R-:W-:-:S02]  /*b550*/  ISETP.GE.AND P1, PT, R188, UR4, PT ;  /* 0x00000004bc007c0c */ /* 0x000fc4000bf26270 */
[----:B------:R-:W5:Y:S01]  /*b560*/  @!P3 LD.E.64 R24, desc[UR42][R20.64] ;  /* 0x0000002a1418b980 */ /* 0x000f62000c101b00 */
[----:B------:R-:W-:Y:S02]  /*b570*/  ISETP.GE.AND P3, PT, R190, UR4, PT ;  /* 0x00000004be007c0c */ /* 0x000fe4000bf66270 */
[-C--:B------:R-:W-:Y:S01]  /*b580*/  @!P2 IADD3 R44, P5, R5, R220.reuse, RZ ;  /* 0x000000dc052ca210 */ /* 0x080fe20007fbe0ff */
[----:B------:R-:W5:Y:S04]  /*b590*/  @!P4 LD.E.64 R34, desc[UR42][R26.64] ;  /* 0x0000002a1a22c980 */ /* 0x000f68000c101b00 */
[----:B------:R1:W5:Y:S01]  /*b5a0*/  @!P4 LD.E.64 R12, desc[UR42][R40.64] ;  /* 0x0000002a280cc980 */ /* 0x000362000c101b00 */
[----:B------:R-:W-:Y:S02]  /*b5b0*/  @!P2 IADD3 R42, P4, R3, R220, RZ ;  /* 0x000000dc032aa210 */ /* 0x000fe40007f9e0ff */
[----:B------:R-:W-:-:S02]  /*b5c0*/  CS2R R38, SRZ ;  /* 0x0000000000267805 */ /* 0x000fc4000001ff00 */
[----:B0-----:R-:W-:Y:S01]  /*b5d0*/  CS2R R14, SRZ ;  /* 0x00000000000e7805 */ /* 0x001fe2000001ff00 */
[--C-:B------:R-:W-:Y:S02]  /*b5e0*/  @!P2 IMAD.X R45, R4, 0x1, R219.reuse, P5 ;  /* 0x00000001042da824 */ /* 0x100fe400028e06db */
[----:B------:R-:W-:Y:S01]  /*b5f0*/  @!P2 IMAD.X R43, R0, 0x1, R219, P4 ;  /* 0x00000001002ba824 */ /* 0x000fe200020e06db */
[C---:B------:R-:W-:Y:S02]  /*b600*/  @!P1 IADD3 R46, P6, R3.reuse, R222, RZ ;  /* 0x000000de032e9210 */ /* 0x040fe40007fde0ff */
[----:B------:R0:W5:Y:S01]  /*b610*/  @!P2 LD.E.64 R14, desc[UR42][R44.64] ;  /* 0x0000002a2c0ea980 */ /* 0x000162000c101b00 */
[----:B------:R-:W-:-:S03]  /*b620*/  @!P3 IADD3 R48, P4, R3, R224, RZ ;  /* 0x000000e00330b210 */ /* 0x000fc60007f9e0ff */
[----:B------:R0:W5:Y:S01]  /*b630*/  @!P2 LD.E.64 R38, desc[UR42][R42.64] ;  /* 0x0000002a2a26a980 */ /* 0x000162000c101b00 */
[C---:B-1----:R-:W-:Y:S02]  /*b640*/  @!P1 IADD3 R40, P2, R5.reuse, R222, RZ ;  /* 0x000000de05289210 */ /* 0x042fe40007f5e0ff */
[----:B------:R-:W-:Y:S02]  /*b650*/  @!P3 IADD3 R50, P5, R5, R224, RZ ;  /* 0x000000e00532b210 */ /* 0x000fe40007fbe0ff */
[----:B------:R-:W-:Y:S02]  /*b660*/  CS2R R28, SRZ ;  /* 0x00000000001c7805 */ /* 0x000fe4000001ff00 */
[----:B------:R-:W-:Y:S02]  /*b670*/  CS2R R20, SRZ ;  /* 0x0000000000147805 */ /* 0x000fe4000001ff00 */
[----:B------:R-:W-:Y:S02]  /*b680*/  CS2R R26, SRZ ;  /* 0x00000000001a7805 */ /* 0x000fe4000001ff00 */
[----:B------:R-:W-:Y:S01]  /*b690*/  CS2R R10, SRZ ;  /* 0x00000000000a7805 */ /* 0x000fe2000001ff00 */
[--C-:B------:R-:W-:Y:S01]  /*b6a0*/  @!P1 IMAD.X R47, R0, 0x1, R221.reuse, P6 ;  /* 0x00000001002f9824 */ /* 0x100fe200030e06dd */
[C---:B------:R-:W-:Y:S01]  /*b6b0*/  @!P3 IADD3.X R51, R4.reuse, R223, RZ, P5, !PT ;  /* 0x000000df0433b210 */ /* 0x040fe20002ffe4ff */
[----:B------:R-:W-:-:S02]  /*b6c0*/  @!P1 IMAD.X R41, R4, 0x1, R221, P2 ;  /* 0x0000000104299824 */ /* 0x000fc400010e06dd */
[----:B------:R-:W-:Y:S01]  /*b6d0*/  @!P3 IMAD.X R49, R0, 0x1, R223, P4 ;  /* 0x000000010031b824 */ /* 0x000fe200020e06df */
[----:B------:R0:W5:Y:S04]  /*b6e0*/  @!P1 LD.E.64 R28, desc[UR42][R46.64] ;  /* 0x0000002a2e1c9980 */ /* 0x000168000c101b00 */
[----:B------:R0:W5:Y:S04]  /*b6f0*/  @!P1 LD.E.64 R20, desc[UR42][R40.64] ;  /* 0x0000002a28149980 */ /* 0x000168000c101b00 */
[----:B------:R0:W5:Y:S04]  /*b700*/  @!P3 LD.E.64 R26, desc[UR42][R48.64] ;  /* 0x0000002a301ab980 */ /* 0x000168000c101b00 */
[----:B------:R0:W5:Y:S02]  /*b710*/  @!P3 LD.E.64 R10, desc[UR42][R50.64] ;  /* 0x0000002a320ab980 */ /* 0x000164000c101b00 */
.L_x_735:
[----:B------:R-:W-:Y:S05]  /*b720*/  BSYNC B1 ;  /* 0x0000000000017941 */ /* 0x000fea0003800000 */
.L_x_734:
[----:B---3--:R-:W-:Y:S01]  /*b730*/  LEA.HI R4, R204, R204, RZ, 0x1 ;  /* 0x000000cccc047211 */ /* 0x008fe200078f08ff */
[----:B------:R-:W-:Y:S01]  /*b740*/  @P0 VIADD R8, R52, 0xffffffc0 ;  /* 0xffffffc034080836 */ /* 0x000fe20000000000 */
[----:B-----5:R-:W-:Y:S01]  /*b750*/  SHF.R.U64 R67, R34, 0x10, R35 ;  /* 0x0000001022437819 */ /* 0x020fe20000001223 */
[----:B0-----:R-:W-:Y:S01]  /*b760*/  IMAD.MOV.U32 R40, RZ, RZ, R34 ;  /* 0x000000ffff287224 */ /* 0x001fe200078e0022 */
[----:B----4-:R-:W-:Y:S01]  /*b770*/  LOP3.LUT R5, R4, 0xfffffffe, RZ, 0xc0, !PT ;  /* 0xfffffffe04057812 */ /* 0x010fe200078ec0ff */
[----:B-1----:R-:W-:Y:S01]  /*b780*/  IMAD.MOV.U32 R0, RZ, RZ, R30 ;  /* 0x000000ffff007224 */ /* 0x002fe200078e001e */
[--C-:B------:R-:W-:Y:S01]  /*b790*/  SHF.R.U64 R71, R30, 0x10, R31.reuse ;  /* 0x000000101e477819 */ /* 0x100fe2000000121f */
[--C-:B--2---:R-:W-:Y:S01]  /*b7a0*/  IMAD.MOV.U32 R3, RZ, RZ, R31.reuse ;  /* 0x000000ffff037224 */ /* 0x104fe200078e001f */
[----:B------:R-:W-:Y:S01]  /*b7b0*/  SHF.R.U32.HI R68, RZ, 0x10, R31 ;  /* 0x00000010ff447819 */ /* 0x000fe2000001161f */
[----:B------:R-:W-:Y:S01]  /*b7c0*/  IMAD.IADD R5, R204, 0x1, -R5 ;  /* 0x00000001cc057824 */ /* 0x000fe200078e0a05 */
[--C-:B------:R-:W-:Y:S01]  /*b7d0*/  SHF.R.U64 R69, R32, 0x10, R33.reuse ;  /* 0x0000001020457819 */ /* 0x100fe20000001221 */
[----:B------:R-:W-:Y:S01]  /*b7e0*/  IMAD.MOV.U32 R30, RZ, RZ, R32 ;  /* 0x000000ffff1e7224 */ /* 0x000fe200078e0020 */
[--C-:B------:R-:W-:Y:S01]  /*b7f0*/  SHF.R.U32.HI R66, RZ, 0x10, R33.reuse ;  /* 0x00000010ff427819 */ /* 0x100fe20000011621 */
[----:B------:R-:W-:Y:S01]  /*b800*/  IMAD.MOV.U32 R31, RZ, RZ, R33 ;  /* 0x000000ffff1f7224 */ /* 0x000fe200078e0021 */
[----:B------:R-:W-:Y:S01]  /*b810*/  SHF.L.U32 R5, R5, 0x1f, RZ ;  /* 0x0000001f05057819 */ /* 0x000fe200000006ff */
[--C-:B------:R-:W-:Y:S01]  /*b820*/  IMAD.MOV.U32 R43, RZ, RZ, R39.reuse ;  /* 0x000000ffff2b7224 */ /* 0x100fe200078e0027 */
[--C-:B------:R-:W-:Y:S01]  /*b830*/  SHF.R.U64 R65, R38, 0x10, R39.reuse ;  /* 0x0000001026417819 */ /* 0x100fe20000001227 */
[----:B------:R-:W-:Y:S01]  /*b840*/  IMAD.MOV.U32 R42, RZ, RZ, R38 ;  /* 0x000000ffff2a7224 */ /* 0x000fe200078e0026 */
[----:B------:R-:W0:Y:S01]  /*b850*/  SYNCS.PHASECHK.TRANS64.TRYWAIT P0, [R2+URZ+0x34800], R5 ;  /* 0x03480005020075a7 */ /* 0x000e22000800017f */
[----:B------:R-:W-:Y:S01]  /*b860*/  SHF.R.U32.HI R62, RZ, 0x10, R39 ;  /* 0x00000010ff3e7819 */ /* 0x000fe20000011627 */
[----:B------:R-:W-:Y:S01]  /*b870*/  IMAD.MOV.U32 R39, RZ, RZ, R28 ;  /* 0x000000ffff277224 */ /* 0x000fe200078e001c */
[--C-:B------:R-:W-:Y:S01]  /*b880*/  SHF.R.U64 R60, R28, 0x10, R29.reuse ;  /* 0x000000101c3c7819 */ /* 0x100fe2000000121d */
[--C-:B------:R-:W-:Y:S01]  /*b890*/  IMAD.MOV.U32 R44, RZ, RZ, R29.reuse ;  /* 0x000000ffff2c7224 */ /* 0x100fe200078e001d */
[----:B------:R-:W-:Y:S01]  /*b8a0*/  SHF.R.U32.HI R63, RZ, 0x10, R29 ;  /* 0x00000010ff3f7819 */ /* 0x000fe2000001161d */
[----:B------:R-:W-:Y:S01]  /*b8b0*/  IMAD.MOV.U32 R45, RZ, RZ, R26 ;  /* 0x000000ffff2d7224 */ /* 0x000fe200078e001a */
[----:B------:R-:W-:Y:S01]  /*b8c0*/  SHF.R.U64 R58, R26, 0x10, R27 ;  /* 0x000000101a3a7819 */ /* 0x000fe2000000121b */
[----:B------:R-:W-:Y:S01]  /*b8d0*/  IMAD.MOV.U32 R32, RZ, RZ, R24 ;  /* 0x000000ffff207224 */ /* 0x000fe200078e0018 */
[--C-:B------:R-:W-:Y:S01]  /*b8e0*/  SHF.R.U64 R55, R24, 0x10, R25.reuse ;  /* 0x0000001018377819 */ /* 0x100fe20000001219 */
[--C-:B------:R-:W-:Y:S01]  /*b8f0*/  IMAD.MOV.U32 R33, RZ, RZ, R25.reuse ;  /* 0x000000ffff217224 */ /* 0x100fe200078e0019 */
[----:B------:R-:W-:Y:S01]  /*b900*/  SHF.R.U32.HI R56, RZ, 0x10, R25 ;  /* 0x00000010ff387819 */ /* 0x000fe20000011619 */
[----:B------:R-:W-:Y:S01]  /*b910*/  IMAD.MOV.U32 R41, RZ, RZ, R35 ;  /* 0x000000ffff297224 */ /* 0x000fe200078e0023 */
[----:B------:R-:W-:Y:S01]  /*b920*/  PRMT R26, R40, 0x5410, R67 ;  /* 0x00005410281a7816 */ /* 0x000fe20000000043 */
[----:B------:R-:W-:Y:S01]  /*b930*/  IMAD.MOV.U32 R46, RZ, RZ, R27 ;  /* 0x000000ffff2e7224 */ /* 0x000fe200078e001b */
[----:B------:R-:W-:Y:S01]  /*b940*/  SHF.R.U32.HI R64, RZ, 0x10, R35 ;  /* 0x00000010ff407819 */ /* 0x000fe20000011623 */
[----:B------:R-:W-:Y:S01]  /*b950*/  IMAD.MOV.U32 R4, RZ, RZ, R6 ;  /* 0x000000ffff047224 */ /* 0x000fe200078e0006 */
[----:B------:R-:W-:Y:S01]  /*b960*/  SHF.R.U32.HI R61, RZ, 0x10, R27 ;  /* 0x00000010ff3d7819 */ /* 0x000fe2000001161b */
[--C-:B------:R-:W-:Y:S01]  /*b970*/  IMAD.MOV.U32 R38, RZ, RZ, R7.reuse ;  /* 0x000000ffff267224 */ /* 0x100fe200078e0007 */
[--C-:B------:R-:W-:Y:S01]  /*b980*/  SHF.R.U64 R59, R6, 0x10, R7.reuse ;  /* 0x00000010063b7819 */ /* 0x100fe20000001207 */
        /* <DEDUP_REMOVED lines=8> */
[----:B------:R-:W-:Y:S01]  /*ba10*/  BSSY B1, `(.L_x_736) ;  /* 0x0000020000017945 */ /* 0x000fe20003800000 */
[----:B------:R-:W-:Y:S01]  /*ba20*/  SHF.R.U32.HI R52, RZ, 0x10, R15 ;  /* 0x00000010ff347819 */ /* 0x000fe2000001160f */
[----:B------:R-:W-:Y:S01]  /*ba30*/  IMAD.MOV.U32 R14, RZ, RZ, R20 ;  /* 0x000000ffff0e7224 */ /* 0x000fe200078e0014 */
[----:B------:R-:W-:Y:S01]  /*ba40*/  VIMNMX R40, R37, 0x80, PT ;  /* 0x0000008025287848 */ /* 0x000fe20003fe0100 */
[--C-:B------:R-:W-:Y:S01]  /*ba50*/  IMAD.MOV.U32 R15, RZ, RZ, R21.reuse ;  /* 0x000000ffff0f7224 */ /* 0x100fe200078e0015 */
[--C-:B------:R-:W-:Y:S01]  /*ba60*/  SHF.R.U64 R49, R20, 0x10, R21.reuse ;  /* 0x0000001014317819 */ /* 0x100fe20000001215 */
[----:B------:R-:W-:Y:S01]  /*ba70*/  IMAD.MOV.U32 R6, RZ, RZ, R10 ;  /* 0x000000ffff067224 */ /* 0x000fe200078e000a */
[----:B------:R-:W-:Y:S01]  /*ba80*/  SHF.R.U32.HI R50, RZ, 0x10, R21 ;  /* 0x00000010ff327819 */ /* 0x000fe20000011615 */
[----:B------:R-:W-:Y:S01]  /*ba90*/  IMAD.MOV.U32 R7, RZ, RZ, R11 ;  /* 0x000000ffff077224 */ /* 0x000fe200078e000b */
[----:B------:R-:W-:-:S02]  /*baa0*/  PRMT R34, R0, 0x5410, R71 ;  /* 0x0000541000227816 */ /* 0x000fc40000000047 */
[----:B------:R-:W-:Y:S02]  /*bab0*/  PRMT R35, R3, 0x5410, R68 ;  /* 0x0000541003237816 */ /* 0x000fe40000000044 */
[--C-:B------:R-:W-:Y:S02]  /*bac0*/  SHF.R.U64 R47, R10, 0x10, R11.reuse ;  /* 0x000000100a2f7819 */ /* 0x100fe4000000120b */
[----:B------:R-:W-:Y:S02]  /*bad0*/  SHF.R.U32.HI R48, RZ, 0x10, R11 ;  /* 0x00000010ff307819 */ /* 0x000fe4000001160b */
[----:B------:R-:W-:Y:S02]  /*bae0*/  PRMT R30, R30, 0x5410, R69 ;  /* 0x000054101e1e7816 */ /* 0x000fe40000000045 */
[----:B------:R-:W-:Y:S02]  /*baf0*/  PRMT R31, R31, 0x5410, R66 ;  /* 0x000054101f1f7816 */ /* 0x000fe40000000042 */
[----:B------:R-:W-:-:S02]  /*bb00*/  PRMT R27, R41, 0x5410, R64 ;  /* 0x00005410291b7816 */ /* 0x000fc40000000040 */
[----:B------:R-:W-:Y:S02]  /*bb10*/  PRMT R20, R42, 0x5410, R65 ;  /* 0x000054102a147816 */ /* 0x000fe40000000041 */
[----:B------:R-:W-:Y:S02]  /*bb20*/  PRMT R21, R43, 0x5410, R62 ;  /* 0x000054102b157816 */ /* 0x000fe4000000003e */
[----:B------:R-:W-:Y:S02]  /*bb30*/  PRMT R12, R39, 0x5410, R60 ;  /* 0x00005410270c7816 */ /* 0x000fe4000000003c */
[----:B------:R-:W-:Y:S02]  /*bb40*/  PRMT R13, R44, 0x5410, R63 ;  /* 0x000054102c0d7816 */ /* 0x000fe4000000003f */
[----:B------:R-:W-:Y:S02]  /*bb50*/  PRMT R0, R45, 0x5410, R58 ;  /* 0x000054102d007816 */ /* 0x000fe4000000003a */
[----:B------:R-:W-:-:S02]  /*bb60*/  PRMT R3, R46, 0x5410, R61 ;  /* 0x000054102e037816 */ /* 0x000fc4000000003d */
[----:B------:R-:W-:Y:S02]  /*bb70*/  PRMT R37, R4, 0x5410, R59 ;  /* 0x0000541004257816 */ /* 0x000fe4000000003b */
[----:B------:R-:W-:Y:S02]  /*bb80*/  ISETP.GE.AND P1, PT, R17, R40, PT ;  /* 0x000000281100720c */ /* 0x000fe40003f26270 */
[----:B------:R-:W-:Y:S02]  /*bb90*/  PRMT R38, R38, 0x5410, R57 ;  /* 0x0000541026267816 */ /* 0x000fe40000000039 */
[----:B------:R-:W-:Y:S02]  /*bba0*/  PRMT R32, R32, 0x5410, R55 ;  /* 0x0000541020207816 */ /* 0x000fe40000000037 */
[----:B------:R-:W-:Y:S02]  /*bbb0*/  PRMT R33, R33, 0x5410, R56 ;  /* 0x0000541021217816 */ /* 0x000fe40000000038 */
[----:B------:R-:W-:-:S02]  /*bbc0*/  PRMT R28, R28, 0x5410, R53 ;  /* 0x000054101c1c7816 */ /* 0x000fc40000000035 */
[----:B------:R-:W-:Y:S02]  /*bbd0*/  PRMT R29, R29, 0x5410, R54 ;  /* 0x000054101d1d7816 */ /* 0x000fe40000000036 */
[----:B------:R-:W-:Y:S02]  /*bbe0*/  PRMT R24, R24, 0x5410, R51 ;  /* 0x0000541018187816 */ /* 0x000fe40000000033 */
[----:B------:R-:W-:Y:S01]  /*bbf0*/  PRMT R25, R25, 0x5410, R52 ;  /* 0x0000541019197816 */ /* 0x000fe20000000034 */
[----:B0-----:R-:W-:Y:S06]  /*bc00*/  @!P0 BRA `(.L_x_737) ;  /* 0x0000015000d48947 */ /* 0x001fec0003800000 */
.L_x_988:
[----:B------:R-:W-:Y:S05]  /*bc10*/  BSYNC B1 ;  /* 0x0000000000017941 */ /* 0x000fea0003800000 */
.L_x_736:
[----:B------:R-:W-:Y:S01]  /*bc20*/  BSSY B1, `(.L_x_738) ;  /* 0x0000101000017945 */ /* 0x000fe20003800000 */
[----:B------:R-:W-:Y:S02]  /*bc30*/  PRMT R14, R14, 0x5410, R49 ;  /* 0x000054100e0e7816 */ /* 0x000fe40000000031 */
[----:B------:R-:W-:Y:S02]  /*bc40*/  PRMT R15, R15, 0x5410, R50 ;  /* 0x000054100f0f7816 */ /* 0x000fe40000000032 */
[----:B------:R-:W-:Y:S02]  /*bc50*/  PRMT R10, R6, 0x5410, R47 ;  /* 0x00005410060a7816 */ /* 0x000fe4000000002f */
[----:B------:R-:W-:Y:S01]  /*bc60*/  PRMT R11, R7, 0x5410, R48 ;  /* 0x00005410070b7816 */ /* 0x000fe20000000030 */
[----:B------:R-:W-:Y:S06]  /*bc70*/  @P1 BRA `(.L_x_739) ;  /* 0x0000000c00ec1947 */ /* 0x000fec0003800000 */
[----:B0-----:R-:W0:Y:S01]  /*bc80*/  LDC R5, c[0x0][0x3f4] ;  /* 0x0000fd00ff057b82 */ /* 0x001e220000000800 */
[----:B------:R-:W-:Y:S01]  /*bc90*/  BSSY B2, `(.L_x_740) ;  /* 0x000002e000027945 */ /* 0x000fe20003800000 */
[-C--:B0-----:R-:W-:Y:S02]  /*bca0*/  ISETP.GE.AND P0, PT, R22, R5.reuse, PT ;  /* 0x000000051600720c */ /* 0x081fe40003f06270 */
[-C--:B------:R-:W-:Y:S02]  /*bcb0*/  ISETP.GE.AND P1, PT, R187, R5.reuse, PT ;  /* 0x00000005bb00720c */ /* 0x080fe40003f26270 */
[-C--:B------:R-:W-:Y:S02]  /*bcc0*/  ISETP.GE.AND P2, PT, R186, R5.reuse, PT ;  /* 0x00000005ba00720c */ /* 0x080fe40003f46270 */
[-C--:B------:R-:W-:Y:S02]  /*bcd0*/  ISETP.GE.AND P3, PT, R189, R5.reuse, PT ;  /* 0x00000005bd00720c */ /* 0x080fe40003f66270 */
[----:B------:R-:W-:-:S02]  /*bce0*/  ISETP.GE.AND P4, PT, R188, R5, PT ;  /* 0x00000005bc00720c */ /* 0x000fc40003f86270 */
[----:B------:R-:W-:-:S03]  /*bcf0*/  ISETP.GE.AND P5, PT, R190, R5, PT ;  /* 0x00000005be00720c */ /* 0x000fc60003fa6270 */
[----:B------:R-:W-:Y:S10]  /*bd00*/  @P0 BRA `(.L_x_741) ;  /* 0x0000000000980947 */ /* 0x000ff40003800000 */
[----:B------:R-:W0:Y:S01]  /*bd10*/  LDS.128 R4, [R9+0x10400] ;  /* 0x0104000009047984 */ /* 0x000e220000000c00 */
[C---:B------:R-:W-:Y:S01]  /*bd20*/  IMAD.U32 R45, R37.reuse, 0x10000, RZ ;  /* 0x00010000252d7824 */ /* 0x040fe200078e00ff */
[C---:B------:R-:W-:Y:S01]  /*bd30*/  LOP3.LUT R46, R34.reuse, 0xffff0000, RZ, 0xc0, !PT ;  /* 0xffff0000222e7812 */ /* 0x040fe200078ec0ff */
[----:B------:R-:W-:Y:S01]  /*bd40*/  IMAD.U32 R44, R34, 0x10000, RZ ;  /* 0x00010000222c7824 */ /* 0x000fe200078e00ff */
[----:B------:R-:W-:Y:S01]  /*bd50*/  LOP3.LUT R48, R37, 0xffff0000, RZ, 0xc0, !PT ;  /* 0xffff000025307812 */ /* 0x000fe200078ec0ff */
[C---:B0-----:R-:W-:Y:S01]  /*bd60*/  IMAD.U32 R39, R4.reuse, 0x10000, RZ ;  /* 0x0001000004277824 */ /* 0x041fe200078e00ff */
[----:B------:R-:W-:Y:S01]  /*bd70*/  LOP3.LUT R4, R4, 0xffff0000, RZ, 0xc0, !PT ;  /* 0xffff000004047812 */ /* 0x000fe200078ec0ff */
[C---:B------:R-:W-:Y:S01]  /*bd80*/  IMAD.U32 R41, R5.reuse, 0x10000, RZ ;  /* 0x0001000005297824 */ /* 0x040fe200078e00ff */
[----:B------:R-:W-:Y:S01]  /*bd90*/  LOP3.LUT R5, R5, 0xffff0000, RZ, 0xc0, !PT ;  /* 0xffff000005057812 */ /* 0x000fe200078ec0ff */
[C---:B------:R-:W-:Y:S01]  /*bda0*/  IMAD.U32 R42, R6.reuse, 0x10000, RZ ;  /* 0x00010000062a7824 */ /* 0x040fe200078e00ff */
[----:B------:R-:W-:Y:S01]  /*bdb0*/  LOP3.LUT R6, R6, 0xffff0000, RZ, 0xc0, !PT ;  /* 0xffff000006067812 */ /* 0x000fe200078ec0ff */
[C---:B------:R-:W-:Y:S01]  /*bdc0*/  FMUL.FTZ R50, R4.reuse, R45 ;  /* 0x0000002d04327220 */ /* 0x040fe20000410000 */
[----:B------:R-:W-:Y:S01]  /*bdd0*/  FMUL.FTZ R4, R4, R44 ;  /* 0x0000002c04047220 */ /* 0x000fe20000410000 */
[----:B------:R-:W-:-:S02]  /*bde0*/  IMAD.U32 R43, R7, 0x10000, RZ ;  /* 0x00010000072b7824 */ /* 0x000fc400078e00ff */
[----:B------:R-:W-:Y:S01]  /*bdf0*/  FMUL.FTZ R52, R5, R48 ;  /* 0x0000003005347220 */ /* 0x000fe20000410000 */
[C---:B------:R-:W-:Y:S01]  /*be00*/  FFMA.FTZ R50, R39.reuse, R44, -R50 ;  /* 0x0000002c27327223 */ /* 0x040fe20000010832 */
[----:B------:R-:W-:Y:S01]  /*be10*/  FFMA.FTZ R45, R39, R45, R4 ;  /* 0x0000002d272d7223 */ /* 0x000fe20000010004 */
[-C--:B------:R-:W-:Y:S01]  /*be20*/  FMUL.FTZ R54, R5, R46.reuse ;  /* 0x0000002e05367220 */ /* 0x080fe20000410000 */
[----:B------:R-:W-:Y:S01]  /*be30*/  LOP3.LUT R7, R7, 0xffff0000, RZ, 0xc0, !PT ;  /* 0xffff000007077812 */ /* 0x000fe200078ec0ff */
[C---:B------:R-:W-:Y:S01]  /*be40*/  IMAD.U32 R39, R38.reuse, 0x10000, RZ ;  /* 0x0001000026277824 */ /* 0x040fe200078e00ff */
[----:B------:R-:W-:Y:S01]  /*be50*/  SHF.L.U32 R5, R35, 0x10, RZ ;  /* 0x0000001023057819 */ /* 0x000fe200000006ff */
[C---:B------:R-:W-:Y:S01]  /*be60*/  FFMA.FTZ R52, R41.reuse, R46, -R52 ;  /* 0x0000002e29347223 */ /* 0x040fe20000010834 */
[----:B------:R-:W-:Y:S01]  /*be70*/  LOP3.LUT R44, R38, 0xffff0000, RZ, 0xc0, !PT ;  /* 0xffff0000262c7812 */ /* 0x000fe200078ec0ff */
[----:B------:R-:W-:Y:S01]  /*be80*/  FFMA.FTZ R41, R41, R48, R54 ;  /* 0x0000003029297223 */ /* 0x000fe20000010036 */
[----:B------:R-:W-:Y:S01]  /*be90*/  LOP3.LUT R4, R35, 0xffff0000, RZ, 0xc0, !PT ;  /* 0xffff000023047812 */ /* 0x000fe200078ec0ff */
[C---:B------:R-:W-:Y:S01]  /*bea0*/  FMUL.FTZ R47, R6.reuse, R39 ;  /* 0x00000027062f7220 */ /* 0x040fe20000410000 */
[----:B------:R-:W-:Y:S01]  /*beb0*/  FMUL.FTZ R46, R6, R5 ;  /* 0x00000005062e7220 */ /* 0x000fe20000410000 */
[----:B------:R-:W-:-:S02]  /*bec0*/  FMUL.FTZ R48, R7, R44 ;  /* 0x0000002c07307220 */ /* 0x000fc40000410000 */
[-C--:B------:R-:W-:Y:S01]  /*bed0*/  FMUL.FTZ R49, R7, R4.reuse ;  /* 0x0000000407317220 */ /* 0x080fe20000410000 */
[C---:B------:R-:W-:Y:S01]  /*bee0*/  FFMA.FTZ R6, R42.reuse, R5, -R47 ;  /* 0x000000052a067223 */ /* 0x040fe2000001082f */
[----:B------:R-:W-:Y:S01]  /*bef0*/  FFMA.FTZ R39, R42, R39, R46 ;  /* 0x000000272a277223 */ /* 0x000fe2000001002e */
[C---:B------:R-:W-:Y:S01]  /*bf00*/  FFMA.FTZ R7, R43.reuse, R4, -R48 ;  /* 0x000000042b077223 */ /* 0x040fe20000010830 */
[----:B------:R-:W-:Y:S01]  /*bf10*/  FFMA.FTZ R44, R43, R44, R49 ;  /* 0x0000002c2b2c7223 */ /* 0x000fe20000010031 */
[----:B------:R-:W-:Y:S02]  /*bf20*/  F2FP.BF16.F32.PACK_AB R4, R45, R50 ;  /* 0x000000322d04723e */ /* 0x000fe400000010ff */
[----:B------:R-:W-:Y:S02]  /*bf30*/  F2FP.BF16.F32.PACK_AB R5, R41, R52 ;  /* 0x000000342905723e */ /* 0x000fe400000010ff */
[----:B------:R-:W-:Y:S02]  /*bf40*/  F2FP.BF16.F32.PACK_AB R6, R39, R6 ;  /* 0x000000062706723e */ /* 0x000fe400000010ff */
[----:B------:R-:W-:-:S05]  /*bf50*/  F2FP.BF16.F32.PACK_AB R7, R44, R7 ;  /* 0x000000072c07723e */ /* 0x000fca00000010ff */
[----:B------:R0:W-:Y:S02]  /*bf60*/  STS.128 [R9+0x10400], R4 ;  /* 0x0104000409007388 */ /* 0x0001e40000000c00 */
.L_x_741:
[----:B------:R-:W-:Y:S05]  /*bf70*/  BSYNC B2 ;  /* 0x0000000000027941 */ /* 0x000fea0003800000 */
.L_x_740:
[----:B------:R-:W-:Y:S04]  /*bf80*/  BSSY B2, `(.L_x_742) ;  /* 0x0000028000027945 */ /* 0x000fe80003800000 */
[----:B------:R-:W-:Y:S05]  /*bf90*/  @P1 BRA `(.L_x_743) ;  /* 0x0000000000981947 */ /* 0x000fea0003800000 */
[----:B0-----:R-:W0:Y:S01]  /*bfa0*/  LDS.128 R4, [R8] ;  /* 0x0000000008047984 */ /* 0x001e220000000c00 */
[C---:B------:R-:W-:Y:S01]  /*bfb0*/  IMAD.U32 R45, R32.reuse, 0x10000, RZ ;  /* 0x00010000202d7824 */ /* 0x040fe200078e00ff */
[----:B------:R-:W-:Y:S01]  /*bfc0*/  LOP3.LUT R48, R32, 0xffff0000, RZ, 0xc0, !PT ;  /* 0xffff000020307812 */ /* 0x000fe200078ec0ff */
[C---:B------:R-:W-:Y:S01]  /*bfd0*/  IMAD.U32 R44, R30.reuse, 0x10000, RZ ;  /* 0x000100001e2c7824 */ /* 0x040fe200078e00ff */
        /* <DEDUP_REMOVED lines=13> */
[----:B------:R-:W-:Y:S01]  /*c0b0*/  LOP3.LUT R7, R7, 0xffff0000, RZ, 0xc0, !PT ;  /* 0xffff000007077812 */ /* 0x000fe200078ec0ff */
[-C--:B------:R-:W-:Y:S01]  /*c0c0*/  FMUL.FTZ R54, R5, R46.reuse ;  /* 0x0000002e05367220 */ /* 0x080fe20000410000 */
[C---:B------:R-:W-:Y:S01]  /*c0d0*/  LOP3.LUT R44, R33.reuse, 0xffff0000, RZ, 0xc0, !PT ;  /* 0xffff0000212c7812 */ /* 0x040fe200078ec0ff */
[----:B------:R-:W-:Y:S01]  /*c0e0*/  IMAD.U32 R39, R33, 0x10000, RZ ;  /* 0x0001000021277824 */ /* 0x000fe200078e00ff */
[C---:B------:R-:W-:Y:S01]  /*c0f0*/  LOP3.LUT R4, R31.reuse, 0xffff0000, RZ, 0xc0, !PT ;  /* 0xffff00001f047812 */ /* 0x040fe200078ec0ff */
[----:B------:R-:W-:Y:S02]  /*c100*/  IMAD.U32 R5, R31, 0x10000, RZ ;  /* 0x000100001f057824 */ /* 0x000fe400078e00ff */
[C---:B------:R-:W-:Y:S01]  /*c110*/  FFMA.FTZ R52, R41.reuse, R46, -R52 ;  /* 0x0000002e29347223 */ /* 0x040fe20000010834 */
[----:B------:R-:W-:Y:S01]  /*c120*/  FFMA.FTZ R41, R41, R48, R54 ;  /* 0x0000003029297223 */ /* 0x000fe20000010036 */
[C---:B------:R-:W-:Y:S01]  /*c130*/  FMUL.FTZ R47, R6.reuse, R39 ;  /* 0x00000027062f7220 */ /* 0x040fe20000410000 */
        /* <DEDUP_REMOVED lines=9> */
[----:B------:R-:W-:Y:S02]  /*c1d0*/  F2FP.BF16.F32.PACK_AB R6, R39, R6 ;  /* 0x000000062706723e */ /* 0x000fe400000010ff */
[----:B------:R-:W-:-:S05]  /*c1e0*/  F2FP.BF16.F32.PACK_AB R7, R44, R7 ;  /* 0x000000072c07723e */ /* 0x000fca00000010ff */
[----:B------:R1:W-:Y:S02]  /*c1f0*/  STS.128 [R8], R4 ;  /* 0x0000000408007388 */ /* 0x0003e40000000c00 */
.L_x_743:
[----:B------:R-:W-:Y:S05]  /*c200*/  BSYNC B2 ;  /* 0x0000000000027941 */ /* 0x000fea0003800000 */
.L_x_742:
[----:B------:R-:W-:Y:S04]  /*c210*/  BSSY B2, `(.L_x_744) ;  /* 0x0000028000027945 */ /* 0x000fe80003800000 */
[----:B------:R-:W-:Y:S05]  /*c220*/  @P2 BRA `(.L_x_745) ;  /* 0x0000000000982947 */ /* 0x000fea0003800000 */
[----:B01----:R-:W0:Y:S01]  /*c230*/  LDS.128 R4, [R9+0x14400] ;  /* 0x0144000009047984 */ /* 0x003e220000000c00 */
        /* <DEDUP_REMOVED lines=36> */
[----:B------:R2:W-:Y:S02]  /*c480*/  STS.128 [R9+0x14400], R4 ;  /* 0x0144000409007388 */ /* 0x0005e40000000c00 */
.L_x_745:
[----:B------:R-:W-:Y:S05]  /*c490*/  BSYNC B2 ;  /* 0x0000000000027941 */ /* 0x000fea0003800000 */
.L_x_744:
[----:B------:R-:W-:Y:S04]  /*c4a0*/  BSSY B2, `(.L_x_746) ;  /* 0x0000028000027945 */ /* 0x000fe80003800000 */
[----:B------:R-:W-:Y:S05]  /*c4b0*/  @P3 BRA `(.L_x_747) ;  /* 0x0000000000983947 */ /* 0x000fea0003800000 */
[----:B012---:R-:W0:Y:S01]  /*c4c0*/  LDS.128 R4, [R8+0x4000] ;  /* 0x0040000008047984 */ /* 0x007e220000000c00 */
        /* <DEDUP_REMOVED lines=37> */
.L_x_747:
[----:B------:R-:W-:Y:S05]  /*c720*/  BSYNC B2 ;  /* 0x0000000000027941 */ /* 0x000fea0003800000 */
.L_x_746:
[----:B------:R-:W-:Y:S04]  /*c730*/  BSSY B2, `(.L_x_748) ;  /* 0x0000028000027945 */ /* 0x000fe80003800000 */
[----:B------:R-:W-:Y:S05]  /*c740*/  @P4 BRA `(.L_x_749) ;  /* 0x0000000000984947 */ /* 0x000fea0003800000 */
[----:B0123--:R-:W0:Y:S01]  /*c750*/  LDS.128 R4, [R9+0x18400] ;  /* 0x0184000009047984 */ /* 0x00fe220000000c00 */
        /* <DEDUP_REMOVED lines=37> */
.L_x_749:
[----:B------:R-:W-:Y:S05]  /*c9b0*/  BSYNC B2 ;  /* 0x0000000000027941 */ /* 0x000fea0003800000 */
.L_x_748:
[----:B------:R-:W-:Y:S05]  /*c9c0*/  @P5 BRA `(.L_x_739) ;  /* 0x0000000000985947 */ /* 0x000fea0003800000 */
[----:B01234-:R-:W0:Y:S01]  /*c9d0*/  LDS.128 R4, [R8+0x8000] ;  /* 0x0080000008047984 */ /* 0x01fe220000000c00 */
[C---:B------:R-:W-:Y:S01]  /*c9e0*/  IMAD.U32 R45, R10.reuse, 0x10000, RZ ;  /* 0x000100000a2d7824 */ /* 0x040fe200078e00ff */
[----:B------:R-:W-:Y:S01]  /*c9f0*/  LOP3.LUT R48, R10, 0xffff0000, RZ, 0xc0, !PT ;  /* 0xffff00000a307812 */ /* 0x000fe200078ec0ff */
[C---:B------:R-:W-:Y:S01]  /*ca00*/  IMAD.U32 R44, R0.reuse, 0x10000, RZ ;  /* 0x00010000002c7824 */ /* 0x040fe200078e00ff */
[----:B------:R-:W-:Y:S01]  /*ca10*/  LOP3.LUT R46, R0, 0xffff0000, RZ, 0xc0, !PT ;  /* 0xffff0000002e7812 */ /* 0x000fe200078ec0ff */
[C---:B0-----:R-:W-:Y:S01]  /*ca20*/  IMAD.U32 R39, R4.reuse, 0x10000, RZ ;  /* 0x0001000004277824 */ /* 0x041fe200078e00ff */
[----:B------:R-:W-:Y:S01]  /*ca30*/  LOP3.LUT R4, R4, 0xffff0000, RZ, 0xc0, !PT ;  /* 0xffff000004047812 */ /* 0x000fe200078ec0ff */
[----:B------:R-:W-:Y:S01]  /*ca40*/  IMAD.U32 R42, R6, 0x10000, RZ ;  /* 0x00010000062a7824 */ /* 0x000fe200078e00ff */
[----:B------:R-:W-:Y:S01]  /*ca50*/  SHF.L.U32 R41, R5, 0x10, RZ ;  /* 0x0000001005297819 */ /* 0x000fe200000006ff */
[----:B------:R-:W-:Y:S01]  /*ca60*/  IMAD.U32 R43, R7, 0x10000, RZ ;  /* 0x00010000072b7824 */ /* 0x000fe200078e00ff */
[----:B------:R-:W-:Y:S01]  /*ca70*/  LOP3.LUT R5, R5, 0xffff0000, RZ, 0xc0, !PT ;  /* 0xffff000005057812 */ /* 0x000fe200078ec0ff */
[C---:B------:R-:W-:Y:S01]  /*ca80*/  FMUL.FTZ R50, R4.reuse, R45 ;  /* 0x0000002d04327220 */ /* 0x040fe20000410000 */
[----:B------:R-:W-:Y:S01]  /*ca90*/  FMUL.FTZ R4, R4, R44 ;  /* 0x0000002c04047220 */ /* 0x000fe20000410000 */
[----:B------:R-:W-:-:S02]  /*caa0*/  LOP3.LUT R6, R6, 0xffff0000, RZ, 0xc0, !PT ;  /* 0xffff000006067812 */ /* 0x000fc400078ec0ff */
        /* <DEDUP_REMOVED lines=24> */
.L_x_739:
[----:B------:R-:W-:Y:S05]  /*cc30*/  BSYNC B1 ;  /* 0x0000000000017941 */ /* 0x000fea0003800000 */
.L_x_738:
[----:B------:R-:W-:-:S13]  /*cc40*/  ISETP.GE.AND P0, PT, R205, R40, PT ;  /* 0x00000028cd00720c */ /* 0x000fda0003f06270 */
[----:B------:R-:W-:Y:S05]  /*cc50*/  @P0 BRA `(.L_x_750) ;  /* 0x0000003800d40947 */ /* 0x000fea0003800000 */
[----:B01234-:R-:W0:Y:S01]  /*cc60*/  LDC R5, c[0x0][0x3f4] ;  /* 0x0000fd00ff057b82 */ /* 0x01fe220000000800 */
        /* <DEDUP_REMOVED lines=10> */
[----:B------:R-:W-:Y:S01]  /*cd10*/  LOP3.LUT R48, R37, 0xffff0000, RZ, 0xc0, !PT ;  /* 0xffff000025307812 */ /* 0x000fe200078ec0ff */
[C---:B------:R-:W-:Y:S01]  /*cd20*/  IMAD.U32 R43, R34.reuse, 0x10000, RZ ;  /* 0x00010000222b7824 */ /* 0x040fe200078e00ff */
[----:B------:R-:W-:Y:S02]  /*cd30*/  LOP3.LUT R46, R34, 0xffff0000, RZ, 0xc0, !PT ;  /* 0xffff0000222e7812 */ /* 0x000fe400078ec0ff */
[----:B------:R-:W-:Y:S01]  /*cd40*/  LOP3.LUT R47, R38, 0xffff0000, RZ, 0xc0, !PT ;  /* 0xffff0000262f7812 */ /* 0x000fe200078ec0ff */
[C---:B0-----:R-:W-:Y:S01]  /*cd50*/  IMAD.U32 R39, R4.reuse, 0x10000, RZ ;  /* 0x0001000004277824 */ /* 0x041fe200078e00ff */
[----:B------:R-:W-:Y:S01]  /*cd60*/  LOP3.LUT R4, R4, 0xffff0000, RZ, 0xc0, !PT ;  /* 0xffff000004047812 */ /* 0x000fe200078ec0ff */
[C---:B------:R-:W-:Y:S01]  /*cd70*/  IMAD.U32 R40, R5.reuse, 0x10000, RZ ;  /* 0x0001000005287824 */ /* 0x040fe200078e00ff */
[----:B------:R-:W-:Y:S01]  /*cd80*/  LOP3.LUT R5, R5, 0xffff0000, RZ, 0xc0, !PT ;  /* 0xffff000005057812 */ /* 0x000fe200078ec0ff */
[C---:B------:R-:W-:Y:S01]  /*cd90*/  IMAD.U32 R34, R6.reuse, 0x10000, RZ ;  /* 0x0001000006227824 */ /* 0x040fe200078e00ff */
[----:B------:R-:W-:Y:S01]  /*cda0*/  LOP3.LUT R6, R6, 0xffff0000, RZ, 0xc0, !PT ;  /* 0xffff000006067812 */ /* 0x000fe200078ec0ff */
[-C--:B------:R-:W-:Y:S01]  /*cdb0*/  FMUL.FTZ R42, R45, R4.reuse ;  /* 0x000000042d2a7220 */ /* 0x080fe20000410000 */
[----:B------:R-:W-:Y:S01]  /*cdc0*/  FMUL.FTZ R44, R43, R4 ;  /* 0x000000042b2c7220 */ /* 0x000fe20000410000 */
[----:B------:R-:W-:Y:S01]  /*cdd0*/  FMUL.FTZ R41, R48, R5 ;  /* 0x0000000530297220 */ /* 0x000fe20000410000 */
[----:B------:R-:W-:-:S02]  /*cde0*/  IMAD.U32 R37, R7, 0x10000, RZ ;  /* 0x0001000007257824 */ /* 0x000fc400078e00ff */
[-C--:B------:R-:W-:Y:S01]  /*cdf0*/  FFMA.FTZ R4, R43, R39.reuse, -R42 ;  /* 0x000000272b047223 */ /* 0x080fe2000001082a */
[----:B------:R-:W-:Y:S01]  /*ce00*/  FFMA.FTZ R39, R45, R39, R44 ;  /* 0x000000272d277223 */ /* 0x000fe2000001002c */
[C---:B------:R-:W-:Y:S01]  /*ce10*/  FMUL.FTZ R43, R46.reuse, R5 ;  /* 0x000000052e2b7220 */ /* 0x040fe20000410000 */
[----:B------:R-:W-:Y:S01]  /*ce20*/  LOP3.LUT R7, R7, 0xffff0000, RZ, 0xc0, !PT ;  /* 0xffff000007077812 */ /* 0x000fe200078ec0ff */
[-C--:B------:R-:W-:Y:S01]  /*ce30*/  FFMA.FTZ R5, R46, R40.reuse, -R41 ;  /* 0x000000282e057223 */ /* 0x080fe20000010829 */
[C---:B------:R-:W-:Y:S01]  /*ce40*/  LOP3.LUT R45, R35.reuse, 0xffff0000, RZ, 0xc0, !PT ;  /* 0xffff0000232d7812 */ /* 0x040fe200078ec0ff */
[----:B------:R-:W-:Y:S02]  /*ce50*/  IMAD.U32 R46, R38, 0x10000, RZ ;  /* 0x00010000262e7824 */ /* 0x000fe400078e00ff */
[----:B------:R-:W-:Y:S01]  /*ce60*/  FFMA.FTZ R40, R48, R40, R43 ;  /* 0x0000002830287223 */ /* 0x000fe2000001002b */
[----:B------:R-:W-:Y:S02]  /*ce70*/  IMAD.U32 R44, R35, 0x10000, RZ ;  /* 0x00010000232c7824 */ /* 0x000fe400078e00ff */
[-C--:B------:R-:W-:Y:S01]  /*ce80*/  FMUL.FTZ R38, R47, R7.reuse ;  /* 0x000000072f267220 */ /* 0x080fe20000410000 */
[-C--:B------:R-:W-:Y:S01]  /*ce90*/  FMUL.FTZ R35, R46, R6.reuse ;  /* 0x000000062e237220 */ /* 0x080fe20000410000 */
[C---:B------:R-:W-:Y:S01]  /*cea0*/  FMUL.FTZ R42, R45.reuse, R7 ;  /* 0x000000072d2a7220 */ /* 0x040fe20000410000 */
[C---:B------:R-:W-:Y:S01]  /*ceb0*/  FMUL.FTZ R41, R44.reuse, R6 ;  /* 0x000000062c297220 */ /* 0x040fe20000410000 */
[-C--:B------:R-:W-:Y:S01]  /*cec0*/  FFMA.FTZ R7, R45, R37.reuse, -R38 ;  /* 0x000000252d077223 */ /* 0x080fe20000010826 */
[-C--:B------:R-:W-:Y:S01]  /*ced0*/  FFMA.FTZ R6, R44, R34.reuse, -R35 ;  /* 0x000000222c067223 */ /* 0x080fe20000010823 */
[----:B------:R-:W-:Y:S01]  /*cee0*/  FFMA.FTZ R42, R47, R37, R42 ;  /* 0x000000252f2a7223 */ /* 0x000fe2000001002a */
[----:B------:R-:W-:Y:S01]  /*cef0*/  FFMA.FTZ R41, R46, R34, R41 ;  /* 0x000000222e297223 */ /* 0x000fe20000010029 */
[----:B------:R-:W-:-:S02]  /*cf00*/  F2FP.BF16.F32.PACK_AB R4, R39, R4 ;  /* 0x000000042704723e */ /* 0x000fc400000010ff */
[----:B------:R-:W-:Y:S02]  /*cf10*/  F2FP.BF16.F32.PACK_AB R5, R40, R5 ;  /* 0x000000052805723e */ /* 0x000fe400000010ff */
[----:B------:R-:W-:Y:S02]  /*cf20*/  F2FP.BF16.F32.PACK_AB R6, R41, R6 ;  /* 0x000000062906723e */ /* 0x000fe400000010ff */
[----:B------:R-:W-:-:S05]  /*cf30*/  F2FP.BF16.F32.PACK_AB R7, R42, R7 ;  /* 0x000000072a07723e */ /* 0x000fca00000010ff */
[----:B------:R0:W-:Y:S02]  /*cf40*/  STS.128 [R9+0x12400], R4 ;  /* 0x0124000409007388 */ /* 0x0001e40000000c00 */
.L_x_752:
[----:B------:R-:W-:Y:S05]  /*cf50*/  BSYNC B1 ;  /* 0x0000000000017941 */ /* 0x000fea0003800000 */
.L_x_751:
[----:B------:R-:W-:Y:S04]  /*cf60*/  BSSY B1, `(.L_x_753) ;  /* 0x0000028000017945 */ /* 0x000fe80003800000 */
[----:B------:R-:W-:Y:S05]  /*cf70*/  @P1 BRA `(.L_x_754) ;  /* 0x0000000000981947 */ /* 0x000fea0003800000 */
[----:B0-----:R-:W0:Y:S01]  /*cf80*/  LDS.128 R4, [R8+0x2000] ;  /* 0x0020000008047984 */ /* 0x001e220000000c00 */
[----:B------:R-:W-:Y:S01]  /*cf90*/  IMAD.U32 R40, R30, 0x10000, RZ ;  /* 0x000100001e287824 */ /* 0x000fe200078e00ff */
[C---:B------:R-:W-:Y:S01]  /*cfa0*/  LOP3.LUT R43, R32.reuse, 0xffff0000, RZ, 0xc0, !PT ;  /* 0xffff0000202b7812 */ /* 0x040fe200078ec0ff */
[----:B------:R-:W-:Y:S01]  /*cfb0*/  IMAD.U32 R42, R32, 0x10000, RZ ;  /* 0x00010000202a7824 */ /* 0x000fe200078e00ff */
        /* <DEDUP_REMOVED lines=17> */
[----:B------:R-:W-:Y:S01]  /*d0d0*/  LOP3.LUT R40, R31, 0xffff0000, RZ, 0xc0, !PT ;  /* 0xffff00001f287812 */ /* 0x000fe200078ec0ff */
[----:B------:R-:W-:Y:S02]  /*d0e0*/  IMAD.U32 R42, R33, 0x10000, RZ ;  /* 0x00010000212a7824 */ /* 0x000fe400078e00ff */
[----:B------:R-:W-:Y:S01]  /*d0f0*/  FFMA.FTZ R34, R43, R35, R34 ;  /* 0x000000232b227223 */ /* 0x000fe20000010022 */
[----:B------:R-:W-:Y:S02]  /*d100*/  IMAD.U32 R38, R31, 0x10000, RZ ;  /* 0x000100001f267824 */ /* 0x000fe400078e00ff */
[-C--:B------:R-:W-:Y:S01]  /*d110*/  FMUL.FTZ R35, R44, R7.reuse ;  /* 0x000000072c237220 */ /* 0x080fe20000410000 */
[-C--:B------:R-:W-:Y:S01]  /*d120*/  FMUL.FTZ R31, R42, R6.reuse ;  /* 0x000000062a1f7220 */ /* 0x080fe20000410000 */
[----:B------:R-:W-:Y:S01]  /*d130*/  FMUL.FTZ R37, R40, R7 ;  /* 0x0000000728257220 */ /* 0x000fe20000410000 */
[----:B------:R-:W-:Y:S01]  /*d140*/  FMUL.FTZ R33, R38, R6 ;  /* 0x0000000626217220 */ /* 0x000fe20000410000 */
[----:B------:R-:W-:Y:S01]  /*d150*/  FFMA.FTZ R7, R40, R32, -R35 ;  /* 0x0000002028077223 */ /* 0x000fe20000010823 */
[----:B------:R-:W-:Y:S01]  /*d160*/  FFMA.FTZ R6, R38, R30, -R31 ;  /* 0x0000001e26067223 */ /* 0x000fe2000001081f */
[----:B------:R-:W-:Y:S01]  /*d170*/  FFMA.FTZ R32, R44, R32, R37 ;  /* 0x000000202c207223 */ /* 0x000fe20000010025 */
[----:B------:R-:W-:Y:S01]  /*d180*/  FFMA.FTZ R33, R42, R30, R33 ;  /* 0x0000001e2a217223 */ /* 0x000fe20000010021 */
[----:B------:R-:W-:-:S02]  /*d190*/  F2FP.BF16.F32.PACK_AB R4, R39, R4 ;  /* 0x000000042704723e */ /* 0x000fc400000010ff */
[----:B------:R-:W-:Y:S02]  /*d1a0*/  F2FP.BF16.F32.PACK_AB R5, R34, R5 ;  /* 0x000000052205723e */ /* 0x000fe400000010ff */
[----:B------:R-:W-:Y:S02]  /*d1b0*/  F2FP.BF16.F32.PACK_AB R6, R33, R6 ;  /* 0x000000062106723e */ /* 0x000fe400000010ff */
[----:B------:R-:W-:-:S05]  /*d1c0*/  F2FP.BF16.F32.PACK_AB R7, R32, R7 ;  /* 0x000000072007723e */ /* 0x000fca00000010ff */
[----:B------:R1:W-:Y:S02]  /*d1d0*/  STS.128 [R8+0x2000], R4 ;  /* 0x0020000408007388 */ /* 0x0003e40000000c00 */
.L_x_754:
[----:B------:R-:W-:Y:S05]  /*d1e0*/  BSYNC B1 ;  /* 0x0000000000017941 */ /* 0x000fea0003800000 */
.L_x_753:
[----:B------:R-:W-:Y:S04]  /*d1f0*/  BSSY B1, `(.L_x_755) ;  /* 0x0000028000017945 */ /* 0x000fe80003800000 */
[----:B------:R-:W-:Y:S05]  /*d200*/  @P2 BRA `(.L_x_756) ;  /* 0x0000000000982947 */ /* 0x000fea0003800000 */
[----:B01----:R-:W0:Y:S01]  /*d210*/  LDS.128 R4, [R9+0x16400] ;  /* 0x0164000009047984 */ /* 0x003e220000000c00 */
        /* <DEDUP_REMOVED lines=37> */
.L_x_756:
[----:B------:R-:W-:Y:S05]  /*d470*/  BSYNC B1 ;  /* 0x0000000000017941 */ /* 0x000fea0003800000 */
.L_x_755:
[----:B------:R-:W-:Y:S04]  /*d480*/  BSSY B1, `(.L_x_757) ;  /* 0x0000028000017945 */ /* 0x000fe80003800000 */
[----:B------:R-:W-:Y:S05]  /*d490*/  @P3 BRA `(.L_x_758) ;  /* 0x0000000000983947 */ /* 0x000fea0003800000 */
[----:B012---:R-:W0:Y:S01]  /*d4a0*/  LDS.128 R4, [R8+0x6000] ;  /* 0x0060000008047984 */ /* 0x007e220000000c00 */
[----:B------:R-:W-:Y:S01]  /*d4b0*/  SHF.L.U32 R32, R24, 0x10, RZ ;  /* 0x0000001018207819 */ /* 0x000fe200000006ff */
[----:B------:R-:W-:Y:S01]  /*d4c0*/  IMAD.U32 R30, R20, 0x10000, RZ ;  /* 0x00010000141e7824 */ /* 0x000fe200078e00ff */
[----:B------:R-:W-:Y:S02]  /*d4d0*/  LOP3.LUT R35, R24, 0xffff0000, RZ, 0xc0, !PT ;  /* 0xffff000018237812 */ /* 0x000fe400078ec0ff */
        /* <DEDUP_REMOVED lines=34> */
.L_x_758:
[----:B------:R-:W-:Y:S05]  /*d700*/  BSYNC B1 ;  /* 0x0000000000017941 */ /* 0x000fea0003800000 */
.L_x_757:
[----:B------:R-:W-:Y:S04]  /*d710*/  BSSY B1, `(.L_x_759) ;  /* 0x0000028000017945 */ /* 0x000fe80003800000 */
[----:B------:R-:W-:Y:S05]  /*d720*/  @P4 BRA `(.L_x_760) ;  /* 0x0000000000984947 */ /* 0x000fea0003800000 */
[----:B0123--:R-:W0:Y:S01]  /*d730*/  LDS.128 R4, [R9+0x1a400] ;  /* 0x01a4000009047984 */ /* 0x00fe220000000c00 */
        /* <DEDUP_REMOVED lines=37> */
.L_x_760:
[----:B------:R-:W-:Y:S05]  /*d990*/  BSYNC B1 ;  /* 0x0000000000017941 */ /* 0x000fea0003800000 */
.L_x_759:
[----:B------:R-:W-:Y:S05]  /*d9a0*/  @P5 BRA `(.L_x_750) ;  /* 0x0000002c00805947 */ /* 0x000fea0003800000 */
[----:B01234-:R-:W0:Y:S01]  /*d9b0*/  LDS.128 R4, [R8+0xa000] ;  /* 0x00a0000008047984 */ /* 0x01fe220000000c00 */
        /* <DEDUP_REMOVED lines=17> */
[----:B------:R-:W-:Y:S01]  /*dad0*/  FMUL.FTZ R15, R24, R5 ;  /* 0x00000005180f7220 */ /* 0x000fe20000410000 */
        /* <DEDUP_REMOVED lines=18> */
[----:B------:R0:W-:Y:S01]  /*dc00*/  STS.128 [R8+0xa000], R4 ;  /* 0x00a0000408007388 */ /* 0x0001e20000000c00 */
[----:B------:R-:W-:Y:S05]  /*dc10*/  BRA `(.L_x_750) ;  /* 0x0000002800e47947 */ /* 0x000fea0003800000 */
.L_x_732:
[----:B------:R-:W-:-:S03]  /*dc20*/  UMOV UR4, 0xffffffff ;  /* 0xffffffff00047882 */ /* 0x000fc60000000000 */
[----:B------:R-:W-:Y:S05]  /*dc30*/  BRA.DIV UR4, `(.L_x_761) ;  /* 0x0000013204dc7947 */ /* 0x000fea000b800000 */
[----:B------:R-:W0:Y:S04]  /*dc40*/  SHFL.IDX PT, R3, R25, RZ, 0x1c1f ;  /* 0x001c1fff19037589 */ /* 0x000e2800000e0000 */
[----:B------:R-:W1:Y:S04]  /*dc50*/  SHFL.IDX PT, R0, R24, RZ, 0x1c1f ;  /* 0x001c1fff18007589 */ /* 0x000e6800000e0000 */
[----:B------:R2:W3:Y:S04]  /*dc60*/  SHFL.IDX PT, R5, R27, RZ, 0x1c1f ;  /* 0x001c1fff1b057589 */ /* 0x0004e800000e0000 */
[----:B------:R2:W4:Y:S01]  /*dc70*/  SHFL.IDX PT, R14, R26, RZ, 0x1c1f ;  /* 0x001c1fff1a0e7589 */ /* 0x00052200000e0000 */
[----:B0-----:R-:W-:-:S02]  /*dc80*/  IMAD.MOV.U32 R43, RZ, RZ, R3 ;  /* 0x000000ffff2b7224 */ /* 0x001fc400078e0003 */
[----:B-12---:R-:W-:-:S07]  /*dc90*/  IMAD.MOV.U32 R42, RZ, RZ, R0 ;  /* 0x000000ffff2a7224 */ /* 0x006fce00078e0000 */
.L_x_994:
[----:B------:R-:W-:Y:S01]  /*dca0*/  ULDC UR4, c[0x0][0x448] ;  /* 0x0001120000047ab9 */ /* 0x000fe20000000800 */
[----:B------:R-:W-:Y:S01]  /*dcb0*/  BSSY B1, `(.L_x_762) ;  /* 0x0000033000017945 */ /* 0x000fe20003800000 */
[----:B------:R-:W-:Y:S01]  /*dcc0*/  IMAD R37, R149, UR4, RZ ;  /* 0x0000000495257c24 */ /* 0x000fe2000f8e02ff */
[----:B------:R-:W-:Y:S01]  /*dcd0*/  CS2R R8, SRZ ;  /* 0x0000000000087805 */ /* 0x000fe2000001ff00 */
[----:B----4-:R-:W-:Y:S01]  /*dce0*/  IMAD.MOV.U32 R20, RZ, RZ, R14 ;  /* 0x000000ffff147224 */ /* 0x010fe200078e000e */
[----:B------:R-:W-:Y:S01]  /*dcf0*/  CS2R R10, SRZ ;  /* 0x00000000000a7805 */ /* 0x000fe2000001ff00 */
[----:B---3--:R-:W-:Y:S01]  /*dd00*/  IMAD.MOV.U32 R21, RZ, RZ, R5 ;  /* 0x000000ffff157224 */ /* 0x008fe200078e0005 */
[----:B------:R-:W-:Y:S01]  /*dd10*/  ISETP.GE.AND P0, PT, R6, R37, PT ;  /* 0x000000250600720c */ /* 0x000fe20003f06270 */
[----:B------:R-:W-:Y:S01]  /*dd20*/  IMAD R37, R125, -0x80, R37 ;  /* 0xffffff807d257824 */ /* 0x000fe200078e0225 */
        /* <DEDUP_REMOVED lines=11> */
[C---:B------:R-:W-:Y:S01]  /*dde0*/  VIADD R0, R18.reuse, 0x20 ;  /* 0x0000002012007836 */ /* 0x040fe20000000000 */
[----:B------:R-:W-:Y:S01]  /*ddf0*/  ULDC UR4, c[0x0][0x3f4] ;  /* 0x0000fd0000047ab9 */ /* 0x000fe20000000800 */
[C---:B------:R-:W-:Y:S01]  /*de00*/  VIADD R3, R18.reuse, 0x40 ;  /* 0x0000004012037836 */ /* 0x040fe20000000000 */
[----:B------:R-:W-:Y:S02]  /*de10*/  ISETP.GE.AND P0, PT, R18, UR4, PT ;  /* 0x0000000412007c0c */ /* 0x000fe4000bf06270 */
[----:B------:R-:W-:Y:S02]  /*de20*/  CS2R R24, SRZ ;  /* 0x0000000000187805 */ /* 0x000fe4000001ff00 */
[----:B------:R-:W-:Y:S02]  /*de30*/  ISETP.GE.AND P1, PT, R0, UR4, PT ;  /* 0x0000000400007c0c */ /* 0x000fe4000bf26270 */
[----:B------:R-:W-:Y:S02]  /*de40*/  CS2R R26, SRZ ;  /* 0x00000000001a7805 */ /* 0x000fe4000001ff00 */
[----:B------:R-:W-:-:S02]  /*de50*/  ISETP.GE.AND P2, PT, R3, UR4, PT ;  /* 0x0000000403007c0c */ /* 0x000fc4000bf46270 */
[----:B------:R-:W-:Y:S02]  /*de60*/  CS2R R4, SRZ ;  /* 0x0000000000047805 */ /* 0x000fe4000001ff00 */
[----:B------:R-:W-:Y:S02]  /*de70*/  CS2R R6, SRZ ;  /* 0x0000000000067805 */ /* 0x000fe4000001ff00 */
[----:B------:R-:W-:Y:S01]  /*de80*/  CS2R R28, SRZ ;  /* 0x00000000001c7805 */ /* 0x000fe2000001ff00 */
[----:B------:R-:W-:-:S04]  /*de90*/  @!P0 IMAD.WIDE R12, R18, 0x2, R42 ;  /* 0x00000002120c8825 */ /* 0x000fc800078e022a */
[----:B------:R-:W-:Y:S01]  /*dea0*/  @!P1 IMAD.SHL.U32 R41, R211, 0x8, RZ ;  /* 0x00000008d3299824 */ /* 0x000fe200078e00ff */
[----:B------:R0:W5:Y:S01]  /*deb0*/  @!P0 LD.E.128 R24, desc[UR42][R12.64] ;  /* 0x0000002a0c188980 */ /* 0x000162000c101d00 */
[----:B------:R-:W-:Y:S01]  /*dec0*/  @!P2 IMAD.SHL.U32 R45, R212, 0x8, RZ ;  /* 0x00000008d42da824 */ /* 0x000fe200078e00ff */
[----:B------:R-:W-:Y:S01]  /*ded0*/  CS2R R30, SRZ ;  /* 0x00000000001e7805 */ /* 0x000fe2000001ff00 */
[--C-:B------:R-:W-:Y:S01]  /*dee0*/  @!P1 IMAD.WIDE R38, R41, 0x2, R42.reuse ;  /* 0x0000000229269825 */ /* 0x100fe200078e022a */
[----:B------:R-:W-:Y:S02]  /*def0*/  CS2R R8, SRZ ;  /* 0x0000000000087805 */ /* 0x000fe4000001ff00 */
[----:B------:R-:W-:Y:S02]  /*df00*/  CS2R R10, SRZ ;  /* 0x00000000000a7805 */ /* 0x000fe4000001ff00 */
[----:B------:R-:W-:Y:S01]  /*df10*/  CS2R R32, SRZ ;  /* 0x0000000000207805 */ /* 0x000fe2000001ff00 */
[----:B------:R-:W-:Y:S01]  /*df20*/  @!P2 IMAD.WIDE R42, R45, 0x2, R42 ;  /* 0x000000022d2aa825 */ /* 0x000fe200078e022a */
[----:B------:R-:W-:-:S02]  /*df30*/  CS2R R34, SRZ ;  /* 0x0000000000227805 */ /* 0x000fc4000001ff00 */
[----:B------:R-:W-:Y:S02]  /*df40*/  CS2R R14, SRZ ;  /* 0x00000000000e7805 */ /* 0x000fe4000001ff00 */
[----:B0-----:R-:W-:Y:S01]  /*df50*/  CS2R R12, SRZ ;  /* 0x00000000000c7805 */ /* 0x001fe2000001ff00 */
[--C-:B------:R-:W-:Y:S01]  /*df60*/  @!P1 IMAD.WIDE R40, R41, 0x2, R20.reuse ;  /* 0x0000000229289825 */ /* 0x100fe200078e0214 */
[----:B------:R0:W5:Y:S03]  /*df70*/  @!P1 LD.E.128 R28, desc[UR42][R38.64] ;  /* 0x0000002a261c9980 */ /* 0x000166000c101d00 */
[--C-:B------:R-:W-:Y:S01]  /*df80*/  @!P2 IMAD.WIDE R44, R45, 0x2, R20.reuse ;  /* 0x000000022d2ca825 */ /* 0x100fe200078e0214 */
[----:B------:R0:W5:Y:S03]  /*df90*/  @!P1 LD.E.128 R8, desc[UR42][R40.64] ;  /* 0x0000002a28089980 */ /* 0x000166000c101d00 */
[----:B------:R-:W-:Y:S01]  /*dfa0*/  @!P0 IMAD.WIDE R20, R18, 0x2, R20 ;  /* 0x0000000212148825 */ /* 0x000fe200078e0214 */
[----:B------:R0:W5:Y:S04]  /*dfb0*/  @!P2 LD.E.128 R32, desc[UR42][R42.64] ;  /* 0x0000002a2a20a980 */ /* 0x000168000c101d00 */
[----:B------:R0:W5:Y:S04]  /*dfc0*/  @!P0 LD.E.128 R4, desc[UR42][R20.64] ;  /* 0x0000002a14048980 */ /* 0x000168000c101d00 */
[----:B------:R0:W5:Y:S02]  /*dfd0*/  @!P2 LD.E.128 R12, desc[UR42][R44.64] ;  /* 0x0000002a2c0ca980 */ /* 0x000164000c101d00 */
.L_x_763:
[----:B------:R-:W-:Y:S05]  /*dfe0*/  BSYNC B1 ;  /* 0x0000000000017941 */ /* 0x000fea0003800000 */
.L_x_762:
[----:B0-----:R-:W-:Y:S01]  /*dff0*/  LEA.HI R20, R204, R204, RZ, 0x1 ;  /* 0x000000cccc147211 */ /* 0x001fe200078f08ff */
[--C-:B-----5:R-:W-:Y:S01]  /*e000*/  IMAD.MOV.U32 R38, RZ, RZ, R5.reuse ;  /* 0x000000ffff267224 */ /* 0x120fe200078e0005 */
[----:B------:R-:W-:Y:S01]  /*e010*/  SHF.R.U64 R55, R4, 0x10, R5 ;  /* 0x0000001004377819 */ /* 0x000fe20000001205 */
[----:B------:R-:W-:Y:S01]  /*e020*/  IMAD.MOV.U32 R3, RZ, RZ, R25 ;  /* 0x000000ffff037224 */ /* 0x000fe200078e0019 */
[----:B------:R-:W-:Y:S01]  /*e030*/  LOP3.LUT R21, R20, 0xfffffffe, RZ, 0xc0, !PT ;  /* 0xfffffffe14157812 */ /* 0x000fe200078ec0ff */
[----:B------:R-:W-:Y:S01]  /*e040*/  IMAD.MOV.U32 R42, RZ, RZ, R31 ;  /* 0x000000ffff2a7224 */ /* 0x000fe200078e001f */
[----:B------:R-:W-:Y:S01]  /*e050*/  SHF.R.U32.HI R53, RZ, 0x10, R5 ;  /* 0x00000010ff357819 */ /* 0x000fe20000011605 */
[----:B------:R-:W-:Y:S01]  /*e060*/  IMAD.MOV.U32 R0, RZ, RZ, R24 ;  /* 0x000000ffff007224 */ /* 0x000fe200078e0018 */
[----:B------:R-:W-:Y:S01]  /*e070*/  SHF.R.U64 R67, R24, 0x10, R25 ;  /* 0x0000001018437819 */ /* 0x000fe20000001219 */
[----:B------:R-:W-:Y:S01]  /*e080*/  IMAD.IADD R21, R204, 0x1, -R21 ;  /* 0x00000001cc157824 */ /* 0x000fe200078e0a15 */
[----:B------:R-:W-:Y:S01]  /*e090*/  SHF.R.U32.HI R64, RZ, 0x10, R25 ;  /* 0x00000010ff407819 */ /* 0x000fe20000011619 */
[--C-:B------:R-:W-:Y:S01]  /*e0a0*/  IMAD.MOV.U32 R25, RZ, RZ, R27.reuse ;  /* 0x000000ffff197224 */ /* 0x100fe200078e001b */
[----:B------:R-:W-:Y:S01]  /*e0b0*/  SHF.R.U64 R65, R26, 0x10, R27 ;  /* 0x000000101a417819 */ /* 0x000fe2000000121b */
[----:B------:R-:W-:Y:S01]  /*e0c0*/  IMAD.MOV.U32 R46, RZ, RZ, R35 ;  /* 0x000000ffff2e7224 */ /* 0x000fe200078e0023 */
[----:B------:R-:W-:Y:S01]  /*e0d0*/  SHF.L.U32 R5, R21, 0x1f, RZ ;  /* 0x0000001f15057819 */ /* 0x000fe200000006ff */
[----:B------:R-:W-:Y:S01]  /*e0e0*/  IMAD.MOV.U32 R24, RZ, RZ, R26 ;  /* 0x000000ffff187224 */ /* 0x000fe200078e001a */
[----:B------:R-:W-:Y:S01]  /*e0f0*/  SHF.R.U32.HI R62, RZ, 0x10, R27 ;  /* 0x00000010ff3e7819 */ /* 0x000fe2000001161b */
[----:B------:R-:W-:Y:S01]  /*e100*/  IMAD.MOV.U32 R26, RZ, RZ, R28 ;  /* 0x000000ffff1a7224 */ /* 0x000fe200078e001c */
[----:B------:R-:W0:Y:S01]  /*e110*/  SYNCS.PHASECHK.TRANS64.TRYWAIT P0, [R2+URZ+0x34800], R5 ;  /* 0x03480005020075a7 */ /* 0x000e22000800017f */
[----:B------:R-:W-:Y:S01]  /*e120*/  MOV R27, R29 ;  /* 0x0000001d001b7202 */ /* 0x000fe20000000f00 */
[----:B------:R-:W-:Y:S01]  /*e130*/  IMAD.MOV.U32 R41, RZ, RZ, R30 ;  /* 0x000000ffff297224 */ /* 0x000fe200078e001e */
[----:B------:R-:W-:Y:S01]  /*e140*/  SHF.R.U32.HI R60, RZ, 0x10, R29 ;  /* 0x00000010ff3c7819 */ /* 0x000fe2000001161d */
[----:B------:R-:W-:Y:S01]  /*e150*/  IMAD.MOV.U32 R43, RZ, RZ, R32 ;  /* 0x000000ffff2b7224 */ /* 0x000fe200078e0020 */
[----:B------:R-:W-:Y:S01]  /*e160*/  SHF.R.U32.HI R61, RZ, 0x10, R31 ;  /* 0x00000010ff3d7819 */ /* 0x000fe2000001161f */
[----:B------:R-:W-:Y:S01]  /*e170*/  IMAD.MOV.U32 R44, RZ, RZ, R33 ;  /* 0x000000ffff2c7224 */ /* 0x000fe200078e0021 */
[--C-:B------:R-:W-:Y:S01]  /*e180*/  SHF.R.U64 R54, R34, 0x10, R35.reuse ;  /* 0x0000001022367819 */ /* 0x100fe20000001223 */
[----:B------:R-:W-:Y:S01]  /*e190*/  IMAD.MOV.U32 R45, RZ, RZ, R34 ;  /* 0x000000ffff2d7224 */ /* 0x000fe200078e0022 */
[----:B------:R-:W-:Y:S01]  /*e1a0*/  SHF.R.U32.HI R57, RZ, 0x10, R35 ;  /* 0x00000010ff397819 */ /* 0x000fe20000011623 */
[----:B------:R-:W-:Y:S01]  /*e1b0*/  IMAD.MOV.U32 R20, RZ, RZ, R4 ;  /* 0x000000ffff147224 */ /* 0x000fe200078e0004 */
[----:B------:R-:W-:Y:S01]  /*e1c0*/  PRMT R35, R25, 0x5410, R62 ;  /* 0x0000541019237816 */ /* 0x000fe2000000003e */
[----:B------:R-:W-:Y:S01]  /*e1d0*/  IMAD.MOV.U32 R39, RZ, RZ, R6 ;  /* 0x000000ffff277224 */ /* 0x000fe200078e0006 */
[----:B------:R-:W-:Y:S01]  /*e1e0*/  SHF.R.U64 R63, R28, 0x10, R29 ;  /* 0x000000101c3f7819 */ /* 0x000fe2000000121d */
[----:B------:R-:W-:Y:S01]  /*e1f0*/  IMAD.MOV.U32 R40, RZ, RZ, R7 ;  /* 0x000000ffff287224 */ /* 0x000fe200078e0007 */
[----:B------:R-:W-:Y:S01]  /*e200*/  SHF.R.U64 R58, R30, 0x10, R31 ;  /* 0x000000101e3a7819 */ /* 0x000fe2000000121f */
[----:B------:R-:W-:Y:S01]  /*e210*/  IMAD.MOV.U32 R28, RZ, RZ, R8 ;  /* 0x000000ffff1c7224 */ /* 0x000fe200078e0008 */
[----:B------:R-:W-:Y:S01]  /*e220*/  PRMT R25, R27, 0x5410, R60 ;  /* 0x000054101b197816 */ /* 0x000fe2000000003c */
[----:B------:R-:W-:Y:S01]  /*e230*/  IMAD.MOV.U32 R29, RZ, RZ, R9 ;  /* 0x000000ffff1d7224 */ /* 0x000fe200078e0009 */
[----:B------:R-:W-:Y:S01]  /*e240*/  PRMT R27, R42, 0x5410, R61 ;  /* 0x000054102a1b7816 */ /* 0x000fe2000000003d */
[----:B------:R-:W-:Y:S01]  /*e250*/  IMAD.MOV.U32 R30, RZ, RZ, R10 ;  /* 0x000000ffff1e7224 */ /* 0x000fe200078e000a */
[----:B------:R-:W-:Y:S01]  /*e260*/  SHF.R.U64 R56, R32, 0x10, R33 ;  /* 0x0000001020387819 */ /* 0x000fe20000001221 */
[----:B------:R-:W-:Y:S01]  /*e270*/  IMAD.MOV.U32 R31, RZ, RZ, R11 ;  /* 0x000000ffff1f7224 */ /* 0x000fe200078e000b */
[----:B------:R-:W-:Y:S01]  /*e280*/  SHF.R.U32.HI R59, RZ, 0x10, R33 ;  /* 0x00000010ff3b7819 */ /* 0x000fe20000011621 */
[----:B------:R-:W-:Y:S01]  /*e290*/  BSSY B1, `(.L_x_764) ;  /* 0x0000023000017945 */ /* 0x000fe20003800000 */
[--C-:B------:R-:W-:Y:S01]  /*e2a0*/  SHF.R.U64 R52, R6, 0x10, R7.reuse ;  /* 0x0000001006347819 */ /* 0x100fe20000001207 */
[----:B------:R-:W-:Y:S01]  /*e2b0*/  IMAD.MOV.U32 R4, RZ, RZ, R12 ;  /* 0x000000ffff047224 */ /* 0x000fe200078e000c */
[----:B------:R-:W-:Y:S01]  /*e2c0*/  SHF.R.U32.HI R51, RZ, 0x10, R7 ;  /* 0x00000010ff337819 */ /* 0x000fe20000011607 */
[----:B------:R-:W-:Y:S01]  /*e2d0*/  IMAD.MOV.U32 R6, RZ, RZ, R13 ;  /* 0x000000ffff067224 */ /* 0x000fe200078e000d */
[--C-:B------:R-:W-:Y:S01]  /*e2e0*/  SHF.R.U64 R49, R8, 0x10, R9.reuse ;  /* 0x0000001008317819 */ /* 0x100fe20000001209 */
[----:B------:R-:W-:Y:S01]  /*e2f0*/  IMAD.MOV.U32 R7, RZ, RZ, R14 ;  /* 0x000000ffff077224 */ /* 0x000fe200078e000e */
[----:B------:R-:W-:Y:S01]  /*e300*/  SHF.R.U32.HI R50, RZ, 0x10, R9 ;  /* 0x00000010ff327819 */ /* 0x000fe20000011609 */
[----:B------:R-:W-:Y:S01]  /*e310*/  IMAD.MOV.U32 R21, RZ, RZ, R15 ;  /* 0x000000ffff157224 */ /* 0x000fe200078e000f */
[----:B------:R-:W-:-:S02]  /*e320*/  SHF.R.U64 R47, R10, 0x10, R11 ;  /* 0x000000100a2f7819 */ /* 0x000fc4000000120b */
[----:B------:R-:W-:Y:S02]  /*e330*/  SHF.R.U32.HI R48, RZ, 0x10, R11 ;  /* 0x00000010ff307819 */ /* 0x000fe4000001160b */
[----:B------:R-:W-:Y:S02]  /*e340*/  VIMNMX R42, R37, 0x80, PT ;  /* 0x00000080252a7848 */ /* 0x000fe40003fe0100 */
[----:B------:R-:W-:Y:S02]  /*e350*/  PRMT R34, R24, 0x5410, R65 ;  /* 0x0000541018227816 */ /* 0x000fe40000000041 */
[--C-:B------:R-:W-:Y:S02]  /*e360*/  SHF.R.U64 R11, R12, 0x10, R13.reuse ;  /* 0x000000100c0b7819 */ /* 0x100fe4000000120d */
[----:B------:R-:W-:Y:S02]  /*e370*/  SHF.R.U32.HI R9, RZ, 0x10, R13 ;  /* 0x00000010ff097819 */ /* 0x000fe4000001160d */
[----:B------:R-:W-:-:S02]  /*e380*/  PRMT R32, R0, 0x5410, R67 ;  /* 0x0000541000207816 */ /* 0x000fc40000000043 */
[----:B------:R-:W-:Y:S02]  /*e390*/  PRMT R33, R3, 0x5410, R64 ;  /* 0x0000541003217816 */ /* 0x000fe40000000040 */
[----:B------:R-:W-:Y:S02]  /*e3a0*/  PRMT R24, R26, 0x5410, R63 ;  /* 0x000054101a187816 */ /* 0x000fe4000000003f */
[--C-:B------:R-:W-:Y:S02]  /*e3b0*/  SHF.R.U64 R10, R14, 0x10, R15.reuse ;  /* 0x000000100e0a7819 */ /* 0x100fe4000000120f */
[----:B------:R-:W-:Y:S02]  /*e3c0*/  SHF.R.U32.HI R8, RZ, 0x10, R15 ;  /* 0x00000010ff087819 */ /* 0x000fe4000001160f */
[----:B------:R-:W-:Y:S02]  /*e3d0*/  PRMT R26, R41, 0x5410, R58 ;  /* 0x00005410291a7816 */ /* 0x000fe4000000003a */
[----:B------:R-:W-:-:S02]  /*e3e0*/  PRMT R0, R43, 0x5410, R56 ;  /* 0x000054102b007816 */ /* 0x000fc40000000038 */
[----:B------:R-:W-:Y:S02]  /*e3f0*/  PRMT R3, R44, 0x5410, R59 ;  /* 0x000054102c037816 */ /* 0x000fe4000000003b */
[----:B------:R-:W-:Y:S02]  /*e400*/  PRMT R12, R45, 0x5410, R54 ;  /* 0x000054102d0c7816 */ /* 0x000fe40000000036 */
[----:B------:R-:W-:Y:S02]  /*e410*/  PRMT R13, R46, 0x5410, R57 ;  /* 0x000054102e0d7816 */ /* 0x000fe40000000039 */
[----:B------:R-:W-:Y:S02]  /*e420*/  PRMT R37, R20, 0x5410, R55 ;  /* 0x0000541014257816 */ /* 0x000fe40000000037 */
[----:B------:R-:W-:Y:S02]  /*e430*/  ISETP.GE.AND P1, PT, R17, R42, PT ;  /* 0x0000002a1100720c */ /* 0x000fe40003f26270 */
[----:B------:R-:W-:-:S02]  /*e440*/  PRMT R38, R38, 0x5410, R53 ;  /* 0x0000541026267816 */ /* 0x000fc40000000035 */
[----:B------:R-:W-:Y:S02]  /*e450*/  PRMT R39, R39, 0x5410, R52 ;  /* 0x0000541027277816 */ /* 0x000fe40000000034 */
[----:B------:R-:W-:Y:S02]  /*e460*/  PRMT R40, R40, 0x5410, R51 ;  /* 0x0000541028287816 */ /* 0x000fe40000000033 */
[----:B------:R-:W-:Y:S02]  /*e470*/  PRMT R28, R28, 0x5410, R49 ;  /* 0x000054101c1c7816 */ /* 0x000fe40000000031 */
[----:B------:R-:W-:Y:S02]  /*e480*/  PRMT R29, R29, 0x5410, R50 ;  /* 0x000054101d1d7816 */ /* 0x000fe40000000032 */
[----:B------:R-:W-:Y:S02]  /*e490*/  PRMT R30, R30, 0x5410, R47 ;  /* 0x000054101e1e7816 */ /* 0x000fe4000000002f */
[----:B------:R-:W-:Y:S01]  /*e4a0*/  PRMT R31, R31, 0x5410, R48 ;  /* 0x000054101f1f7816 */ /* 0x000fe20000000030 */
[----:B0-----:R-:W-:Y:S06]  /*e4b0*/  @!P0 BRA `(.L_x_765) ;  /* 0x0000012c00348947 */ /* 0x001fec0003800000 */
.L_x_995:
[----:B------:R-:W-:Y:S05]  /*e4c0*/  BSYNC B1 ;  /* 0x0000000000017941 */ /* 0x000fea0003800000 */
.L_x_764:
[----:B------:R-:W-:Y:S01]  /*e4d0*/  BSSY B1, `(.L_x_766) ;  /* 0x000011c000017945 */ /* 0x000fe20003800000 */
[----:B------:R-:W-:Y:S02]  /*e4e0*/  PRMT R14, R4, 0x5410, R11 ;  /* 0x00005410040e7816 */ /* 0x000fe4000000000b */
[----:B------:R-:W-:Y:S02]  /*e4f0*/  PRMT R15, R6, 0x5410, R9 ;  /* 0x00005410060f7816 */ /* 0x000fe40000000009 */
[----:B------:R-:W-:Y:S02]  /*e500*/  PRMT R20, R7, 0x5410, R10 ;  /* 0x0000541007147816 */ /* 0x000fe4000000000a */
[----:B------:R-:W-:Y:S01]  /*e510*/  PRMT R21, R21, 0x5410, R8 ;  /* 0x0000541015157816 */ /* 0x000fe20000000008 */
[----:B------:R-:W-:Y:S06]  /*e520*/  @P1 BRA `(.L_x_767) ;  /* 0x0000001000581947 */ /* 0x000fec0003800000 */
[----:B------:R-:W1:Y:S01]  /*e530*/  LDC R41, c[0x0][0x3f4] ;  /* 0x0000fd00ff297b82 */ /* 0x000e620000000800 */
[C---:B------:R-:W-:Y:S01]  /*e540*/  VIADD R4, R18.reuse, 0x20 ;  /* 0x0000002012047836 */ /* 0x040fe20000000000 */
[----:B------:R-:W-:Y:S01]  /*e550*/  BSSY B2, `(.L_x_768) ;  /* 0x0000061000027945 */ /* 0x000fe20003800000 */
[C---:B------:R-:W-:Y:S01]  /*e560*/  VIADD R6, R18.reuse, 0x40 ;  /* 0x0000004012067836 */ /* 0x040fe20000000000 */
[-C--:B-1----:R-:W-:Y:S02]  /*e570*/  ISETP.GE.AND P0, PT, R18, R41.reuse, PT ;  /* 0x000000291200720c */ /* 0x082fe40003f06270 */
[-C--:B------:R-:W-:Y:S02]  /*e580*/  ISETP.GE.AND P1, PT, R4, R41.reuse, PT ;  /* 0x000000290400720c */ /* 0x080fe40003f26270 */
[----:B------:R-:W-:-:S09]  /*e590*/  ISETP.GE.AND P2, PT, R6, R41, PT ;  /* 0x000000290600720c */ /* 0x000fd20003f46270 */
[----:B------:R-:W-:Y:S05]  /*e5a0*/  @P0 BRA `(.L_x_769) ;  /* 0x00000004006c0947 */ /* 0x000fea0003800000 */
[----:B0-----:R-:W-:Y:S01]  /*e5b0*/  LEA.HI R5, R41, R209, RZ, 0x1d ;  /* 0x000000d129057211 */ /* 0x001fe200078fe8ff */
[----:B------:R-:W-:Y:S01]  /*e5c0*/  IMAD.U32 R54, R37, 0x10000, RZ ;  /* 0x0001000025367824 */ /* 0x000fe200078e00ff */
[----:B------:R-:W-:Y:S01]  /*e5d0*/  LOP3.LUT R4, R191, 0x38, R18, 0xf8, !PT ;  /* 0x00000038bf047812 */ /* 0x000fe200078ef812 */
[----:B------:R-:W-:Y:S01]  /*e5e0*/  IMAD.U32 R52, R32, 0x10000, RZ ;  /* 0x0001000020347824 */ /* 0x000fe200078e00ff */
[----:B------:R-:W-:Y:S01]  /*e5f0*/  SHF.R.S32.HI R6, RZ, 0x1f, R5 ;  /* 0x0000001fff067819 */ /* 0x000fe20000011405 */
[----:B------:R-:W-:Y:S01]  /*e600*/  IMAD.U32 R53, R38, 0x10000, RZ ;  /* 0x0001000026357824 */ /* 0x000fe200078e00ff */
[----:B------:R-:W-:Y:S02]  /*e610*/  LOP3.LUT R51, R37, 0xffff0000, RZ, 0xc0, !PT ;  /* 0xffff000025337812 */ /* 0x000fe400078ec0ff */
[----:B------:R-:W-:Y:S01]  /*e620*/  LEA.HI R7, R6, R5, RZ, 0x3 ;  /* 0x0000000506077211 */ /* 0x000fe200078f18ff */
[----:B------:R-:W-:Y:S01]  /*e630*/  IMAD.SHL.U32 R6, R5, 0x8, RZ ;  /* 0x0000000805067824 */ /* 0x000fe200078e00ff */
[----:B------:R-:W-:-:S03]  /*e640*/  LOP3.LUT R5, R4, R193, RZ, 0x3c, !PT ;  /* 0x000000c104057212 */ /* 0x000fc600078e3cff */
[----:B------:R-:W-:Y:S01]  /*e650*/  IMAD.SHL.U32 R7, R7, 0x400, RZ ;  /* 0x0000040007077824 */ /* 0x000fe200078e00ff */
[----:B------:R-:W-:Y:S01]  /*e660*/  LOP3.LUT R6, R191, 0x38, R6, 0xf8, !PT ;  /* 0x00000038bf067812 */ /* 0x000fe200078ef806 */
[----:B------:R-:W-:-:S03]  /*e670*/  IMAD R5, R192, 0x200, R5 ;  /* 0x00000200c0057824 */ /* 0x000fc600078e0205 */
[----:B------:R-:W-:Y:S01]  /*e680*/  LOP3.LUT R7, R7, 0x7fffe000, RZ, 0xc0, !PT ;  /* 0x7fffe00007077812 */ /* 0x000fe200078ec0ff */
[----:B------:R-:W-:Y:S01]  /*e690*/  IMAD R61, R5, 0x2, R2 ;  /* 0x00000002053d7824 */ /* 0x000fe200078e0202 */
[----:B------:R-:W-:-:S03]  /*e6a0*/  LOP3.LUT R6, R6, R193, RZ, 0x3c, !PT ;  /* 0x000000c106067212 */ /* 0x000fc600078e3cff */
[----:B------:R-:W-:-:S04]  /*e6b0*/  IMAD R7, R192, 0x200, R7 ;  /* 0x00000200c0077824 */ /* 0x000fc800078e0207 */
[----:B------:R-:W-:Y:S02]  /*e6c0*/  IMAD.IADD R9, R7, 0x1, R6 ;  /* 0x0000000107097824 */ /* 0x000fe400078e0206 */
[----:B------:R-:W0:Y:S02]  /*e6d0*/  LDS.128 R4, [R61+0x10400] ;  /* 0x010400003d047984 */ /* 0x000e240000000c00 */
[----:B------:R-:W-:-:S05]  /*e6e0*/  IMAD R62, R9, 0x2, R2 ;  /* 0x00000002093e7824 */ /* 0x000fca00078e0202 */
[----:B------:R-:W1:Y:S01]  /*e6f0*/  LDS.128 R8, [R62+0x10400] ;  /* 0x010400003e087984 */ /* 0x000e620000000c00 */
[C---:B0-----:R-:W-:Y:S01]  /*e700*/  IMAD.U32 R43, R4.reuse, 0x10000, RZ ;  /* 0x00010000042b7824 */ /* 0x041fe200078e00ff */
[----:B------:R-:W-:Y:S01]  /*e710*/  LOP3.LUT R4, R4, 0xffff0000, RZ, 0xc0, !PT ;  /* 0xffff000004047812 */ /* 0x000fe200078ec0ff */
[C---:B------:R-:W-:Y:S01]  /*e720*/  IMAD.U32 R44, R5.reuse, 0x10000, RZ ;  /* 0x00010000052c7824 */ /* 0x040fe200078e00ff */
[----:B------:R-:W-:Y:S01]  /*e730*/  LOP3.LUT R5, R5, 0xffff0000, RZ, 0xc0, !PT ;  /* 0xffff000005057812 */ /* 0x000fe200078ec0ff */
[C---:B------:R-:W-:Y:S01]  /*e740*/  IMAD.U32 R45, R6.reuse, 0x10000, RZ ;  /* 0x00010000062d7824 */ /* 0x040fe200078e00ff */
[----:B------:R-:W-:Y:S01]  /*e750*/  LOP3.LUT R6, R6, 0xffff0000, RZ, 0xc0, !PT ;  /* 0xffff000006067812 */ /* 0x000fe200078ec0ff */
[----:B------:R-:W-:Y:S01]  /*e760*/  IMAD.U32 R46, R7, 0x10000, RZ ;  /* 0x00010000072e7824 */ /* 0x000fe200078e00ff */
[----:B-1----:R-:W-:Y:S01]  /*e770*/  SHF.L.U32 R48, R9, 0x10, RZ ;  /* 0x0000001009307819 */ /* 0x002fe200000006ff */
[C---:B------:R-:W-:Y:S01]  /*e780*/  IMAD.U32 R47, R8.reuse, 0x10000, RZ ;  /* 0x00010000082f7824 */ /* 0x040fe200078e00ff */
[----:B------:R-:W-:Y:S01]  /*e790*/  LOP3.LUT R8, R8, 0xffff0000, RZ, 0xc0, !PT ;  /* 0xffff000008087812 */ /* 0x000fe200078ec0ff */
[C---:B------:R-:W-:Y:S01]  /*e7a0*/  IMAD.U32 R49, R10.reuse, 0x10000, RZ ;  /* 0x000100000a317824 */ /* 0x040fe200078e00ff */
[----:B------:R-:W-:Y:S01]  /*e7b0*/  LOP3.LUT R10, R10, 0xffff0000, RZ, 0xc0, !PT ;  /* 0xffff00000a0a7812 */ /* 0x000fe200078ec0ff */
[C---:B------:R-:W-:Y:S01]  /*e7c0*/  FMUL.FTZ R56, R47.reuse, R54 ;  /* 0x000000362f387220 */ /* 0x040fe20000410000 */
[-C--:B------:R-:W-:Y:S01]  /*e7d0*/  FMUL.FTZ R58, R47, R52.reuse ;  /* 0x000000342f3a7220 */ /* 0x080fe20000410000 */
[----:B------:R-:W-:Y:S01]  /*e7e0*/  LOP3.LUT R47, R32, 0xffff0000, RZ, 0xc0, !PT ;  /* 0xffff0000202f7812 */ /* 0x000fe200078ec0ff */
[----:B------:R-:W-:Y:S01]  /*e7f0*/  FMUL.FTZ R55, R8, R51 ;  /* 0x0000003308377220 */ /* 0x000fe20000410000 */
[C---:B------:R-:W-:Y:S01]  /*e800*/  FFMA.FTZ R56, R43.reuse, R52, -R56 ;  /* 0x000000342b387223 */ /* 0x040fe20000010838 */
[----:B------:R-:W-:Y:S01]  /*e810*/  FFMA.FTZ R58, R43, R54, R58 ;  /* 0x000000362b3a7223 */ /* 0x000fe2000001003a */
[----:B------:R-:W-:-:S02]  /*e820*/  IMAD.U32 R43, R33, 0x10000, RZ ;  /* 0x00010000212b7824 */ /* 0x000fc400078e00ff */
[-C--:B------:R-:W-:Y:S01]  /*e830*/  FMUL.FTZ R57, R8, R47.reuse ;  /* 0x0000002f08397220 */ /* 0x080fe20000410000 */
[----:B------:R-:W-:Y:S01]  /*e840*/  FFMA.FTZ R55, R4, R47, -R55 ;  /* 0x0000002f04377223 */ /* 0x000fe20000010837 */
[C---:B------:R-:W-:Y:S01]  /*e850*/  FMUL.FTZ R47, R48.reuse, R53 ;  /* 0x00000035302f7220 */ /* 0x040fe20000410000 */
[----:B------:R-:W-:Y:S01]  /*e860*/  FMUL.FTZ R52, R48, R43 ;  /* 0x0000002b30347220 */ /* 0x000fe20000410000 */
[----:B------:R-:W-:Y:S01]  /*e870*/  FFMA.FTZ R57, R4, R51, R57 ;  /* 0x0000003304397223 */ /* 0x000fe20000010039 */
[C---:B------:R-:W-:Y:S01]  /*e880*/  LOP3.LUT R51, R39.reuse, 0xffff0000, RZ, 0xc0, !PT ;  /* 0xffff000027337812 */ /* 0x040fe200078ec0ff */
[----:B------:R-:W-:Y:S01]  /*e890*/  FFMA.FTZ R48, R44, R43, -R47 ;  /* 0x0000002b2c307223 */ /* 0x000fe2000001082f */
[----:B------:R-:W-:Y:S01]  /*e8a0*/  LOP3.LUT R43, R34, 0xffff0000, RZ, 0xc0, !PT ;  /* 0xffff0000222b7812 */ /* 0x000fe200078ec0ff */
[----:B------:R-:W-:Y:S02]  /*e8b0*/  IMAD.U32 R8, R39, 0x10000, RZ ;  /* 0x0001000027087824 */ /* 0x000fe400078e00ff */
[----:B------:R-:W-:Y:S01]  /*e8c0*/  FFMA.FTZ R52, R44, R53, R52 ;  /* 0x000000352c347223 */ /* 0x000fe20000010034 */
[----:B------:R-:W-:-:S02]  /*e8d0*/  IMAD.U32 R4, R34, 0x10000, RZ ;  /* 0x0001000022047824 */ /* 0x000fc400078e00ff */
[C---:B------:R-:W-:Y:S01]  /*e8e0*/  FMUL.FTZ R59, R10.reuse, R51 ;  /* 0x000000330a3b7220 */ /* 0x040fe20000410000 */
[C---:B------:R-:W-:Y:S01]  /*e8f0*/  FMUL.FTZ R44, R49.reuse, R8 ;  /* 0x00000008312c7220 */ /* 0x040fe20000410000 */
[----:B------:R-:W-:Y:S01]  /*e900*/  FMUL.FTZ R10, R10, R43 ;  /* 0x0000002b0a0a7220 */ /* 0x000fe20000410000 */
[-C--:B------:R-:W-:Y:S01]  /*e910*/  FMUL.FTZ R54, R49, R4.reuse ;  /* 0x0000000431367220 */ /* 0x080fe20000410000 */
[----:B------:R-:W-:Y:S02]  /*e920*/  IMAD.U32 R50, R11, 0x10000, RZ ;  /* 0x000100000b327824 */ /* 0x000fe400078e00ff */
[C---:B------:R-:W-:Y:S01]  /*e930*/  FFMA.FTZ R53, R45.reuse, R4, -R44 ;  /* 0x000000042d357223 */ /* 0x040fe2000001082c */
[----:B------:R-:W-:Y:S02]  /*e940*/  IMAD.U32 R49, R40, 0x10000, RZ ;  /* 0x0001000028317824 */ /* 0x000fe400078e00ff */
[----:B------:R-:W-:Y:S01]  /*e950*/  FFMA.FTZ R54, R45, R8, R54 ;  /* 0x000000082d367223 */ /* 0x000fe20000010036 */
[----:B------:R-:W-:-:S02]  /*e960*/  IMAD.U32 R47, R35, 0x10000, RZ ;  /* 0x00010000232f7824 */ /* 0x000fc400078e00ff */
[----:B------:R-:W-:Y:S01]  /*e970*/  FFMA.FTZ R51, R6, R51, R10 ;  /* 0x0000003306337223 */ /* 0x000fe2000001000a */
[----:B------:R-:W-:Y:S01]  /*e980*/  LOP3.LUT R9, R9, 0xffff0000, RZ, 0xc0, !PT ;  /* 0xffff000009097812 */ /* 0x000fe200078ec0ff */
[----:B------:R-:W-:Y:S01]  /*e990*/  FMUL.FTZ R45, R50, R49 ;  /* 0x00000031322d7220 */ /* 0x000fe20000410000 */
[----:B------:R-:W-:Y:S01]  /*e9a0*/  LOP3.LUT R11, R11, 0xffff0000, RZ, 0xc0, !PT ;  /* 0xffff00000b0b7812 */ /* 0x000fe200078ec0ff */
[----:B------:R-:W-:Y:S01]  /*e9b0*/  FFMA.FTZ R60, R6, R43, -R59 ;  /* 0x0000002b063c7223 */ /* 0x000fe2000001083b */
[----:B------:R-:W-:Y:S01]  /*e9c0*/  LOP3.LUT R8, R38, 0xffff0000, RZ, 0xc0, !PT ;  /* 0xffff000026087812 */ /* 0x000fe200078ec0ff */
[-C--:B------:R-:W-:Y:S01]  /*e9d0*/  FMUL.FTZ R43, R50, R47.reuse ;  /* 0x0000002f322b7220 */ /* 0x080fe20000410000 */
[----:B------:R-:W-:Y:S01]  /*e9e0*/  LOP3.LUT R10, R40, 0xffff0000, RZ, 0xc0, !PT ;  /* 0xffff0000280a7812 */ /* 0x000fe200078ec0ff */
[C---:B------:R-:W-:Y:S01]  /*e9f0*/  FFMA.FTZ R45, R46.reuse, R47, -R45 ;  /* 0x0000002f2e2d7223 */ /* 0x040fe2000001082d */
[----:B------:R-:W-:Y:S01]  /*ea00*/  LOP3.LUT R4, R33, 0xffff0000, RZ, 0xc0, !PT ;  /* 0xffff000021047812 */ /* 0x000fe200078ec0ff */
[----:B------:R-:W-:Y:S01]  /*ea10*/  FFMA.FTZ R46, R46, R49, R43 ;  /* 0x000000312e2e7223 */ /* 0x000fe2000001002b */
[----:B------:R-:W-:Y:S01]  /*ea20*/  LOP3.LUT R6, R35, 0xffff0000, RZ, 0xc0, !PT ;  /* 0xffff000023067812 */ /* 0x000fe200078ec0ff */
[----:B------:R-:W-:Y:S01]  /*ea30*/  FMUL.FTZ R44, R9, R8 ;  /* 0x00000008092c7220 */ /* 0x000fe20000410000 */
[----:B------:R-:W-:Y:S01]  /*ea40*/  LOP3.LUT R7, R7, 0xffff0000, RZ, 0xc0, !PT ;  /* 0xffff000007077812 */ /* 0x000fe200078ec0ff */
[----:B------:R-:W-:Y:S01]  /*ea50*/  FMUL.FTZ R50, R11, R10 ;  /* 0x0000000a0b327220 */ /* 0x000fe20000410000 */
        /* <DEDUP_REMOVED lines=10> */
[----:B------:R-:W-:Y:S02]  /*eb00*/  F2FP.BF16.F32.PACK_AB R10, R51, R54 ;  /* 0x00000036330a723e */ /* 0x000fe400000010ff */
[----:B------:R-:W-:Y:S01]  /*eb10*/  F2FP.BF16.F32.PACK_AB R8, R57, R58 ;  /* 0x0000003a3908723e */ /* 0x000fe200000010ff */
[----:B------:R1:W-:Y:S01]  /*eb20*/  STS.128 [R61+0x10400], R4 ;  /* 0x010400043d007388 */ /* 0x0003e20000000c00 */
[----:B------:R-:W-:-:S02]  /*eb30*/  F2FP.BF16.F32.PACK_AB R9, R43, R52 ;  /* 0x000000342b09723e */ /* 0x000fc400000010ff */
[----:B------:R-:W-:-:S05]  /*eb40*/  F2FP.BF16.F32.PACK_AB R11, R11, R46 ;  /* 0x0000002e0b0b723e */ /* 0x000fca00000010ff */
[----:B------:R1:W-:Y:S02]  /*eb50*/  STS.128 [R62+0x10400], R8 ;  /* 0x010400083e007388 */ /* 0x0003e40000000c00 */
.L_x_769:
[----:B------:R-:W-:Y:S05]  /*eb60*/  BSYNC B2 ;  /* 0x0000000000027941 */ /* 0x000fea0003800000 */
.L_x_768:
[----:B------:R-:W-:Y:S04]  /*eb70*/  BSSY B2, `(.L_x_770) ;  /* 0x0000059000027945 */ /* 0x000fe80003800000 */
[----:B------:R-:W-:Y:S05]  /*eb80*/  @P1 BRA `(.L_x_771) ;  /* 0x00000004005c1947 */ /* 0x000fea0003800000 */
[----:B-1----:R-:W-:Y:S01]  /*eb90*/  LEA.HI R4, R41, R211, RZ, 0x1d ;  /* 0x000000d329047211 */ /* 0x002fe200078fe8ff */
[C---:B------:R-:W-:Y:S01]  /*eba0*/  IMAD.U32 R55, R28.reuse, 0x10000, RZ ;  /* 0x000100001c377824 */ /* 0x040fe200078e00ff */
[----:B------:R-:W-:Y:S01]  /*ebb0*/  LOP3.LUT R57, R28, 0xffff0000, RZ, 0xc0, !PT ;  /* 0xffff00001c397812 */ /* 0x000fe200078ec0ff */
[----:B------:R-:W-:Y:S01]  /*ebc0*/  IMAD.U32 R53, R24, 0x10000, RZ ;  /* 0x0001000018357824 */ /* 0x000fe200078e00ff */
[----:B0-----:R-:W-:-:S04]  /*ebd0*/  SHF.R.S32.HI R5, RZ, 0x1f, R4 ;  /* 0x0000001fff057819 */ /* 0x001fc80000011404 */
[----:B------:R-:W-:Y:S01]  /*ebe0*/  LEA.HI R5, R5, R4, RZ, 0x3 ;  /* 0x0000000405057211 */ /* 0x000fe200078f18ff */
[----:B------:R-:W-:-:S04]  /*ebf0*/  IMAD.SHL.U32 R4, R4, 0x8, RZ ;  /* 0x0000000804047824 */ /* 0x000fc800078e00ff */
[----:B------:R-:W-:Y:S01]  /*ec00*/  IMAD.SHL.U32 R5, R5, 0x400, RZ ;  /* 0x0000040005057824 */ /* 0x000fe200078e00ff */
[----:B------:R-:W-:-:S04]  /*ec10*/  LOP3.LUT R4, R191, 0x38, R4, 0xf8, !PT ;  /* 0x00000038bf047812 */ /* 0x000fc800078ef804 */
[----:B------:R-:W-:Y:S02]  /*ec20*/  LOP3.LUT R5, R5, 0x7fffe000, RZ, 0xc0, !PT ;  /* 0x7fffe00005057812 */ /* 0x000fe400078ec0ff */
[----:B------:R-:W-:-:S03]  /*ec30*/  LOP3.LUT R4, R4, R193, RZ, 0x3c, !PT ;  /* 0x000000c104047212 */ /* 0x000fc600078e3cff */
[----:B------:R-:W-:-:S04]  /*ec40*/  IMAD R5, R192, 0x200, R5 ;  /* 0x00000200c0057824 */ /* 0x000fc800078e0205 */
[----:B------:R-:W-:Y:S02]  /*ec50*/  IMAD.IADD R9, R5, 0x1, R4 ;  /* 0x0000000105097824 */ /* 0x000fe400078e0204 */
[----:B------:R-:W0:Y:S02]  /*ec60*/  LDS.128 R4, [R229] ;  /* 0x00000000e5047984 */ /* 0x000e240000000c00 */
        /* <DEDUP_REMOVED lines=8> */
[C---:B------:R-:W-:Y:S01]  /*ecf0*/  IMAD.U32 R47, R7.reuse, 0x10000, RZ ;  /* 0x00010000072f7824 */ /* 0x040fe200078e00ff */
[----:B------:R-:W-:Y:S01]  /*ed00*/  LOP3.LUT R7, R7, 0xffff0000, RZ, 0xc0, !PT ;  /* 0xffff000007077812 */ /* 0x000fe200078ec0ff */
[C---:B-1----:R-:W-:Y:S01]  /*ed10*/  IMAD.U32 R48, R8.reuse, 0x10000, RZ ;  /* 0x0001000008307824 */ /* 0x042fe200078e00ff */
[----:B------:R-:W-:Y:S01]  /*ed20*/  LOP3.LUT R8, R8, 0xffff0000, RZ, 0xc0, !PT ;  /* 0xffff000008087812 */ /* 0x000fe200078ec0ff */
[C---:B------:R-:W-:Y:S01]  /*ed30*/  IMAD.U32 R49, R9.reuse, 0x10000, RZ ;  /* 0x0001000009317824 */ /* 0x040fe200078e00ff */
[----:B------:R-:W-:Y:S01]  /*ed40*/  LOP3.LUT R9, R9, 0xffff0000, RZ, 0xc0, !PT ;  /* 0xffff000009097812 */ /* 0x000fe200078ec0ff */
[C---:B------:R-:W-:Y:S01]  /*ed50*/  FMUL.FTZ R59, R48.reuse, R55 ;  /* 0x00000037303b7220 */ /* 0x040fe20000410000 */
[----:B------:R-:W-:Y:S01]  /*ed60*/  FMUL.FTZ R61, R48, R53 ;  /* 0x00000035303d7220 */ /* 0x000fe20000410000 */
[----:B------:R-:W-:Y:S01]  /*ed70*/  FMUL.FTZ R63, R8, R57 ;  /* 0x00000039083f7220 */ /* 0x000fe20000410000 */
[----:B------:R-:W-:-:S02]  /*ed80*/  IMAD.U32 R48, R29, 0x10000, RZ ;  /* 0x000100001d307824 */ /* 0x000fc400078e00ff */
[----:B------:R-:W-:Y:S01]  /*ed90*/  FFMA.FTZ R59, R44, R53, -R59 ;  /* 0x000000352c3b7223 */ /* 0x000fe2000001083b */
[----:B------:R-:W-:Y:S01]  /*eda0*/  LOP3.LUT R53, R24, 0xffff0000, RZ, 0xc0, !PT ;  /* 0xffff000018357812 */ /* 0x000fe200078ec0ff */
[----:B------:R-:W-:Y:S01]  /*edb0*/  FFMA.FTZ R61, R44, R55, R61 ;  /* 0x000000372c3d7223 */ /* 0x000fe2000001003d */
[----:B------:R-:W-:Y:S02]  /*edc0*/  IMAD.U32 R44, R25, 0x10000, RZ ;  /* 0x00010000192c7824 */ /* 0x000fe400078e00ff */
[----:B------:R-:W-:Y:S02]  /*edd0*/  IMAD.U32 R50, R10, 0x10000, RZ ;  /* 0x000100000a327824 */ /* 0x000fe400078e00ff */
[-C--:B------:R-:W-:Y:S01]  /*ede0*/  FMUL.FTZ R55, R8, R53.reuse ;  /* 0x0000003508377220 */ /* 0x080fe20000410000 */
[----:B------:R-:W-:Y:S01]  /*edf0*/  FFMA.FTZ R52, R4, R53, -R63 ;  /* 0x0000003504347223 */ /* 0x000fe2000001083f */
[----:B------:R-:W-:Y:S01]  /*ee00*/  FMUL.FTZ R8, R49, R48 ;  /* 0x0000003031087220 */ /* 0x000fe20000410000 */
[----:B------:R-:W-:-:S02]  /*ee10*/  IMAD.U32 R53, R30, 0x10000, RZ ;  /* 0x000100001e357824 */ /* 0x000fc400078e00ff */
[-C--:B------:R-:W-:Y:S01]  /*ee20*/  FMUL.FTZ R63, R49, R44.reuse ;  /* 0x0000002c313f7220 */ /* 0x080fe20000410000 */
[----:B------:R-:W-:Y:S01]  /*ee30*/  FFMA.FTZ R54, R4, R57, R55 ;  /* 0x0000003904367223 */ /* 0x000fe20000010037 */
[----:B------:R-:W-:Y:S01]  /*ee40*/  LOP3.LUT R10, R10, 0xffff0000, RZ, 0xc0, !PT ;  /* 0xffff00000a0a7812 */ /* 0x000fe200078ec0ff */
[C---:B------:R-:W-:Y:S01]  /*ee50*/  FFMA.FTZ R56, R45.reuse, R44, -R8 ;  /* 0x0000002c2d387223 */ /* 0x040fe20000010808 */
[----:B------:R-:W-:Y:S02]  /*ee60*/  IMAD.U32 R49, R26, 0x10000, RZ ;  /* 0x000100001a317824 */ /* 0x000fe400078e00ff */
[----:B------:R-:W-:Y:S01]  /*ee70*/  FFMA.FTZ R63, R45, R48, R63 ;  /* 0x000000302d3f7223 */ /* 0x000fe2000001003f */
[----:B------:R-:W-:Y:S01]  /*ee80*/  FMUL.FTZ R57, R50, R53 ;  /* 0x0000003532397220 */ /* 0x000fe20000410000 */
[----:B------:R-:W-:Y:S01]  /*ee90*/  LOP3.LUT R55, R30, 0xffff0000, RZ, 0xc0, !PT ;  /* 0xffff00001e377812 */ /* 0x000fe200078ec0ff */
[----:B------:R-:W-:Y:S01]  /*eea0*/  IMAD.U32 R51, R11, 0x10000, RZ ;  /* 0x000100000b337824 */ /* 0x000fe200078e00ff */
[----:B------:R-:W-:Y:S01]  /*eeb0*/  LOP3.LUT R45, R26, 0xffff0000, RZ, 0xc0, !PT ;  /* 0xffff00001a2d7812 */ /* 0x000fe200078ec0ff */
[----:B------:R-:W-:-:S02]  /*eec0*/  IMAD.U32 R44, R31, 0x10000, RZ ;  /* 0x000100001f2c7824 */ /* 0x000fc400078e00ff */
[-C--:B------:R-:W-:Y:S01]  /*eed0*/  FMUL.FTZ R65, R50, R49.reuse ;  /* 0x0000003132417220 */ /* 0x080fe20000410000 */
[----:B------:R-:W-:Y:S01]  /*eee0*/  FFMA.FTZ R57, R46, R49, -R57 ;  /* 0x000000312e397223 */ /* 0x000fe20000010839 */
[C---:B------:R-:W-:Y:S01]  /*eef0*/  FMUL.FTZ R49, R10.reuse, R55 ;  /* 0x000000370a317220 */ /* 0x040fe20000410000 */
[----:B------:R-:W-:Y:S02]  /*ef00*/  IMAD.U32 R4, R27, 0x10000, RZ ;  /* 0x000100001b047824 */ /* 0x000fe400078e00ff */
[----:B------:R-:W-:Y:S01]  /*ef10*/  FMUL.FTZ R10, R10, R45 ;  /* 0x0000002d0a0a7220 */ /* 0x000fe20000410000 */
[----:B------:R-:W-:Y:S01]  /*ef20*/  FMUL.FTZ R8, R51, R44 ;  /* 0x0000002c33087220 */ /* 0x000fe20000410000 */
[----:B------:R-:W-:Y:S01]  /*ef30*/  FFMA.FTZ R65, R46, R53, R65 ;  /* 0x000000352e417223 */ /* 0x000fe20000010041 */
[C---:B------:R-:W-:Y:S01]  /*ef40*/  FFMA.FTZ R46, R6.reuse, R45, -R49 ;  /* 0x0000002d062e7223 */ /* 0x040fe20000010831 */
[----:B------:R-:W-:Y:S01]  /*ef50*/  FFMA.FTZ R48, R6, R55, R10 ;  /* 0x0000003706307223 */ /* 0x000fe2000001000a */
[-C--:B------:R-:W-:Y:S01]  /*ef60*/  FFMA.FTZ R49, R47, R4.reuse, -R8 ;  /* 0x000000042f317223 */ /* 0x080fe20000010808 */
[----:B------:R-:W-:Y:S01]  /*ef70*/  LOP3.LUT R11, R11, 0xffff0000, RZ, 0xc0, !PT ;  /* 0xffff00000b0b7812 */ /* 0x000fe200078ec0ff */
[----:B------:R-:W-:Y:S01]  /*ef80*/  FMUL.FTZ R50, R51, R4 ;  /* 0x0000000433327220 */ /* 0x000fe20000410000 */
[----:B------:R-:W-:-:S02]  /*ef90*/  LOP3.LUT R8, R29, 0xffff0000, RZ, 0xc0, !PT ;  /* 0xffff00001d087812 */ /* 0x000fc400078ec0ff */
[----:B------:R-:W-:Y:S01]  /*efa0*/  LOP3.LUT R10, R31, 0xffff0000, RZ, 0xc0, !PT ;  /* 0xffff00001f0a7812 */ /* 0x000fe200078ec0ff */
[----:B------:R-:W-:Y:S01]  /*efb0*/  FFMA.FTZ R50, R47, R44, R50 ;  /* 0x0000002c2f327223 */ /* 0x000fe20000010032 */
[----:B------:R-:W-:Y:S01]  /*efc0*/  LOP3.LUT R4, R25, 0xffff0000, RZ, 0xc0, !PT ;  /* 0xffff000019047812 */ /* 0x000fe200078ec0ff */
[----:B------:R-:W-:Y:S01]  /*efd0*/  FMUL.FTZ R44, R9, R8 ;  /* 0x00000008092c7220 */ /* 0x000fe20000410000 */
[----:B------:R-:W-:Y:S01]  /*efe0*/  LOP3.LUT R6, R27, 0xffff0000, RZ, 0xc0, !PT ;  /* 0xffff00001b067812 */ /* 0x000fe200078ec0ff */
[----:B------:R-:W-:Y:S02]  /*eff0*/  FMUL.FTZ R58, R11, R10 ;  /* 0x0000000a0b3a7220 */ /* 0x000fe40000410000 */
[-C--:B------:R-:W-:Y:S01]  /*f000*/  FMUL.FTZ R45, R9, R4.reuse ;  /* 0x00000004092d7220 */ /* 0x080fe20000410000 */
[----:B------:R-:W-:Y:S01]  /*f010*/  FFMA.FTZ R9, R5, R4, -R44 ;  /* 0x0000000405097223 */ /* 0x000fe2000001082c */
[-C--:B------:R-:W-:Y:S01]  /*f020*/  FMUL.FTZ R11, R11, R6.reuse ;  /* 0x000000060b0b7220 */ /* 0x080fe20000410000 */
[----:B------:R-:W-:Y:S01]  /*f030*/  FFMA.FTZ R58, R7, R6, -R58 ;  /* 0x00000006073a7223 */ /* 0x000fe2000001083a */
[----:B------:R-:W-:Y:S01]  /*f040*/  FFMA.FTZ R44, R5, R8, R45 ;  /* 0x00000008052c7223 */ /* 0x000fe2000001002d */
[----:B------:R-:W-:Y:S01]  /*f050*/  F2FP.BF16.F32.PACK_AB R6, R46, R57 ;  /* 0x000000392e06723e */ /* 0x000fe200000010ff */
[----:B------:R-:W-:Y:S01]  /*f060*/  FFMA.FTZ R11, R7, R10, R11 ;  /* 0x0000000a070b7223 */ /* 0x000fe2000001000b */
[----:B------:R-:W-:-:S02]  /*f070*/  F2FP.BF16.F32.PACK_AB R4, R52, R59 ;  /* 0x0000003b3404723e */ /* 0x000fc400000010ff */
[----:B------:R-:W-:Y:S02]  /*f080*/  F2FP.BF16.F32.PACK_AB R5, R9, R56 ;  /* 0x000000380905723e */ /* 0x000fe400000010ff */
[----:B------:R-:W-:Y:S02]  /*f090*/  F2FP.BF16.F32.PACK_AB R7, R58, R49 ;  /* 0x000000313a07723e */ /* 0x000fe400000010ff */
[----:B------:R-:W-:Y:S02]  /*f0a0*/  F2FP.BF16.F32.PACK_AB R10, R48, R65 ;  /* 0x00000041300a723e */ /* 0x000fe400000010ff */
[----:B------:R-:W-:Y:S01]  /*f0b0*/  F2FP.BF16.F32.PACK_AB R8, R54, R61 ;  /* 0x0000003d3608723e */ /* 0x000fe200000010ff */
[----:B------:R2:W-:Y:S01]  /*f0c0*/  STS.128 [R229], R4 ;  /* 0x00000004e5007388 */ /* 0x0005e20000000c00 */
[----:B------:R-:W-:Y:S02]  /*f0d0*/  F2FP.BF16.F32.PACK_AB R9, R44, R63 ;  /* 0x0000003f2c09723e */ /* 0x000fe400000010ff */
[----:B------:R-:W-:-:S05]  /*f0e0*/  F2FP.BF16.F32.PACK_AB R11, R11, R50 ;  /* 0x000000320b0b723e */ /* 0x000fca00000010ff */
[----:B------:R2:W-:Y:S02]  /*f0f0*/  STS.128 [R43+0x10400], R8 ;  /* 0x010400082b007388 */ /* 0x0005e40000000c00 */
.L_x_771:
[----:B------:R-:W-:Y:S05]  /*f100*/  BSYNC B2 ;  /* 0x0000000000027941 */ /* 0x000fea0003800000 */
.L_x_770:
[----:B------:R-:W-:Y:S05]  /*f110*/  @P2 BRA `(.L_x_767) ;  /* 0x00000004005c2947 */ /* 0x000fea0003800000 */
[----:B------:R-:W-:Y:S01]  /*f120*/  LEA.HI R41, R41, R212, RZ, 0x1d ;  /* 0x000000d429297211 */ /* 0x000fe200078fe8ff */
[C---:B------:R-:W-:Y:S01]  /*f130*/  IMAD.U32 R54, R14.reuse, 0x10000, RZ ;  /* 0x000100000e367824 */ /* 0x040fe200078e00ff */
[----:B------:R-:W-:Y:S01]  /*f140*/  LOP3.LUT R51, R14, 0xffff0000, RZ, 0xc0, !PT ;  /* 0xffff00000e337812 */ /* 0x000fe200078ec0ff */
[----:B------:R-:W-:Y:S01]  /*f150*/  IMAD.U32 R52, R0, 0x10000, RZ ;  /* 0x0001000000347824 */ /* 0x000fe200078e00ff */
[----:B-12---:R-:W-:Y:S01]  /*f160*/  SHF.R.S32.HI R4, RZ, 0x1f, R41 ;  /* 0x0000001fff047819 */ /* 0x006fe20000011429 */
[----:B------:R-:W-:-:S03]  /*f170*/  IMAD.U32 R53, R15, 0x10000, RZ ;  /* 0x000100000f357824 */ /* 0x000fc600078e00ff */
[----:B0-----:R-:W-:Y:S01]  /*f180*/  LEA.HI R5, R4, R41, RZ, 0x3 ;  /* 0x0000002904057211 */ /* 0x001fe200078f18ff */
[----:B------:R-:W-:-:S04]  /*f190*/  IMAD.SHL.U32 R4, R41, 0x8, RZ ;  /* 0x0000000829047824 */ /* 0x000fc800078e00ff */
[----:B------:R-:W-:Y:S01]  /*f1a0*/  IMAD.SHL.U32 R5, R5, 0x400, RZ ;  /* 0x0000040005057824 */ /* 0x000fe200078e00ff */
[----:B------:R-:W-:-:S04]  /*f1b0*/  LOP3.LUT R4, R191, 0x38, R4, 0xf8, !PT ;  /* 0x00000038bf047812 */ /* 0x000fc800078ef804 */
[----:B------:R-:W-:Y:S02]  /*f1c0*/  LOP3.LUT R5, R5, 0x7fffe000, RZ, 0xc0, !PT ;  /* 0x7fffe00005057812 */ /* 0x000fe400078ec0ff */
[----:B------:R-:W-:Y:S02]  /*f1d0*/  LOP3.LUT R4, R4, R193, RZ, 0x3c, !PT ;  /* 0x000000c104047212 */ /* 0x000fe400078e3cff */
[----:B------:R-:W-:-:S05]  /*f1e0*/  LEA R5, R192, R5, 0x9 ;  /* 0x00000005c0057211 */ /* 0x000fca00078e48ff */
        /* <DEDUP_REMOVED lines=25> */
[----:B------:R-:W-:Y:S01]  /*f380*/  FMUL.FTZ R47, R48, R53 ;  /* 0x00000035302f7220 */ /* 0x000fe20000410000 */
[----:B------:R-:W-:Y:S02]  /*f390*/  IMAD.U32 R49, R10, 0x10000, RZ ;  /* 0x000100000a317824 */ /* 0x000fe400078e00ff */
[----:B------:R-:W-:Y:S01]  /*f3a0*/  FMUL.FTZ R52, R48, R43 ;  /* 0x0000002b30347220 */ /* 0x000fe20000410000 */
[----:B------:R-:W-:Y:S01]  /*f3b0*/  FFMA.FTZ R57, R4, R51, R57 ;  /* 0x0000003304397223 */ /* 0x000fe20000010039 */
[----:B------:R-:W-:Y:S01]  /*f3c0*/  LOP3.LUT R10, R10, 0xffff0000, RZ, 0xc0, !PT ;  /* 0xffff00000a0a7812 */ /* 0x000fe200078ec0ff */
[----:B------:R-:W-:Y:S01]  /*f3d0*/  FFMA.FTZ R48, R44, R43, -R47 ;  /* 0x0000002b2c307223 */ /* 0x000fe2000001082f */
[C---:B------:R-:W-:Y:S01]  /*f3e0*/  LOP3.LUT R51, R20.reuse, 0xffff0000, RZ, 0xc0, !PT ;  /* 0xffff000014337812 */ /* 0x040fe200078ec0ff */
[----:B------:R-:W-:Y:S01]  /*f3f0*/  IMAD.U32 R8, R20, 0x10000, RZ ;  /* 0x0001000014087824 */ /* 0x000fe200078e00ff */
[C---:B------:R-:W-:Y:S01]  /*f400*/  LOP3.LUT R43, R12.reuse, 0xffff0000, RZ, 0xc0, !PT ;  /* 0xffff00000c2b7812 */ /* 0x040fe200078ec0ff */
[----:B------:R-:W-:-:S02]  /*f410*/  IMAD.U32 R4, R12, 0x10000, RZ ;  /* 0x000100000c047824 */ /* 0x000fc400078e00ff */
[----:B------:R-:W-:Y:S01]  /*f420*/  FFMA.FTZ R52, R44, R53, R52 ;  /* 0x000000352c347223 */ /* 0x000fe20000010034 */
[C---:B------:R-:W-:Y:S01]  /*f430*/  FMUL.FTZ R59, R10.reuse, R51 ;  /* 0x000000330a3b7220 */ /* 0x040fe20000410000 */
[C---:B------:R-:W-:Y:S01]  /*f440*/  FMUL.FTZ R44, R49.reuse, R8 ;  /* 0x00000008312c7220 */ /* 0x040fe20000410000 */
[-C--:B------:R-:W-:Y:S01]  /*f450*/  FMUL.FTZ R54, R49, R4.reuse ;  /* 0x0000000431367220 */ /* 0x080fe20000410000 */
[----:B------:R-:W-:Y:S01]  /*f460*/  FMUL.FTZ R10, R10, R43 ;  /* 0x0000002b0a0a7220 */ /* 0x000fe20000410000 */
[----:B------:R-:W-:Y:S02]  /*f470*/  IMAD.U32 R50, R11, 0x10000, RZ ;  /* 0x000100000b327824 */ /* 0x000fe400078e00ff */
[----:B------:R-:W-:Y:S01]  /*f480*/  FFMA.FTZ R53, R45, R4, -R44 ;  /* 0x000000042d357223 */ /* 0x000fe2000001082c */
[----:B------:R-:W-:Y:S02]  /*f490*/  IMAD.U32 R49, R21, 0x10000, RZ ;  /* 0x0001000015317824 */ /* 0x000fe400078e00ff */
[----:B------:R-:W-:Y:S01]  /*f4a0*/  FFMA.FTZ R54, R45, R8, R54 ;  /* 0x000000082d367223 */ /* 0x000fe20000010036 */
[----:B------:R-:W-:-:S02]  /*f4b0*/  IMAD.U32 R47, R13, 0x10000, RZ ;  /* 0x000100000d2f7824 */ /* 0x000fc400078e00ff */
[----:B------:R-:W-:Y:S01]  /*f4c0*/  FFMA.FTZ R51, R6, R51, R10 ;  /* 0x0000003306337223 */ /* 0x000fe2000001000a */
[----:B------:R-:W-:Y:S01]  /*f4d0*/  LOP3.LUT R11, R11, 0xffff0000, RZ, 0xc0, !PT ;  /* 0xffff00000b0b7812 */ /* 0x000fe200078ec0ff */
[----:B------:R-:W-:Y:S01]  /*f4e0*/  FMUL.FTZ R45, R50, R49 ;  /* 0x00000031322d7220 */ /* 0x000fe20000410000 */
        /* <DEDUP_REMOVED lines=9> */
[----:B------:R-:W-:Y:S01]  /*f580*/  FMUL.FTZ R50, R11, R10 ;  /* 0x0000000a0b327220 */ /* 0x000fe20000410000 */
[----:B------:R-:W-:-:S02]  /*f590*/  FMUL.FTZ R43, R9, R4 ;  /* 0x00000004092b7220 */ /* 0x000fc40000410000 */
[----:B------:R-:W-:Y:S01]  /*f5a0*/  FMUL.FTZ R11, R11, R6 ;  /* 0x000000060b0b7220 */ /* 0x000fe20000410000 */
[----:B------:R-:W-:Y:S01]  /*f5b0*/  FFMA.FTZ R9, R5, R4, -R44 ;  /* 0x0000000405097223 */ /* 0x000fe2000001082c */
[----:B------:R-:W-:Y:S01]  /*f5c0*/  FFMA.FTZ R50, R7, R6, -R50 ;  /* 0x0000000607327223 */ /* 0x000fe20000010832 */
[----:B------:R-:W-:Y:S01]  /*f5d0*/  FFMA.FTZ R43, R5, R8, R43 ;  /* 0x00000008052b7223 */ /* 0x000fe2000001002b */
[----:B------:R-:W-:Y:S01]  /*f5e0*/  FFMA.FTZ R11, R7, R10, R11 ;  /* 0x0000000a070b7223 */ /* 0x000fe2000001000b */
[----:B------:R-:W-:Y:S02]  /*f5f0*/  F2FP.BF16.F32.PACK_AB R6, R60, R53 ;  /* 0x000000353c06723e */ /* 0x000fe400000010ff */
[----:B------:R-:W-:Y:S02]  /*f600*/  F2FP.BF16.F32.PACK_AB R4, R55, R56 ;  /* 0x000000383704723e */ /* 0x000fe400000010ff */
[----:B------:R-:W-:Y:S02]  /*f610*/  F2FP.BF16.F32.PACK_AB R5, R9, R48 ;  /* 0x000000300905723e */ /* 0x000fe400000010ff */
[----:B------:R-:W-:-:S02]  /*f620*/  F2FP.BF16.F32.PACK_AB R7, R50, R45 ;  /* 0x0000002d3207723e */ /* 0x000fc400000010ff */
[----:B------:R-:W-:Y:S02]  /*f630*/  F2FP.BF16.F32.PACK_AB R10, R51, R54 ;  /* 0x00000036330a723e */ /* 0x000fe400000010ff */
[----:B------:R-:W-:Y:S01]  /*f640*/  F2FP.BF16.F32.PACK_AB R8, R57, R58 ;  /* 0x0000003a3908723e */ /* 0x000fe200000010ff */
[----:B------:R3:W-:Y:S01]  /*f650*/  STS.128 [R227], R4 ;  /* 0x00000004e3007388 */ /* 0x0007e20000000c00 */
[----:B------:R-:W-:Y:S02]  /*f660*/  F2FP.BF16.F32.PACK_AB R9, R43, R52 ;  /* 0x000000342b09723e */ /* 0x000fe400000010ff */
[----:B------:R-:W-:-:S05]  /*f670*/  F2FP.BF16.F32.PACK_AB R11, R11, R46 ;  /* 0x0000002e0b0b723e */ /* 0x000fca00000010ff */
[----:B------:R3:W-:Y:S02]  /*f680*/  STS.128 [R41+0x10400], R8 ;  /* 0x0104000829007388 */ /* 0x0007e40000000c00 */
.L_x_767:
[----:B------:R-:W-:Y:S05]  /*f690*/  BSYNC B1 ;  /* 0x0000000000017941 */ /* 0x000fea0003800000 */
.L_x_766:
[----:B------:R-:W-:-:S13]  /*f6a0*/  ISETP.GE.AND P0, PT, R205, R42, PT ;  /* 0x0000002acd00720c */ /* 0x000fda0003f06270 */
[----:B------:R-:W-:Y:S05]  /*f6b0*/  @P0 BRA `(.L_x_750) ;  /* 0x00000010003c0947 */ /* 0x000fea0003800000 */
[----:B---3--:R-:W3:Y:S01]  /*f6c0*/  LDC R41, c[0x0][0x3f4] ;  /* 0x0000fd00ff297b82 */ /* 0x008ee20000000800 */
[C---:B-12---:R-:W-:Y:S01]  /*f6d0*/  VIADD R4, R18.reuse, 0x20 ;  /* 0x0000002012047836 */ /* 0x046fe20000000000 */
[----:B------:R-:W-:Y:S01]  /*f6e0*/  BSSY B1, `(.L_x_772) ;  /* 0x000005c000017945 */ /* 0x000fe20003800000 */
[C---:B------:R-:W-:Y:S01]  /*f6f0*/  VIADD R6, R18.reuse, 0x40 ;  /* 0x0000004012067836 */ /* 0x040fe20000000000 */
[-C--:B---3--:R-:W-:Y:S02]  /*f700*/  ISETP.GE.AND P0, PT, R18, R41.reuse, PT ;  /* 0x000000291200720c */ /* 0x088fe40003f06270 */
[-C--:B------:R-:W-:Y:S02]  /*f710*/  ISETP.GE.AND P1, PT, R4, R41.reuse, PT ;  /* 0x000000290400720c */ /* 0x080fe40003f26270 */
[----:B------:R-:W-:-:S09]  /*f720*/  ISETP.GE.AND P2, PT, R6, R41, PT ;  /* 0x000000290600720c */ /* 0x000fd20003f46270 */
[----:B------:R-:W-:Y:S05]  /*f730*/  @P0 BRA `(.L_x_773) ;  /* 0x0000000400580947 */ /* 0x000fea0003800000 */
[----:B------:R-:W-:Y:S01]  /*f740*/  LEA.HI R4, R41, R209, RZ, 0x1d ;  /* 0x000000d129047211 */ /* 0x000fe200078fe8ff */
[C---:B------:R-:W-:Y:S01]  /*f750*/  IMAD.U32 R53, R37.reuse, 0x10000, RZ ;  /* 0x0001000025357824 */ /* 0x040fe200078e00ff */
[----:B------:R-:W-:Y:S01]  /*f760*/  SHF.L.U32 R60, R38, 0x10, RZ ;  /* 0x00000010263c7819 */ /* 0x000fe200000006ff */
[----:B------:R-:W-:Y:S01]  /*f770*/  IMAD.U32 R51, R32, 0x10000, RZ ;  /* 0x0001000020337824 */ /* 0x000fe200078e00ff */
[----:B0-----:R-:W-:Y:S01]  /*f780*/  SHF.R.S32.HI R5, RZ, 0x1f, R4 ;  /* 0x0000001fff057819 */ /* 0x001fe20000011404 */
[----:B------:R-:W-:Y:S01]  /*f790*/  IMAD.SHL.U32 R6, R4, 0x8, RZ ;  /* 0x0000000804067824 */ /* 0x000fe200078e00ff */
[----:B------:R-:W-:Y:S01]  /*f7a0*/  LOP3.LUT R58, R37, 0xffff0000, RZ, 0xc0, !PT ;  /* 0xffff0000253a7812 */ /* 0x000fe200078ec0ff */
[----:B------:R-:W-:Y:S01]  /*f7b0*/  IMAD.U32 R56, R33, 0x10000, RZ ;  /* 0x0001000021387824 */ /* 0x000fe200078e00ff */
[----:B------:R-:W-:Y:S01]  /*f7c0*/  LEA.HI R4, R5, R4, RZ, 0x3 ;  /* 0x0000000405047211 */ /* 0x000fe200078f18ff */
[----:B------:R-:W-:Y:S01]  /*f7d0*/  IMAD.U32 R55, R39, 0x10000, RZ ;  /* 0x0001000027377824 */ /* 0x000fe200078e00ff */
[----:B------:R-:W-:-:S02]  /*f7e0*/  LOP3.LUT R5, R185, 0x38, R6, 0xf8, !PT ;  /* 0x00000038b9057812 */ /* 0x000fc400078ef806 */
[----:B------:R-:W-:Y:S01]  /*f7f0*/  LOP3.LUT R32, R32, 0xffff0000, RZ, 0xc0, !PT ;  /* 0xffff000020207812 */ /* 0x000fe200078ec0ff */
[----:B------:R-:W-:Y:S01]  /*f800*/  IMAD.SHL.U32 R6, R4, 0x400, RZ ;  /* 0x0000040004067824 */ /* 0x000fe200078e00ff */
[----:B------:R-:W-:Y:S02]  /*f810*/  LOP3.LUT R4, R5, R230, RZ, 0x3c, !PT ;  /* 0x000000e605047212 */ /* 0x000fe400078e3cff */
[----:B------:R-:W-:Y:S02]  /*f820*/  LOP3.LUT R57, R40, 0xffff0000, RZ, 0xc0, !PT ;  /* 0xffff000028397812 */ /* 0x000fe400078ec0ff */
[----:B------:R-:W-:Y:S02]  /*f830*/  LOP3.LUT R6, R6, 0x7fffe000, RZ, 0xc0, !PT ;  /* 0x7fffe00006067812 */ /* 0x000fe400078ec0ff */
[----:B------:R-:W-:Y:S02]  /*f840*/  LOP3.LUT R33, R33, 0xffff0000, RZ, 0xc0, !PT ;  /* 0xffff000021217812 */ /* 0x000fe400078ec0ff */
[----:B------:R-:W-:-:S02]  /*f850*/  IADD3 R9, R4, R6, R195 ;  /* 0x0000000604097210 */ /* 0x000fc40007ffe0c3 */
[----:B------:R-:W0:Y:S03]  /*f860*/  LDS.128 R4, [R228] ;  /* 0x00000000e4047984 */ /* 0x000e260000000c00 */
        /* <DEDUP_REMOVED lines=14> */
[-C--:B------:R-:W-:Y:S01]  /*f950*/  FMUL.FTZ R52, R53, R47.reuse ;  /* 0x0000002f35347220 */ /* 0x080fe20000410000 */
[C---:B------:R-:W-:Y:S01]  /*f960*/  FMUL.FTZ R54, R51.reuse, R47 ;  /* 0x0000002f33367220 */ /* 0x040fe20000410000 */
[----:B------:R-:W-:Y:S01]  /*f970*/  FMUL.FTZ R47, R60, R48 ;  /* 0x000000303c2f7220 */ /* 0x000fe20000410000 */
[----:B------:R-:W-:Y:S01]  /*f980*/  FMUL.FTZ R37, R58, R8 ;  /* 0x000000083a257220 */ /* 0x000fe20000410000 */
[-C--:B------:R-:W-:Y:S01]  /*f990*/  FFMA.FTZ R52, R51, R43.reuse, -R52 ;  /* 0x0000002b33347223 */ /* 0x080fe20000010834 */
[----:B------:R-:W-:Y:S01]  /*f9a0*/  FMUL.FTZ R51, R56, R48 ;  /* 0x0000003038337220 */ /* 0x000fe20000410000 */
[----:B------:R-:W-:Y:S01]  /*f9b0*/  FFMA.FTZ R54, R53, R43, R54 ;  /* 0x0000002b35367223 */ /* 0x000fe20000010036 */
[----:B------:R-:W-:Y:S01]  /*f9c0*/  FMUL.FTZ R43, R32, R8 ;  /* 0x00000008202b7220 */ /* 0x000fe20000410000 */
[----:B------:R-:W-:-:S02]  /*f9d0*/  IMAD.U32 R49, R10, 0x10000, RZ ;  /* 0x000100000a317824 */ /* 0x000fc400078e00ff */
[-C--:B------:R-:W-:Y:S01]  /*f9e0*/  FFMA.FTZ R47, R56, R44.reuse, -R47 ;  /* 0x0000002c382f7223 */ /* 0x080fe2000001082f */
[----:B------:R-:W-:Y:S02]  /*f9f0*/  IMAD.U32 R53, R34, 0x10000, RZ ;  /* 0x0001000022357824 */ /* 0x000fe400078e00ff */
[----:B------:R-:W-:Y:S01]  /*fa00*/  FFMA.FTZ R51, R60, R44, R51 ;  /* 0x0000002c3c337223 */ /* 0x000fe20000010033 */
[----:B------:R-:W-:Y:S01]  /*fa10*/  LOP3.LUT R10, R10, 0xffff0000, RZ, 0xc0, !PT ;  /* 0xffff00000a0a7812 */ /* 0x000fe200078ec0ff */
[-C--:B------:R-:W-:Y:S01]  /*fa20*/  FFMA.FTZ R37, R32, R4.reuse, -R37 ;  /* 0x0000000420257223 */ /* 0x080fe20000010825 */
[----:B------:R-:W-:Y:S01]  /*fa30*/  LOP3.LUT R34, R34, 0xffff0000, RZ, 0xc0, !PT ;  /* 0xffff000022227812 */ /* 0x000fe200078ec0ff */
[----:B------:R-:W-:Y:S01]  /*fa40*/  FFMA.FTZ R43, R58, R4, R43 ;  /* 0x000000043a2b7223 */ /* 0x000fe2000001002b */
[----:B------:R-:W-:Y:S01]  /*fa50*/  LOP3.LUT R44, R39, 0xffff0000, RZ, 0xc0, !PT ;  /* 0xffff0000272c7812 */ /* 0x000fe200078ec0ff */
[-C--:B------:R-:W-:Y:S01]  /*fa60*/  FMUL.FTZ R4, R55, R49.reuse ;  /* 0x0000003137047220 */ /* 0x080fe20000410000 */
[----:B------:R-:W-:Y:S01]  /*fa70*/  FMUL.FTZ R32, R53, R49 ;  /* 0x0000003135207220 */ /* 0x000fe20000410000 */
[----:B------:R-:W-:-:S02]  /*fa80*/  IMAD.U32 R50, R11, 0x10000, RZ ;  /* 0x000100000b327824 */ /* 0x000fc400078e00ff */
[-C--:B------:R-:W-:Y:S01]  /*fa90*/  FMUL.FTZ R49, R34, R10.reuse ;  /* 0x0000000a22317220 */ /* 0x080fe20000410000 */
[----:B------:R-:W-:Y:S02]  /*faa0*/  IMAD.U32 R48, R40, 0x10000, RZ ;  /* 0x0001000028307824 */ /* 0x000fe400078e00ff */
[----:B------:R-:W-:Y:S01]  /*fab0*/  FMUL.FTZ R39, R44, R10 ;  /* 0x0000000a2c277220 */ /* 0x000fe20000410000 */
[-C--:B------:R-:W-:Y:S01]  /*fac0*/  FFMA.FTZ R8, R53, R45.reuse, -R4 ;  /* 0x0000002d35087223 */ /* 0x080fe20000010804 */
[----:B------:R-:W-:Y:S01]  /*fad0*/  FFMA.FTZ R10, R55, R45, R32 ;  /* 0x0000002d370a7223 */ /* 0x000fe20000010020 */
[----:B------:R-:W-:Y:S01]  /*fae0*/  LOP3.LUT R11, R11, 0xffff0000, RZ, 0xc0, !PT ;  /* 0xffff00000b0b7812 */ /* 0x000fe200078ec0ff */
[C---:B------:R-:W-:Y:S02]  /*faf0*/  IMAD.U32 R4, R35.reuse, 0x10000, RZ ;  /* 0x0001000023047824 */ /* 0x040fe400078e00ff */
[----:B------:R-:W-:Y:S01]  /*fb00*/  FMUL.FTZ R45, R48, R50 ;  /* 0x00000032302d7220 */ /* 0x000fe20000410000 */
[----:B------:R-:W-:Y:S01]  /*fb10*/  LOP3.LUT R55, R38, 0xffff0000, RZ, 0xc0, !PT ;  /* 0xffff000026377812 */ /* 0x000fe200078ec0ff */
[----:B------:R-:W-:Y:S01]  /*fb20*/  FFMA.FTZ R39, R34, R6, -R39 ;  /* 0x0000000622277223 */ /* 0x000fe20000010827 */
[----:B------:R-:W-:Y:S01]  /*fb30*/  LOP3.LUT R35, R35, 0xffff0000, RZ, 0xc0, !PT ;  /* 0xffff000023237812 */ /* 0x000fe200078ec0ff */
[C---:B------:R-:W-:Y:S01]  /*fb40*/  FMUL.FTZ R53, R4.reuse, R50 ;  /* 0x0000003204357220 */ /* 0x040fe20000410000 */
[----:B------:R-:W-:Y:S01]  /*fb50*/  FFMA.FTZ R45, R4, R46, -R45 ;  /* 0x0000002e042d7223 */ /* 0x000fe2000001082d */
[----:B------:R-:W-:Y:S01]  /*fb60*/  FFMA.FTZ R49, R44, R6, R49 ;  /* 0x000000062c317223 */ /* 0x000fe20000010031 */
[----:B------:R-:W-:Y:S01]  /*fb70*/  FMUL.FTZ R4, R55, R9 ;  /* 0x0000000937047220 */ /* 0x000fe20000410000 */
[----:B------:R-:W-:Y:S01]  /*fb80*/  FMUL.FTZ R38, R57, R11 ;  /* 0x0000000b39267220 */ /* 0x000fe20000410000 */
        /* <DEDUP_REMOVED lines=13> */
[----:B------:R1:W-:Y:S01]  /*fc60*/  STS.128 [R228], R4 ;  /* 0x00000004e4007388 */ /* 0x0003e20000000c00 */
[----:B------:R-:W-:-:S02]  /*fc70*/  F2FP.BF16.F32.PACK_AB R9, R34, R51 ;  /* 0x000000332209723e */ /* 0x000fc400000010ff */
[----:B------:R-:W-:-:S05]  /*fc80*/  F2FP.BF16.F32.PACK_AB R11, R40, R53 ;  /* 0x00000035280b723e */ /* 0x000fca00000010ff */
[----:B------:R1:W-:Y:S02]  /*fc90*/  STS.128 [R42+0x10400], R8 ;  /* 0x010400082a007388 */ /* 0x0003e40000000c00 */
.L_x_773:
[----:B------:R-:W-:Y:S05]  /*fca0*/  BSYNC B1 ;  /* 0x0000000000017941 */ /* 0x000fea0003800000 */
.L_x_772:
[----:B------:R-:W-:Y:S04]  /*fcb0*/  BSSY B1, `(.L_x_774) ;  /* 0x0000058000017945 */ /* 0x000fe80003800000 */
[----:B------:R-:W-:Y:S05]  /*fcc0*/  @P1 BRA `(.L_x_775) ;  /* 0x0000000400581947 */ /* 0x000fea0003800000 */
[----:B-1----:R-:W-:Y:S01]  /*fcd0*/  LEA.HI R4, R41, R211, RZ, 0x1d ;  /* 0x000000d329047211 */ /* 0x002fe200078fe8ff */
[C---:B------:R-:W-:Y:S01]  /*fce0*/  IMAD.U32 R45, R28.reuse, 0x10000, RZ ;  /* 0x000100001c2d7824 */ /* 0x040fe200078e00ff */
[----:B------:R-:W-:Y:S01]  /*fcf0*/  LOP3.LUT R46, R28, 0xffff0000, RZ, 0xc0, !PT ;  /* 0xffff00001c2e7812 */ /* 0x000fe200078ec0ff */
[----:B------:R-:W-:Y:S01]  /*fd00*/  IMAD.U32 R43, R24, 0x10000, RZ ;  /* 0x00010000182b7824 */ /* 0x000fe200078e00ff */
[----:B0-----:R-:W-:Y:S01]  /*fd10*/  SHF.R.S32.HI R5, RZ, 0x1f, R4 ;  /* 0x0000001fff057819 */ /* 0x001fe20000011404 */
[----:B------:R-:W-:Y:S01]  /*fd20*/  IMAD.SHL.U32 R6, R4, 0x8, RZ ;  /* 0x0000000804067824 */ /* 0x000fe200078e00ff */
[----:B------:R-:W-:Y:S01]  /*fd30*/  LOP3.LUT R24, R24, 0xffff0000, RZ, 0xc0, !PT ;  /* 0xffff000018187812 */ /* 0x000fe200078ec0ff */
[----:B------:R-:W-:Y:S01]  /*fd40*/  IMAD.U32 R53, R30, 0x10000, RZ ;  /* 0x000100001e357824 */ /* 0x000fe200078e00ff */
[----:B------:R-:W-:Y:S01]  /*fd50*/  LEA.HI R4, R5, R4, RZ, 0x3 ;  /* 0x0000000405047211 */ /* 0x000fe200078f18ff */
[C---:B------:R-:W-:Y:S01]  /*fd60*/  IMAD.U32 R47, R26.reuse, 0x10000, RZ ;  /* 0x000100001a2f7824 */ /* 0x040fe200078e00ff */
[----:B------:R-:W-:Y:S01]  /*fd70*/  LOP3.LUT R5, R185, 0x38, R6, 0xf8, !PT ;  /* 0x00000038b9057812 */ /* 0x000fe200078ef806 */
[----:B------:R-:W-:Y:S01]  /*fd80*/  IMAD.U32 R48, R29, 0x10000, RZ ;  /* 0x000100001d307824 */ /* 0x000fe200078e00ff */
[----:B------:R-:W-:Y:S01]  /*fd90*/  LOP3.LUT R26, R26, 0xffff0000, RZ, 0xc0, !PT ;  /* 0xffff00001a1a7812 */ /* 0x000fe200078ec0ff */
[----:B------:R-:W-:Y:S01]  /*fda0*/  IMAD.SHL.U32 R6, R4, 0x400, RZ ;  /* 0x0000040004067824 */ /* 0x000fe200078e00ff */
[----:B------:R-:W-:Y:S01]  /*fdb0*/  LOP3.LUT R4, R5, R230, RZ, 0x3c, !PT ;  /* 0x000000e605047212 */ /* 0x000fe200078e3cff */
[----:B------:R-:W-:Y:S01]  /*fdc0*/  IMAD.U32 R55, R31, 0x10000, RZ ;  /* 0x000100001f377824 */ /* 0x000fe200078e00ff */
[----:B------:R-:W-:Y:S01]  /*fdd0*/  LOP3.LUT R30, R30, 0xffff0000, RZ, 0xc0, !PT ;  /* 0xffff00001e1e7812 */ /* 0x000fe200078ec0ff */
[----:B------:R-:W-:Y:S01]  /*fde0*/  IMAD.U32 R28, R25, 0x10000, RZ ;  /* 0x00010000191c7824 */ /* 0x000fe200078e00ff */
[----:B------:R-:W-:Y:S01]  /*fdf0*/  LOP3.LUT R6, R6, 0x7fffe000, RZ, 0xc0, !PT ;  /* 0x7fffe00006067812 */ /* 0x000fe200078ec0ff */
[----:B------:R-:W-:Y:S01]  /*fe00*/  IMAD.U32 R51, R27, 0x10000, RZ ;  /* 0x000100001b337824 */ /* 0x000fe200078e00ff */
[----:B------:R-:W-:-:S02]  /*fe10*/  LOP3.LUT R29, R29, 0xffff0000, RZ, 0xc0, !PT ;  /* 0xffff00001d1d7812 */ /* 0x000fc400078ec0ff */
[----:B------:R-:W-:Y:S02]  /*fe20*/  IADD3 R9, R4, R6, R195 ;  /* 0x0000000604097210 */ /* 0x000fe40007ffe0c3 */
[----:B------:R-:W0:Y:S01]  /*fe30*/  LDS.128 R4, [R226] ;  /* 0x00000000e2047984 */ /* 0x000e220000000c00 */
[----:B------:R-:W-:Y:S02]  /*fe40*/  LOP3.LUT R31, R31, 0xffff0000, RZ, 0xc0, !PT ;  /* 0xffff00001f1f7812 */ /* 0x000fe400078ec0ff */
[----:B------:R-:W-:Y:S01]  /*fe50*/  IMAD R32, R9, 0x2, R2 ;  /* 0x0000000209207824 */ /* 0x000fe200078e0202 */
[----:B------:R-:W-:Y:S02]  /*fe60*/  LOP3.LUT R25, R25, 0xffff0000, RZ, 0xc0, !PT ;  /* 0xffff000019197812 */ /* 0x000fe400078ec0ff */
[----:B------:R-:W-:Y:S02]  /*fe70*/  LOP3.LUT R27, R27, 0xffff0000, RZ, 0xc0, !PT ;  /* 0xffff00001b1b7812 */ /* 0x000fe400078ec0ff */
        /* <DEDUP_REMOVED lines=14> */
[----:B------:R-:W-:Y:S01]  /*ff60*/  FMUL.FTZ R38, R43, R38 ;  /* 0x000000262b267220 */ /* 0x000fe20000410000 */
[C---:B------:R-:W-:Y:S01]  /*ff70*/  IMAD.U32 R39, R9.reuse, 0x10000, RZ ;  /* 0x0001000009277824 */ /* 0x040fe200078e00ff */
[----:B------:R-:W-:Y:S01]  /*ff80*/  LOP3.LUT R9, R9, 0xffff0000, RZ, 0xc0, !PT ;  /* 0xffff000009097812 */ /* 0x000fe200078ec0ff */
[-C--:B------:R-:W-:Y:S01]  /*ff90*/  FFMA.FTZ R44, R43, R33.reuse, -R44 ;  /* 0x000000212b2c7223 */ /* 0x080fe2000001082c */
[----:B------:R-:W-:Y:S01]  /*ffa0*/  FFMA.FTZ R38, R45, R33, R38 ;  /* 0x000000212d267223 */ /* 0x000fe20000010026 */
[-C--:B------:R-:W-:Y:S01]  /*ffb0*/  FMUL.FTZ R43, R46, R8.reuse ;  /* 0x000000082e2b7220 */ /* 0x080fe20000410000 */
[----:B------:R-:W-:Y:S01]  /*ffc0*/  FMUL.FTZ R33, R24, R8 ;  /* 0x0000000818217220 */ /* 0x000fe20000410000 */
[----:B------:R-:W-:-:S02]  /*ffd0*/  IMAD.U32 R42, R11, 0x10000, RZ ;  /* 0x000100000b2a7824 */ /* 0x000fc400078e00ff */
[----:B------:R-:W-:Y:S01]  /*ffe0*/  FMUL.FTZ R45, R48, R39 ;  /* 0x00000027302d7220 */ /* 0x000fe20000410000 */
[-C--:B------:R-:W-:Y:S01]  /*fff0*/  FFMA.FTZ R43, R24, R4.reuse, -R43 ;  /* 0x00000004182b7223 */ /* 0x080fe2000001082b */
[----:B------:R-:W-:Y:S01]  /*10000*/  FFMA.FTZ R33, R46, R4, R33 ;  /* 0x000000042e217223 */ /* 0x000fe20000010021 */
[-C--:B------:R-:W-:Y:S01]  /*10010*/  FMUL.FTZ R4, R53, R40.reuse ;  /* 0x0000002835047220 */ /* 0x080fe20000410000 */
[----:B------:R-:W-:Y:S01]  /*10020*/  LOP3.LUT R11, R11, 0xffff0000, RZ, 0xc0, !PT ;  /* 0xffff00000b0b7812 */ /* 0x000fe200078ec0ff */
[C---:B------:R-:W-:Y:S01]  /*10030*/  FMUL.FTZ R40, R47.reuse, R40 ;  /* 0x000000282f287220 */ /* 0x040fe20000410000 */
[----:B------:R-:W-:Y:S01]  /*10040*/  FMUL.FTZ R49, R26, R10 ;  /* 0x0000000a1a317220 */ /* 0x000fe20000410000 */
[----:B------:R-:W-:Y:S01]  /*10050*/  FFMA.FTZ R8, R47, R35, -R4 ;  /* 0x000000232f087223 */ /* 0x000fe20000010804 */
[----:B------:R-:W-:Y:S01]  /*10060*/  FMUL.FTZ R4, R55, R42 ;  /* 0x0000002a37047220 */ /* 0x000fe20000410000 */
[----:B------:R-:W-:Y:S01]  /*10070*/  FMUL.FTZ R39, R28, R39 ;  /* 0x000000271c277220 */ /* 0x000fe20000410000 */
[----:B------:R-:W-:Y:S01]  /*10080*/  FMUL.FTZ R47, R30, R10 ;  /* 0x0000000a1e2f7220 */ /* 0x000fe20000410000 */
[----:B------:R-:W-:Y:S01]  /*10090*/  FFMA.FTZ R45, R28, R34, -R45 ;  /* 0x000000221c2d7223 */ /* 0x000fe2000001082d */
[----:B------:R-:W-:Y:S01]  /*100a0*/  FFMA.FTZ R49, R30, R6, R49 ;  /* 0x000000061e317223 */ /* 0x000fe20000010031 */
[----:B------:R-:W-:Y:S01]  /*100b0*/  FFMA.FTZ R28, R51, R37, -R4 ;  /* 0x00000025331c7223 */ /* 0x000fe20000010804 */
[----:B------:R-:W-:Y:S01]  /*100c0*/  FFMA.FTZ R39, R48, R34, R39 ;  /* 0x0000002230277223 */ /* 0x000fe20000010027 */
[----:B------:R-:W-:Y:S01]  /*100d0*/  FFMA.FTZ R47, R26, R6, -R47 ;  /* 0x000000061a2f7223 */ /* 0x000fe2000001082f */
[----:B------:R-:W-:Y:S01]  /*100e0*/  FMUL.FTZ R4, R29, R9 ;  /* 0x000000091d047220 */ /* 0x000fe20000410000 */
        /* <DEDUP_REMOVED lines=20> */
.L_x_775:
[----:B------:R-:W-:Y:S05]  /*10230*/  BSYNC B1 ;  /* 0x0000000000017941 */ /* 0x000fea0003800000 */
.L_x_774:
[----:B------:R-:W-:Y:S05]  /*10240*/  @P2 BRA `(.L_x_750) ;  /* 0x0000000400582947 */ /* 0x000fea0003800000 */
[----:B------:R-:W-:Y:S01]  /*10250*/  LEA.HI R41, R41, R212, RZ, 0x1d ;  /* 0x000000d429297211 */ /* 0x000fe200078fe8ff */
[----:B------:R-:W-:Y:S01]  /*10260*/  IMAD.U32 R33, R0, 0x10000, RZ ;  /* 0x0001000000217824 */ /* 0x000fe200078e00ff */
[C---:B------:R-:W-:Y:S01]  /*10270*/  SHF.L.U32 R35, R14.reuse, 0x10, RZ ;  /* 0x000000100e237819 */ /* 0x040fe200000006ff */
[----:B-1----:R-:W-:Y:S01]  /*10280*/  IMAD.U32 R42, R15, 0x10000, RZ ;  /* 0x000100000f2a7824 */ /* 0x002fe200078e00ff */
[----:B--2---:R-:W-:Y:S01]  /*10290*/  SHF.R.S32.HI R6, RZ, 0x1f, R41 ;  /* 0x0000001fff067819 */ /* 0x004fe20000011429 */
[----:B------:R-:W-:Y:S01]  /*102a0*/  IMAD.SHL.U32 R4, R41, 0x8, RZ ;  /* 0x0000000829047824 */ /* 0x000fe200078e00ff */
[----:B------:R-:W-:Y:S01]  /*102b0*/  LOP3.LUT R40, R14, 0xffff0000, RZ, 0xc0, !PT ;  /* 0xffff00000e287812 */ /* 0x000fe200078ec0ff */
[----:B------:R-:W-:Y:S01]  /*102c0*/  IMAD.U32 R38, R3, 0x10000, RZ ;  /* 0x0001000003267824 */ /* 0x000fe200078e00ff */
[----:B------:R-:W-:Y:S01]  /*102d0*/  LEA.HI R6, R6, R41, RZ, 0x3 ;  /* 0x0000002906067211 */ /* 0x000fe200078f18ff */
[----:B------:R-:W-:Y:S01]  /*102e0*/  IMAD.U32 R39, R20, 0x10000, RZ ;  /* 0x0001000014277824 */ /* 0x000fe200078e00ff */
[----:B0-----:R-:W-:Y:S01]  /*102f0*/  LOP3.LUT R5, R185, 0x38, R4, 0xf8, !PT ;  /* 0x00000038b9057812 */ /* 0x001fe200078ef804 */
[----:B------:R-:W-:Y:S01]  /*10300*/  IMAD.U32 R37, R12, 0x10000, RZ ;  /* 0x000100000c257824 */ /* 0x000fe200078e00ff */
[----:B------:R-:W-:Y:S01]  /*10310*/  LOP3.LUT R0, R0, 0xffff0000, RZ, 0xc0, !PT ;  /* 0xffff000000007812 */ /* 0x000fe200078ec0ff */
[----:B------:R-:W-:Y:S01]  /*10320*/  IMAD.SHL.U32 R6, R6, 0x400, RZ ;  /* 0x0000040006067824 */ /* 0x000fe200078e00ff */
[----:B------:R-:W-:-:S02]  /*10330*/  LOP3.LUT R4, R5, R230, RZ, 0x3c, !PT ;  /* 0x000000e605047212 */ /* 0x000fc400078e3cff */
[----:B------:R-:W-:Y:S02]  /*10340*/  LOP3.LUT R12, R12, 0xffff0000, RZ, 0xc0, !PT ;  /* 0xffff00000c0c7812 */ /* 0x000fe400078ec0ff */
[----:B------:R-:W-:Y:S02]  /*10350*/  LOP3.LUT R6, R6, 0x7fffe000, RZ, 0xc0, !PT ;  /* 0x7fffe00006067812 */ /* 0x000fe400078ec0ff */
[----:B------:R-:W-:Y:S02]  /*10360*/  LOP3.LUT R20, R20, 0xffff0000, RZ, 0xc0, !PT ;  /* 0xffff000014147812 */ /* 0x000fe400078ec0ff */
[----:B------:R-:W-:Y:S02]  /*10370*/  IADD3 R9, R4, R6, R195 ;  /* 0x0000000604097210 */ /* 0x000fe40007ffe0c3 */
[----:B------:R-:W0:Y:S01]  /*10380*/  LDS.128 R4, [R225] ;  /* 0x00000000e1047984 */ /* 0x000e220000000c00 */
[----:B------:R-:W-:Y:S02]  /*10390*/  LOP3.LUT R15, R15, 0xffff0000, RZ, 0xc0, !PT ;  /* 0xffff00000f0f7812 */ /* 0x000fe400078ec0ff */
[----:B------:R-:W-:Y:S01]  /*103a0*/  IMAD R24, R9, 0x2, R2 ;  /* 0x0000000209187824 */ /* 0x000fe200078e0202 */
[----:B------:R-:W-:-:S04]  /*103b0*/  LOP3.LUT R3, R3, 0xffff0000, RZ, 0xc0, !PT ;  /* 0xffff000003037812 */ /* 0x000fc800078ec0ff */
        /* <DEDUP_REMOVED lines=20> */
[----:B------:R-:W-:Y:S01]  /*10500*/  FFMA.FTZ R29, R0, R4, -R29 ;  /* 0x00000004001d7223 */ /* 0x000fe2000001081d */
[-C--:B------:R-:W-:Y:S01]  /*10510*/  FMUL.FTZ R33, R42, R30.reuse ;  /* 0x0000001e2a217220 */ /* 0x080fe20000410000 */
[----:B------:R-:W-:Y:S01]  /*10520*/  FMUL.FTZ R35, R38, R30 ;  /* 0x0000001e26237220 */ /* 0x000fe20000410000 */
[-C--:B------:R-:W-:Y:S01]  /*10530*/  FMUL.FTZ R0, R39, R31.reuse ;  /* 0x0000001f27007220 */ /* 0x080fe20000410000 */
[----:B------:R-:W-:Y:S01]  /*10540*/  LOP3.LUT R10, R10, 0xffff0000, RZ, 0xc0, !PT ;  /* 0xffff00000a0a7812 */ /* 0x000fe200078ec0ff */
[----:B------:R-:W-:Y:S01]  /*10550*/  FFMA.FTZ R25, R40, R4, R25 ;  /* 0x0000000428197223 */ /* 0x000fe20000010019 */
[-C--:B------:R-:W-:Y:S01]  /*10560*/  FFMA.FTZ R33, R38, R26.reuse, -R33 ;  /* 0x0000001a26217223 */ /* 0x080fe20000010821 */
[----:B------:R-:W-:Y:S01]  /*10570*/  FFMA.FTZ R35, R42, R26, R35 ;  /* 0x0000001a2a237223 */ /* 0x000fe20000010023 */
[----:B------:R-:W-:Y:S01]  /*10580*/  FMUL.FTZ R4, R37, R31 ;  /* 0x0000001f25047220 */ /* 0x000fe20000410000 */
[----:B------:R-:W-:-:S02]  /*10590*/  IMAD.U32 R32, R11, 0x10000, RZ ;  /* 0x000100000b207824 */ /* 0x000fc400078e00ff */
[-C--:B------:R-:W-:Y:S01]  /*105a0*/  FFMA.FTZ R8, R37, R27.reuse, -R0 ;  /* 0x0000001b25087223 */ /* 0x080fe20000010800 */
[----:B------:R-:W-:Y:S02]  /*105b0*/  IMAD.U32 R26, R21, 0x10000, RZ ;  /* 0x00010000151a7824 */ /* 0x000fe400078e00ff */
[-C--:B------:R-:W-:Y:S01]  /*105c0*/  FMUL.FTZ R31, R20, R10.reuse ;  /* 0x0000000a141f7220 */ /* 0x080fe20000410000 */
[----:B------:R-:W-:Y:S02]  /*105d0*/  IMAD.U32 R0, R13, 0x10000, RZ ;  /* 0x000100000d007824 */ /* 0x000fe400078e00ff */
[----:B------:R-:W-:Y:S01]  /*105e0*/  FMUL.FTZ R37, R12, R10 ;  /* 0x0000000a0c257220 */ /* 0x000fe20000410000 */
[----:B------:R-:W-:Y:S01]  /*105f0*/  FFMA.FTZ R10, R39, R27, R4 ;  /* 0x0000001b270a7223 */ /* 0x000fe20000010004 */
[----:B------:R-:W-:Y:S01]  /*10600*/  LOP3.LUT R11, R11, 0xffff0000, RZ, 0xc0, !PT ;  /* 0xffff00000b0b7812 */ /* 0x000fe200078ec0ff */
[-C--:B------:R-:W-:Y:S01]  /*10610*/  FMUL.FTZ R27, R26, R32.reuse ;  /* 0x000000201a1b7220 */ /* 0x080fe20000410000 */
[----:B------:R-:W-:Y:S01]  /*10620*/  LOP3.LUT R21, R21, 0xffff0000, RZ, 0xc0, !PT ;  /* 0xffff000015157812 */ /* 0x000fe200078ec0ff */
[----:B------:R-:W-:Y:S01]  /*10630*/  FMUL.FTZ R39, R0, R32 ;  /* 0x0000002000277220 */ /* 0x000fe20000410000 */
[----:B------:R-:W-:Y:S01]  /*10640*/  LOP3.LUT R13, R13, 0xffff0000, RZ, 0xc0, !PT ;  /* 0xffff00000d0d7812 */ /* 0x000fe200078ec0ff */
[-C--:B------:R-:W-:Y:S01]  /*10650*/  FFMA.FTZ R31, R12, R6.reuse, -R31 ;  /* 0x000000060c1f7223 */ /* 0x080fe2000001081f */
[----:B------:R-:W-:Y:S01]  /*10660*/  FFMA.FTZ R37, R20, R6, R37 ;  /* 0x0000000614257223 */ /* 0x000fe20000010025 */
[-C--:B------:R-:W-:Y:S01]  /*10670*/  FFMA.FTZ R27, R0, R28.reuse, -R27 ;  /* 0x0000001c001b7223 */ /* 0x080fe2000001081b */
        /* <DEDUP_REMOVED lines=19> */
.L_x_750:
[----:B------:R-:W-:Y:S05]  /*107b0*/  BSYNC B0 ;  /* 0x0000000000007941 */ /* 0x000fea0003800000 */
.L_x_731:
[----:B------:R-:W-:Y:S01]  /*107c0*/  @!PT LDS RZ, [RZ] ;  /* 0x00000000fffff984 */ /* 0x000fe20000000800 */
[----:B------:R-:W-:Y:S01]  /*107d0*/  @!PT LDS RZ, [RZ] ;  /* 0x00000000fffff984 */ /* 0x000fe20000000800 */
[----:B------:R-:W-:Y:S01]  /*107e0*/  @!PT LDS RZ, [RZ] ;  /* 0x00000000fffff984 */ /* 0x000fe20000000800 */
[----:B------:R-:W-:Y:S01]  /*107f0*/  @!PT LDS RZ, [RZ] ;  /* 0x00000000fffff984 */ /* 0x000fe20000000800 */
[----:B------:R5:W-:Y:S06]  /*10800*/  MEMBAR.ALL.CTA ;  /* 0x0000000000007992 */ /* 0x000bec0000008000 */
[----:B-----5:R-:W5:Y:S01]  /*10810*/  FENCE.VIEW.ASYNC.S ;  /* 0x00000000000073c6 */ /* 0x020f620000000000 */
[----:B------:R-:W-:Y:S05]  /*10820*/  WARPSYNC.ALL ;  /* 0x0000000000007948 */ /* 0x000fea0003800000 */
[----:B-----5:R-:W-:Y:S06]  /*10830*/  BAR.SYNC.DEFER_BLOCKING 0xd, 0x100 ;  /* 0x0344000000007b1d */ /* 0x020fec0000010000 */
.L_x_729:
[----:B------:R-:W-:-:S05]  /*10840*/  IMAD.U32 R0, RZ, RZ, UR37 ;  /* 0x00000025ff007e24 */ /* 0x000fca000f8e00ff */
[----:B------:R-:W-:-:S13]  /*10850*/  ISETP.NE.AND P0, PT, R0, 0x3, PT ;  /* 0x000000030000780c */ /* 0x000fda0003f05270 */
[----:B------:R-:W-:Y:S05]  /*10860*/  @!P0 BRA `(.L_x_776) ;  /* 0x0000000000048947 */ /* 0x000fea0003800000 */
[----:B------:R-:W-:Y:S01]  /*10870*/  BPT.TRAP 0x1 ;  /* 0x000000040000795c */ /* 0x000fe20000300000 */
.L_x_776:
[----:B------:R-:W-:Y:S01]  /*10880*/  IMAD R0, R194, 0x8, R2 ;  /* 0x00000008c2007824 */ /* 0x000fe200078e0202 */
[----:B01----:R-:W-:-:S04]  /*10890*/  SHF.L.U32 R3, R196, 0x1f, RZ ;  /* 0x0000001fc4037819 */ /* 0x003fc800000006ff */
[----:B------:R0:W1:Y:S01]  /*108a0*/  SYNCS.PHASECHK.TRANS64.TRYWAIT P2, [R0+URZ+0x34830], R3 ;  /* 0x03483003000075a7 */ /* 0x000062000804017f */
[----:B------:R-:W-:Y:S05]  /*108b0*/  @!P0 BRA `(.L_x_777) ;  /* 0x0000000000048947 */ /* 0x000fea0003800000 */
[----:B------:R-:W-:Y:S01]  /*108c0*/  BPT.TRAP 0x1 ;  /* 0x000000040000795c */ /* 0x000fe20000300000 */
.L_x_777:
[----:B--234-:R-:W2:Y:S01]  /*108d0*/  S2R R4, SR_TID.X ;  /* 0x0000000000047919 */ /* 0x01cea20000002100 */
[----:B------:R-:W-:Y:S01]  /*108e0*/  IMAD.MOV.U32 R151, RZ, RZ, RZ ;  /* 0x000000ffff977224 */ /* 0x000fe200078e00ff */
[----:B--2---:R-:W-:-:S04]  /*108f0*/  LOP3.LUT R4, R4, 0x7f, RZ, 0xc0, !PT ;  /* 0x0000007f04047812 */ /* 0x004fc800078ec0ff */
[----:B------:R-:W-:Y:S01]  /*10900*/  ISETP.NE.AND P1, PT, R4, RZ, PT ;  /* 0x000000ff0400720c */ /* 0x000fe20003f25270 */
[----:B-1----:R-:W-:-:S12]  /*10910*/  @P2 BRA `(.L_x_778) ;  /* 0x0000000000082947 */ /* 0x002fd80003800000 */
[----:B------:R-:W1:Y:S02]  /*10920*/  SYNCS.PHASECHK.TRANS64.TRYWAIT P2, [R0+URZ+0x34830], R3 ;  /* 0x03483003000075a7 */ /* 0x000e64000804017f */
[----:B-1----:R-:W-:Y:S05]  /*10930*/  @!P2 BRA `(.L_x_779) ;  /* 0x000001080028a947 */ /* 0x002fea0003800000 */
.L_x_778:
[----:B------:R-:W-:Y:S05]  /*10940*/  WARPSYNC.ALL ;  /* 0x0000000000007948 */ /* 0x000fea0003800000 */
[----:B01----:R-:W-:Y:S01]  /*10950*/  VIADD R3, R2, 0x1c400 ;  /* 0x0001c40002037836 */ /* 0x003fe20000000000 */
[----:B------:R-:W-:Y:S01]  /*10960*/  R2UR UR4, R36 ;  /* 0x00000000240472ca */ /* 0x000fe200000e0000 */
[----:B------:R-:W-:Y:S01]  /*10970*/  IMAD.MOV.U32 R7, RZ, RZ, 0x40000040 ;  /* 0x40000040ff077424 */ /* 0x000fe200078e00ff */
[----:B------:R-:W-:Y:S01]  /*10980*/  WARPGROUP.ARRIVE ;  /* 0x00000000000079c5 */ /* 0x000fe20000000000 */
[----:B------:R-:W-:Y:S01]  /*10990*/  UMOV UR9, 0x40000040 ;  /* 0x4000004000097882 */ /* 0x000fe20000000000 */
[----:B------:R-:W-:Y:S01]  /*109a0*/  SHF.R.U32.HI R3, RZ, 0x4, R3 ;  /* 0x00000004ff037819 */ /* 0x000fe20000011603 */
[----:B------:R-:W-:Y:S01]  /*109b0*/  IMAD.MOV.U32 R9, RZ, RZ, 0x40000040 ;  /* 0x40000040ff097424 */ /* 0x000fe200078e00ff */
[----:B------:R-:W-:Y:S01]  /*109c0*/  R2UR UR11, R7 ;  /* 0x00000000070b72ca */ /* 0x000fe200000e0000 */
[----:B------:R-:W-:Y:S01]  /*109d0*/  IMAD.U32 R11, RZ, RZ, UR9 ;  /* 0x00000009ff0b7e24 */ /* 0x000fe2000f8e00ff */
[----:B------:R-:W-:Y:S01]  /*109e0*/  LOP3.LUT R3, R3, 0x3fff, RZ, 0xc0, !PT ;  /* 0x00003fff03037812 */ /* 0x000fe200078ec0ff */
[----:B------:R-:W-:Y:S01]  /*109f0*/  UMOV UR57, 0x40000040 ;  /* 0x4000004000397882 */ /* 0x000fe20000000000 */
[----:B------:R-:W-:Y:S01]  /*10a00*/  UMOV UR45, 0x40000040 ;  /* 0x40000040002d7882 */ /* 0x000fe20000000000 */
[----:B------:R-:W-:Y:S01]  /*10a10*/  UMOV UR49, 0x40000040 ;  /* 0x4000004000317882 */ /* 0x000fe20000000000 */
[----:B------:R-:W-:Y:S01]  /*10a20*/  LOP3.LUT R5, R3, 0x10000, RZ, 0xfc, !PT ;  /* 0x0001000003057812 */ /* 0x000fe200078efcff */
[----:B------:R-:W-:Y:S01]  /*10a30*/  ULOP3.LUT UR4, UR4, 0x10000, URZ, 0xfc, !UPT ;  /* 0x0001000004047892 */ /* 0x000fe2000f8efc3f */
[----:B------:R-:W-:Y:S01]  /*10a40*/  IMAD.MOV.U32 R7, RZ, RZ, 0x40000040 ;  /* 0x40000040ff077424 */ /* 0x000fe200078e00ff */
[----:B------:R-:W-:Y:S01]  /*10a50*/  UMOV UR53, 0x40000040 ;  /* 0x4000004000357882 */ /* 0x000fe20000000000 */
[----:B------:R-:W-:Y:S01]  /*10a60*/  IMAD.IADD R21, R233, 0x1, R150 ;  /* 0x00000001e9157824 */ /* 0x000fe200078e0296 */
[----:B------:R-:W-:Y:S01]  /*10a70*/  UIADD3 UR5, UR4, 0x2, URZ ;  /* 0x0000000204057890 */ /* 0x000fe2000fffe03f */
[----:B------:R-:W-:Y:S01]  /*10a80*/  IMAD R6, R194, 0xc00, R5 ;  /* 0x00000c00c2067824 */ /* 0x000fe200078e0205 */
[----:B------:R-:W-:Y:S01]  /*10a90*/  UIADD3 UR56, UR4, 0x406, URZ ;  /* 0x0000040604387890 */ /* 0x000fe2000fffe03f */
[----:B------:R-:W-:Y:S01]  /*10aa0*/  IMAD R21, R210, -0x80, R21 ;  /* 0xffffff80d2157824 */ /* 0x000fe200078e0215 */
[----:B------:R-:W-:Y:S01]  /*10ab0*/  UMOV UR8, UR4 ;  /* 0x0000000400087c82 */ /* 0x000fe20008000000 */
[C---:B------:R-:W-:Y:S01]  /*10ac0*/  VIADD R8, R6.reuse, 0x2 ;  /* 0x0000000206087836 */ /* 0x040fe20000000000 */
[----:B------:R-:W-:Y:S01]  /*10ad0*/  R2UR UR10, R6 ;  /* 0x00000000060a72ca */ /* 0x000fe200000e0000 */
[----:B------:R-:W-:Y:S01]  /*10ae0*/  IMAD.U32 R10, RZ, RZ, UR8 ;  /* 0x00000008ff0a7e24 */ /* 0x000fe2000f8e00ff */
[----:B------:R-:W-:Y:S01]  /*10af0*/  UIADD3 UR44, UR4, 0x800, URZ ;  /* 0x00000800042c7890 */ /* 0x000fe2000fffe03f */
[C---:B------:R-:W-:Y:S01]  /*10b00*/  ISETP.GT.AND P2, PT, R21.reuse, RZ, PT ;  /* 0x000000ff1500720c */ /* 0x040fe20003f44270 */
[----:B------:R-:W-:Y:S01]  /*10b10*/  UIADD3 UR48, UR4, 0x802, URZ ;  /* 0x0000080204307890 */ /* 0x000fe2000fffe03f */
[C---:B------:R-:W-:Y:S01]  /*10b20*/  ISETP.GT.AND P3, PT, R21.reuse, 0x1, PT ;  /* 0x000000011500780c */ /* 0x040fe20003f64270 */
[----:B------:R0:W-:Y:S01]  /*10b30*/  STL.64 [R1+0x40], R10 ;  /* 0x0000400a01007387 */ /* 0x0001e20000100a00 */
[----:B------:R-:W-:Y:S01]  /*10b40*/  UIADD3 UR52, UR4, 0x804, URZ ;  /* 0x0000080404347890 */ /* 0x000fe2000fffe03f */
[C---:B------:R-:W-:Y:S01]  /*10b50*/  ISETP.GT.AND P5, PT, R21.reuse, 0x9, PT ;  /* 0x000000091500780c */ /* 0x040fe20003fa4270 */
[----:B------:R-:W-:Y:S01]  /*10b60*/  ULDC UR36, c[0x0][0x9d8] ;  /* 0x0002760000247ab9 */ /* 0x000fe20000000800 */
[C---:B------:R-:W-:Y:S01]  /*10b70*/  ISETP.GT.AND P6, PT, R21.reuse, 0x8, PT ;  /* 0x000000081500780c */ /* 0x040fe20003fc4270 */
[----:B------:R-:W-:Y:S01]  /*10b80*/  BSSY B0, `(.L_x_780) ;  /* 0x00005b6000007945 */ /* 0x000fe20003800000 */
[----:B------:R-:W-:Y:S01]  /*10b90*/  ISETP.GT.AND P4, PT, R21, 0x10, PT ;  /* 0x000000101500780c */ /* 0x000fe20003f84270 */
[----:B------:R-:W-:Y:S01]  /*10ba0*/  HGMMA.64x128x16.F32.BF16 R24, gdesc[UR8], RZ, !UPT, gsb0 ;  /* 0x01e00000081879f0 */ /* 0x000fe2000c0018ff */
[----:B------:R-:W-:Y:S01]  /*10bb0*/  R2UR UR10, R8 ;  /* 0x00000000080a72ca */ /* 0x000fe200000e0000 */
[----:B------:R-:W-:Y:S01]  /*10bc0*/  UMOV UR8, UR5 ;  /* 0x0000000500087c82 */ /* 0x000fe20008000000 */
[----:B------:R-:W-:Y:S01]  /*10bd0*/  R2UR UR11, R9 ;  /* 0x00000000090b72ca */ /* 0x000fe200000e0000 */
[----:B------:R-:W-:Y:S01]  /*10be0*/  UMOV UR9, 0x40000040 ;  /* 0x4000004000097882 */ /* 0x000fe20000000000 */
[----:B------:R-:W-:Y:S01]  /*10bf0*/  VIADD R8, R6, 0x4 ;  /* 0x0000000406087836 */ /* 0x000fe20000000000 */
[----:B------:R-:W-:Y:S01]  /*10c00*/  UIADD3 UR5, UR4, 0x4, URZ ;  /* 0x0000000404057890 */ /* 0x000fe2000fffe03f */
[----:B------:R-:W-:Y:S01]  /*10c10*/  IMAD.MOV.U32 R9, RZ, RZ, 0x40000040 ;  /* 0x40000040ff097424 */ /* 0x000fe200078e00ff */
[----:B------:R-:W-:Y:S01]  /*10c20*/  P2R R89, PR, RZ, 0x1 ;  /* 0x00000001ff597803 */ /* 0x000fe20000000000 */
[----:B0-----:R-:W-:Y:S01]  /*10c30*/  IMAD.U32 R10, RZ, RZ, UR8 ;  /* 0x00000008ff0a7e24 */ /* 0x001fe2000f8e00ff */
[----:B------:R-:W-:Y:S01]  /*10c40*/  MOV R140, R151 ;  /* 0x00000097008c7202 */ /* 0x000fe20000000f00 */
[----:B------:R-:W-:-:S02]  /*10c50*/  IMAD.U32 R11, RZ, RZ, UR9 ;  /* 0x00000009ff0b7e24 */ /* 0x000fc4000f8e00ff */
[--C-:B------:R-:W-:Y:S02]  /*10c60*/  IMAD.MOV.U32 R149, RZ, RZ, R151.reuse ;  /* 0x000000ffff957224 */ /* 0x100fe400078e0097 */
[--C-:B------:R-:W-:Y:S01]  /*10c70*/  IMAD.MOV.U32 R148, RZ, RZ, R151.reuse ;  /* 0x000000ffff947224 */ /* 0x100fe200078e0097 */
[----:B------:R0:W-:Y:S01]  /*10c80*/  STL.64 [R1+0x38], R10 ;  /* 0x0000380a01007387 */ /* 0x0001e20000100a00 */
[--C-:B------:R-:W-:Y:S02]  /*10c90*/  IMAD.MOV.U32 R147, RZ, RZ, R151.reuse ;  /* 0x000000ffff937224 */ /* 0x100fe400078e0097 */
[--C-:B------:R-:W-:Y:S02]  /*10ca0*/  IMAD.MOV.U32 R146, RZ, RZ, R151.reuse ;  /* 0x000000ffff927224 */ /* 0x100fe400078e0097 */
[--C-:B------:R-:W-:Y:S02]  /*10cb0*/  IMAD.MOV.U32 R145, RZ, RZ, R151.reuse ;  /* 0x000000ffff917224 */ /* 0x100fe400078e0097 */
[----:B-----5:R-:W-:-:S02]  /*10cc0*/  IMAD.MOV.U32 R144, RZ, RZ, R151 ;  /* 0x000000ffff907224 */ /* 0x020fc400078e0097 */
        /* <DEDUP_REMOVED lines=36> */
[----:B------:R-:W-:Y:S01]  /*10f10*/  R2UR UR10, R8 ;  /* 0x00000000080a72ca */ /* 0x000fe200000e0000 */
[----:B------:R-:W-:Y:S01]  /*10f20*/  UMOV UR8, UR5 ;  /* 0x0000000500087c82 */ /* 0x000fe20008000000 */
[----:B------:R-:W-:Y:S01]  /*10f30*/  R2UR UR11, R9 ;  /* 0x00000000090b72ca */ /* 0x000fe200000e0000 */
[----:B------:R-:W-:Y:S01]  /*10f40*/  UMOV UR9, 0x40000040 ;  /* 0x4000004000097882 */ /* 0x000fe20000000000 */
[----:B------:R-:W-:Y:S01]  /*10f50*/  VIADD R8, R6, 0x6 ;  /* 0x0000000606087836 */ /* 0x000fe20000000000 */
[----:B------:R-:W-:Y:S01]  /*10f60*/  UIADD3 UR5, UR4, 0x6, URZ ;  /* 0x0000000604057890 */ /* 0x000fe2000fffe03f */
[----:B------:R-:W-:Y:S02]  /*10f70*/  IMAD.MOV.U32 R9, RZ, RZ, 0x40000040 ;  /* 0x40000040ff097424 */ /* 0x000fe400078e00ff */
[----:B0-----:R-:W-:Y:S02]  /*10f80*/  IMAD.U32 R10, RZ, RZ, UR8 ;  /* 0x00000008ff0a7e24 */ /* 0x001fe4000f8e00ff */
[----:B------:R-:W-:-:S05]  /*10f90*/  IMAD.U32 R11, RZ, RZ, UR9 ;  /* 0x00000009ff0b7e24 */ /* 0x000fca000f8e00ff */
[----:B------:R0:W-:Y:S01]  /*10fa0*/  STL.64 [R1+0x30], R10 ;  /* 0x0000300a01007387 */ /* 0x0001e20000100a00 */
        /* <DEDUP_REMOVED lines=21> */
[----:B------:R-:W-:Y:S01]  /*11100*/  MOV R9, 0x40000040 ;  /* 0x4000004000097802 */ /* 0x000fe20000000f00 */
[----:B------:R-:W-:Y:S01]  /*11110*/  UIADD3 UR5, UR4, 0x402, URZ ;  /* 0x0000040204057890 */ /* 0x000fe2000fffe03f */
        /* <DEDUP_REMOVED lines=12> */
[----:B------:R-:W-:Y:S01]  /*111e0*/  IMAD.MOV.U32 R9, RZ, RZ, 0x40000040 ;  /* 0x40000040ff097424 */ /* 0x000fe200078e00ff */
        /* <DEDUP_REMOVED lines=12> */
[----:B------:R-:W-:Y:S01]  /*112b0*/  ULDC UR5, c[0x0][0x988] ;  /* 0x0002620000057ab9 */ /* 0x000fe20000000800 */
[----:B------:R-:W-:Y:S02]  /*112c0*/  IMAD.MOV.U32 R9, RZ, RZ, 0x40000040 ;  /* 0x40000040ff097424 */ /* 0x000fe400078e00ff */
[----:B0-----:R-:W-:Y:S01]  /*112d0*/  IMAD.U32 R10, RZ, RZ, UR8 ;  /* 0x00000008ff0a7e24 */ /* 0x001fe2000f8e00ff */
[----:B------:R-:W-:Y:S01]  /*112e0*/  R2UR UR58, R8 ;  /* 0x00000000083a72ca */ /* 0x000fe200000e0000 */
[----:B------:R-:W-:Y:S01]  /*112f0*/  VIADD R8, R6, 0x800 ;  /* 0x0000080006087836 */ /* 0x000fe20000000000 */
[----:B------:R-:W-:Y:S01]  /*11300*/  R2UR UR59, R9 ;  /* 0x00000000093b72ca */ /* 0x000fe200000e0000 */
[----:B------:R-:W-:-:S02]  /*11310*/  IMAD.MOV.U32 R9, RZ, RZ, 0x40000040 ;  /* 0x40000040ff097424 */ /* 0x000fc400078e00ff */
[----:B------:R-:W-:Y:S01]  /*11320*/  IMAD.U32 R11, RZ, RZ, UR9 ;  /* 0x00000009ff0b7e24 */ /* 0x000fe2000f8e00ff */
[----:B------:R-:W-:Y:S01]  /*11330*/  R2UR UR46, R8 ;  /* 0x00000000082e72ca */ /* 0x000fe200000e0000 */
[----:B------:R-:W-:Y:S01]  /*11340*/  VIADD R8, R6, 0x802 ;  /* 0x0000080206087836 */ /* 0x000fe20000000000 */
[----:B------:R-:W-:Y:S01]  /*11350*/  R2UR UR47, R9 ;  /* 0x00000000092f72ca */ /* 0x000fe200000e0000 */
[----:B------:R-:W-:Y:S01]  /*11360*/  IMAD.MOV.U32 R9, RZ, RZ, 0x40000040 ;  /* 0x40000040ff097424 */ /* 0x000fe200078e00ff */
[----:B------:R-:W-:Y:S02]  /*11370*/  STL.64 [R1+0x8], R10 ;  /* 0x0000080a01007387 */ /* 0x000fe40000100a00 */
[----:B------:R-:W-:Y:S01]  /*11380*/  R2UR UR50, R8 ;  /* 0x00000000083272ca */ /* 0x000fe200000e0000 */
[----:B------:R-:W-:Y:S01]  /*11390*/  VIADD R8, R6, 0x804 ;  /* 0x0000080406087836 */ /* 0x000fe20000000000 */
[----:B------:R-:W-:Y:S01]  /*113a0*/  R2UR UR51, R9 ;  /* 0x00000000093372ca */ /* 0x000fe200000e0000 */
[----:B------:R-:W-:-:S02]  /*113b0*/  IMAD.MOV.U32 R9, RZ, RZ, 0x40000040 ;  /* 0x40000040ff097424 */ /* 0x000fc400078e00ff */
[----:B------:R-:W-:Y:S01]  /*113c0*/  VIADD R6, R6, 0x806 ;  /* 0x0000080606067836 */ /* 0x000fe20000000000 */
[----:B------:R-:W-:Y:S02]  /*113d0*/  R2UR UR54, R8 ;  /* 0x00000000083672ca */ /* 0x000fe400000e0000 */
[----:B------:R-:W-:Y:S01]  /*113e0*/  R2UR UR55, R9 ;  /* 0x00000000093772ca */ /* 0x000fe200000e0000 */
[----:B------:R-:W-:Y:S02]  /*113f0*/  WARPGROUP.DEPBAR.LE gsb0, 0x0 ;  /* 0x00008000000079c5 */ /* 0x000fe40000010000 */
[----:B------:R-:W-:-:S06]  /*11400*/  WARPGROUP.ARRIVE ;  /* 0x00000000000079c5 */ /* 0x000fcc0000000000 */
[----:B------:R-:W-:Y:S01]  /*11410*/  HGMMA.64x128x16.F32.BF16 R24, gdesc[UR8], R24, gsb0 ;  /* 0x01e00000081879f0 */ /* 0x000fe20008001818 */
[----:B------:R-:W-:Y:S01]  /*11420*/  R2UR UR10, R6 ;  /* 0x00000000060a72ca */ /* 0x000fe200000e0000 */
[----:B------:R-:W-:Y:S01]  /*11430*/  UMOV UR8, UR4 ;  /* 0x0000000400087c82 */ /* 0x000fe20008000000 */
[----:B------:R-:W-:Y:S01]  /*11440*/  R2UR UR11, R7 ;  /* 0x00000000070b72ca */ /* 0x000fe200000e0000 */
[----:B------:R-:W-:Y:S01]  /*11450*/  UMOV UR9, 0x40000040 ;  /* 0x4000004000097882 */ /* 0x000fe20000000000 */
[----:B------:R-:W-:Y:S01]  /*11460*/  IMAD.U32 R6, RZ, RZ, UR8 ;  /* 0x00000008ff067e24 */ /* 0x000fe2000f8e00ff */
[----:B------:R-:W-:Y:S01]  /*11470*/  ULDC UR4, c[0x0][0x9d8] ;  /* 0x0002760000047ab9 */ /* 0x000fe20000000800 */
[----:B------:R-:W-:-:S05]  /*11480*/  IMAD.U32 R7, RZ, RZ, UR9 ;  /* 0x00000009ff077e24 */ /* 0x000fca000f8e00ff */
[----:B------:R0:W-:Y:S01]  /*11490*/  STL.64 [R1], R6 ;  /* 0x0000000601007387 */ /* 0x0001e20000100a00 */
[----:B------:R-:W-:Y:S02]  /*114a0*/  WARPGROUP.DEPBAR.LE gsb0, 0x0 ;  /* 0x00008000000079c5 */ /* 0x000fe40000010000 */
[----:B------:R-:W-:-:S06]  /*114b0*/  WARPGROUP.ARRIVE ;  /* 0x00000000000079c5 */ /* 0x000fcc0000000000 */
[----:B------:R-:W-:Y:S01]  /*114c0*/  HGMMA.64x128x16.F32.BF16 R24, gdesc[UR56], R24, gsb0 ;  /* 0x01e00000381879f0 */ /* 0x000fe20008001818 */
[----:B------:R-:W-:Y:S02]  /*114d0*/  ULDC UR58, c[0x0][0x988] ;  /* 0x00026200003a7ab9 */ /* 0x000fe40000000800 */
        /* <DEDUP_REMOVED lines=14> */
[----:B0-----:R-:W-:Y:S01]  /*115c0*/  FMUL.FTZ R6, R25, UR4 ;  /* 0x0000000419067c20 */ /* 0x001fe20008410000 */
        /* <DEDUP_REMOVED lines=21> */
[----:B0-----:R-:W-:Y:S01]  /*11720*/  FSEL R14, R3, -INF , P2 ;  /* 0xff800000030e7808 */ /* 0x001fe20001000000 */
[----:B------:R-:W-:Y:S01]  /*11730*/  FMUL.FTZ R35, R35, UR4 ;  /* 0x0000000423237c20 */ /* 0x000fe20008410000 */
[----:B------:R-:W-:Y:S01]  /*11740*/  FMUL.FTZ R62, R62, UR4 ;  /* 0x000000043e3e7c20 */ /* 0x000fe20008410000 */
[----:B------:R-:W-:Y:S01]  /*11750*/  FMUL.FTZ R38, R38, UR4 ;  /* 0x0000000426267c20 */ /* 0x000fe20008410000 */
[----:B------:R-:W-:Y:S01]  /*11760*/  FMUL.FTZ R41, R57, UR4 ;  /* 0x0000000439297c20 */ /* 0x000fe20008410000 */
[----:B------:R-:W-:Y:S01]  /*11770*/  FMUL.FTZ R66, R66, UR4 ;  /* 0x0000000442427c20 */ /* 0x000fe20008410000 */
[----:B------:R-:W-:Y:S01]  /*11780*/  FMUL.FTZ R29, R45, UR4 ;  /* 0x000000042d1d7c20 */ /* 0x000fe20008410000 */
[----:B------:R-:W-:Y:S01]  /*11790*/  MUFU.TANH R7, R7 ;  /* 0x0000000700077308 */ /* 0x000fe20000002400 */
[----:B-1----:R-:W-:Y:S01]  /*117a0*/  FSEL R15, R6, -INF , P3 ;  /* 0xff800000060f7808 */ /* 0x002fe20001800000 */
        /* <DEDUP_REMOVED lines=23> */
[----:B0-----:R-:W-:Y:S01]  /*11920*/  FSEL R4, R4, -INF , P2 ;  /* 0xff80000004047808 */ /* 0x001fe20001000000 */
[----:B------:R-:W-:Y:S01]  /*11930*/  FMUL.FTZ R85, R85, UR4 ;  /* 0x0000000455557c20 */ /* 0x000fe20008410000 */
[----:B------:R-:W-:Y:S01]  /*11940*/  ISETP.GT.AND P2, PT, R21, 0x11, PT ;  /* 0x000000111500780c */ /* 0x000fe20003f44270 */
[----:B------:R-:W-:Y:S01]  /*11950*/  FMUL.FTZ R79, R79, UR4 ;  /* 0x000000044f4f7c20 */ /* 0x000fe20008410000 */
[----:B------:R-:W-:Y:S01]  /*11960*/  FMUL.FTZ R82, R82, UR4 ;  /* 0x0000000452527c20 */ /* 0x000fe20008410000 */
[----:B------:R-:W-:Y:S01]  /*11970*/  FMUL.FTZ R83, R83, UR4 ;  /* 0x0000000453537c20 */ /* 0x000fe20008410000 */
[----:B------:R-:W-:Y:S01]  /*11980*/  FMUL.FTZ R86, R86, UR4 ;  /* 0x0000000456567c20 */ /* 0x000fe20008410000 */
[----:B------:R-:W-:Y:S01]  /*11990*/  MUFU.TANH R13, R13 ;  /* 0x0000000d000d7308 */ /* 0x000fe20000002400 */
[----:B------:R-:W-:-:S07]  /*119a0*/  FMUL.FTZ R87, R87, UR4 ;  /* 0x0000000457577c20 */ /* 0x000fce0008410000 */
[----:B------:R0:W-:Y:S01]  /*119b0*/  MUFU.TANH R28, R43 ;  /* 0x0000002b001c7308 */ /* 0x0001e20000002400 */
[----:B-1----:R-:W-:Y:S02]  /*119c0*/  FSEL R3, R8, -INF , P3 ;  /* 0xff80000008037808 */ /* 0x002fe40001800000 */
[----:B------:R-:W-:-:S05]  /*119d0*/  ISETP.GT.AND P3, PT, R21, 0x18, PT ;  /* 0x000000181500780c */ /* 0x000fca0003f64270 */
[----:B------:R-:W1:Y:S01]  /*119e0*/  MUFU.TANH R30, R30 ;  /* 0x0000001e001e7308 */ /* 0x000e620000002400 */
[----:B0-----:R-:W-:-:S07]  /*119f0*/  FMUL.FTZ R43, R56, UR4 ;  /* 0x00000004382b7c20 */ /* 0x001fce0008410000 */
[----:B------:R-:W-:Y:S08]  /*11a00*/  MUFU.TANH R26, R42 ;  /* 0x0000002a001a7308 */ /* 0x000ff00000002400 */
[----:B------:R0:W-:Y:S01]  /*11a10*/  MUFU.TANH R56, R58 ;  /* 0x0000003a00387308 */ /* 0x0001e20000002400 */
[----:B-1----:R-:W-:-:S07]  /*11a20*/  FSEL R6, R30, -INF , P6 ;  /* 0xff8000001e067808 */ /* 0x002fce0003000000 */
[----:B------:R-:W-:Y:S01]  /*11a30*/  MUFU.TANH R36, R36 ;  /* 0x0000002400247308 */ /* 0x000fe20000002400 */
[----:B0-----:R-:W-:Y:S02]  /*11a40*/  FSEL R58, R9, -INF , P5 ;  /* 0xff800000093a7808 */ /* 0x001fe40002800000 */
[----:B------:R-:W-:-:S05]  /*11a50*/  FMNMX.FTZ R9, R14, R15, !PT ;  /* 0x0000000f0e097209 */ /* 0x000fca0007810000 */
[----:B------:R0:W-:Y:S08]  /*11a60*/  MUFU.TANH R42, R54 ;  /* 0x00000036002a7308 */ /* 0x0001f00000002400 */
[----:B------:R1:W2:Y:S01]  /*11a70*/  MUFU.TANH R10, R31 ;  /* 0x0000001f000a7308 */ /* 0x0002a20000002400 */
[----:B0-----:R-:W-:Y:S02]  /*11a80*/  FSEL R54, R7, -INF , P6 ;  /* 0xff80000007367808 */ /* 0x001fe40003000000 */
[----:B------:R-:W-:-:S02]  /*11a90*/  ISETP.GT.AND P6, PT, R21, 0x19, PT ;  /* 0x000000191500780c */ /* 0x000fc40003fc4270 */
[----:B------:R-:W-:-:S03]  /*11aa0*/  FMNMX.FTZ R9, R54, R9, !PT ;  /* 0x0000000936097209 */ /* 0x000fc60007810000 */
[----:B------:R-:W0:Y:S01]  /*11ab0*/  MUFU.TANH R25, R25 ;  /* 0x0000001900197308 */ /* 0x000e220000002400 */
[----:B------:R-:W-:Y:S01]  /*11ac0*/  FMNMX.FTZ R9, R58, R9, !PT ;  /* 0x000000093a097209 */ /* 0x000fe20007810000 */
[----:B-1----:R-:W-:-:S06]  /*11ad0*/  FMUL.FTZ R31, R44, UR4 ;  /* 0x000000042c1f7c20 */ /* 0x002fcc0008410000 */
[----:B------:R-:W1:Y:S01]  /*11ae0*/  MUFU.TANH R34, R34 ;  /* 0x0000002200227308 */ /* 0x000e620000002400 */
[----:B--2---:R-:W-:Y:S02]  /*11af0*/  FSEL R8, R10, -INF , P5 ;  /* 0xff8000000a087808 */ /* 0x004fe40002800000 */
[----:B------:R-:W-:-:S04]  /*11b00*/  ISETP.GT.AND P5, PT, R21, 0x20, PT ;  /* 0x000000201500780c */ /* 0x000fc80003fa4270 */
[----:B------:R-:W-:Y:S01]  /*11b10*/  FSEL R26, R26, -INF , P5 ;  /* 0xff8000001a1a7808 */ /* 0x000fe20002800000 */
[----:B------:R2:W-:Y:S01]  /*11b20*/  MUFU.TANH R32, R47 ;  /* 0x0000002f00207308 */ /* 0x0005e20000002400 */
[----:B0-----:R-:W-:-:S07]  /*11b30*/  FSEL R68, R25, -INF , P6 ;  /* 0xff80000019447808 */ /* 0x001fce0003000000 */
[----:B------:R-:W-:Y:S01]  /*11b40*/  MUFU.TANH R40, R40 ;  /* 0x0000002800287308 */ /* 0x000fe20000002400 */
[----:B--2---:R-:W-:Y:S01]  /*11b50*/  FMUL.FTZ R47, R60, UR4 ;  /* 0x000000043c2f7c20 */ /* 0x004fe20008410000 */
[----:B------:R-:W-:Y:S02]  /*11b60*/  FSEL R60, R11, -INF , P4 ;  /* 0xff8000000b3c7808 */ /* 0x000fe40002000000 */
[----:B-1----:R-:W-:Y:S02]  /*11b70*/  FSEL R10, R34, -INF , P4 ;  /* 0xff800000220a7808 */ /* 0x002fe40002000000 */
[----:B------:R-:W-:Y:S02]  /*11b80*/  FMNMX.FTZ R9, R60, R9, !PT ;  /* 0x000000093c097209 */ /* 0x000fe40007810000 */
[----:B------:R0:W1:Y:S01]  /*11b90*/  MUFU.TANH R12, R35 ;  /* 0x00000023000c7308 */ /* 0x0000620000002400 */
[----:B------:R-:W-:-:S04]  /*11ba0*/  ISETP.GT.AND P4, PT, R21, 0x21, PT ;  /* 0x000000211500780c */ /* 0x000fc80003f84270 */
[----:B------:R-:W-:-:S03]  /*11bb0*/  FSEL R28, R28, -INF , P4 ;  /* 0xff8000001c1c7808 */ /* 0x000fc60002000000 */
[----:B------:R-:W2:Y:S01]  /*11bc0*/  MUFU.TANH R27, R27 ;  /* 0x0000001b001b7308 */ /* 0x000ea20000002400 */
[----:B0-----:R-:W-:Y:S01]  /*11bd0*/  FMUL.FTZ R35, R48, UR4 ;  /* 0x0000000430237c20 */ /* 0x001fe20008410000 */
[----:B------:R-:W-:-:S06]  /*11be0*/  FMUL.FTZ R48, R63, UR4 ;  /* 0x000000043f307c20 */ /* 0x000fcc0008410000 */
[----:B------:R0:W-:Y:S01]  /*11bf0*/  MUFU.TANH R57, R62 ;  /* 0x0000003e00397308 */ /* 0x0001e20000002400 */
[----:B-1----:R-:W-:-:S07]  /*11c00*/  FSEL R12, R12, -INF , P2 ;  /* 0xff8000000c0c7808 */ /* 0x002fce0001000000 */
[----:B------:R-:W1:Y:S01]  /*11c10*/  MUFU.TANH R20, R38 ;  /* 0x0000002600147308 */ /* 0x000e620000002400 */
[----:B0-----:R-:W-:Y:S02]  /*11c20*/  FSEL R62, R13, -INF , P2 ;  /* 0xff8000000d3e7808 */ /* 0x001fe40001000000 */
[----:B------:R-:W-:Y:S02]  /*11c30*/  ISETP.GT.AND P2, PT, R21, 0x28, PT ;  /* 0x000000281500780c */ /* 0x000fe40003f44270 */
[----:B------:R-:W-:Y:S02]  /*11c40*/  FMNMX.FTZ R9, R62, R9, !PT ;  /* 0x000000093e097209 */ /* 0x000fe40007810000 */
[----:B--2---:R-:W-:Y:S01]  /*11c50*/  FSEL R88, R27, -INF , P4 ;  /* 0xff8000001b587808 */ /* 0x004fe20002000000 */
[----:B------:R-:W0:Y:S01]  /*11c60*/  MUFU.TANH R31, R31 ;  /* 0x0000001f001f7308 */ /* 0x000e220000002400 */
[----:B------:R-:W-:-:S07]  /*11c70*/  ISETP.GT.AND P4, PT, R21, 0x38, PT ;  /* 0x000000381500780c */ /* 0x000fce0003f84270 */
[----:B------:R2:W-:Y:S01]  /*11c80*/  MUFU.TANH R61, R66 ;  /* 0x00000042003d7308 */ /* 0x0005e20000002400 */
[----:B-1----:R-:W-:-:S07]  /*11c90*/  FSEL R20, R20, -INF , P3 ;  /* 0xff80000014147808 */ /* 0x002fce0001800000 */
[----:B------:R1:W3:Y:S01]  /*11ca0*/  MUFU.TANH R24, R39 ;  /* 0x0000002700187308 */ /* 0x0002e20000002400 */
[----:B--2---:R-:W-:Y:S02]  /*11cb0*/  FSEL R66, R36, -INF , P3 ;  /* 0xff80000024427808 */ /* 0x004fe40001800000 */
[----:B------:R-:W-:Y:S02]  /*11cc0*/  ISETP.GT.AND P3, PT, R21, 0x29, PT ;  /* 0x000000291500780c */ /* 0x000fe40003f64270 */
[----:B------:R-:W-:Y:S02]  /*11cd0*/  FMNMX.FTZ R9, R66, R9, !PT ;  /* 0x0000000942097209 */ /* 0x000fe40007810000 */
[----:B0-----:R-:W-:Y:S01]  /*11ce0*/  FSEL R90, R31, -INF , P2 ;  /* 0xff8000001f5a7808 */ /* 0x001fe20001000000 */
[----:B------:R-:W0:Y:S01]  /*11cf0*/  MUFU.TANH R29, R29 ;  /* 0x0000001d001d7308 */ /* 0x000e220000002400 */
[----:B------:R-:W-:Y:S01]  /*11d00*/  FMNMX.FTZ R9, R68, R9, !PT ;  /* 0x0000000944097209 */ /* 0x000fe20007810000 */
[----:B-1----:R-:W-:Y:S01]  /*11d10*/  FMUL.FTZ R39, R52, UR4 ;  /* 0x0000000434277c20 */ /* 0x002fe20008410000 */
[----:B------:R-:W-:Y:S01]  /*11d20*/  FSEL R32, R32, -INF , P3 ;  /* 0xff80000020207808 */ /* 0x000fe20001800000 */
[----:B------:R-:W-:-:S04]  /*11d30*/  FMUL.FTZ R52, R67, UR4 ;  /* 0x0000000443347c20 */ /* 0x000fc80008410000 */
[----:B------:R-:W1:Y:S01]  /*11d40*/  MUFU.TANH R35, R35 ;  /* 0x0000002300237308 */ /* 0x000e620000002400 */
[----:B---3--:R-:W-:Y:S02]  /*11d50*/  FSEL R24, R24, -INF , P6 ;  /* 0xff80000018187808 */ /* 0x008fe40003000000 */
[----:B------:R-:W-:-:S05]  /*11d60*/  ISETP.GT.AND P6, PT, R21, 0x30, PT ;  /* 0x000000301500780c */ /* 0x000fca0003fc4270 */
[----:B------:R2:W-:Y:S01]  /*11d70*/  MUFU.TANH R7, R70 ;  /* 0x0000004600077308 */ /* 0x0005e20000002400 */
[----:B0-----:R-:W-:Y:S02]  /*11d80*/  FSEL R92, R29, -INF , P3 ;  /* 0xff8000001d5c7808 */ /* 0x001fe40001800000 */
[----:B------:R-:W-:-:S05]  /*11d90*/  ISETP.GT.AND P3, PT, R21, 0x40, PT ;  /* 0x000000401500780c */ /* 0x000fca0003f64270 */
[----:B------:R-:W0:Y:S01]  /*11da0*/  MUFU.TANH R33, R33 ;  /* 0x0000002100217308 */ /* 0x000e220000002400 */
[----:B--2---:R-:W-:Y:S02]  /*11db0*/  FSEL R70, R40, -INF , P5 ;  /* 0xff80000028467808 */ /* 0x004fe40002800000 */
[----:B------:R-:W-:Y:S02]  /*11dc0*/  ISETP.GT.AND P5, PT, R21, 0x31, PT ;  /* 0x000000311500780c */ /* 0x000fe40003fa4270 */
[----:B------:R-:W-:Y:S02]  /*11dd0*/  FMNMX.FTZ R9, R70, R9, !PT ;  /* 0x0000000946097209 */ /* 0x000fe40007810000 */
[----:B-1----:R-:W-:Y:S01]  /*11de0*/  FSEL R94, R35, -INF , P6 ;  /* 0xff800000235e7808 */ /* 0x002fe20003000000 */
[----:B------:R-:W1:Y:S01]  /*11df0*/  MUFU.TANH R46, R46 ;  /* 0x0000002e002e7308 */ /* 0x000e620000002400 */
[----:B------:R-:W-:-:S04]  /*11e00*/  FMNMX.FTZ R9, R88, R9, !PT ;  /* 0x0000000958097209 */ /* 0x000fc80007810000 */
[----:B------:R-:W-:-:S03]  /*11e10*/  FMNMX.FTZ R9, R90, R9, !PT ;  /* 0x000000095a097209 */ /* 0x000fc60007810000 */
[----:B------:R-:W2:Y:S01]  /*11e20*/  MUFU.TANH R39, R39 ;  /* 0x0000002700277308 */ /* 0x000ea20000002400 */
[----:B------:R-:W-:Y:S02]  /*11e30*/  FMNMX.FTZ R9, R92, R9, !PT ;  /* 0x000000095c097209 */ /* 0x000fe40007810000 */
[----:B0-----:R-:W-:Y:S02]  /*11e40*/  FSEL R96, R33, -INF , P5 ;  /* 0xff80000021607808 */ /* 0x001fe40002800000 */
[----:B------:R-:W-:-:S03]  /*11e50*/  FMNMX.FTZ R9, R94, R9, !PT ;  /* 0x000000095e097209 */ /* 0x000fc60007810000 */
[----:B------:R-:W0:Y:S01]  /*11e60*/  MUFU.TANH R37, R37 ;  /* 0x0000002500257308 */ /* 0x000e220000002400 */
[----:B-1----:R-:W-:Y:S02]  /*11e70*/  FSEL R30, R46, -INF , P2 ;  /* 0xff8000002e1e7808 */ /* 0x002fe40001000000 */
[----:B------:R-:W-:Y:S02]  /*11e80*/  ISETP.GT.AND P2, PT, R21, 0x39, PT ;  /* 0x000000391500780c */ /* 0x000fe40003f44270 */
[----:B------:R-:W-:-:S03]  /*11e90*/  FMNMX.FTZ R9, R96, R9, !PT ;  /* 0x0000000960097209 */ /* 0x000fc60007810000 */
[----:B------:R-:W1:Y:S01]  /*11ea0*/  MUFU.TANH R50, R50 ;  /* 0x0000003200327308 */ /* 0x000e620000002400 */
[----:B--2---:R-:W-:-:S04]  /*11eb0*/  FSEL R98, R39, -INF , P4 ;  /* 0xff80000027627808 */ /* 0x004fc80002000000 */
[----:B------:R-:W-:-:S03]  /*11ec0*/  FMNMX.FTZ R9, R98, R9, !PT ;  /* 0x0000000962097209 */ /* 0x000fc60007810000 */
[----:B------:R-:W2:Y:S01]  /*11ed0*/  MUFU.TANH R43, R43 ;  /* 0x0000002b002b7308 */ /* 0x000ea20000002400 */
[----:B0-----:R-:W-:-:S04]  /*11ee0*/  FSEL R100, R37, -INF , P2 ;  /* 0xff80000025647808 */ /* 0x001fc80001000000 */
[----:B------:R-:W-:Y:S01]  /*11ef0*/  FMNMX.FTZ R11, R100, R9, !PT ;  /* 0x00000009640b7209 */ /* 0x000fe20007810000 */
[----:B------:R-:W-:Y:S02]  /*11f00*/  FMUL.FTZ R9, R78, UR4 ;  /* 0x000000044e097c20 */ /* 0x000fe40008410000 */
[----:B------:R0:W3:Y:S01]  /*11f10*/  MUFU.TANH R38, R51 ;  /* 0x0000003300267308 */ /* 0x0000e20000002400 */
[----:B-1----:R-:W-:Y:S02]  /*11f20*/  FSEL R34, R50, -INF , P6 ;  /* 0xff80000032227808 */ /* 0x002fe40003000000 */
[----:B------:R-:W-:-:S05]  /*11f30*/  ISETP.GT.AND P6, PT, R21, 0x41, PT ;  /* 0x000000411500780c */ /* 0x000fca0003fc4270 */
[----:B------:R-:W1:Y:S01]  /*11f40*/  MUFU.TANH R41, R41 ;  /* 0x0000002900297308 */ /* 0x000e620000002400 */
[----:B0-----:R-:W-:Y:S01]  /*11f50*/  FMUL.FTZ R51, R64, UR4 ;  /* 0x0000000440337c20 */ /* 0x001fe20008410000 */
[----:B--2---:R-:W-:-:S04]  /*11f60*/  FSEL R102, R43, -INF , P3 ;  /* 0xff8000002b667808 */ /* 0x004fc80001800000 */
[----:B------:R-:W-:Y:S02]  /*11f70*/  FMNMX.FTZ R11, R102, R11, !PT ;  /* 0x0000000b660b7209 */ /* 0x000fe40007810000 */
[----:B------:R-:W0:Y:S01]  /*11f80*/  MUFU.TANH R47, R47 ;  /* 0x0000002f002f7308 */ /* 0x000e220000002400 */
[----:B---3--:R-:W-:Y:S02]  /*11f90*/  FSEL R36, R38, -INF , P5 ;  /* 0xff80000026247808 */ /* 0x008fe40002800000 */
[C---:B------:R-:W-:Y:S02]  /*11fa0*/  ISETP.GT.AND P5, PT, R21.reuse, 0x48, PT ;  /* 0x000000481500780c */ /* 0x040fe40003fa4270 */
[----:B------:R-:W-:Y:S02]  /*11fb0*/  FSEL R38, R42, -INF , P4 ;  /* 0xff8000002a267808 */ /* 0x000fe40002000000 */
[----:B------:R-:W-:Y:S01]  /*11fc0*/  ISETP.GT.AND P4, PT, R21, 0x49, PT ;  /* 0x000000491500780c */ /* 0x000fe20003f84270 */
[----:B------:R2:W3:Y:S01]  /*11fd0*/  MUFU.TANH R44, R55 ;  /* 0x00000037002c7308 */ /* 0x0004e20000002400 */
[----:B-1----:R-:W-:-:S02]  /*11fe0*/  FSEL R104, R41, -INF , P6 ;  /* 0xff80000029687808 */ /* 0x002fc40003000000 */
[----:B------:R-:W-:Y:S02]  /*11ff0*/  FSEL R42, R56, -INF , P3 ;  /* 0xff800000382a7808 */ /* 0x000fe40001800000 */
[----:B------:R-:W-:Y:S02]  /*12000*/  FMNMX.FTZ R11, R104, R11, !PT ;  /* 0x0000000b680b7209 */ /* 0x000fe40007810000 */
[----:B------:R-:W-:Y:S01]  /*12010*/  ISETP.GT.AND P3, PT, R21, 0x51, PT ;  /* 0x000000511500780c */ /* 0x000fe20003f64270 */
[----:B------:R-:W1:Y:S01]  /*12020*/  MUFU.TANH R45, R45 ;  /* 0x0000002d002d7308 */ /* 0x000e620000002400 */
[----:B--2---:R-:W-:Y:S01]  /*12030*/  FMUL.FTZ R55, R69, UR4 ;  /* 0x0000000445377c20 */ /* 0x004fe20008410000 */
[----:B0-----:R-:W-:Y:S02]  /*12040*/  FSEL R78, R47, -INF , P5 ;  /* 0xff8000002f4e7808 */ /* 0x001fe40002800000 */
[----:B------:R-:W-:Y:S02]  /*12050*/  FSEL R46, R57, -INF , P5 ;  /* 0xff800000392e7808 */ /* 0x000fe40002800000 */
[----:B------:R-:W-:Y:S01]  /*12060*/  FMNMX.FTZ R13, R78, R11, !PT ;  /* 0x0000000b4e0d7209 */ /* 0x000fe20007810000 */
[----:B------:R-:W-:Y:S01]  /*12070*/  FMUL.FTZ R11, R80, UR4 ;  /* 0x00000004500b7c20 */ /* 0x000fe20008410000 */
[----:B------:R-:W0:Y:S01]  /*12080*/  MUFU.TANH R51, R51 ;  /* 0x0000003300337308 */ /* 0x000e220000002400 */
[----:B---3--:R-:W-:-:S02]  /*12090*/  FSEL R40, R44, -INF , P2 ;  /* 0xff8000002c287808 */ /* 0x008fc40001000000 */
[C---:B------:R-:W-:Y:S02]  /*120a0*/  ISETP.GT.AND P2, PT, R21.reuse, 0x50, PT ;  /* 0x000000501500780c */ /* 0x040fe40003f44270 */
[----:B------:R-:W-:Y:S02]  /*120b0*/  ISETP.GT.AND P5, PT, R21, 0x59, PT ;  /* 0x000000591500780c */ /* 0x000fe40003fa4270 */
[----:B------:R-:W-:Y:S01]  /*120c0*/  FSEL R50, R61, -INF , P2 ;  /* 0xff8000003d327808 */ /* 0x000fe20001000000 */
[----:B------:R-:W2:Y:S01]  /*120d0*/  MUFU.TANH R59, R59 ;  /* 0x0000003b003b7308 */ /* 0x000ea20000002400 */
[----:B-1----:R-:W-:-:S04]  /*120e0*/  FSEL R106, R45, -INF , P4 ;  /* 0xff8000002d6a7808 */ /* 0x002fc80002000000 */
[----:B------:R-:W-:-:S03]  /*120f0*/  FMNMX.FTZ R13, R106, R13, !PT ;  /* 0x0000000d6a0d7209 */ /* 0x000fc60007810000 */
[----:B------:R-:W1:Y:S01]  /*12100*/  MUFU.TANH R49, R49 ;  /* 0x0000003100317308 */ /* 0x000e620000002400 */
[----:B0-----:R-:W-:Y:S02]  /*12110*/  FSEL R80, R51, -INF , P2 ;  /* 0xff80000033507808 */ /* 0x001fe40001000000 */
[----:B------:R-:W-:Y:S02]  /*12120*/  ISETP.GT.AND P2, PT, R21, 0x68, PT ;  /* 0x000000681500780c */ /* 0x000fe40003f44270 */
[----:B------:R-:W-:-:S03]  /*12130*/  FMNMX.FTZ R13, R80, R13, !PT ;  /* 0x0000000d500d7209 */ /* 0x000fc60007810000 */
[----:B------:R-:W0:Y:S01]  /*12140*/  MUFU.TANH R53, R53 ;  /* 0x0000003500357308 */ /* 0x000e220000002400 */
[----:B--2---:R-:W-:Y:S02]  /*12150*/  FSEL R44, R59, -INF , P6 ;  /* 0xff8000003b2c7808 */ /* 0x004fe40003000000 */
[----:B------:R-:W-:-:S04]  /*12160*/  ISETP.GT.AND P6, PT, R21, 0x58, PT ;  /* 0x000000581500780c */ /* 0x000fc80003fc4270 */
[----:B------:R-:W-:Y:S01]  /*12170*/  FSEL R56, R7, -INF , P6 ;  /* 0xff80000007387808 */ /* 0x000fe20003000000 */
[----:B------:R-:W2:Y:S01]  /*12180*/  MUFU.TANH R48, R48 ;  /* 0x0000003000307308 */ /* 0x000ea20000002400 */
[----:B-1----:R-:W-:Y:S01]  /*12190*/  FSEL R108, R49, -INF , P3 ;  /* 0xff800000316c7808 */ /* 0x002fe20001800000 */
[----:B------:R-:W-:-:S03]  /*121a0*/  IMAD.U32 R7, RZ, RZ, UR5 ;  /* 0x00000005ff077e24 */ /* 0x000fc6000f8e00ff */
[----:B------:R-:W-:-:S03]  /*121b0*/  FMNMX.FTZ R13, R108, R13, !PT ;  /* 0x0000000d6c0d7209 */ /* 0x000fc60007810000 */
[----:B------:R-:W1:Y:S01]  /*121c0*/  MUFU.TANH R55, R55 ;  /* 0x0000003700377308 */ /* 0x000e620000002400 */
[----:B0-----:R-:W-:Y:S02]  /*121d0*/  FSEL R110, R53, -INF , P6 ;  /* 0xff800000356e7808 */ /* 0x001fe40003000000 */
[C---:B------:R-:W-:Y:S02]  /*121e0*/  ISETP.GT.AND P6, PT, R21.reuse, 0x69, PT ;  /* 0x000000691500780c */ /* 0x040fe40003fc4270 */
[----:B------:R-:W-:Y:S01]  /*121f0*/  FMNMX.FTZ R25, R110, R13, !PT ;  /* 0x0000000d6e197209 */ /* 0x000fe20007810000 */
[----:B------:R-:W-:Y:S02]  /*12200*/  FMUL.FTZ R13, R84, UR4 ;  /* 0x00000004540d7c20 */ /* 0x000fe40008410000 */
[----:B------:R-:W0:Y:S01]  /*12210*/  MUFU.TANH R52, R52 ;  /* 0x0000003400347308 */ /* 0x000e220000002400 */
[----:B--2---:R-:W-:Y:S02]  /*12220*/  FSEL R48, R48, -INF , P4 ;  /* 0xff80000030307808 */ /* 0x004fe40002000000 */
[----:B------:R-:W-:-:S05]  /*12230*/  ISETP.GT.AND P4, PT, R21, 0x60, PT ;  /* 0x000000601500780c */ /* 0x000fca0003f84270 */
[----:B------:R-:W2:Y:S01]  /*12240*/  MUFU.TANH R72, R72 ;  /* 0x0000004800487308 */ /* 0x000ea20000002400 */
[----:B-1----:R-:W-:-:S04]  /*12250*/  FSEL R112, R55, -INF , P5 ;  /* 0xff80000037707808 */ /* 0x002fc80002800000 */
[----:B------:R-:W-:-:S03]  /*12260*/  FMNMX.FTZ R25, R112, R25, !PT ;  /* 0x0000001970197209 */ /* 0x000fc60007810000 */
[----:B------:R-:W1:Y:S01]  /*12270*/  MUFU.TANH R73, R73 ;  /* 0x0000004900497308 */ /* 0x000e620000002400 */
[----:B0-----:R-:W-:Y:S02]  /*12280*/  FSEL R52, R52, -INF , P3 ;  /* 0xff80000034347808 */ /* 0x001fe40001800000 */
[----:B------:R-:W-:-:S05]  /*12290*/  ISETP.GT.AND P3, PT, R21, 0x61, PT ;  /* 0x000000611500780c */ /* 0x000fca0003f64270 */
[----:B------:R-:W0:Y:S01]  /*122a0*/  MUFU.TANH R76, R76 ;  /* 0x0000004c004c7308 */ /* 0x000e220000002400 */
[----:B--2---:R-:W-:-:S04]  /*122b0*/  FSEL R84, R72, -INF , P4 ;  /* 0xff80000048547808 */ /* 0x004fc80002000000 */
[----:B------:R-:W-:-:S03]  /*122c0*/  FMNMX.FTZ R25, R84, R25, !PT ;  /* 0x0000001954197209 */ /* 0x000fc60007810000 */
[----:B------:R-:W2:Y:S01]  /*122d0*/  MUFU.TANH R64, R71 ;  /* 0x0000004700407308 */ /* 0x000ea20000002400 */
[----:B-1----:R-:W-:-:S04]  /*122e0*/  FSEL R114, R73, -INF , P3 ;  /* 0xff80000049727808 */ /* 0x002fc80001800000 */
[----:B------:R-:W-:-:S03]  /*122f0*/  FMNMX.FTZ R25, R114, R25, !PT ;  /* 0x0000001972197209 */ /* 0x000fc60007810000 */
[----:B------:R-:W1:Y:S01]  /*12300*/  MUFU.TANH R77, R77 ;  /* 0x0000004d004d7308 */ /* 0x000e620000002400 */
[----:B0-----:R-:W-:-:S04]  /*12310*/  FSEL R116, R76, -INF , P2 ;  /* 0xff8000004c747808 */ /* 0x001fc80001000000 */
[----:B------:R-:W-:-:S03]  /*12320*/  FMNMX.FTZ R25, R116, R25, !PT ;  /* 0x0000001974197209 */ /* 0x000fc60007810000 */
        /* <DEDUP_REMOVED lines=13> */
[----:B-1----:R-:W-:Y:S02]  /*12400*/  FSEL R74, R75, -INF , P3 ;  /* 0xff8000004b4a7808 */ /* 0x002fe40001800000 */
[----:B------:R-:W-:-:S05]  /*12410*/  ISETP.GT.AND P3, PT, R21, 0x78, PT ;  /* 0x000000781500780c */ /* 0x000fca0003f64270 */
        /* <DEDUP_REMOVED lines=10> */
[----:B0-----:R-:W-:-:S04]  /*124c0*/  FSEL R126, R85, -INF , P2 ;  /* 0xff800000557e7808 */ /* 0x001fc80001000000 */
[----:B------:R-:W-:-:S03]  /*124d0*/  FMNMX.FTZ R25, R126, R25, !PT ;  /* 0x000000197e197209 */ /* 0x000fc60007810000 */
[----:B------:R-:W0:Y:S02]  /*124e0*/  MUFU.TANH R83, R83 ;  /* 0x0000005300537308 */ /* 0x000e240000002400 */
[----:B------:R-:W3:Y:S06]  /*124f0*/  SHFL.BFLY PT, R128, R25, 0x2, 0x1f ;  /* 0x0c401f0019807f89 */ /* 0x000eec00000e0000 */
[----:B------:R-:W-:Y:S08]  /*12500*/  MUFU.TANH R86, R86 ;  /* 0x0000005600567308 */ /* 0x000ff00000002400 */
[----:B------:R-:W4:Y:S01]  /*12510*/  MUFU.TANH R87, R87 ;  /* 0x0000005700577308 */ /* 0x000f220000002400 */
[----:B---3--:R-:W-:-:S05]  /*12520*/  FMNMX.FTZ R128, R25, R128, !PT ;  /* 0x0000008019807209 */ /* 0x008fca0007810000 */
[----:B------:R-:W3:Y:S02]  /*12530*/  SHFL.BFLY PT, R9, R128, 0x1, 0x1f ;  /* 0x0c201f0080097f89 */ /* 0x000ee400000e0000 */
[----:B---3--:R-:W-:Y:S01]  /*12540*/  FMNMX.FTZ R9, R128, R9, !PT ;  /* 0x0000000980097209 */ /* 0x008fe20007810000 */
[----:B------:R-:W-:-:S03]  /*12550*/  IMAD.MOV.U32 R128, RZ, RZ, R151 ;  /* 0x000000ffff807224 */ /* 0x000fc600078e0097 */
[C---:B------:R-:W-:Y:S01]  /*12560*/  FSETP.NEU.FTZ.AND P0, PT, R9.reuse, -INF , PT ;  /* 0xff8000000900780b */ /* 0x040fe20003f1d000 */
[----:B------:R-:W-:-:S05]  /*12570*/  FMUL.FTZ R21, R9, R7 ;  /* 0x0000000709157220 */ /* 0x000fca0000410000 */
[----:B------:R-:W-:Y:S02]  /*12580*/  FSEL R21, R21, RZ, P0 ;  /* 0x000000ff15157208 */ /* 0x000fe40000000000 */
[----:B------:R-:W-:Y:S01]  /*12590*/  ISETP.NE.AND P0, PT, R89, RZ, PT ;  /* 0x000000ff5900720c */ /* 0x000fe20003f05270 */
[----:B------:R-:W-:Y:S02]  /*125a0*/  IMAD.MOV.U32 R89, RZ, RZ, R151 ;  /* 0x000000ffff597224 */ /* 0x000fe400078e0097 */
[--C-:B------:R-:W-:Y:S01]  /*125b0*/  FFMA.FTZ R11, R15, R7, -R21.reuse ;  /* 0x000000070f0b7223 */ /* 0x100fe20000010815 */
[----:B------:R-:W-:Y:S01]  /*125c0*/  FMNMX.FTZ R15, R4, R3, !PT ;  /* 0x00000003040f7209 */ /* 0x000fe20007810000 */
[-CC-:B------:R-:W-:Y:S01]  /*125d0*/  FFMA.FTZ R182, R54, R7.reuse, -R21.reuse ;  /* 0x0000000736b67223 */ /* 0x180fe20000010815 */
[----:B--2---:R-:W-:Y:S01]  /*125e0*/  FSEL R54, R79, -INF , P6 ;  /* 0xff8000004f367808 */ /* 0x004fe20003000000 */
[--C-:B------:R-:W-:Y:S01]  /*125f0*/  FFMA.FTZ R13, R58, R7, -R21.reuse ;  /* 0x000000073a0d7223 */ /* 0x100fe20000010815 */
[----:B------:R-:W-:Y:S01]  /*12600*/  FMNMX.FTZ R15, R6, R15, !PT ;  /* 0x0000000f060f7209 */ /* 0x000fe20007810000 */
[-CC-:B------:R-:W-:Y:S01]  /*12610*/  FFMA.FTZ R176, R60, R7.reuse, -R21.reuse ;  /* 0x000000073cb07223 */ /* 0x180fe20000010815 */
[----:B-1----:R-:W-:Y:S01]  /*12620*/  FSEL R58, R82, -INF , P5 ;  /* 0xff800000523a7808 */ /* 0x002fe20002800000 */
[--C-:B------:R-:W-:Y:S01]  /*12630*/  FFMA.FTZ R62, R62, R7, -R21.reuse ;  /* 0x000000073e3e7223 */ /* 0x100fe20000010815 */
[----:B------:R-:W-:Y:S01]  /*12640*/  FMNMX.FTZ R15, R8, R15, !PT ;  /* 0x0000000f080f7209 */ /* 0x000fe20007810000 */
[-CC-:B------:R-:W-:Y:S01]  /*12650*/  FFMA.FTZ R178, R66, R7.reuse, -R21.reuse ;  /* 0x0000000742b27223 */ /* 0x180fe20000010815 */
[----:B0-----:R-:W-:Y:S01]  /*12660*/  FSEL R60, R83, -INF , P4 ;  /* 0xff800000533c7808 */ /* 0x001fe20002000000 */
[--C-:B------:R-:W-:Y:S01]  /*12670*/  FFMA.FTZ R180, R14, R7, -R21.reuse ;  /* 0x000000070eb47223 */ /* 0x100fe20000010815 */
[----:B------:R-:W-:Y:S01]  /*12680*/  FMNMX.FTZ R15, R10, R15, !PT ;  /* 0x0000000f0a0f7209 */ /* 0x000fe20007810000 */
[----:B------:R-:W-:Y:S01]  /*12690*/  MUFU.EX2 R11, R11 ;  /* 0x0000000b000b7308 */ /* 0x000fe20000000800 */
[----:B----4-:R-:W-:Y:S01]  /*126a0*/  FSEL R66, R87, -INF , P2 ;  /* 0xff80000057427808 */ /* 0x010fe20001000000 */
[--C-:B------:R-:W-:Y:S01]  /*126b0*/  FFMA.FTZ R68, R68, R7, -R21.reuse ;  /* 0x0000000744447223 */ /* 0x100fe20000010815 */
[----:B------:R-:W-:Y:S01]  /*126c0*/  FMNMX.FTZ R25, R12, R15, !PT ;  /* 0x0000000f0c197209 */ /* 0x000fe20007810000 */
[-CC-:B------:R-:W-:Y:S01]  /*126d0*/  FFMA.FTZ R172, R70, R7.reuse, -R21.reuse ;  /* 0x0000000746ac7223 */ /* 0x180fe20000010815 */
[-CC-:B------:R-:W-:Y:S01]  /*126e0*/  FFMA.FTZ R88, R88, R7.reuse, -R21.reuse ;  /* 0x0000000758587223 */ /* 0x180fe20000010815 */
[--C-:B------:R-:W-:Y:S01]  /*126f0*/  FFMA.FTZ R174, R90, R7, -R21.reuse ;  /* 0x000000075aae7223 */ /* 0x100fe20000010815 */
[----:B------:R-:W-:Y:S01]  /*12700*/  FMNMX.FTZ R25, R20, R25, !PT ;  /* 0x0000001914197209 */ /* 0x000fe20007810000 */
[----:B------:R0:W-:Y:S01]  /*12710*/  MUFU.EX2 R15, R62 ;  /* 0x0000003e000f7308 */ /* 0x0001e20000000800 */
        /* <DEDUP_REMOVED lines=8> */
[----:B0-----:R-:W-:Y:S01]  /*127a0*/  FSEL R62, R86, -INF , P3 ;  /* 0xff800000563e7808 */ /* 0x001fe20001800000 */
        /* <DEDUP_REMOVED lines=19> */
[----:B------:R-:W-:Y:S01]  /*128e0*/  FFMA.FTZ R166, R124, R7, -R21 ;  /* 0x000000077ca67223 */ /* 0x000fe20000010815 */
[--C-:B------:R-:W-:Y:S01]  /*128f0*/  IMAD.MOV.U32 R124, RZ, RZ, R151.reuse ;  /* 0x000000ffff7c7224 */ /* 0x100fe200078e0097 */
[----:B------:R-:W-:Y:S01]  /*12900*/  FMNMX.FTZ R29, R38, R29, !PT ;  /* 0x0000001d261d7209 */ /* 0x000fe20007810000 */
[----:B------:R-:W3:Y:S01]  /*12910*/  MUFU.EX2 R176, R176 ;  /* 0x000000b000b07308 */ /* 0x000ee20000000800 */
        /* <DEDUP_REMOVED lines=8> */
[--C-:B------:R-:W-:Y:S02]  /*129a0*/  IMAD.MOV.U32 R110, RZ, RZ, R151.reuse ;  /* 0x000000ffff6e7224 */ /* 0x100fe400078e0097 */
[--C-:B------:R-:W-:Y:S01]  /*129b0*/  IMAD.MOV.U32 R108, RZ, RZ, R151.reuse ;  /* 0x000000ffff6c7224 */ /* 0x100fe200078e0097 */
[----:B------:R-:W-:Y:S01]  /*129c0*/  FMNMX.FTZ R31, R46, R31, !PT ;  /* 0x0000001f2e1f7209 */ /* 0x000fe20007810000 */
[----:B------:R-:W4:Y:S01]  /*129d0*/  MUFU.EX2 R178, R178 ;  /* 0x000000b200b27308 */ /* 0x000f220000000800 */
[----:B------:R-:W-:-:S02]  /*129e0*/  IMAD.MOV.U32 R102, RZ, RZ, R151 ;  /* 0x000000ffff667224 */ /* 0x000fc400078e0097 */
[----:B------:R-:W-:Y:S01]  /*129f0*/  FMNMX.FTZ R31, R48, R31, !PT ;  /* 0x0000001f301f7209 */ /* 0x000fe20007810000 */
[--C-:B------:R-:W-:Y:S02]  /*12a00*/  IMAD.MOV.U32 R98, RZ, RZ, R151.reuse ;  /* 0x000000ffff627224 */ /* 0x100fe400078e0097 */
[--C-:B------:R-:W-:Y:S01]  /*12a10*/  IMAD.MOV.U32 R94, RZ, RZ, R151.reuse ;  /* 0x000000ffff5e7224 */ /* 0x100fe200078e0097 */
[----:B------:R-:W-:Y:S01]  /*12a20*/  FMNMX.FTZ R31, R50, R31, !PT ;  /* 0x0000001f321f7209 */ /* 0x000fe20007810000 */
[----:B------:R-:W4:Y:S01]  /*12a30*/  MUFU.EX2 R172, R172 ;  /* 0x000000ac00ac7308 */ /* 0x000f220000000800 */
[----:B------:R-:W-:Y:S02]  /*12a40*/  IMAD.MOV.U32 R90, RZ, RZ, R151 ;  /* 0x000000ffff5a7224 */ /* 0x000fe400078e0097 */
[----:B------:R-:W-:-:S04]  /*12a50*/  FMNMX.FTZ R33, R52, R31, !PT ;  /* 0x0000001f34217209 */ /* 0x000fc80007810000 */
[----:B------:R-:W-:Y:S01]  /*12a60*/  FMNMX.FTZ R33, R56, R33, !PT ;  /* 0x0000002138217209 */ /* 0x000fe20007810000 */
[----:B------:R1:W-:Y:S03]  /*12a70*/  MUFU.EX2 R27, R88 ;  /* 0x00000058001b7308 */ /* 0x0003e60000000800 */
[----:B------:R-:W-:-:S04]  /*12a80*/  FMNMX.FTZ R33, R64, R33, !PT ;  /* 0x0000002140217209 */ /* 0x000fc80007810000 */
[----:B------:R-:W-:Y:S01]  /*12a90*/  FMNMX.FTZ R33, R72, R33, !PT ;  /* 0x0000002148217209 */ /* 0x000fe20007810000 */
[----:B------:R-:W-:Y:S01]  /*12aa0*/  MUFU.EX2 R174, R174 ;  /* 0x000000ae00ae7308 */ /* 0x000fe20000000800 */
[----:B-1----:R-:W-:Y:S02]  /*12ab0*/  IMAD.MOV.U32 R88, RZ, RZ, R151 ;  /* 0x000000ffff587224 */ /* 0x002fe400078e0097 */
        /* <DEDUP_REMOVED lines=10> */
[----:B------:R-:W-:Y:S01]  /*12b60*/  FMNMX.FTZ R14, R66, R37, !PT ;  /* 0x00000025420e7209 */ /* 0x000fe20007810000 */
[----:B------:R-:W-:Y:S01]  /*12b70*/  FFMA.FTZ R37, R106, R7, -R21 ;  /* 0x000000076a257223 */ /* 0x000fe20000010815 */
[----:B------:R-:W-:-:S03]  /*12b80*/  MOV R106, R151 ;  /* 0x00000097006a7202 */ /* 0x000fc60000000f00 */
[----:B------:R-:W0:Y:S01]  /*12b90*/  SHFL.BFLY PT, R43, R14, 0x2, 0x1f ;  /* 0x0c401f000e2b7f89 */ /* 0x000e2200000e0000 */
[----:B------:R-:W-:Y:S01]  /*12ba0*/  MUFU.EX2 R170, R170 ;  /* 0x000000aa00aa7308 */ /* 0x000fe20000000800 */
[----:B-1----:R-:W-:-:S07]  /*12bb0*/  IMAD.MOV.U32 R96, RZ, RZ, R151 ;  /* 0x000000ffff607224 */ /* 0x002fce00078e0097 */
[----:B------:R1:W-:Y:S08]  /*12bc0*/  MUFU.EX2 R33, R100 ;  /* 0x0000006400217308 */ /* 0x0003f00000000800 */
[----:B------:R-:W-:Y:S01]  /*12bd0*/  MUFU.EX2 R152, R152 ;  /* 0x0000009800987308 */ /* 0x000fe20000000800 */
[----:B-1----:R-:W-:Y:S01]  /*12be0*/  IMAD.MOV.U32 R100, RZ, RZ, R151 ;  /* 0x000000ffff647224 */ /* 0x002fe200078e0097 */
[----:B0-----:R-:W-:-:S06]  /*12bf0*/  FMNMX.FTZ R47, R14, R43, !PT ;  /* 0x0000002b0e2f7209 */ /* 0x001fcc0007810000 */
[----:B------:R0:W-:Y:S01]  /*12c00*/  MUFU.EX2 R35, R104 ;  /* 0x0000006800237308 */ /* 0x0001e20000000800 */
[-CC-:B------:R-:W-:Y:S01]  /*12c10*/  FFMA.FTZ R43, R114, R7.reuse, -R21.reuse ;  /* 0x00000007722b7223 */ /* 0x180fe20000010815 */
[----:B------:R-:W-:Y:S01]  /*12c20*/  FFMA.FTZ R21, R126, R7, -R21 ;  /* 0x000000077e157223 */ /* 0x000fe20000010815 */
[--C-:B------:R-:W-:Y:S01]  /*12c30*/  IMAD.MOV.U32 R126, RZ, RZ, R151.reuse ;  /* 0x000000ffff7e7224 */ /* 0x100fe200078e0097 */
[----:B------:R-:W1:Y:S01]  /*12c40*/  SHFL.BFLY PT, R14, R47, 0x1, 0x1f ;  /* 0x0c201f002f0e7f89 */ /* 0x000e6200000e0000 */
[----:B------:R-:W-:-:S03]  /*12c50*/  IMAD.MOV.U32 R114, RZ, RZ, R151 ;  /* 0x000000ffff727224 */ /* 0x000fc600078e0097 */
[----:B------:R-:W-:Y:S01]  /*12c60*/  MUFU.EX2 R154, R154 ;  /* 0x0000009a009a7308 */ /* 0x000fe20000000800 */
[----:B0-----:R-:W-:-:S07]  /*12c70*/  IMAD.MOV.U32 R104, RZ, RZ, R151 ;  /* 0x000000ffff687224 */ /* 0x001fce00078e0097 */
[----:B------:R-:W-:Y:S08]  /*12c80*/  MUFU.EX2 R37, R37 ;  /* 0x0000002500257308 */ /* 0x000ff00000000800 */
[----:B------:R-:W-:Y:S01]  /*12c90*/  MUFU.EX2 R156, R156 ;  /* 0x0000009c009c7308 */ /* 0x000fe20000000800 */
[----:B-1----:R-:W-:-:S04]  /*12ca0*/  FMNMX.FTZ R14, R47, R14, !PT ;  /* 0x0000000e2f0e7209 */ /* 0x002fc80007810000 */
        /* <DEDUP_REMOVED lines=8> */
[-C--:B------:R-:W-:Y:S01]  /*12d30*/  FFMA.FTZ R68, R3, R7.reuse, -R49 ;  /* 0x0000000703447223 */ /* 0x080fe20000010831 */
[----:B------:R-:W-:Y:S01]  /*12d40*/  FADD.FTZ R3, R180, R11 ;  /* 0x0000000bb4037221 */ /* 0x000fe20000010000 */
[-CC-:B------:R-:W-:Y:S01]  /*12d50*/  FFMA.FTZ R183, R6, R7.reuse, -R49.reuse ;  /* 0x0000000706b77223 */ /* 0x180fe20000010831 */
[-CC-:B------:R-:W-:Y:S01]  /*12d60*/  FFMA.FTZ R6, R8, R7.reuse, -R49.reuse ;  /* 0x0000000708067223 */ /* 0x180fe20000010831 */
[-C--:B------:R-:W-:Y:S01]  /*12d70*/  FFMA.FTZ R177, R10, R7.reuse, -R49 ;  /* 0x000000070ab17223 */ /* 0x080fe20000010831 */
[----:B------:R-:W-:Y:S01]  /*12d80*/  FADD.FTZ R4, R182, R3 ;  /* 0x00000003b6047221 */ /* 0x000fe20000010000 */
[----:B------:R-:W-:Y:S01]  /*12d90*/  MUFU.EX2 R181, R181 ;  /* 0x000000b500b57308 */ /* 0x000fe20000000800 */
[-CC-:B------:R-:W-:Y:S01]  /*12da0*/  FFMA.FTZ R8, R12, R7.reuse, -R49.reuse ;  /* 0x000000070c087223 */ /* 0x180fe20000010831 */
[-CC-:B------:R-:W-:Y:S01]  /*12db0*/  FFMA.FTZ R179, R20, R7.reuse, -R49.reuse ;  /* 0x0000000714b37223 */ /* 0x180fe20000010831 */
[----:B--2---:R-:W-:Y:S01]  /*12dc0*/  FADD.FTZ R3, R13, R4 ;  /* 0x000000040d037221 */ /* 0x004fe20000010000 */
[-CC-:B------:R-:W-:Y:S01]  /*12dd0*/  FFMA.FTZ R175, R30, R7.reuse, -R49.reuse ;  /* 0x000000071eaf7223 */ /* 0x180fe20000010831 */
[-CC-:B------:R-:W-:Y:S01]  /*12de0*/  FFMA.FTZ R10, R24, R7.reuse, -R49.reuse ;  /* 0x00000007180a7223 */ /* 0x180fe20000010831 */
[-C--:B------:R-:W-:Y:S01]  /*12df0*/  FFMA.FTZ R173, R26, R7.reuse, -R49 ;  /* 0x000000071aad7223 */ /* 0x080fe20000010831 */
[----:B---3--:R-:W-:Y:S01]  /*12e00*/  FADD.FTZ R4, R176, R3 ;  /* 0x00000003b0047221 */ /* 0x008fe20000010000 */
[----:B------:R-:W0:Y:S01]  /*12e10*/  MUFU.EX2 R68, R68 ;  /* 0x0000004400447308 */ /* 0x000e220000000800 */
[-CC-:B------:R-:W-:Y:S01]  /*12e20*/  FFMA.FTZ R20, R32, R7.reuse, -R49.reuse ;  /* 0x0000000720147223 */ /* 0x180fe20000010831 */
[-CC-:B------:R-:W-:Y:S01]  /*12e30*/  FFMA.FTZ R12, R28, R7.reuse, -R49.reuse ;  /* 0x000000071c0c7223 */ /* 0x180fe20000010831 */
[----:B------:R-:W-:Y:S01]  /*12e40*/  FADD.FTZ R3, R15, R4 ;  /* 0x000000040f037221 */ /* 0x000fe20000010000 */
[-CC-:B------:R-:W-:Y:S01]  /*12e50*/  FFMA.FTZ R169, R34, R7.reuse, -R49.reuse ;  /* 0x0000000722a97223 */ /* 0x180fe20000010831 */
[-CC-:B------:R-:W-:Y:S01]  /*12e60*/  FFMA.FTZ R24, R36, R7.reuse, -R49.reuse ;  /* 0x0000000724187223 */ /* 0x180fe20000010831 */
[-C--:B------:R-:W-:Y:S01]  /*12e70*/  FFMA.FTZ R171, R38, R7.reuse, -R49 ;  /* 0x0000000726ab7223 */ /* 0x080fe20000010831 */
[----:B----4-:R-:W-:Y:S01]  /*12e80*/  FADD.FTZ R30, R178, R3 ;  /* 0x00000003b21e7221 */ /* 0x010fe20000010000 */
[----:B------:R-:W1:Y:S01]  /*12e90*/  MUFU.EX2 R183, R183 ;  /* 0x000000b700b77308 */ /* 0x000e620000000800 */
[-CC-:B------:R-:W-:Y:S01]  /*12ea0*/  FFMA.FTZ R26, R40, R7.reuse, -R49.reuse ;  /* 0x00000007281a7223 */ /* 0x180fe20000010831 */
[-CC-:B------:R-:W-:Y:S01]  /*12eb0*/  FFMA.FTZ R153, R42, R7.reuse, -R49.reuse ;  /* 0x000000072a997223 */ /* 0x180fe20000010831 */
[----:B------:R-:W-:Y:S01]  /*12ec0*/  FADD.FTZ R51, R25, R30 ;  /* 0x0000001e19337221 */ /* 0x000fe20000010000 */
[-CC-:B------:R-:W-:Y:S01]  /*12ed0*/  FFMA.FTZ R28, R44, R7.reuse, -R49.reuse ;  /* 0x000000072c1c7223 */ /* 0x180fe20000010831 */
[-CC-:B------:R-:W-:Y:S01]  /*12ee0*/  FFMA.FTZ R155, R46, R7.reuse, -R49.reuse ;  /* 0x000000072e9b7223 */ /* 0x180fe20000010831 */
[-C--:B------:R-:W-:Y:S01]  /*12ef0*/  FFMA.FTZ R30, R48, R7.reuse, -R49 ;  /* 0x00000007301e7223 */ /* 0x080fe20000010831 */
[----:B------:R-:W-:Y:S01]  /*12f00*/  FADD.FTZ R32, R172, R51 ;  /* 0x00000033ac207221 */ /* 0x000fe20000010000 */
[----:B------:R-:W2:Y:S01]  /*12f10*/  MUFU.EX2 R6, R6 ;  /* 0x0000000600067308 */ /* 0x000ea20000000800 */
[----:B0-----:R-:W-:Y:S01]  /*12f20*/  FADD.FTZ R4, R181, R68 ;  /* 0x00000044b5047221 */ /* 0x001fe20000010000 */
[-CC-:B------:R-:W-:Y:S01]  /*12f30*/  FFMA.FTZ R157, R50, R7.reuse, -R49.reuse ;  /* 0x00000007329d7223 */ /* 0x180fe20000010831 */
[----:B------:R-:W-:Y:S01]  /*12f40*/  FADD.FTZ R51, R27, R32 ;  /* 0x000000201b337221 */ /* 0x000fe20000010000 */
[-CC-:B------:R-:W-:Y:S01]  /*12f50*/  FFMA.FTZ R52, R52, R7.reuse, -R49.reuse ;  /* 0x0000000734347223 */ /* 0x180fe20000010831 */
[-C--:B------:R-:W-:Y:S01]  /*12f60*/  FFMA.FTZ R56, R56, R7.reuse, -R49 ;  /* 0x0000000738387223 */ /* 0x080fe20000010831 */
[----:B------:R-:W-:Y:S01]  /*12f70*/  F2FP.BF16.F32.PACK_AB R180, R11, R180 ;  /* 0x000000b40bb4723e */ /* 0x000fe200000010ff */
[----:B------:R-:W-:Y:S01]  /*12f80*/  FADD.FTZ R32, R174, R51 ;  /* 0x00000033ae207221 */ /* 0x000fe20000010000 */
[----:B------:R-:W0:Y:S01]  /*12f90*/  MUFU.EX2 R177, R177 ;  /* 0x000000b100b17308 */ /* 0x000e220000000800 */
[----:B-1----:R-:W-:Y:S01]  /*12fa0*/  FADD.FTZ R3, R183, R4 ;  /* 0x00000004b7037221 */ /* 0x002fe20000010000 */
[-CC-:B------:R-:W-:Y:S01]  /*12fb0*/  FFMA.FTZ R64, R64, R7.reuse, -R49.reuse ;  /* 0x0000000740407223 */ /* 0x180fe20000010831 */
[-CC-:B------:R-:W-:Y:S01]  /*12fc0*/  FFMA.FTZ R72, R72, R7.reuse, -R49.reuse ;  /* 0x0000000748487223 */ /* 0x180fe20000010831 */
[-CC-:B------:R-:W-:Y:S01]  /*12fd0*/  FFMA.FTZ R74, R74, R7.reuse, -R49.reuse ;  /* 0x000000074a4a7223 */ /* 0x180fe20000010831 */
[-CC-:B------:R-:W-:Y:S01]  /*12fe0*/  FFMA.FTZ R76, R76, R7.reuse, -R49.reuse ;  /* 0x000000074c4c7223 */ /* 0x180fe20000010831 */
[-CC-:B------:R-:W-:Y:S01]  /*12ff0*/  FFMA.FTZ R54, R54, R7.reuse, -R49.reuse ;  /* 0x0000000736367223 */ /* 0x180fe20000010831 */
[-C--:B------:R-:W-:Y:S01]  /*13000*/  FFMA.FTZ R58, R58, R7.reuse, -R49 ;  /* 0x000000073a3a7223 */ /* 0x080fe20000010831 */
[----:B------:R-:W1:Y:S01]  /*13010*/  MUFU.EX2 R8, R8 ;  /* 0x0000000800087308 */ /* 0x000e620000000800 */
[----:B--2---:R-:W-:Y:S01]  /*13020*/  FADD.FTZ R4, R6, R3 ;  /* 0x0000000306047221 */ /* 0x004fe20000010000 */
[-CC-:B------:R-:W-:Y:S01]  /*13030*/  FFMA.FTZ R60, R60, R7.reuse, -R49.reuse ;  /* 0x000000073c3c7223 */ /* 0x180fe20000010831 */
[-CC-:B------:R-:W-:Y:S01]  /*13040*/  FFMA.FTZ R62, R62, R7.reuse, -R49.reuse ;  /* 0x000000073e3e7223 */ /* 0x180fe20000010831 */
[----:B------:R-:W-:Y:S01]  /*13050*/  FFMA.FTZ R49, R66, R7, -R49 ;  /* 0x0000000742317223 */ /* 0x000fe20000010831 */
[----:B------:R-:W-:-:S02]  /*13060*/  F2FP.BF16.F32.PACK_AB R183, R6, R183 ;  /* 0x000000b706b7723e */ /* 0x000fc400000010ff */
[----:B------:R-:W-:Y:S01]  /*13070*/  F2FP.BF16.F32.PACK_AB R182, R13, R182 ;  /* 0x000000b60db6723e */ /* 0x000fe200000010ff */
[----:B------:R-:W2:Y:S01]  /*13080*/  MUFU.EX2 R179, R179 ;  /* 0x000000b300b37308 */ /* 0x000ea20000000800 */
[----:B0-----:R-:W-:Y:S01]  /*13090*/  FADD.FTZ R3, R177, R4 ;  /* 0x00000004b1037221 */ /* 0x001fe20000010000 */
[----:B------:R-:W-:Y:S02]  /*130a0*/  F2FP.BF16.F32.PACK_AB R176, R15, R176 ;  /* 0x000000b00fb0723e */ /* 0x000fe400000010ff */
[----:B------:R-:W-:Y:S02]  /*130b0*/  F2FP.BF16.F32.PACK_AB R178, R25, R178 ;  /* 0x000000b219b2723e */ /* 0x000fe400000010ff */
[----:B------:R-:W-:Y:S02]  /*130c0*/  F2FP.BF16.F32.PACK_AB R172, R27, R172 ;  /* 0x000000ac1bac723e */ /* 0x000fe400000010ff */
[----:B------:R-:W0:Y:S01]  /*130d0*/  MUFU.EX2 R10, R10 ;  /* 0x0000000a000a7308 */ /* 0x000e220000000800 */
[----:B-1----:R-:W-:Y:S01]  /*130e0*/  FADD.FTZ R4, R8, R3 ;  /* 0x0000000308047221 */ /* 0x002fe20000010000 */
[C---:B------:R-:W-:Y:S01]  /*130f0*/  FADD.FTZ R3, R29.reuse, R32 ;  /* 0x000000201d037221 */ /* 0x040fe20000010000 */
[----:B------:R-:W-:-:S02]  /*13100*/  F2FP.BF16.F32.PACK_AB R174, R29, R174 ;  /* 0x000000ae1dae723e */ /* 0x000fc400000010ff */
[----:B------:R-:W-:Y:S01]  /*13110*/  F2FP.BF16.F32.PACK_AB R181, R68, R181 ;  /* 0x000000b544b5723e */ /* 0x000fe200000010ff */
[----:B------:R-:W-:Y:S01]  /*13120*/  FADD.FTZ R32, R168, R3 ;  /* 0x00000003a8207221 */ /* 0x000fe20000010000 */
[----:B------:R-:W-:Y:S01]  /*13130*/  @!P1 VIADD R3, R0, 0x34840 ;  /* 0x0003484000039836 */ /* 0x000fe20000000000 */
[----:B------:R-:W1:Y:S01]  /*13140*/  MUFU.EX2 R173, R173 ;  /* 0x000000ad00ad7308 */ /* 0x000e620000000800 */
[----:B--2---:R-:W-:Y:S01]  /*13150*/  FADD.FTZ R51, R179, R4 ;  /* 0x00000004b3337221 */ /* 0x004fe20000010000 */
[C---:B------:R-:W-:Y:S01]  /*13160*/  FADD.FTZ R53, R31.reuse, R32 ;  /* 0x000000201f357221 */ /* 0x040fe20000010000 */
[----:B------:R-:W-:Y:S02]  /*13170*/  F2FP.BF16.F32.PACK_AB R168, R31, R168 ;  /* 0x000000a81fa8723e */ /* 0x000fe400000010ff */
[----:B------:R-:W-:Y:S01]  /*13180*/  @!P1 PRMT R3, RZ, 0x654, R3 ;  /* 0x00000654ff039816 */ /* 0x000fe20000000003 */
[----:B------:R-:W-:Y:S01]  /*13190*/  FADD.FTZ R32, R170, R53 ;  /* 0x00000035aa207221 */ /* 0x000fe20000010000 */
[----:B------:R-:W-:Y:S01]  /*131a0*/  F2FP.BF16.F32.PACK_AB R170, R33, R170 ;  /* 0x000000aa21aa723e */ /* 0x000fe200000010ff */
[----:B------:R-:W2:Y:S01]  /*131b0*/  MUFU.EX2 R12, R12 ;  /* 0x0000000c000c7308 */ /* 0x000ea20000000800 */
[----:B0-----:R-:W-:Y:S01]  /*131c0*/  FADD.FTZ R4, R10, R51 ;  /* 0x000000330a047221 */ /* 0x001fe20000010000 */
[----:B------:R0:W-:Y:S01]  /*131d0*/  @!P1 SYNCS.ARRIVE.TRANS64.RED.A1T0 RZ, [R3+URZ], RZ ;  /* 0x000000ff03ff99a7 */ /* 0x0001e2000810043f */
[----:B------:R-:W-:-:S02]  /*131e0*/  F2FP.BF16.F32.PACK_AB R177, R8, R177 ;  /* 0x000000b108b1723e */ /* 0x000fc400000010ff */
[----:B------:R-:W-:-:S03]  /*131f0*/  F2FP.BF16.F32.PACK_AB R179, R10, R179 ;  /* 0x000000b30ab3723e */ /* 0x000fc600000010ff */
[----:B------:R-:W0:Y:S01]  /*13200*/  MUFU.EX2 R175, R175 ;  /* 0x000000af00af7308 */ /* 0x000e220000000800 */
[----:B-1----:R-:W-:-:S07]  /*13210*/  FADD.FTZ R51, R173, R4 ;  /* 0x00000004ad337221 */ /* 0x002fce0000010000 */
[----:B------:R-:W1:Y:S01]  /*13220*/  MUFU.EX2 R20, R20 ;  /* 0x0000001400147308 */ /* 0x000e620000000800 */
[C---:B--2---:R-:W-:Y:S01]  /*13230*/  FADD.FTZ R4, R12.reuse, R51 ;  /* 0x000000330c047221 */ /* 0x044fe20000010000 */
[----:B------:R-:W-:Y:S01]  /*13240*/  FADD.FTZ R51, R33, R32 ;  /* 0x0000002021337221 */ /* 0x000fe20000010000 */
[----:B------:R-:W-:-:S03]  /*13250*/  F2FP.BF16.F32.PACK_AB R173, R12, R173 ;  /* 0x000000ad0cad723e */ /* 0x000fc600000010ff */
[----:B------:R-:W-:Y:S01]  /*13260*/  FADD.FTZ R32, R152, R51 ;  /* 0x0000003398207221 */ /* 0x000fe20000010000 */
[----:B------:R-:W-:Y:S01]  /*13270*/  F2FP.BF16.F32.PACK_AB R152, R35, R152 ;  /* 0x000000982398723e */ /* 0x000fe200000010ff */
[----:B------:R-:W2:Y:S01]  /*13280*/  MUFU.EX2 R169, R169 ;  /* 0x000000a900a97308 */ /* 0x000ea20000000800 */
[----:B0-----:R-:W-:Y:S01]  /*13290*/  FADD.FTZ R3, R175, R4 ;  /* 0x00000004af037221 */ /* 0x001fe20000010000 */
[----:B------:R-:W-:-:S04]  /*132a0*/  FADD.FTZ R51, R35, R32 ;  /* 0x0000002023337221 */ /* 0x000fc80000010000 */
[----:B------:R-:W-:Y:S01]  /*132b0*/  FADD.FTZ R32, R154, R51 ;  /* 0x000000339a207221 */ /* 0x000fe20000010000 */
[C---:B------:R-:W-:Y:S01]  /*132c0*/  F2FP.BF16.F32.PACK_AB R154, R37.reuse, R154 ;  /* 0x0000009a259a723e */ /* 0x040fe200000010ff */
[----:B------:R-:W0:Y:S01]  /*132d0*/  MUFU.EX2 R24, R24 ;  /* 0x0000001800187308 */ /* 0x000e220000000800 */
[C---:B-1----:R-:W-:Y:S01]  /*132e0*/  FADD.FTZ R4, R20.reuse, R3 ;  /* 0x0000000314047221 */ /* 0x042fe20000010000 */
[----:B------:R-:W-:Y:S01]  /*132f0*/  FADD.FTZ R51, R37, R32 ;  /* 0x0000002025337221 */ /* 0x000fe20000010000 */
[----:B------:R-:W-:-:S03]  /*13300*/  F2FP.BF16.F32.PACK_AB R175, R20, R175 ;  /* 0x000000af14af723e */ /* 0x000fc600000010ff */
[----:B------:R-:W-:Y:S01]  /*13310*/  FADD.FTZ R32, R156, R51 ;  /* 0x000000339c207221 */ /* 0x000fe20000010000 */
[----:B------:R-:W-:Y:S01]  /*13320*/  F2FP.BF16.F32.PACK_AB R156, R39, R156 ;  /* 0x0000009c279c723e */ /* 0x000fe200000010ff */
[----:B------:R-:W1:Y:S01]  /*13330*/  MUFU.EX2 R171, R171 ;  /* 0x000000ab00ab7308 */ /* 0x000e620000000800 */
[----:B--2---:R-:W-:Y:S01]  /*13340*/  FADD.FTZ R3, R169, R4 ;  /* 0x00000004a9037221 */ /* 0x004fe20000010000 */
[----:B------:R-:W-:-:S04]  /*13350*/  FADD.FTZ R51, R39, R32 ;  /* 0x0000002027337221 */ /* 0x000fc80000010000 */
[----:B------:R-:W-:Y:S02]  /*13360*/  FADD.FTZ R32, R158, R51 ;  /* 0x000000339e207221 */ /* 0x000fe40000010000 */
[----:B------:R-:W2:Y:S01]  /*13370*/  MUFU.EX2 R26, R26 ;  /* 0x0000001a001a7308 */ /* 0x000ea20000000800 */
[C---:B0-----:R-:W-:Y:S01]  /*13380*/  FADD.FTZ R4, R24.reuse, R3 ;  /* 0x0000000318047221 */ /* 0x041fe20000010000 */
[----:B------:R-:W-:-:S06]  /*13390*/  F2FP.BF16.F32.PACK_AB R169, R24, R169 ;  /* 0x000000a918a9723e */ /* 0x000fcc00000010ff */
        /* <DEDUP_REMOVED lines=21> */
[C---:B0-----:R-:W-:Y:S01]  /*134f0*/  FADD.FTZ R11, R43.reuse, R32 ;  /* 0x000000202b0b7221 */ /* 0x041fe20000010000 */
[----:B------:R-:W-:-:S06]  /*13500*/  F2FP.BF16.F32.PACK_AB R160, R43, R160 ;  /* 0x000000a02ba0723e */ /* 0x000fcc00000010ff */
[----:B------:R-:W0:Y:S01]  /*13510*/  MUFU.EX2 R0, R52 ;  /* 0x0000003400007308 */ /* 0x000e220000000800 */
[----:B-1----:R-:W-:-:S07]  /*13520*/  FADD.FTZ R3, R157, R4 ;  /* 0x000000049d037221 */ /* 0x002fce0000010000 */
[----:B------:R-:W1:Y:S01]  /*13530*/  MUFU.EX2 R45, R45 ;  /* 0x0000002d002d7308 */ /* 0x000e620000000800 */
[----:B--2---:R-:W-:-:S07]  /*13540*/  FADD.FTZ R4, R162, R11 ;  /* 0x0000000ba2047221 */ /* 0x004fce0000010000 */
[----:B------:R-:W2:Y:S01]  /*13550*/  MUFU.EX2 R56, R56 ;  /* 0x0000003800387308 */ /* 0x000ea20000000800 */
[C---:B0-----:R-:W-:Y:S01]  /*13560*/  FADD.FTZ R3, R0.reuse, R3 ;  /* 0x0000000300037221 */ /* 0x041fe20000010000 */
[----:B------:R-:W-:-:S06]  /*13570*/  F2FP.BF16.F32.PACK_AB R157, R0, R157 ;  /* 0x0000009d009d723e */ /* 0x000fcc00000010ff */
[----:B------:R-:W0:Y:S01]  /*13580*/  MUFU.EX2 R164, R164 ;  /* 0x000000a400a47308 */ /* 0x000e220000000800 */
[C---:B-1----:R-:W-:Y:S01]  /*13590*/  FADD.FTZ R11, R45.reuse, R4 ;  /* 0x000000042d0b7221 */ /* 0x042fe20000010000 */
[----:B------:R-:W-:-:S06]  /*135a0*/  F2FP.BF16.F32.PACK_AB R162, R45, R162 ;  /* 0x000000a22da2723e */ /* 0x000fcc00000010ff */
[----:B------:R-:W1:Y:S01]  /*135b0*/  MUFU.EX2 R159, R64 ;  /* 0x00000040009f7308 */ /* 0x000e620000000800 */
[----:B--2---:R-:W-:-:S07]  /*135c0*/  FADD.FTZ R4, R56, R3 ;  /* 0x0000000338047221 */ /* 0x004fce0000010000 */
[----:B------:R2:W3:Y:S01]  /*135d0*/  MUFU.EX2 R47, R122 ;  /* 0x0000007a002f7308 */ /* 0x0004e20000000800 */
[----:B0-----:R-:W-:-:S07]  /*135e0*/  FADD.FTZ R32, R164, R11 ;  /* 0x0000000ba4207221 */ /* 0x001fce0000010000 */
[----:B------:R-:W0:Y:S01]  /*135f0*/  MUFU.EX2 R72, R72 ;  /* 0x0000004800487308 */ /* 0x000e220000000800 */
[C---:B-1----:R-:W-:Y:S01]  /*13600*/  FADD.FTZ R3, R159.reuse, R4 ;  /* 0x000000049f037221 */ /* 0x042fe20000010000 */
[----:B------:R-:W-:Y:S01]  /*13610*/  F2FP.BF16.F32.PACK_AB R159, R159, R56 ;  /* 0x000000389f9f723e */ /* 0x000fe200000010ff */
[----:B--2---:R-:W-:-:S05]  /*13620*/  IMAD.MOV.U32 R122, RZ, RZ, R151 ;  /* 0x000000ffff7a7224 */ /* 0x004fca00078e0097 */
        /* <DEDUP_REMOVED lines=22> */
[----:B------:R-:W-:Y:S01]  /*13790*/  F2FP.BF16.F32.PACK_AB R165, R165, R58 ;  /* 0x0000003aa5a5723e */ /* 0x000fe200000010ff */
[----:B------:R-:W-:Y:S02]  /*137a0*/  IMAD.MOV.U32 R6, RZ, RZ, 0x3f800000 ;  /* 0x3f800000ff067424 */ /* 0x000fe400078e00ff */
[----:B--2---:R-:W-:-:S04]  /*137b0*/  FADD.FTZ R0, R62, R3 ;  /* 0x000000033e007221 */ /* 0x004fc80000010000 */
[C---:B0-----:R-:W-:Y:S01]  /*137c0*/  FADD.FTZ R3, R49.reuse, R0 ;  /* 0x0000000031037221 */ /* 0x041fe20000010000 */
[----:B------:R-:W-:Y:S01]  /*137d0*/  F2FP.BF16.F32.PACK_AB R167, R49, R62 ;  /* 0x0000003e31a7723e */ /* 0x000fe200000010ff */
[----:B------:R-:W-:Y:S01]  /*137e0*/  IMAD.MOV.U32 R0, RZ, RZ, 0x3f800000 ;  /* 0x3f800000ff007424 */ /* 0x000fe200078e00ff */
[----:B------:R-:W-:Y:S06]  /*137f0*/  @!P2 BRA `(.L_x_781) ;  /* 0x0000002c00b8a947 */ /* 0x000fec0003800000 */
[----:B------:R-:W-:Y:S01]  /*13800*/  VIADD R210, R210, 0xfffffffe ;  /* 0xfffffffed2d27836 */ /* 0x000fe20000000000 */
[----:B------:R-:W-:Y:S01]  /*13810*/  CS2R R150, SRZ ;  /* 0x0000000000967805 */ /* 0x000fe2000001ff00 */
[----:B------:R-:W-:Y:S01]  /*13820*/  IMAD.MOV.U32 R12, RZ, RZ, R14 ;  /* 0x000000ffff0c7224 */ /* 0x000fe200078e000e */
[----:B------:R-:W-:Y:S01]  /*13830*/  CS2R R146, SRZ ;  /* 0x0000000000927805 */ /* 0x000fe2000001ff00 */
[----:B------:R-:W-:Y:S01]  /*13840*/  IMAD.MOV.U32 R11, RZ, RZ, R9 ;  /* 0x000000ffff0b7224 */ /* 0x000fe200078e0009 */
[----:B------:R-:W-:Y:S01]  /*13850*/  CS2R R142, SRZ ;  /* 0x00000000008e7805 */ /* 0x000fe2000001ff00 */
[----:B------:R-:W-:Y:S01]  /*13860*/  IMAD.MOV.U32 R13, RZ, RZ, R196 ;  /* 0x000000ffff0d7224 */ /* 0x000fe200078e00c4 */
[----:B------:R-:W-:Y:S01]  /*13870*/  CS2R R138, SRZ ;  /* 0x00000000008a7805 */ /* 0x000fe2000001ff00 */
[----:B------:R-:W-:Y:S01]  /*13880*/  IMAD.MOV.U32 R15, RZ, RZ, R194 ;  /* 0x000000ffff0f7224 */ /* 0x000fe200078e00c2 */
[----:B------:R-:W-:Y:S01]  /*13890*/  CS2R R134, SRZ ;  /* 0x0000000000867805 */ /* 0x000fe2000001ff00 */
[----:B------:R-:W-:Y:S01]  /*138a0*/  IMAD.MOV.U32 R0, RZ, RZ, 0x3f800000 ;  /* 0x3f800000ff007424 */ /* 0x000fe200078e00ff */
        /* <DEDUP_REMOVED lines=26> */
[----:B------:R-:W-:-:S07]  /*13a50*/  CS2R R88, SRZ ;  /* 0x0000000000587805 */ /* 0x000fce000001ff00 */
.L_x_792:
[----:B------:R-:W-:-:S05]  /*13a60*/  VIADD R7, R15, 0x1 ;  /* 0x000000010f077836 */ /* 0x000fca0000000000 */
[----:B------:R-:W-:-:S04]  /*13a70*/  ISETP.NE.AND P2, PT, R7, 0x2, PT ;  /* 0x000000020700780c */ /* 0x000fc80003f45270 */
[----:B------:R-:W-:Y:S02]  /*13a80*/  SEL R196, RZ, 0x1, P2 ;  /* 0x00000001ffc47807 */ /* 0x000fe40001000000 */
[----:B------:R-:W-:Y:S02]  /*13a90*/  SEL R194, R7, RZ, P2 ;  /* 0x000000ff07c27207 */ /* 0x000fe40001000000 */
[----:B------:R-:W-:Y:S01]  /*13aa0*/  LOP3.LUT R196, R13, R196, RZ, 0x3c, !PT ;  /* 0x000000c40dc47212 */ /* 0x000fe200078e3cff */
[----:B------:R-:W-:Y:S06]  /*13ab0*/  @!P0 BRA `(.L_x_782) ;  /* 0x0000000000048947 */ /* 0x000fec0003800000 */
[----:B------:R-:W-:Y:S01]  /*13ac0*/  BPT.TRAP 0x1 ;  /* 0x000000040000795c */ /* 0x000fe20000300000 */
.L_x_782:
[----:B------:R-:W-:Y:S01]  /*13ad0*/  IMAD R10, R194, 0x8, R2 ;  /* 0x00000008c20a7824 */ /* 0x000fe200078e0202 */
[----:B------:R-:W-:-:S04]  /*13ae0*/  SHF.L.U32 R7, R196, 0x1f, RZ ;  /* 0x0000001fc4077819 */ /* 0x000fc800000006ff */
[----:B------:R0:W1:Y:S01]  /*13af0*/  SYNCS.PHASECHK.TRANS64.TRYWAIT P2, [R10+URZ+0x34830], R7 ;  /* 0x034830070a0075a7 */ /* 0x000062000804017f */
[----:B------:R-:W-:Y:S05]  /*13b00*/  @!P0 BRA `(.L_x_783) ;  /* 0x0000000000048947 */ /* 0x000fea0003800000 */
[----:B------:R-:W-:Y:S01]  /*13b10*/  BPT.TRAP 0x1 ;  /* 0x000000040000795c */ /* 0x000fe20000300000 */
.L_x_783:
[----:B------:R-:W-:Y:S01]  /*13b20*/  IMAD R8, R194, 0xc00, R5 ;  /* 0x00000c00c2087824 */ /* 0x000fe200078e0205 */
[----:B------:R-:W-:Y:S03]  /*13b30*/  BSSY B1, `(.L_x_784) ;  /* 0x0000006000017945 */ /* 0x000fe60003800000 */
[C---:B------:R-:W-:Y:S02]  /*13b40*/  VIADD R20, R8.reuse, 0x2 ;  /* 0x0000000208147836 */ /* 0x040fe40000000000 */
[----:B------:R-:W-:Y:S01]  /*13b50*/  VIADD R24, R8, 0x4 ;  /* 0x0000000408187836 */ /* 0x000fe20000000000 */
[----:B-1----:R-:W-:Y:S06]  /*13b60*/  @P2 BRA `(.L_x_785) ;  /* 0x0000000000082947 */ /* 0x002fec0003800000 */
[----:B------:R-:W1:Y:S02]  /*13b70*/  SYNCS.PHASECHK.TRANS64.TRYWAIT P2, [R10+URZ+0x34830], R7 ;  /* 0x034830070a0075a7 */ /* 0x000e64000804017f */
[----:B-1----:R-:W-:Y:S05]  /*13b80*/  @!P2 BRA `(.L_x_786) ;  /* 0x000000d400a8a947 */ /* 0x002fea0003800000 */
.L_x_785:
[----:B------:R-:W-:Y:S05]  /*13b90*/  BSYNC B1 ;  /* 0x0000000000017941 */ /* 0x000fea0003800000 */
.L_x_784:
[----:B------:R-:W2:Y:S04]  /*13ba0*/  LDL.64 R28, [R1+0x40] ;  /* 0x00004000011c7983 */ /* 0x000ea80000100a00 */
[----:B------:R3:W-:Y:S04]  /*13bb0*/  STL [R1+0x88], R15 ;  /* 0x0000880f01007387 */ /* 0x0007e80000100800 */
[----:B---3--:R-:W3:Y:S04]  /*13bc0*/  LDL.64 R14, [R1+0x38] ;  /* 0x00003800010e7983 */ /* 0x008ee80000100a00 */
[----:B------:R4:W-:Y:S04]  /*13bd0*/  STL.64 [R1+0x80], R12 ;  /* 0x0000800c01007387 */ /* 0x0009e80000100a00 */
[----:B----4-:R-:W4:Y:S01]  /*13be0*/  LDL.64 R12, [R1+0x30] ;  /* 0x00003000010c7983 */ /* 0x010f220000100a00 */
[----:B------:R-:W-:Y:S01]  /*13bf0*/  R2UR UR14, R24 ;  /* 0x00000000180e72ca */ /* 0x000fe200000e0000 */
[C---:B------:R-:W-:Y:S01]  /*13c00*/  VIADD R24, R8.reuse, 0x400 ;  /* 0x0000040008187836 */ /* 0x040fe20000000000 */
[C---:B------:R-:W-:Y:S01]  /*13c10*/  IADD3 R26, R8.reuse, 0x402, RZ ;  /* 0x00000402081a7810 */ /* 0x040fe20007ffe0ff */
[----:B------:R-:W-:Y:S01]  /*13c20*/  IMAD.MOV.U32 R9, RZ, RZ, 0x40000040 ;  /* 0x40000040ff097424 */ /* 0x000fe200078e00ff */
[----:B------:R-:W-:Y:S01]  /*13c30*/  R2UR UR6, R8 ;  /* 0x00000000080672ca */ /* 0x000fe200000e0000 */
[----:B------:R-:W-:Y:S01]  /*13c40*/  IMAD.MOV.U32 R25, RZ, RZ, 0x40000040 ;  /* 0x40000040ff197424 */ /* 0x000fe200078e00ff */
[----:B------:R-:W-:Y:S01]  /*13c50*/  R2UR UR22, R24 ;  /* 0x00000000181672ca */ /* 0x000fe200000e0000 */
[----:B------:R-:W-:Y:S01]  /*13c60*/  VIADD R24, R8, 0x406 ;  /* 0x0000040608187836 */ /* 0x000fe20000000000 */
[----:B------:R-:W-:Y:S01]  /*13c70*/  R2UR UR7, R9 ;  /* 0x00000000090772ca */ /* 0x000fe200000e0000 */
[----:B------:R-:W-:Y:S01]  /*13c80*/  IMAD.MOV.U32 R27, RZ, RZ, 0x40000040 ;  /* 0x40000040ff1b7424 */ /* 0x000fe200078e00ff */
[----:B------:R-:W-:Y:S01]  /*13c90*/  R2UR UR26, R26 ;  /* 0x000000001a1a72ca */ /* 0x000fe200000e0000 */
[----:B------:R-:W-:Y:S01]  /*13ca0*/  VIADD R26, R8, 0x800 ;  /* 0x00000800081a7836 */ /* 0x000fe20000000000 */
[----:B------:R-:W-:Y:S01]  /*13cb0*/  R2UR UR34, R24 ;  /* 0x00000000182272ca */ /* 0x000fe200000e0000 */
[----:B------:R-:W-:Y:S01]  /*13cc0*/  VIADD R24, R8, 0x804 ;  /* 0x0000080408187836 */ /* 0x000fe20000000000 */
[C---:B------:R-:W-:Y:S01]  /*13cd0*/  R2UR UR15, R25.reuse ;  /* 0x00000000190f72ca */ /* 0x040fe200000e0000 */
[----:B------:R0:W-:Y:S01]  /*13ce0*/  STL.64 [R1+0x78], R10 ;  /* 0x0000780a01007387 */ /* 0x0001e20000100a00 */
[----:B------:R-:W-:-:S02]  /*13cf0*/  R2UR UR23, R25 ;  /* 0x00000000191772ca */ /* 0x000fc400000e0000 */
[----:B------:R-:W-:Y:S02]  /*13d00*/  R2UR UR27, R27 ;  /* 0x000000001b1b72ca */ /* 0x000fe400000e0000 */
[----:B------:R-:W-:Y:S02]  /*13d10*/  R2UR UR35, R25 ;  /* 0x00000000192372ca */ /* 0x000fe400000e0000 */
[----:B------:R-:W-:Y:S02]  /*13d20*/  R2UR UR46, R26 ;  /* 0x000000001a2e72ca */ /* 0x000fe400000e0000 */
[----:B------:R-:W-:Y:S02]  /*13d30*/  R2UR UR47, R27 ;  /* 0x000000001b2f72ca */ /* 0x000fe400000e0000 */
[----:B------:R-:W-:Y:S01]  /*13d40*/  R2UR UR54, R24 ;  /* 0x00000000183672ca */ /* 0x000fe200000e0000 */
[----:B01----:R-:W4:Y:S01]  /*13d50*/  LDL.64 R10, [R1+0x28] ;  /* 0x00002800010a7983 */ /* 0x003f220000100a00 */
[----:B------:R-:W-:Y:S01]  /*13d60*/  R2UR UR55, R25 ;  /* 0x00000000193772ca */ /* 0x000fe200000e0000 */
[----:B------:R-:W-:Y:S01]  /*13d70*/  IMAD.MOV.U32 R21, RZ, RZ, 0x40000040 ;  /* 0x40000040ff157424 */ /* 0x000fe200078e00ff */
[----:B------:R-:W-:Y:S01]  /*13d80*/  R2UR UR10, R20 ;  /* 0x00000000140a72ca */ /* 0x000fe200000e0000 */
[----:B------:R0:W-:Y:S03]  /*13d90*/  STL.64 [R1+0x70], R4 ;  /* 0x0000700401007387 */ /* 0x0001e60000100a00 */
[C---:B------:R-:W-:Y:S01]  /*13da0*/  R2UR UR11, R21.reuse ;  /* 0x00000000150b72ca */ /* 0x040fe200000e0000 */
[----:B0-----:R-:W4:Y:S01]  /*13db0*/  LDL.64 R4, [R1+0x20] ;  /* 0x0000200001047983 */ /* 0x001f220000100a00 */
[----:B------:R-:W-:Y:S01]  /*13dc0*/  VIADD R20, R8, 0x6 ;  /* 0x0000000608147836 */ /* 0x000fe20000000000 */
[----:B------:R-:W-:-:S02]  /*13dd0*/  R2UR UR19, R21 ;  /* 0x00000000151372ca */ /* 0x000fc400000e0000 */
[----:B------:R0:W-:Y:S01]  /*13de0*/  STL.64 [R1+0x68], R2 ;  /* 0x0000680201007387 */ /* 0x0001e20000100a00 */
[C---:B------:R-:W-:Y:S02]  /*13df0*/  R2UR UR31, R21.reuse ;  /* 0x00000000151f72ca */ /* 0x040fe400000e0000 */
[----:B------:R-:W-:Y:S01]  /*13e00*/  R2UR UR18, R20 ;  /* 0x00000000141272ca */ /* 0x000fe200000e0000 */
[----:B------:R-:W-:Y:S01]  /*13e10*/  VIADD R20, R8, 0x404 ;  /* 0x0000040408147836 */ /* 0x000fe20000000000 */
[----:B------:R-:W-:-:S04]  /*13e20*/  R2UR UR51, R21 ;  /* 0x00000000153372ca */ /* 0x000fc800000e0000 */
[----:B------:R-:W-:Y:S01]  /*13e30*/  R2UR UR30, R20 ;  /* 0x00000000141e72ca */ /* 0x000fe200000e0000 */
[----:B------:R-:W-:Y:S01]  /*13e40*/  VIADD R20, R8, 0x802 ;  /* 0x0000080208147836 */ /* 0x000fe20000000000 */
[----:B0-----:R-:W4:Y:S04]  /*13e50*/  LDL.64 R2, [R1+0x8] ;  /* 0x0000080001027983 */ /* 0x001f280000100a00 */
[----:B------:R-:W-:Y:S02]  /*13e60*/  R2UR UR50, R20 ;  /* 0x00000000143272ca */ /* 0x000fe400000e0000 */
[----:B------:R-:W4:Y:S01]  /*13e70*/  LDL.64 R20, [R1+0x18] ;  /* 0x0000180001147983 */ /* 0x000f220000100a00 */
[----:B--2---:R-:W-:Y:S02]  /*13e80*/  R2UR UR4, R28 ;  /* 0x000000001c0472ca */ /* 0x004fe400000e0000 */
[----:B------:R-:W-:-:S02]  /*13e90*/  R2UR UR5, R29 ;  /* 0x000000001d0572ca */ /* 0x000fc400000e0000 */
[----:B------:R-:W-:-:S11]  /*13ea0*/  WARPGROUP.ARRIVE ;  /* 0x00000000000079c5 */ /* 0x000fd60000000000 */
[----:B------:R-:W-:Y:S01]  /*13eb0*/  HGMMA.64x128x16.F32.BF16 R24, gdesc[UR4], RZ, !UPT, gsb0 ;  /* 0x01e00000041879f0 */ /* 0x000fe2000c0018ff */
[----:B---3--:R-:W-:Y:S02]  /*13ec0*/  R2UR UR8, R14 ;  /* 0x000000000e0872ca */ /* 0x008fe400000e0000 */
[----:B------:R-:W-:Y:S01]  /*13ed0*/  R2UR UR9, R15 ;  /* 0x000000000f0972ca */ /* 0x000fe200000e0000 */
[----:B------:R-:W-:Y:S01]  /*13ee0*/  UMOV UR32, UR56 ;  /* 0x0000003800207c82 */ /* 0x000fe20008000000 */
[----:B------:R-:W-:Y:S01]  /*13ef0*/  UMOV UR33, UR57 ;  /* 0x0000003900217c82 */ /* 0x000fe20008000000 */
[----:B------:R0:W5:Y:S01]  /*13f00*/  LDL.LU R15, [R1+0x88] ;  /* 0x00008800010f7983 */ /* 0x0001620000300800 */
[----:B----4-:R-:W-:Y:S02]  /*13f10*/  R2UR UR12, R12 ;  /* 0x000000000c0c72ca */ /* 0x010fe400000e0000 */
[----:B------:R-:W-:Y:S02]  /*13f20*/  R2UR UR13, R13 ;  /* 0x000000000d0d72ca */ /* 0x000fe400000e0000 */
[----:B------:R0:W5:Y:S01]  /*13f30*/  LDL.LU.64 R12, [R1+0x80] ;  /* 0x00008000010c7983 */ /* 0x0001620000300a00 */
[----:B------:R-:W-:-:S02]  /*13f40*/  WARPGROUP.DEPBAR.LE gsb0, 0x0 ;  /* 0x00008000000079c5 */ /* 0x000fc40000010000 */
[----:B------:R-:W-:-:S06]  /*13f50*/  WARPGROUP.ARRIVE ;  /* 0x00000000000079c5 */ /* 0x000fcc0000000000 */
[----:B------:R-:W-:Y:S01]  /*13f60*/  HGMMA.64x128x16.F32.BF16 R24, gdesc[UR8], R24, gsb0 ;  /* 0x01e00000081879f0 */ /* 0x000fe20008001818 */
[----:B------:R-:W-:Y:S02]  /*13f70*/  R2UR UR16, R10 ;  /* 0x000000000a1072ca */ /* 0x000fe400000e0000 */
[----:B------:R-:W-:Y:S02]  /*13f80*/  R2UR UR17, R11 ;  /* 0x000000000b1172ca */ /* 0x000fe400000e0000 */
[----:B------:R-:W-:Y:S01]  /*13f90*/  R2UR UR20, R4 ;  /* 0x00000000041472ca */ /* 0x000fe200000e0000 */
[----:B------:R0:W5:Y:S01]  /*13fa0*/  LDL.LU.64 R10, [R1+0x78] ;  /* 0x00007800010a7983 */ /* 0x0001620000300a00 */
[----:B------:R-:W-:Y:S02]  /*13fb0*/  WARPGROUP.DEPBAR.LE gsb0, 0x0 ;  /* 0x00008000000079c5 */ /* 0x000fe40000010000 */
[----:B------:R-:W-:-:S06]  /*13fc0*/  WARPGROUP.ARRIVE ;  /* 0x00000000000079c5 */ /* 0x000fcc0000000000 */
[----:B------:R-:W-:Y:S01]  /*13fd0*/  HGMMA.64x128x16.F32.BF16 R24, gdesc[UR12], R24, gsb0 ;  /* 0x01e000000c1879f0 */ /* 0x000fe20008001818 */
        /* <DEDUP_REMOVED lines=8> */
[----:B------:R-:W2:Y:S01]  /*14060*/  LDL.64 R20, [R1] ;  /* 0x0000000001147983 */ /* 0x000ea20000100a00 */
[----:B------:R-:W-:Y:S02]  /*14070*/  WARPGROUP.DEPBAR.LE gsb0, 0x0 ;  /* 0x00008000000079c5 */ /* 0x000fe40000010000 */
[----:B------:R-:W-:-:S06]  /*14080*/  WARPGROUP.ARRIVE ;  /* 0x00000000000079c5 */ /* 0x000fcc0000000000 */
[----:B------:R-:W-:Y:S01]  /*14090*/  HGMMA.64x128x16.F32.BF16 R24, gdesc[UR20], R24, gsb0 ;  /* 0x01e00000141879f0 */ /* 0x000fe20008001818 */
[----:B------:R-:W-:Y:S02]  /*140a0*/  R2UR UR29, R3 ;  /* 0x00000000031d72ca */ /* 0x000fe400000e0000 */
[----:B------:R0:W5:Y:S01]  /*140b0*/  LDL.LU.64 R2, [R1+0x68] ;  /* 0x0000680001027983 */ /* 0x0001620000300a00 */
        /* <DEDUP_REMOVED lines=14> */
[----:B------:R-:W-:Y:S01]  /*141a0*/  HGMMA.64x128x16.F32.BF16 R24, gdesc[UR48], R24, gsb0 ;  /* 0x01e00000301879f0 */ /* 0x000fe20008001818 */
[----:B------:R-:W-:Y:S02]  /*141b0*/  VIADD R8, R8, 0x806 ;  /* 0x0000080608087836 */ /* 0x000fe40000000000 */
[----:B------:R-:W-:Y:S01]  /*141c0*/  IMAD.MOV.U32 R9, RZ, RZ, 0x40000040 ;  /* 0x40000040ff097424 */ /* 0x000fe200078e00ff */
[----:B--2---:R-:W-:Y:S02]  /*141d0*/  R2UR UR4, R20 ;  /* 0x00000000140472ca */ /* 0x004fe400000e0000 */
[----:B------:R-:W-:Y:S02]  /*141e0*/  R2UR UR6, R8 ;  /* 0x00000000080672ca */ /* 0x000fe400000e0000 */
[----:B------:R-:W-:Y:S02]  /*141f0*/  R2UR UR7, R9 ;  /* 0x00000000090772ca */ /* 0x000fe400000e0000 */
[----:B------:R-:W-:Y:S01]  /*14200*/  R2UR UR5, R21 ;  /* 0x00000000150572ca */ /* 0x000fe200000e0000 */
[----:B------:R-:W-:-:S02]  /*14210*/  WARPGROUP.DEPBAR.LE gsb0, 0x0 ;  /* 0x00008000000079c5 */ /* 0x000fc40000010000 */
[----:B------:R-:W-:-:S06]  /*14220*/  WARPGROUP.ARRIVE ;  /* 0x00000000000079c5 */ /* 0x000fcc0000000000 */
[----:B------:R-:W-:Y:S01]  /*14230*/  HGMMA.64x128x16.F32.BF16 R24, gdesc[UR52], R24, gsb0 ;  /* 0x01e00000341879f0 */ /* 0x000fe20008001818 */
        /* <DEDUP_REMOVED lines=68> */
[----:B0-----:R-:W-:Y:S05]  /*14680*/  @!P0 BRA `(.L_x_787) ;  /* 0x0000000000048947 */ /* 0x001fea0003800000 */
[----:B------:R-:W-:Y:S01]  /*14690*/  BPT.TRAP 0x1 ;  /* 0x000000040000795c */ /* 0x000fe20000300000 */
.L_x_787:
[----:B-----5:R-:W-:Y:S01]  /*146a0*/  SHF.L.U32 R0, R13, 0x1f, RZ ;  /* 0x0000001f0d007819 */ /* 0x020fe200000006ff */
[----:B------:R-:W-:-:S04]  /*146b0*/  IMAD R13, R15, 0x8, R2 ;  /* 0x000000080f0d7824 */ /* 0x000fc800078e0202 */
[----:B------:R0:W1:Y:S01]  /*146c0*/  SYNCS.PHASECHK.TRANS64.TRYWAIT P2, [R13+URZ+0x34850], R0 ;  /* 0x034850000d0075a7 */ /* 0x000062000804017f */
[----:B------:R-:W-:Y:S05]  /*146d0*/  @!P0 BRA `(.L_x_788) ;  /* 0x0000000000048947 */ /* 0x000fea0003800000 */
[----:B------:R-:W-:Y:S01]  /*146e0*/  BPT.TRAP 0x1 ;  /* 0x000000040000795c */ /* 0x000fe20000300000 */
.L_x_788:
[----:B------:R-:W-:Y:S04]  /*146f0*/  BSSY B1, `(.L_x_789) ;  /* 0x0000004000017945 */ /* 0x000fe80003800000 */
[----:B-1----:R-:W-:Y:S05]  /*14700*/  @P2 BRA `(.L_x_790) ;  /* 0x0000000000082947 */ /* 0x002fea0003800000 */
[----:B------:R-:W1:Y:S02]  /*14710*/  SYNCS.PHASECHK.TRANS64.TRYWAIT P2, [R13+URZ+0x34850], R0 ;  /* 0x034850000d0075a7 */ /* 0x000e64000804017f */
[----:B-1----:R-:W-:Y:S05]  /*14720*/  @!P2 BRA `(.L_x_791) ;  /* 0x000000c800d4a947 */ /* 0x002fea0003800000 */
.L_x_790:
[----:B------:R-:W-:Y:S05]  /*14730*/  BSYNC B1 ;  /* 0x0000000000017941 */ /* 0x000fea0003800000 */
.L_x_789:
[----:B01----:R-:W-:Y:S01]  /*14740*/  VIADD R0, R2, 0x400 ;  /* 0x0000040002007836 */ /* 0x003fe20000000000 */
[----:B------:R-:W-:Y:S01]  /*14750*/  WARPGROUP.ARRIVE ;  /* 0x00000000000079c5 */ /* 0x000fe20000000000 */
[----:B------:R-:W-:Y:S02]  /*14760*/  IMAD.MOV.U32 R9, RZ, RZ, 0x40000040 ;  /* 0x40000040ff097424 */ /* 0x000fe400078e00ff */
[----:B------:R-:W-:Y:S01]  /*14770*/  FMUL.FTZ R14, R25, UR36 ;  /* 0x00000024190e7c20 */ /* 0x000fe20008410000 */
[----:B------:R-:W-:Y:S01]  /*14780*/  IMAD.MOV.U32 R7, RZ, RZ, 0x40000040 ;  /* 0x40000040ff077424 */ /* 0x000fe200078e00ff */
[----:B------:R-:W-:Y:S01]  /*14790*/  SHF.R.U32.HI R0, RZ, 0x4, R0 ;  /* 0x00000004ff007819 */ /* 0x000fe20000011600 */
[----:B------:R-:W-:Y:S01]  /*147a0*/  FMUL.FTZ R20, R27, UR36 ;  /* 0x000000241b147c20 */ /* 0x000fe20008410000 */
[----:B------:R-:W-:Y:S01]  /*147b0*/  R2UR UR7, R9 ;  /* 0x00000000090772ca */ /* 0x000fe200000e0000 */
[----:B------:R-:W-:Y:S01]  /*147c0*/  FMUL.FTZ R27, R34, UR36 ;  /* 0x00000024221b7c20 */ /* 0x000fe20008410000 */
[----:B------:R-:W-:Y:S01]  /*147d0*/  LOP3.LUT R0, R0, 0x3fff, RZ, 0xc0, !PT ;  /* 0x00003fff00007812 */ /* 0x000fe200078ec0ff */
[----:B------:R-:W-:Y:S01]  /*147e0*/  MUFU.TANH R14, R14 ;  /* 0x0000000e000e7308 */ /* 0x000fe20000002400 */
[----:B------:R-:W-:Y:S01]  /*147f0*/  FMUL.FTZ R34, R37, UR36 ;  /* 0x0000002425227c20 */ /* 0x000fe20008410000 */
[----:B------:R-:W-:Y:S01]  /*14800*/  FMUL.FTZ R37, R41, UR36 ;  /* 0x0000002429257c20 */ /* 0x000fe20008410000 */
[----:B------:R-:W-:Y:S01]  /*14810*/  LOP3.LUT R0, R0, 0x4000000, RZ, 0xfc, !PT ;  /* 0x0400000000007812 */ /* 0x000fe200078efcff */
[----:B------:R-:W-:Y:S01]  /*14820*/  FMUL.FTZ R21, R30, UR36 ;  /* 0x000000241e157c20 */ /* 0x000fe20008410000 */
[----:B------:R-:W-:Y:S01]  /*14830*/  FMUL.FTZ R30, R35, UR36 ;  /* 0x00000024231e7c20 */ /* 0x000fe20008410000 */
[----:B------:R-:W-:Y:S01]  /*14840*/  FMUL.FTZ R35, R42, UR36 ;  /* 0x000000242a237c20 */ /* 0x000fe20008410000 */
[----:B------:R-:W-:Y:S01]  /*14850*/  FMUL.FTZ R42, R44, UR36 ;  /* 0x000000242c2a7c20 */ /* 0x000fe20008410000 */
[----:B------:R-:W-:-:S02]  /*14860*/  IMAD R8, R15, 0x800, R0 ;  /* 0x000008000f087824 */ /* 0x000fc400078e0200 */
[----:B------:R-:W-:Y:S01]  /*14870*/  FMUL.FTZ R0, R24, UR36 ;  /* 0x0000002418007c20 */ /* 0x000fe20008410000 */
[----:B------:R-:W-:Y:S01]  /*14880*/  FMUL.FTZ R24, R28, UR36 ;  /* 0x000000241c187c20 */ /* 0x000fe20008410000 */
[----:B------:R-:W-:Y:S01]  /*14890*/  FMUL.FTZ R15, R26, UR36 ;  /* 0x000000241a0f7c20 */ /* 0x000fe20008410000 */
[C---:B------:R-:W-:Y:S01]  /*148a0*/  VIADD R6, R8.reuse, 0x80 ;  /* 0x0000008008067836 */ /* 0x040fe20000000000 */
[----:B------:R-:W-:Y:S01]  /*148b0*/  R2UR UR6, R8 ;  /* 0x00000000080672ca */ /* 0x000fe200000e0000 */
        /* <DEDUP_REMOVED lines=12> */
[----:B------:R-:W-:Y:S01]  /*14980*/  HGMMA.64x128x16.F32.BF16 R88, R180, gdesc[UR4].tnspB, R88, gsb0 ;  /* 0x41e00004b4587df0 */ /* 0x000fe20008001858 */
[----:B------:R-:W-:Y:S01]  /*14990*/  R2UR UR6, R6 ;  /* 0x00000000060672ca */ /* 0x000fe200000e0000 */
[----:B------:R-:W-:Y:S01]  /*149a0*/  VIADD R6, R8, 0x100 ;  /* 0x0000010008067836 */ /* 0x000fe20000000000 */
[----:B------:R-:W-:Y:S01]  /*149b0*/  R2UR UR7, R7 ;  /* 0x00000000070772ca */ /* 0x000fe200000e0000 */
[----:B------:R-:W-:Y:S01]  /*149c0*/  IMAD.MOV.U32 R7, RZ, RZ, 0x40000040 ;  /* 0x40000040ff077424 */ /* 0x000fe200078e00ff */
[----:B------:R-:W2:Y:S01]  /*149d0*/  MUFU.TANH R26, R26 ;  /* 0x0000001a001a7308 */ /* 0x000ea20000002400 */
        /* <DEDUP_REMOVED lines=16> */
[----:B------:R-:W-:Y:S01]  /*14ae0*/  FMUL.FTZ R53, R58, UR36 ;  /* 0x000000243a357c20 */ /* 0x000fe20008410000 */
[----:B------:R-:W-:Y:S01]  /*14af0*/  FMUL.FTZ R58, R62, UR36 ;  /* 0x000000243e3a7c20 */ /* 0x000fe20008410000 */
[----:B------:R-:W-:Y:S01]  /*14b00*/  FMUL.FTZ R62, R68, UR36 ;  /* 0x00000024443e7c20 */ /* 0x000fe20008410000 */
[----:B------:R-:W-:Y:S01]  /*14b10*/  FMUL.FTZ R64, R69, UR36 ;  /* 0x0000002445407c20 */ /* 0x000fe20008410000 */
[----:B------:R-:W-:Y:S01]  /*14b20*/  FMUL.FTZ R65, R72, UR36 ;  /* 0x0000002448417c20 */ /* 0x000fe20008410000 */
[----:B------:R-:W-:Y:S01]  /*14b30*/  FMUL.FTZ R68, R73, UR36 ;  /* 0x0000002449447c20 */ /* 0x000fe20008410000 */
[----:B------:R-:W-:Y:S01]  /*14b40*/  FMUL.FTZ R69, R76, UR36 ;  /* 0x000000244c457c20 */ /* 0x000fe20008410000 */
[----:B------:R-:W5:Y:S01]  /*14b50*/  MUFU.TANH R32, R32 ;  /* 0x0000002000207308 */ /* 0x000f620000002400 */
        /* <DEDUP_REMOVED lines=9> */
[----:B------:R-:W-:-:S02]  /*14bf0*/  VIADD R38, R8, 0x200 ;  /* 0x0000020008267836 */ /* 0x000fc40000000000 */
[----:B------:R-:W-:Y:S01]  /*14c00*/  FMUL.FTZ R81, R82, UR36 ;  /* 0x0000002452517c20 */ /* 0x000fe20008410000 */
[----:B------:R-:W-:Y:S02]  /*14c10*/  IMAD.MOV.U32 R39, RZ, RZ, 0x40000040 ;  /* 0x40000040ff277424 */ /* 0x000fe400078e00ff */
        /* <DEDUP_REMOVED lines=14> */
[----:B------:R-:W-:Y:S01]  /*14d00*/  @!P1 VIADD R10, R10, 0x34840 ;  /* 0x000348400a0a9836 */ /* 0x000fe20000000000 */
[----:B------:R-:W-:Y:S01]  /*14d10*/  ISETP.GT.AND P2, PT, R210, RZ, PT ;  /* 0x000000ffd200720c */ /* 0x000fe20003f44270 */
[----:B------:R-:W-:-:S02]  /*14d20*/  @!P1 VIADD R13, R13, 0x34860 ;  /* 0x000348600d0d9836 */ /* 0x000fc40000000000 */
[----:B------:R-:W-:Y:S01]  /*14d30*/  VIADD R210, R210, 0xffffffff ;  /* 0xffffffffd2d27836 */ /* 0x000fe20000000000 */
[----:B------:R-:W5:Y:S02]  /*14d40*/  MUFU.TANH R42, R42 ;  /* 0x0000002a002a7308 */ /* 0x000f640000002400 */
[----:B------:R-:W-:-:S06]  /*14d50*/  @!P1 PRMT R13, RZ, 0x654, R13 ;  /* 0x00000654ff0d9816 */ /* 0x000fcc000000000d */
[----:B------:R-:W5:Y:S08]  /*14d60*/  MUFU.TANH R44, R44 ;  /* 0x0000002c002c7308 */ /* 0x000f700000002400 */
        /* <DEDUP_REMOVED lines=8> */
[----:B------:R-:W5:Y:S01]  /*14df0*/  MUFU.TANH R60, R60 ;  /* 0x0000003c003c7308 */ /* 0x000f620000002400 */
[----:B------:R-:W-:-:S02]  /*14e00*/  WARPGROUP.DEPBAR.LE gsb0, 0x0 ;  /* 0x00008000000079c5 */ /* 0x000fc40000010000 */
[----:B------:R-:W-:-:S05]  /*14e10*/  WARPGROUP.ARRIVE ;  /* 0x00000000000079c5 */ /* 0x000fca0000000000 */
[----:B------:R-:W5:Y:S01]  /*14e20*/  MUFU.TANH R61, R61 ;  /* 0x0000003d003d7308 */ /* 0x000f620000002400 */
[----:B------:R-:W-:Y:S01]  /*14e30*/  HGMMA.64x128x16.F32.BF16 R88, R176, gdesc[UR4].tnspB, R88, gsb0 ;  /* 0x41e00004b0587df0 */ /* 0x000fe20008001858 */
[----:B------:R-:W-:Y:S01]  /*14e40*/  R2UR UR6, R6 ;  /* 0x00000000060672ca */ /* 0x000fe200000e0000 */
[----:B------:R-:W-:Y:S01]  /*14e50*/  VIADD R6, R8, 0x180 ;  /* 0x0000018008067836 */ /* 0x000fe20000000000 */
[----:B------:R-:W-:Y:S01]  /*14e60*/  R2UR UR7, R7 ;  /* 0x00000000070772ca */ /* 0x000fe200000e0000 */
[----:B------:R-:W-:-:S03]  /*14e70*/  IMAD.MOV.U32 R7, RZ, RZ, 0x40000040 ;  /* 0x40000040ff077424 */ /* 0x000fc600078e00ff */
        /* <DEDUP_REMOVED lines=21> */
[----:B------:R-:W-:Y:S02]  /*14fd0*/  R2UR UR6, R6 ;  /* 0x00000000060672ca */ /* 0x000fe400000e0000 */
[----:B0-----:R-:W-:-:S04]  /*14fe0*/  FMNMX.FTZ R6, R0, R11, !PT ;  /* 0x0000000b00067209 */ /* 0x001fc80007810000 */
[----:B------:R-:W0:Y:S01]  /*14ff0*/  MUFU.TANH R35, R35 ;  /* 0x0000002300237308 */ /* 0x000e220000002400 */
[----:B------:R-:W-:Y:S01]  /*15000*/  R2UR UR7, R7 ;  /* 0x00000000070772ca */ /* 0x000fe200000e0000 */
[----:B------:R-:W-:Y:S01]  /*15010*/  IMAD.U32 R7, RZ, RZ, UR58 ;  /* 0x0000003aff077e24 */ /* 0x000fe2000f8e00ff */
[----:B------:R-:W-:-:S04]  /*15020*/  FMNMX.FTZ R6, R14, R6, !PT ;  /* 0x000000060e067209 */ /* 0x000fc80007810000 */
[----:B-1----:R-:W-:Y:S01]  /*15030*/  FMNMX.FTZ R6, R24, R6, !PT ;  /* 0x0000000618067209 */ /* 0x002fe20007810000 */
[----:B------:R-:W-:Y:S03]  /*15040*/  MUFU.TANH R40, R40 ;  /* 0x0000002800287308 */ /* 0x000fe60000002400 */
[----:B--2---:R-:W-:-:S04]  /*15050*/  FMNMX.FTZ R6, R26, R6, !PT ;  /* 0x000000061a067209 */ /* 0x004fc80007810000 */
[----:B---3--:R-:W-:Y:S01]  /*15060*/  FMNMX.FTZ R6, R28, R6, !PT ;  /* 0x000000061c067209 */ /* 0x008fe20007810000 */
[----:B------:R-:W-:Y:S03]  /*15070*/  MUFU.TANH R41, R41 ;  /* 0x0000002900297308 */ /* 0x000fe60000002400 */
[----:B----4-:R-:W-:-:S04]  /*15080*/  FMNMX.FTZ R6, R29, R6, !PT ;  /* 0x000000061d067209 */ /* 0x010fc80007810000 */
[----:B-----5:R-:W-:Y:S01]  /*15090*/  FMNMX.FTZ R6, R32, R6, !PT ;  /* 0x0000000620067209 */ /* 0x020fe20007810000 */
[----:B------:R-:W-:Y:S03]  /*150a0*/  MUFU.TANH R43, R43 ;  /* 0x0000002b002b7308 */ /* 0x000fe60000002400 */
[----:B------:R-:W-:-:S04]  /*150b0*/  FMNMX.FTZ R6, R34, R6, !PT ;  /* 0x0000000622067209 */ /* 0x000fc80007810000 */
[----:B------:R-:W-:Y:S01]  /*150c0*/  FMNMX.FTZ R6, R36, R6, !PT ;  /* 0x0000000624067209 */ /* 0x000fe20007810000 */
        /* <DEDUP_REMOVED lines=34> */
[----:B------:R-:W-:-:S05]  /*152f0*/  FMNMX.FTZ R9, R76, R6, !PT ;  /* 0x000000064c097209 */ /* 0x000fca0007810000 */
[----:B------:R-:W1:Y:S01]  /*15300*/  SHFL.BFLY PT, R6, R9, 0x2, 0x1f ;  /* 0x0c401f0009067f89 */ /* 0x000e6200000e0000 */
[----:B------:R-:W-:Y:S08]  /*15310*/  MUFU.TANH R74, R74 ;  /* 0x0000004a004a7308 */ /* 0x000ff00000002400 */
[----:B------:R-:W-:Y:S01]  /*15320*/  MUFU.TANH R75, R75 ;  /* 0x0000004b004b7308 */ /* 0x000fe20000002400 */
[----:B------:R-:W-:-:S02]  /*15330*/  WARPGROUP.DEPBAR.LE gsb0, 0x0 ;  /* 0x00008000000079c5 */ /* 0x000fc40000010000 */
[----:B------:R-:W-:-:S05]  /*15340*/  WARPGROUP.ARRIVE ;  /* 0x00000000000079c5 */ /* 0x000fca0000000000 */
[----:B------:R-:W-:Y:S01]  /*15350*/  MUFU.TANH R78, R78 ;  /* 0x0000004e004e7308 */ /* 0x000fe20000002400 */
[----:B------:R-:W-:Y:S01]  /*15360*/  HGMMA.64x128x16.F32.BF16 R88, R168, gdesc[UR4].tnspB, R88, gsb0 ;  /* 0x41e00004a8587df0 */ /* 0x000fe20008001858 */
[----:B------:R-:W-:Y:S02]  /*15370*/  R2UR UR6, R38 ;  /* 0x00000000260672ca */ /* 0x000fe400000e0000 */
[----:B------:R-:W-:Y:S02]  /*15380*/  R2UR UR7, R39 ;  /* 0x00000000270772ca */ /* 0x000fe400000e0000 */
[----:B-1----:R-:W-:Y:S02]  /*15390*/  FMNMX.FTZ R9, R9, R6, !PT ;  /* 0x0000000609097209 */ /* 0x002fe40007810000 */
[----:B------:R-:W-:Y:S03]  /*153a0*/  MUFU.TANH R79, R79 ;  /* 0x0000004f004f7308 */ /* 0x000fe60000002400 */
[----:B------:R-:W1:Y:S05]  /*153b0*/  SHFL.BFLY PT, R6, R9, 0x1, 0x1f ;  /* 0x0c201f0009067f89 */ /* 0x000e6a00000e0000 */
[----:B------:R-:W-:Y:S08]  /*153c0*/  MUFU.TANH R81, R81 ;  /* 0x0000005100517308 */ /* 0x000ff00000002400 */
[----:B------:R-:W-:Y:S08]  /*153d0*/  MUFU.TANH R82, R82 ;  /* 0x0000005200527308 */ /* 0x000ff00000002400 */
[----:B------:R-:W-:Y:S01]  /*153e0*/  MUFU.TANH R83, R83 ;  /* 0x0000005300537308 */ /* 0x000fe20000002400 */
[----:B-1----:R-:W-:-:S07]  /*153f0*/  FMNMX.FTZ R9, R9, R6, !PT ;  /* 0x0000000609097209 */ /* 0x002fce0007810000 */
[----:B------:R-:W-:Y:S01]  /*15400*/  MUFU.TANH R84, R84 ;  /* 0x0000005400547308 */ /* 0x000fe20000002400 */
[C---:B------:R-:W-:Y:S01]  /*15410*/  FMUL.FTZ R86, R9.reuse, R7 ;  /* 0x0000000709567220 */ /* 0x040fe20000410000 */
[----:B------:R-:W-:-:S03]  /*15420*/  FADD.FTZ R6, -R9, R11 ;  /* 0x0000000b09067221 */ /* 0x000fc60000010100 */
[-CC-:B------:R-:W-:Y:S01]  /*15430*/  FFMA.FTZ R180, R0, R7.reuse, -R86.reuse ;  /* 0x0000000700b47223 */ /* 0x180fe20000010856 */
[----:B------:R-:W-:Y:S01]  /*15440*/  FMNMX.FTZ R0, R15, R12, !PT ;  /* 0x0000000c0f007209 */ /* 0x000fe20007810000 */
[-CC-:B------:R-:W-:Y:S01]  /*15450*/  FFMA.FTZ R38, R29, R7.reuse, -R86.reuse ;  /* 0x000000071d267223 */ /* 0x180fe20000010856 */
[-CC-:B------:R-:W-:Y:S01]  /*15460*/  FFMA.FTZ R176, R28, R7.reuse, -R86.reuse ;  /* 0x000000071cb07223 */ /* 0x180fe20000010856 */
[----:B------:R-:W-:Y:S01]  /*15470*/  VIADD R28, R8, 0x280 ;  /* 0x00000280081c7836 */ /* 0x000fe20000000000 */
[----:B------:R-:W-:Y:S01]  /*15480*/  FMNMX.FTZ R0, R20, R0, !PT ;  /* 0x0000000014007209 */ /* 0x000fe20007810000 */
[-CC-:B------:R-:W-:Y:S01]  /*15490*/  FFMA.FTZ R11, R14, R7.reuse, -R86.reuse ;  /* 0x000000070e0b7223 */ /* 0x180fe20000010856 */
[-C--:B------:R-:W-:Y:S01]  /*154a0*/  FMUL.FTZ R6, R6, R7.reuse ;  /* 0x0000000706067220 */ /* 0x080fe20000410000 */
[----:B------:R-:W-:Y:S01]  /*154b0*/  MUFU.EX2 R180, R180 ;  /* 0x000000b400b47308 */ /* 0x000fe20000000800 */
[----:B------:R-:W-:Y:S01]  /*154c0*/  FMNMX.FTZ R0, R21, R0, !PT ;  /* 0x0000000015007209 */ /* 0x000fe20007810000 */
[-CC-:B------:R-:W-:Y:S01]  /*154d0*/  FFMA.FTZ R182, R24, R7.reuse, -R86.reuse ;  /* 0x0000000718b67223 */ /* 0x180fe20000010856 */
[-CC-:B------:R-:W-:Y:S01]  /*154e0*/  FFMA.FTZ R24, R26, R7.reuse, -R86.reuse ;  /* 0x000000071a187223 */ /* 0x180fe20000010856 */
[-CC-:B------:R-:W-:Y:S01]  /*154f0*/  FFMA.FTZ R178, R32, R7.reuse, -R86.reuse ;  /* 0x0000000720b27223 */ /* 0x180fe20000010856 */
[----:B------:R-:W-:Y:S01]  /*15500*/  FMNMX.FTZ R0, R25, R0, !PT ;  /* 0x0000000019007209 */ /* 0x000fe20007810000 */
[-CC-:B------:R-:W-:Y:S01]  /*15510*/  FFMA.FTZ R39, R34, R7.reuse, -R86.reuse ;  /* 0x0000000722277223 */ /* 0x180fe20000010856 */
[-CC-:B------:R-:W-:Y:S01]  /*15520*/  FFMA.FTZ R172, R36, R7.reuse, -R86.reuse ;  /* 0x0000000724ac7223 */ /* 0x180fe20000010856 */
[----:B------:R-:W1:Y:S01]  /*15530*/  MUFU.EX2 R6, R6 ;  /* 0x0000000600067308 */ /* 0x000e620000000800 */
[----:B------:R-:W-:Y:S01]  /*15540*/  FMNMX.FTZ R29, R27, R0, !PT ;  /* 0x000000001b1d7209 */ /* 0x000fe20007810000 */
[-CC-:B------:R-:W-:Y:S01]  /*15550*/  FFMA.FTZ R26, R37, R7.reuse, -R86.reuse ;  /* 0x00000007251a7223 */ /* 0x180fe20000010856 */
[-CC-:B------:R-:W-:Y:S01]  /*15560*/  FFMA.FTZ R174, R42, R7.reuse, -R86.reuse ;  /* 0x000000072aae7223 */ /* 0x180fe20000010856 */
[--C-:B------:R-:W-:Y:S01]  /*15570*/  FFMA.FTZ R32, R44, R7, -R86.reuse ;  /* 0x000000072c207223 */ /* 0x100fe20000010856 */
[----:B------:R-:W-:Y:S01]  /*15580*/  FMNMX.FTZ R0, R30, R29, !PT ;  /* 0x0000001d1e007209 */ /* 0x000fe20007810000 */
[-CC-:B------:R-:W-:Y:S01]  /*15590*/  FFMA.FTZ R34, R48, R7.reuse, -R86.reuse ;  /* 0x0000000730227223 */ /* 0x180fe20000010856 */
[-CC-:B------:R-:W-:Y:S01]  /*155a0*/  FFMA.FTZ R36, R51, R7.reuse, -R86.reuse ;  /* 0x0000000733247223 */ /* 0x180fe20000010856 */
[----:B------:R-:W2:Y:S01]  /*155b0*/  MUFU.EX2 R11, R11 ;  /* 0x0000000b000b7308 */ /* 0x000ea20000000800 */
[----:B------:R-:W-:Y:S01]  /*155c0*/  FMNMX.FTZ R0, R31, R0, !PT ;  /* 0x000000001f007209 */ /* 0x000fe20007810000 */
[-CC-:B------:R-:W-:Y:S01]  /*155d0*/  FFMA.FTZ R44, R55, R7.reuse, -R86.reuse ;  /* 0x00000007372c7223 */ /* 0x180fe20000010856 */
[-CC-:B------:R-:W-:Y:S01]  /*155e0*/  FFMA.FTZ R42, R61, R7.reuse, -R86.reuse ;  /* 0x000000073d2a7223 */ /* 0x180fe20000010856 */
[-CC-:B------:R-:W-:Y:S01]  /*155f0*/  FFMA.FTZ R37, R65, R7.reuse, -R86.reuse ;  /* 0x0000000741257223 */ /* 0x180fe20000010856 */
[----:B------:R-:W-:Y:S01]  /*15600*/  FMNMX.FTZ R0, R33, R0, !PT ;  /* 0x0000000021007209 */ /* 0x000fe20007810000 */
[-CC-:B------:R-:W-:Y:S01]  /*15610*/  FFMA.FTZ R48, R68, R7.reuse, -R86.reuse ;  /* 0x0000000744307223 */ /* 0x180fe20000010856 */
[-C--:B------:R-:W-:Y:S01]  /*15620*/  FFMA.FTZ R51, R69, R7.reuse, -R86 ;  /* 0x0000000745337223 */ /* 0x080fe20000010856 */
[----:B------:R-:W-:Y:S01]  /*15630*/  MUFU.EX2 R182, R182 ;  /* 0x000000b600b67308 */ /* 0x000fe20000000800 */
[----:B0-----:R-:W-:Y:S01]  /*15640*/  FMNMX.FTZ R29, R35, R0, !PT ;  /* 0x00000000231d7209 */ /* 0x001fe20007810000 */
[----:B-1----:R-:W-:Y:S01]  /*15650*/  FFMA.FTZ R4, R6, R4, R180 ;  /* 0x0000000406047223 */ /* 0x002fe200000100b4 */
[-CC-:B------:R-:W-:Y:S01]  /*15660*/  FFMA.FTZ R55, R77, R7.reuse, -R86.reuse ;  /* 0x000000074d377223 */ /* 0x180fe20000010856 */
[----:B------:R-:W-:Y:S01]  /*15670*/  FFMA.FTZ R76, R76, R7, -R86 ;  /* 0x000000074c4c7223 */ /* 0x000fe20000010856 */
[----:B------:R-:W-:-:S03]  /*15680*/  FMNMX.FTZ R0, R40, R29, !PT ;  /* 0x0000001d28007209 */ /* 0x000fc60007810000 */
[----:B------:R-:W-:Y:S01]  /*15690*/  MUFU.EX2 R24, R24 ;  /* 0x0000001800187308 */ /* 0x000fe20000000800 */
[----:B------:R-:W-:Y:S02]  /*156a0*/  FMNMX.FTZ R0, R41, R0, !PT ;  /* 0x0000000029007209 */ /* 0x000fe40007810000 */
[----:B--2---:R-:W-:Y:S02]  /*156b0*/  F2FP.BF16.F32.PACK_AB R180, R11, R180 ;  /* 0x000000b40bb4723e */ /* 0x004fe400000010ff */
        /* <DEDUP_REMOVED lines=15> */
[----:B------:R-:W-:-:S03]  /*157b0*/  IMAD.MOV.U32 R29, RZ, RZ, 0x40000040 ;  /* 0x40000040ff1d7424 */ /* 0x000fc600078e00ff */
[----:B------:R-:W-:-:S03]  /*157c0*/  FMNMX.FTZ R0, R67, R0, !PT ;  /* 0x0000000043007209 */ /* 0x000fc60007810000 */
[----:B------:R-:W-:Y:S01]  /*157d0*/  MUFU.EX2 R26, R26 ;  /* 0x0000001a001a7308 */ /* 0x000fe20000000800 */
[----:B------:R-:W-:-:S07]  /*157e0*/  FMNMX.FTZ R0, R70, R0, !PT ;  /* 0x0000000046007209 */ /* 0x000fce0007810000 */
[----:B------:R-:W-:Y:S01]  /*157f0*/  MUFU.EX2 R174, R174 ;  /* 0x000000ae00ae7308 */ /* 0x000fe20000000800 */
[----:B------:R-:W-:Y:S02]  /*15800*/  WARPGROUP.DEPBAR.LE gsb0, 0x0 ;  /* 0x00008000000079c5 */ /* 0x000fe40000010000 */
[----:B------:R-:W-:Y:S01]  /*15810*/  WARPGROUP.ARRIVE ;  /* 0x00000000000079c5 */ /* 0x000fe20000000000 */
[-CC-:B------:R-:W-:Y:S01]  /*15820*/  FFMA.FTZ R168, R46, R7.reuse, -R86.reuse ;  /* 0x000000072ea87223 */ /* 0x180fe20000010856 */
[-CC-:B------:R-:W-:Y:S01]  /*15830*/  FFMA.FTZ R170, R50, R7.reuse, -R86.reuse ;  /* 0x0000000732aa7223 */ /* 0x180fe20000010856 */
[-CC-:B------:R-:W-:Y:S02]  /*15840*/  FFMA.FTZ R50, R59, R7.reuse, -R86.reuse ;  /* 0x000000073b327223 */ /* 0x180fe40000010856 */
[----:B------:R-:W-:Y:S01]  /*15850*/  MUFU.EX2 R32, R32 ;  /* 0x0000002000207308 */ /* 0x000fe20000000800 */
[-CC-:B------:R-:W-:Y:S01]  /*15860*/  FFMA.FTZ R46, R64, R7.reuse, -R86.reuse ;  /* 0x00000007402e7223 */ /* 0x180fe20000010856 */
[----:B------:R-:W-:Y:S01]  /*15870*/  HGMMA.64x128x16.F32.BF16 R88, R152, gdesc[UR4].tnspB, R88, gsb0 ;  /* 0x41e0000498587df0 */ /* 0x000fe20008001858 */
[----:B------:R-:W-:Y:S01]  /*15880*/  R2UR UR6, R28 ;  /* 0x000000001c0672ca */ /* 0x000fe200000e0000 */
[----:B------:R-:W-:Y:S01]  /*15890*/  VIADD R28, R8, 0x300 ;  /* 0x00000300081c7836 */ /* 0x000fe20000000000 */
[----:B------:R-:W-:Y:S01]  /*158a0*/  R2UR UR7, R29 ;  /* 0x000000001d0772ca */ /* 0x000fe200000e0000 */
[----:B------:R-:W-:Y:S01]  /*158b0*/  FFMA.FTZ R59, R73, R7, -R86 ;  /* 0x00000007493b7223 */ /* 0x000fe20000010856 */
        /* <DEDUP_REMOVED lines=13> */
[----:B------:R-:W-:Y:S04]  /*15990*/  MUFU.EX2 R44, R44 ;  /* 0x0000002c002c7308 */ /* 0x000fe80000000800 */
[----:B------:R-:W0:Y:S04]  /*159a0*/  SHFL.BFLY PT, R29, R0, 0x2, 0x1f ;  /* 0x0c401f00001d7f89 */ /* 0x000e2800000e0000 */
[----:B------:R-:W-:Y:S08]  /*159b0*/  MUFU.EX2 R50, R50 ;  /* 0x0000003200327308 */ /* 0x000ff00000000800 */
[----:B------:R-:W-:Y:S08]  /*159c0*/  MUFU.EX2 R42, R42 ;  /* 0x0000002a002a7308 */ /* 0x000ff00000000800 */
[----:B------:R-:W-:Y:S01]  /*159d0*/  MUFU.EX2 R46, R46 ;  /* 0x0000002e002e7308 */ /* 0x000fe20000000800 */
[----:B0-----:R-:W-:Y:S01]  /*159e0*/  FMNMX.FTZ R14, R0, R29, !PT ;  /* 0x0000001d000e7209 */ /* 0x001fe20007810000 */
[----:B------:R-:W-:-:S06]  /*159f0*/  IMAD.MOV.U32 R29, RZ, RZ, 0x40000040 ;  /* 0x40000040ff1d7424 */ /* 0x000fcc00078e00ff */
[----:B------:R-:W-:Y:S01]  /*15a00*/  MUFU.EX2 R37, R37 ;  /* 0x0000002500257308 */ /* 0x000fe20000000800 */
[----:B------:R-:W0:Y:S07]  /*15a10*/  SHFL.BFLY PT, R0, R14, 0x1, 0x1f ;  /* 0x0c201f000e007f89 */ /* 0x000e2e00000e0000 */
[----:B------:R-:W1:Y:S08]  /*15a20*/  MUFU.EX2 R48, R48 ;  /* 0x0000003000307308 */ /* 0x000e700000000800 */
[----:B------:R-:W-:Y:S08]  /*15a30*/  MUFU.EX2 R51, R51 ;  /* 0x0000003300337308 */ /* 0x000ff00000000800 */
[----:B------:R-:W-:Y:S01]  /*15a40*/  MUFU.EX2 R55, R55 ;  /* 0x0000003700377308 */ /* 0x000fe20000000800 */
[----:B0-----:R-:W-:-:S05]  /*15a50*/  FMNMX.FTZ R14, R14, R0, !PT ;  /* 0x000000000e0e7209 */ /* 0x001fca0007810000 */
[----:B------:R-:W-:Y:S02]  /*15a60*/  FADD.FTZ R0, -R14, R12 ;  /* 0x0000000c0e007221 */ /* 0x000fe40000010100 */
[----:B------:R-:W-:Y:S02]  /*15a70*/  MUFU.EX2 R59, R59 ;  /* 0x0000003b003b7308 */ /* 0x000fe40000000800 */
[----:B------:R-:W-:-:S06]  /*15a80*/  FMUL.FTZ R0, R0, R7 ;  /* 0x0000000700007220 */ /* 0x000fcc0000410000 */
[----:B------:R-:W-:Y:S08]  /*15a90*/  MUFU.EX2 R0, R0 ;  /* 0x0000000000007308 */ /* 0x000ff00000000800 */
[----:B------:R-:W-:Y:S01]  /*15aa0*/  MUFU.EX2 R12, R76 ;  /* 0x0000004c000c7308 */ /* 0x000fe20000000800 */
[----:B------:R-:W-:Y:S02]  /*15ab0*/  WARPGROUP.DEPBAR.LE gsb0, 0x0 ;  /* 0x00008000000079c5 */ /* 0x000fe40000010000 */
[----:B------:R-:W-:Y:S01]  /*15ac0*/  WARPGROUP.ARRIVE ;  /* 0x00000000000079c5 */ /* 0x000fe20000000000 */
[-CC-:B------:R-:W-:Y:S01]  /*15ad0*/  FFMA.FTZ R152, R54, R7.reuse, -R86.reuse ;  /* 0x0000000736987223 */ /* 0x180fe20000010856 */
[-CC-:B------:R-:W-:Y:S01]  /*15ae0*/  FFMA.FTZ R154, R57, R7.reuse, -R86.reuse ;  /* 0x00000007399a7223 */ /* 0x180fe20000010856 */
[-CC-:B------:R-:W-:Y:S01]  /*15af0*/  FFMA.FTZ R54, R72, R7.reuse, -R86.reuse ;  /* 0x0000000748367223 */ /* 0x180fe20000010856 */
[----:B------:R-:W-:-:S02]  /*15b00*/  FFMA.FTZ R57, R80, R7, -R86 ;  /* 0x0000000750397223 */ /* 0x000fc40000010856 */
[----:B------:R-:W-:Y:S01]  /*15b10*/  HGMMA.64x128x16.F32.BF16 R88, R156, gdesc[UR4].tnspB, R88, gsb0 ;  /* 0x41e000049c587df0 */ /* 0x000fe20008001858 */
[----:B------:R-:W-:Y:S01]  /*15b20*/  R2UR UR6, R28 ;  /* 0x000000001c0672ca */ /* 0x000fe200000e0000 */
[-C--:B------:R-:W-:Y:S01]  /*15b30*/  FMUL.FTZ R28, R14, R7.reuse ;  /* 0x000000070e1c7220 */ /* 0x080fe20000410000 */
[----:B------:R-:W-:Y:S01]  /*15b40*/  R2UR UR7, R29 ;  /* 0x000000001d0772ca */ /* 0x000fe200000e0000 */
[----:B------:R-:W-:Y:S02]  /*15b50*/  MUFU.EX2 R152, R152 ;  /* 0x0000009800987308 */ /* 0x000fe40000000800 */
[-CC-:B------:R-:W-:Y:S01]  /*15b60*/  FFMA.FTZ R181, R15, R7.reuse, -R28.reuse ;  /* 0x000000070fb57223 */ /* 0x180fe2000001081c */
[-CC-:B------:R-:W-:Y:S01]  /*15b70*/  FFMA.FTZ R15, R20, R7.reuse, -R28.reuse ;  /* 0x00000007140f7223 */ /* 0x180fe2000001081c */
[-CC-:B------:R-:W-:Y:S01]  /*15b80*/  FFMA.FTZ R183, R21, R7.reuse, -R28.reuse ;  /* 0x0000000715b77223 */ /* 0x180fe2000001081c */
[----:B------:R-:W-:Y:S02]  /*15b90*/  VIADD R20, R8, 0x380 ;  /* 0x0000038008147836 */ /* 0x000fe40000000000 */
[-CC-:B------:R-:W-:Y:S01]  /*15ba0*/  FFMA.FTZ R25, R25, R7.reuse, -R28.reuse ;  /* 0x0000000719197223 */ /* 0x180fe2000001081c */
[----:B------:R-:W-:Y:S01]  /*15bb0*/  IMAD.MOV.U32 R21, RZ, RZ, 0x40000040 ;  /* 0x40000040ff157424 */ /* 0x000fe200078e00ff */
        /* <DEDUP_REMOVED lines=40> */
[-C--:B------:R-:W-:Y:S01]  /*15e40*/  FFMA.FTZ R156, R60, R7.reuse, -R86 ;  /* 0x000000073c9c7223 */ /* 0x080fe20000010856 */
[-C--:B------:R-:W-:Y:S01]  /*15e50*/  FFMA.FTZ R157, R66, R7.reuse, -R28 ;  /* 0x00000007429d7223 */ /* 0x080fe2000001081c */
[-C--:B------:R-:W-:Y:S02]  /*15e60*/  FFMA.FTZ R158, R62, R7.reuse, -R86 ;  /* 0x000000073e9e7223 */ /* 0x080fe40000010856 */
[----:B------:R-:W-:Y:S01]  /*15e70*/  MUFU.EX2 R154, R154 ;  /* 0x0000009a009a7308 */ /* 0x000fe20000000800 */
[----:B------:R-:W-:Y:S01]  /*15e80*/  FFMA.FTZ R159, R70, R7, -R28 ;  /* 0x00000007469f7223 */ /* 0x000fe2000001081c */
[----:B------:R-:W-:Y:S01]  /*15e90*/  HGMMA.64x128x16.F32.BF16 R88, R160, gdesc[UR4].tnspB, R88, gsb0 ;  /* 0x41e00004a0587df0 */ /* 0x000fe20008001858 */
[----:B------:R-:W-:Y:S02]  /*15ea0*/  R2UR UR6, R20 ;  /* 0x00000000140672ca */ /* 0x000fe400000e0000 */
[----:B------:R-:W-:-:S02]  /*15eb0*/  R2UR UR7, R21 ;  /* 0x00000000150772ca */ /* 0x000fc400000e0000 */
[----:B------:R-:W-:Y:S01]  /*15ec0*/  @!P1 PRMT R20, RZ, 0x654, R10 ;  /* 0x00000654ff149816 */ /* 0x000fe2000000000a */
        /* <DEDUP_REMOVED lines=8> */
[----:B------:R-:W2:Y:S08]  /*15f50*/  MUFU.EX2 R79, R79 ;  /* 0x0000004f004f7308 */ /* 0x000eb00000000800 */
[----:B------:R-:W-:Y:S08]  /*15f60*/  MUFU.EX2 R81, R81 ;  /* 0x0000005100517308 */ /* 0x000ff00000000800 */
[----:B------:R-:W3:Y:S08]  /*15f70*/  MUFU.EX2 R57, R57 ;  /* 0x0000003900397308 */ /* 0x000ef00000000800 */
[----:B------:R-:W4:Y:S08]  /*15f80*/  MUFU.EX2 R82, R82 ;  /* 0x0000005200527308 */ /* 0x000f300000000800 */
[----:B------:R-:W-:Y:S01]  /*15f90*/  MUFU.EX2 R83, R83 ;  /* 0x0000005300537308 */ /* 0x000fe20000000800 */
[----:B------:R-:W-:-:S02]  /*15fa0*/  WARPGROUP.DEPBAR.LE gsb0, 0x0 ;  /* 0x00008000000079c5 */ /* 0x000fc40000010000 */
[----:B------:R-:W-:Y:S01]  /*15fb0*/  WARPGROUP.ARRIVE ;  /* 0x00000000000079c5 */ /* 0x000fe20000000000 */
[----:B------:R-:W-:Y:S01]  /*15fc0*/  FFMA.FTZ R161, R74, R7, -R28 ;  /* 0x000000074aa17223 */ /* 0x000fe2000001081c */
[----:B-1----:R-:W-:Y:S02]  /*15fd0*/  F2FP.BF16.F32.PACK_AB R160, R48, R37 ;  /* 0x0000002530a0723e */ /* 0x002fe400000010ff */
[----:B0-----:R-:W-:Y:S02]  /*15fe0*/  F2FP.BF16.F32.PACK_AB R162, R54, R51 ;  /* 0x0000003336a2723e */ /* 0x001fe400000010ff */
[----:B------:R-:W-:Y:S01]  /*15ff0*/  HGMMA.64x128x16.F32.BF16 R88, R164, gdesc[UR4].tnspB, R88, gsb0 ;  /* 0x41e00004a4587df0 */ /* 0x000fe20008001858 */
[----:B------:R-:W-:Y:S01]  /*16000*/  MUFU.EX2 R161, R161 ;  /* 0x000000a100a17308 */ /* 0x000fe20000000800 */
[----:B--2---:R-:W-:Y:S01]  /*16010*/  F2FP.BF16.F32.PACK_AB R163, R79, R78 ;  /* 0x0000004e4fa3723e */ /* 0x004fe200000010ff */
[----:B------:R-:W-:Y:S02]  /*16020*/  WARPGROUP.DEPBAR.LE gsb0, 0x0 ;  /* 0x00008000000079c5 */ /* 0x000fe40000010000 */
[----:B------:R0:W-:Y:S01]  /*16030*/  @!P1 SYNCS.ARRIVE.TRANS64.RED.A1T0 RZ, [R20+URZ], RZ ;  /* 0x000000ff14ff99a7 */ /* 0x0001e2000810043f */
[----:B------:R-:W-:-:S02]  /*16040*/  F2FP.BF16.F32.PACK_AB R166, R12, R59 ;  /* 0x0000003b0ca6723e */ /* 0x000fc400000010ff */
[----:B---3--:R-:W-:Y:S02]  /*16050*/  F2FP.BF16.F32.PACK_AB R164, R57, R55 ;  /* 0x0000003739a4723e */ /* 0x008fe400000010ff */
[----:B----4-:R-:W-:Y:S01]  /*16060*/  F2FP.BF16.F32.PACK_AB R165, R82, R81 ;  /* 0x0000005152a5723e */ /* 0x010fe200000010ff */
[----:B0-----:R-:W-:Y:S01]  /*16070*/  FFMA.FTZ R20, R0, R3, R181 ;  /* 0x0000000300147223 */ /* 0x001fe200000100b5 */
[----:B------:R-:W-:Y:S01]  /*16080*/  FADD.FTZ R3, R11, R4 ;  /* 0x000000040b037221 */ /* 0x000fe20000010000 */
[----:B------:R0:W-:Y:S01]  /*16090*/  @!P1 SYNCS.ARRIVE.TRANS64.RED.A1T0 RZ, [R13+URZ], RZ ;  /* 0x000000ff0dff99a7 */ /* 0x0001e2000810043f */
[----:B------:R-:W-:Y:S01]  /*160a0*/  FFMA.FTZ R4, R63, R7, -R28 ;  /* 0x000000073f047223 */ /* 0x000fe2000001081c */
[----:B------:R-:W-:Y:S01]  /*160b0*/  FADD.FTZ R20, R15, R20 ;  /* 0x000000140f147221 */ /* 0x000fe20000010000 */
[----:B------:R-:W-:Y:S01]  /*160c0*/  FADD.FTZ R3, R182, R3 ;  /* 0x00000003b6037221 */ /* 0x000fe20000010000 */
[C---:B------:R-:W-:Y:S02]  /*160d0*/  F2FP.BF16.F32.PACK_AB R182, R24.reuse, R182 ;  /* 0x000000b618b6723e */ /* 0x040fe400000010ff */
[----:B------:R-:W-:Y:S01]  /*160e0*/  FADD.FTZ R20, R183, R20 ;  /* 0x00000014b7147221 */ /* 0x000fe20000010000 */
[----:B------:R-:W-:Y:S01]  /*160f0*/  FADD.FTZ R3, R24, R3 ;  /* 0x0000000318037221 */ /* 0x000fe20000010000 */
[----:B------:R-:W1:Y:S01]  /*16100*/  MUFU.EX2 R4, R4 ;  /* 0x0000000400047308 */ /* 0x000e620000000800 */
[----:B------:R-:W-:Y:S01]  /*16110*/  F2FP.BF16.F32.PACK_AB R181, R15, R181 ;  /* 0x000000b50fb5723e */ /* 0x000fe200000010ff */
[----:B------:R-:W-:Y:S01]  /*16120*/  FADD.FTZ R40, R25, R20 ;  /* 0x0000001419287221 */ /* 0x000fe20000010000 */
[----:B------:R-:W-:Y:S01]  /*16130*/  FADD.FTZ R3, R176, R3 ;  /* 0x00000003b0037221 */ /* 0x000fe20000010000 */
[C---:B------:R-:W-:Y:S01]  /*16140*/  F2FP.BF16.F32.PACK_AB R176, R38.reuse, R176 ;  /* 0x000000b026b0723e */ /* 0x040fe200000010ff */
[----:B------:R-:W-:Y:S01]  /*16150*/  FFMA.FTZ R20, R67, R7, -R28 ;  /* 0x0000000743147223 */ /* 0x000fe2000001081c */
[----:B------:R-:W-:Y:S01]  /*16160*/  FADD.FTZ R40, R177, R40 ;  /* 0x00000028b1287221 */ /* 0x000fe20000010000 */
[----:B------:R-:W-:Y:S01]  /*16170*/  FADD.FTZ R3, R38, R3 ;  /* 0x0000000326037221 */ /* 0x000fe20000010000 */
[----:B------:R-:W-:Y:S01]  /*16180*/  MUFU.EX2 R24, R75 ;  /* 0x0000004b00187308 */ /* 0x000fe20000000800 */
[----:B------:R-:W-:Y:S01]  /*16190*/  F2FP.BF16.F32.PACK_AB R183, R25, R183 ;  /* 0x000000b719b7723e */ /* 0x000fe200000010ff */
[----:B------:R-:W-:Y:S01]  /*161a0*/  FADD.FTZ R52, R27, R40 ;  /* 0x000000281b347221 */ /* 0x000fe20000010000 */
[----:B------:R-:W-:Y:S01]  /*161b0*/  FADD.FTZ R56, R178, R3 ;  /* 0x00000003b2387221 */ /* 0x000fe20000010000 */
[-CC-:B------:R-:W-:Y:S01]  /*161c0*/  FFMA.FTZ R40, R71, R7.reuse, -R28.reuse ;  /* 0x0000000747287223 */ /* 0x180fe2000001081c */
[----:B------:R-:W-:Y:S01]  /*161d0*/  FFMA.FTZ R28, R84, R7, -R28 ;  /* 0x00000007541c7223 */ /* 0x000fe2000001081c */
[----:B------:R-:W-:Y:S01]  /*161e0*/  FADD.FTZ R52, R179, R52 ;  /* 0x00000034b3347221 */ /* 0x000fe20000010000 */
[----:B------:R-:W-:Y:S01]  /*161f0*/  FADD.FTZ R3, R39, R56 ;  /* 0x0000003827037221 */ /* 0x000fe20000010000 */
[----:B------:R-:W2:Y:S01]  /*16200*/  MUFU.EX2 R20, R20 ;  /* 0x0000001400147308 */ /* 0x000ea20000000800 */
[----:B------:R-:W-:Y:S01]  /*16210*/  F2FP.BF16.F32.PACK_AB R177, R27, R177 ;  /* 0x000000b11bb1723e */ /* 0x000fe200000010ff */
[----:B------:R-:W-:Y:S01]  /*16220*/  FADD.FTZ R52, R29, R52 ;  /* 0x000000341d347221 */ /* 0x000fe20000010000 */
[----:B------:R-:W-:Y:S01]  /*16230*/  FADD.FTZ R3, R172, R3 ;  /* 0x00000003ac037221 */ /* 0x000fe20000010000 */
[----:B------:R-:W-:Y:S01]  /*16240*/  F2FP.BF16.F32.PACK_AB R172, R26, R172 ;  /* 0x000000ac1aac723e */ /* 0x000fe200000010ff */
[----:B------:R-:W-:-:S02]  /*16250*/  IMAD.MOV.U32 R15, RZ, RZ, R194 ;  /* 0x000000ffff0f7224 */ /* 0x000fc400078e00c2 */
[----:B0-----:R-:W-:Y:S01]  /*16260*/  FADD.FTZ R13, R173, R52 ;  /* 0x00000034ad0d7221 */ /* 0x001fe20000010000 */
[----:B------:R-:W-:Y:S01]  /*16270*/  FADD.FTZ R3, R26, R3 ;  /* 0x000000031a037221 */ /* 0x000fe20000010000 */
[----:B------:R-:W0:Y:S01]  /*16280*/  MUFU.EX2 R40, R40 ;  /* 0x0000002800287308 */ /* 0x000e220000000800 */
[----:B------:R-:W-:Y:S01]  /*16290*/  F2FP.BF16.F32.PACK_AB R178, R39, R178 ;  /* 0x000000b227b2723e */ /* 0x000fe200000010ff */
[----:B------:R-:W-:Y:S01]  /*162a0*/  FADD.FTZ R52, R30, R13 ;  /* 0x0000000d1e347221 */ /* 0x000fe20000010000 */
[----:B------:R-:W-:Y:S01]  /*162b0*/  FADD.FTZ R3, R174, R3 ;  /* 0x00000003ae037221 */ /* 0x000fe20000010000 */
[----:B------:R-:W-:Y:S01]  /*162c0*/  F2FP.BF16.F32.PACK_AB R179, R29, R179 ;  /* 0x000000b31db3723e */ /* 0x000fe200000010ff */
[----:B------:R-:W-:Y:S02]  /*162d0*/  IMAD.MOV.U32 R13, RZ, RZ, R196 ;  /* 0x000000ffff0d7224 */ /* 0x000fe400078e00c4 */
[----:B------:R-:W-:Y:S01]  /*162e0*/  FADD.FTZ R52, R175, R52 ;  /* 0x00000034af347221 */ /* 0x000fe20000010000 */
[----:B------:R-:W-:Y:S01]  /*162f0*/  FADD.FTZ R3, R32, R3 ;  /* 0x0000000320037221 */ /* 0x000fe20000010000 */
[----:B------:R-:W3:Y:S01]  /*16300*/  MUFU.EX2 R28, R28 ;  /* 0x0000001c001c7308 */ /* 0x000ee20000000800 */
        /* <DEDUP_REMOVED lines=9> */
[----:B------:R-:W-:Y:S02]  /*163a0*/  F2FP.BF16.F32.PACK_AB R168, R34, R168 ;  /* 0x000000a822a8723e */ /* 0x000fe400000010ff */
        /* <DEDUP_REMOVED lines=14> */
[C---:B-1----:R-:W-:Y:S02]  /*16490*/  F2FP.BF16.F32.PACK_AB R155, R4.reuse, R155 ;  /* 0x0000009b049b723e */ /* 0x042fe400000010ff */
[----:B------:R-:W-:Y:S01]  /*164a0*/  FADD.FTZ R26, R4, R11 ;  /* 0x0000000b041a7221 */ /* 0x000fe20000010000 */
[----:B------:R-:W-:Y:S01]  /*164b0*/  FADD.FTZ R3, R156, R3 ;  /* 0x000000039c037221 */ /* 0x000fe20000010000 */
[----:B------:R-:W-:Y:S02]  /*164c0*/  F2FP.BF16.F32.PACK_AB R152, R44, R152 ;  /* 0x000000982c98723e */ /* 0x000fe400000010ff */
[----:B------:R-:W-:Y:S01]  /*164d0*/  FADD.FTZ R11, R157, R26 ;  /* 0x0000001a9d0b7221 */ /* 0x000fe20000010000 */
[----:B------:R-:W-:Y:S01]  /*164e0*/  FADD.FTZ R3, R42, R3 ;  /* 0x000000032a037221 */ /* 0x000fe20000010000 */
[----:B------:R-:W-:-:S02]  /*164f0*/  F2FP.BF16.F32.PACK_AB R154, R50, R154 ;  /* 0x0000009a329a723e */ /* 0x000fc400000010ff */
[----:B--2---:R-:W-:Y:S01]  /*16500*/  FADD.FTZ R26, R20, R11 ;  /* 0x0000000b141a7221 */ /* 0x004fe20000010000 */
[----:B------:R-:W-:Y:S01]  /*16510*/  FADD.FTZ R3, R158, R3 ;  /* 0x000000039e037221 */ /* 0x000fe20000010000 */
[----:B------:R-:W-:Y:S02]  /*16520*/  F2FP.BF16.F32.PACK_AB R156, R42, R156 ;  /* 0x0000009c2a9c723e */ /* 0x000fe400000010ff */
[----:B------:R-:W-:Y:S01]  /*16530*/  FADD.FTZ R11, R159, R26 ;  /* 0x0000001a9f0b7221 */ /* 0x000fe20000010000 */
[----:B------:R-:W-:Y:S01]  /*16540*/  FADD.FTZ R8, R46, R3 ;  /* 0x000000032e087221 */ /* 0x000fe20000010000 */
[----:B------:R-:W-:Y:S02]  /*16550*/  F2FP.BF16.F32.PACK_AB R157, R20, R157 ;  /* 0x0000009d149d723e */ /* 0x000fe400000010ff */
[----:B0-----:R-:W-:Y:S01]  /*16560*/  FADD.FTZ R10, R40, R11 ;  /* 0x0000000b280a7221 */ /* 0x001fe20000010000 */
[----:B------:R-:W-:Y:S01]  /*16570*/  FADD.FTZ R3, R37, R8 ;  /* 0x0000000825037221 */ /* 0x000fe20000010000 */
[----:B------:R-:W-:-:S02]  /*16580*/  F2FP.BF16.F32.PACK_AB R158, R46, R158 ;  /* 0x0000009e2e9e723e */ /* 0x000fc400000010ff */
[----:B------:R-:W-:Y:S01]  /*16590*/  FADD.FTZ R11, R161, R10 ;  /* 0x0000000aa10b7221 */ /* 0x000fe20000010000 */
[----:B------:R-:W-:Y:S01]  /*165a0*/  FADD.FTZ R4, R48, R3 ;  /* 0x0000000330047221 */ /* 0x000fe20000010000 */
[----:B------:R-:W-:Y:S02]  /*165b0*/  F2FP.BF16.F32.PACK_AB R159, R40, R159 ;  /* 0x0000009f289f723e */ /* 0x000fe400000010ff */
[C---:B------:R-:W-:Y:S01]  /*165c0*/  FADD.FTZ R11, R24.reuse, R11 ;  /* 0x0000000b180b7221 */ /* 0x040fe20000010000 */
[----:B------:R-:W-:Y:S01]  /*165d0*/  FADD.FTZ R3, R51, R4 ;  /* 0x0000000433037221 */ /* 0x000fe20000010000 */
[----:B------:R-:W-:Y:S02]  /*165e0*/  F2FP.BF16.F32.PACK_AB R161, R24, R161 ;  /* 0x000000a118a1723e */ /* 0x000fe400000010ff */
[----:B------:R-:W-:Y:S01]  /*165f0*/  FADD.FTZ R4, R78, R11 ;  /* 0x0000000b4e047221 */ /* 0x000fe20000010000 */
[----:B------:R-:W-:Y:S01]  /*16600*/  FADD.FTZ R8, R54, R3 ;  /* 0x0000000336087221 */ /* 0x000fe20000010000 */
[----:B---3--:R-:W-:-:S02]  /*16610*/  F2FP.BF16.F32.PACK_AB R167, R28, R83 ;  /* 0x000000531ca7723e */ /* 0x008fc400000010ff */
[----:B------:R-:W-:Y:S01]  /*16620*/  FADD.FTZ R4, R79, R4 ;  /* 0x000000044f047221 */ /* 0x000fe20000010000 */
[----:B------:R-:W-:Y:S01]  /*16630*/  FADD.FTZ R8, R55, R8 ;  /* 0x0000000837087221 */ /* 0x000fe20000010000 */
[----:B------:R-:W-:Y:S02]  /*16640*/  MOV R11, R9 ;  /* 0x00000009000b7202 */ /* 0x000fe40000000f00 */
        /* <DEDUP_REMOVED lines=8> */
[----:B------:R-:W-:Y:S06]  /*166d0*/  @P2 BRA `(.L_x_792) ;  /* 0xffffffd000e02947 */ /* 0x000fec000383ffff */
.L_x_781:
[----:B------:R-:W-:Y:S05]  /*166e0*/  BSYNC B0 ;  /* 0x0000000000007941 */ /* 0x000fea0003800000 */
.L_x_780:
        /* <DEDUP_REMOVED lines=67> */
.L_x_793:
[----:B------:R-:W-:Y:S01]  /*16b20*/  IMAD R8, R194, 0x8, R2 ;  /* 0x00000008c2087824 */ /* 0x000fe200078e0202 */
[----:B------:R-:W-:-:S04]  /*16b30*/  SHF.L.U32 R5, R196, 0x1f, RZ ;  /* 0x0000001fc4057819 */ /* 0x000fc800000006ff */
[----:B------:R0:W1:Y:S01]  /*16b40*/  SYNCS.PHASECHK.TRANS64.TRYWAIT P2, [R8+URZ+0x34850], R5 ;  /* 0x03485005080075a7 */ /* 0x000062000804017f */
[----:B------:R-:W-:Y:S05]  /*16b50*/  @!P0 BRA `(.L_x_794) ;  /* 0x0000000000048947 */ /* 0x000fea0003800000 */
[----:B------:R-:W-:Y:S01]  /*16b60*/  BPT.TRAP 0x1 ;  /* 0x000000040000795c */ /* 0x000fe20000300000 */
.L_x_794:
[----:B------:R-:W-:Y:S01]  /*16b70*/  VIADD R2, R2, 0x400 ;  /* 0x0000040002027836 */ /* 0x000fe20000000000 */
[----:B------:R-:W-:Y:S04]  /*16b80*/  BSSY B0, `(.L_x_795) ;  /* 0x0000008000007945 */ /* 0x000fe80003800000 */
[----:B------:R-:W-:-:S04]  /*16b90*/  SHF.R.U32.HI R2, RZ, 0x4, R2 ;  /* 0x00000004ff027819 */ /* 0x000fc80000011602 */
[----:B------:R-:W-:-:S04]  /*16ba0*/  LOP3.LUT R2, R2, 0x3fff, RZ, 0xc0, !PT ;  /* 0x00003fff02027812 */ /* 0x000fc800078ec0ff */
[----:B------:R-:W-:-:S05]  /*16bb0*/  LOP3.LUT R11, R2, 0x4000000, RZ, 0xfc, !PT ;  /* 0x04000000020b7812 */ /* 0x000fca00078efcff */
[----:B------:R-:W-:Y:S01]  /*16bc0*/  IMAD R0, R194, 0x800, R11 ;  /* 0x00000800c2007824 */ /* 0x000fe200078e020b */
[----:B-1----:R-:W-:Y:S06]  /*16bd0*/  @P2 BRA `(.L_x_796) ;  /* 0x0000000000082947 */ /* 0x002fec0003800000 */
[----:B------:R-:W1:Y:S02]  /*16be0*/  SYNCS.PHASECHK.TRANS64.TRYWAIT P0, [R8+URZ+0x34850], R5 ;  /* 0x03485005080075a7 */ /* 0x000e64000800017f */
[----:B-1----:R-:W-:Y:S05]  /*16bf0*/  @!P0 BRA `(.L_x_797) ;  /* 0x000000a400b48947 */ /* 0x002fea0003800000 */
.L_x_796:
[----:B------:R-:W-:Y:S05]  /*16c00*/  BSYNC B0 ;  /* 0x0000000000007941 */ /* 0x000fea0003800000 */
.L_x_795:
[----:B------:R-:W-:Y:S01]  /*16c10*/  IMAD.MOV.U32 R10, RZ, RZ, R0 ;  /* 0x000000ffff0a7224 */ /* 0x000fe200078e0000 */
[----:B------:R-:W-:Y:S01]  /*16c20*/  WARPGROUP.ARRIVE ;  /* 0x00000000000079c5 */ /* 0x000fe20000000000 */
[----:B------:R-:W-:Y:S01]  /*16c30*/  IMAD.MOV.U32 R11, RZ, RZ, 0x40000040 ;  /* 0x40000040ff0b7424 */ /* 0x000fe200078e00ff */
[----:B01----:R-:W0:Y:S01]  /*16c40*/  SHFL.BFLY PT, R5, R4, 0x2, 0x1f ;  /* 0x0c401f0004057f89 */ /* 0x003e2200000e0000 */
[----:B------:R-:W-:Y:S01]  /*16c50*/  VIADD R194, R194, 0x1 ;  /* 0x00000001c2c27836 */ /* 0x000fe20000000000 */
[----:B------:R-:W-:Y:S01]  /*16c60*/  R2UR UR6, R10 ;  /* 0x000000000a0672ca */ /* 0x000fe200000e0000 */
[----:B------:R-:W-:Y:S01]  /*16c70*/  VIADD R10, R0, 0x80 ;  /* 0x00000080000a7836 */ /* 0x000fe20000000000 */
[----:B------:R-:W-:Y:S01]  /*16c80*/  R2UR UR7, R11 ;  /* 0x000000000b0772ca */ /* 0x000fe200000e0000 */
[----:B------:R-:W-:Y:S01]  /*16c90*/  IMAD.MOV.U32 R11, RZ, RZ, 0x40000040 ;  /* 0x40000040ff0b7424 */ /* 0x000fe200078e00ff */
[----:B------:R-:W-:Y:S01]  /*16ca0*/  ISETP.NE.AND P2, PT, R194, 0x2, PT ;  /* 0x00000002c200780c */ /* 0x000fe20003f45270 */
[----:B------:R-:W-:-:S03]  /*16cb0*/  VIADD R204, R204, 0x1 ;  /* 0x00000001cccc7836 */ /* 0x000fc60000000000 */
[----:B------:R-:W-:-:S07]  /*16cc0*/  SEL R194, R194, RZ, P2 ;  /* 0x000000ffc2c27207 */ /* 0x000fce0001000000 */
[----:B------:R-:W-:Y:S01]  /*16cd0*/  HGMMA.64x128x16.F32.BF16 R24, R180, gdesc[UR4].tnspB, R24, gsb0 ;  /* 0x41e00004b4187df0 */ /* 0x000fe20008001818 */
[----:B------:R-:W-:Y:S01]  /*16ce0*/  R2UR UR6, R10 ;  /* 0x000000000a0672ca */ /* 0x000fe200000e0000 */
[----:B------:R-:W-:Y:S01]  /*16cf0*/  VIADD R10, R0, 0x100 ;  /* 0x00000100000a7836 */ /* 0x000fe20000000000 */
[----:B------:R-:W-:Y:S01]  /*16d00*/  R2UR UR7, R11 ;  /* 0x000000000b0772ca */ /* 0x000fe200000e0000 */
[----:B------:R-:W-:Y:S02]  /*16d10*/  IMAD.MOV.U32 R11, RZ, RZ, 0x40000040 ;  /* 0x40000040ff0b7424 */ /* 0x000fe400078e00ff */
[----:B0-----:R-:W-:Y:S01]  /*16d20*/  FADD.FTZ R5, R5, R4 ;  /* 0x0000000405057221 */ /* 0x001fe20000010000 */
[----:B------:R-:W-:Y:S01]  /*16d30*/  IMAD.MOV.U32 R4, RZ, RZ, RZ ;  /* 0x000000ffff047224 */ /* 0x000fe200078e00ff */
[----:B------:R-:W-:Y:S02]  /*16d40*/  WARPGROUP.DEPBAR.LE gsb0, 0x0 ;  /* 0x00008000000079c5 */ /* 0x000fe40000010000 */
        /* <DEDUP_REMOVED lines=34> */
[----:B------:R-:W0:Y:S02]  /*16f70*/  SHFL.BFLY PT, R0, R3, 0x2, 0x1f ;  /* 0x0c401f0003007f89 */ /* 0x000e2400000e0000 */
[----:B0-----:R-:W-:Y:S01]  /*16f80*/  FADD.FTZ R2, R0, R3 ;  /* 0x0000000300027221 */ /* 0x001fe20000010000 */
[----:B------:R-:W-:Y:S01]  /*16f90*/  SEL R3, RZ, 0x1, P2 ;  /* 0x00000001ff037807 */ /* 0x000fe20001000000 */
[----:B------:R-:W0:Y:S03]  /*16fa0*/  SHFL.BFLY PT, R0, R5, 0x1, 0x1f ;  /* 0x0c201f0005007f89 */ /* 0x000e2600000e0000 */
[----:B------:R-:W-:Y:S01]  /*16fb0*/  LOP3.LUT R196, R196, R3, RZ, 0x3c, !PT ;  /* 0x00000003c4c47212 */ /* 0x000fe200078e3cff */
[----:B------:R-:W-:-:S02]  /*16fc0*/  IMAD.MOV.U32 R3, RZ, RZ, -0x800000 ;  /* 0xff800000ff037424 */ /* 0x000fc400078e00ff */
[----:B0-----:R-:W-:Y:S01]  /*16fd0*/  FADD.FTZ R12, R5, R0 ;  /* 0x00000000050c7221 */ /* 0x001fe20000010000 */
[----:B------:R-:W-:-:S04]  /*16fe0*/  IMAD.MOV.U32 R0, RZ, RZ, -0x800000 ;  /* 0xff800000ff007424 */ /* 0x000fc800078e00ff */
[----:B------:R-:W-:-:S13]  /*16ff0*/  FSETP.NE.FTZ.AND P0, PT, R12, RZ, PT ;  /* 0x000000ff0c00720b */ /* 0x000fda0003f15000 */
[----:B------:R-:W0:Y:S08]  /*17000*/  @P0 MUFU.LG2 R6, R12 ;  /* 0x0000000c00060308 */ /* 0x000e300000000c00 */
[----:B------:R-:W-:Y:S01]  /*17010*/  @P0 MUFU.RCP R4, R12 ;  /* 0x0000000c00040308 */ /* 0x000fe20000001000 */
[----:B0-----:R-:W-:Y:S01]  /*17020*/  @P0 FMUL.FTZ R5, R6, 0.69314718246459960938 ;  /* 0x3f31721806050820 */ /* 0x001fe20000410000 */
[----:B------:R-:W-:-:S02]  /*17030*/  WARPGROUP.DEPBAR.LE gsb0, 0x0 ;  /* 0x00008000000079c5 */ /* 0x000fc40000010000 */
[----:B------:R-:W-:-:S06]  /*17040*/  WARPGROUP.ARRIVE ;  /* 0x00000000000079c5 */ /* 0x000fcc0000000000 */
[----:B------:R-:W-:Y:S01]  /*17050*/  HGMMA.64x128x16.F32.BF16 R24, R160, gdesc[UR4].tnspB, R24, gsb0 ;  /* 0x41e00004a0187df0 */ /* 0x000fe20008001818 */
[----:B------:R-:W-:Y:S02]  /*17060*/  R2UR UR6, R10 ;  /* 0x000000000a0672ca */ /* 0x000fe400000e0000 */
[----:B------:R-:W-:Y:S02]  /*17070*/  R2UR UR7, R11 ;  /* 0x000000000b0772ca */ /* 0x000fe400000e0000 */
[----:B------:R-:W0:Y:S02]  /*17080*/  SHFL.BFLY PT, R11, R2, 0x1, 0x1f ;  /* 0x0c201f00020b7f89 */ /* 0x000e2400000e0000 */
[----:B0-----:R-:W-:Y:S01]  /*17090*/  FADD.FTZ R13, R2, R11 ;  /* 0x0000000b020d7221 */ /* 0x001fe20000010000 */
[----:B------:R-:W-:Y:S02]  /*170a0*/  @!P1 VIADD R11, R8, 0x34860 ;  /* 0x00034860080b9836 */ /* 0x000fe40000000000 */
[----:B------:R-:W-:Y:S01]  /*170b0*/  @P0 FMUL.FTZ R2, R7, 0.69314718246459960938 ;  /* 0x3f31721807020820 */ /* 0x000fe20000410000 */
[----:B------:R-:W-:Y:S01]  /*170c0*/  IMAD.MOV.U32 R8, RZ, RZ, RZ ;  /* 0x000000ffff087224 */ /* 0x000fe200078e00ff */
[----:B------:R-:W-:-:S02]  /*170d0*/  FSETP.NE.FTZ.AND P3, PT, R13, RZ, PT ;  /* 0x000000ff0d00720b */ /* 0x000fc40003f75000 */
[----:B------:R-:W-:Y:S01]  /*170e0*/  @P0 FFMA.FTZ R0, R2, R9, R5 ;  /* 0x0000000902000223 */ /* 0x000fe20000010005 */
[----:B------:R-:W-:Y:S02]  /*170f0*/  @!P1 PRMT R11, RZ, 0x654, R11 ;  /* 0x00000654ff0b9816 */ /* 0x000fe4000000000b */
[----:B------:R-:W-:-:S08]  /*17100*/  PLOP3.LUT P0, PT, PT, PT, PT, 0x8, 0x0 ;  /* 0x000000000000781c */ /* 0x000fd00003f0e170 */
[----:B------:R-:W0:Y:S01]  /*17110*/  @P3 MUFU.LG2 R10, R13 ;  /* 0x0000000d000a3308 */ /* 0x000e220000000c00 */
[----:B------:R-:W-:-:S07]  /*17120*/  @P3 FMUL.FTZ R20, R7, 0.69314718246459960938 ;  /* 0x3f31721807143820 */ /* 0x000fce0000410000 */
[----:B------:R-:W1:Y:S01]  /*17130*/  @P3 MUFU.RCP R8, R13 ;  /* 0x0000000d00083308 */ /* 0x000e620000001000 */
[----:B0-----:R-:W-:-:S04]  /*17140*/  @P3 FMUL.FTZ R7, R10, 0.69314718246459960938 ;  /* 0x3f3172180a073820 */ /* 0x001fc80000410000 */
[----:B------:R-:W-:Y:S01]  /*17150*/  @P3 FFMA.FTZ R3, R20, R14, R7 ;  /* 0x0000000e14033223 */ /* 0x000fe20000010007 */
[----:B------:R-:W-:Y:S02]  /*17160*/  WARPGROUP.DEPBAR.LE gsb0, 0x0 ;  /* 0x00008000000079c5 */ /* 0x000fe40000010000 */
[----:B------:R-:W-:-:S06]  /*17170*/  WARPGROUP.ARRIVE ;  /* 0x00000000000079c5 */ /* 0x000fcc0000000000 */
[----:B------:R-:W-:Y:S03]  /*17180*/  HGMMA.64x128x16.F32.BF16 R24, R164, gdesc[UR4].tnspB, R24, gsb0 ;  /* 0x41e00004a4187df0 */ /* 0x000fe60008001818 */
[----:B------:R-:W-:Y:S02]  /*17190*/  WARPGROUP.DEPBAR.LE gsb0, 0x0 ;  /* 0x00008000000079c5 */ /* 0x000fe40000010000 */
[-C--:B-1----:R-:W-:Y:S01]  /*171a0*/  FMUL.FTZ R95, R26, R8.reuse ;  /* 0x000000081a5f7220 */ /* 0x082fe20000410000 */
[----:B------:R-:W-:Y:S01]  /*171b0*/  FMUL.FTZ R93, R30, R8 ;  /* 0x000000081e5d7220 */ /* 0x000fe20000410000 */
[----:B------:R0:W-:Y:S01]  /*171c0*/  @!P1 SYNCS.ARRIVE.TRANS64.RED.A1T0 RZ, [R11+URZ], RZ ;  /* 0x000000ff0bff99a7 */ /* 0x0001e2000810043f */
[----:B------:R-:W-:Y:S01]  /*171d0*/  FMUL.FTZ R10, R28, R4 ;  /* 0x000000041c0a7220 */ /* 0x000fe20000410000 */
[-C--:B------:R-:W-:Y:S01]  /*171e0*/  FMUL.FTZ R26, R31, R8.reuse ;  /* 0x000000081f1a7220 */ /* 0x080fe20000410000 */
[-C--:B------:R-:W-:Y:S01]  /*171f0*/  FMUL.FTZ R88, R34, R8.reuse ;  /* 0x0000000822587220 */ /* 0x080fe20000410000 */
[-C--:B------:R-:W-:Y:S01]  /*17200*/  FMUL.FTZ R91, R35, R8.reuse ;  /* 0x00000008235b7220 */ /* 0x080fe20000410000 */
[----:B------:R-:W-:Y:S01]  /*17210*/  FMUL.FTZ R30, R38, R8 ;  /* 0x00000008261e7220 */ /* 0x000fe20000410000 */
        /* <DEDUP_REMOVED lines=56> */
[----:B------:R-:W-:-:S07]  /*175a0*/  FMUL.FTZ R87, R87, R8 ;  /* 0x0000000857577220 */ /* 0x000fce0000410000 */
.L_x_723:
[----:B------:R-:W0:Y:S08]  /*175b0*/  S2UR UR5, SR_CgaCtaId ;  /* 0x00000000000579c3 */ /* 0x000e300000008800 */
[----:B------:R-:W-:Y:S06]  /*175c0*/  BAR.SYNC.DEFER_BLOCKING 0x5, 0x180 ;  /* 0x0146000000007b1d */ /* 0x000fec0000010000 */
[----:B------:R-:W-:Y:S01]  /*175d0*/  UMOV UR4, 0x400 ;  /* 0x0000040000047882 */ /* 0x000fe20000000000 */
[----:B------:R-:W-:Y:S01]  /*175e0*/  BSSY B0, `(.L_x_798) ;  /* 0x00001f3000007945 */ /* 0x000fe20003800000 */
[----:B0-----:R-:W-:-:S06]  /*175f0*/  ULEA UR4, UR5, UR4, 0x18 ;  /* 0x0000000405047291 */ /* 0x001fcc000f8ec03f */
[----:B------:R-:W-:-:S05]  /*17600*/  IMAD.U32 R2, RZ, RZ, UR4 ;  /* 0x00000004ff027e24 */ /* 0x000fca000f8e00ff */
[----:B------:R0:W1:Y:S01]  /*17610*/  LDS.128 R124, [R2+0x348d0] ;  /* 0x0348d000027c7984 */ /* 0x0000620000000c00 */
[----:B------:R-:W-:Y:S06]  /*17620*/  BAR.ARV 0x4, 0x180 ;  /* 0x0106000000007b1d */ /* 0x000fec0000002000 */
[----:B------:R-:W-:Y:S05]  /*17630*/  @P0 BRA `(.L_x_799) ;  /* 0x0000001000fc0947 */ /* 0x000fea0003800000 */
[----:B------:R-:W2:Y:S01]  /*17640*/  S2R R5, SR_SWINHI ;  /* 0x0000000000057919 */ /* 0x000ea20000002f00 */
[----:B------:R-:W-:Y:S01]  /*17650*/  F2FP.BF16.F32.PACK_AB R10, R11, R10 ;  /* 0x0000000a0b0a723e */ /* 0x000fe200000010ff */
[----:B------:R-:W-:Y:S01]  /*17660*/  ULDC.64 UR4, c[0x0][0xc00] ;  /* 0x0003000000047ab9 */ /* 0x000fe20000000a00 */
[----:B------:R-:W-:Y:S02]  /*17670*/  F2FP.BF16.F32.PACK_AB R11, R26, R93 ;  /* 0x0000005d1a0b723e */ /* 0x000fe400000010ff */
[----:B------:R-:W-:Y:S02]  /*17680*/  F2FP.BF16.F32.PACK_AB R31, R34, R31 ;  /* 0x0000001f221f723e */ /* 0x000fe400000010ff */
[----:B------:R-:W-:Y:S02]  /*17690*/  F2FP.BF16.F32.PACK_AB R34, R77, R76 ;  /* 0x0000004c4d22723e */ /* 0x000fe400000010ff */
[----:B------:R-:W-:Y:S02]  /*176a0*/  F2FP.BF16.F32.PACK_AB R35, R38, R35 ;  /* 0x000000232623723e */ /* 0x000fe400000010ff */
[----:B------:R-:W-:-:S02]  /*176b0*/  MOV R20, R2 ;  /* 0x0000000200147202 */ /* 0x000fc40000000f00 */
[----:B--2---:R-:W-:-:S03]  /*176c0*/  MOV R21, R5 ;  /* 0x0000000500157202 */ /* 0x004fc60000000f00 */
[----:B------:R-:W-:-:S03]  /*176d0*/  IMAD.WIDE R8, R235, 0x2, R20 ;  /* 0x00000002eb087825 */ /* 0x000fc600078e0214 */
[C---:B------:R-:W-:Y:S02]  /*176e0*/  LOP3.LUT R15, R8.reuse, 0x380, RZ, 0xc0, !PT ;  /* 0x00000380080f7812 */ /* 0x040fe400078ec0ff */
[C---:B------:R-:W-:Y:S02]  /*176f0*/  IADD3 R71, P6, R8.reuse, 0x20, RZ ;  /* 0x0000002008477810 */ /* 0x040fe40007fde0ff */
[C---:B------:R-:W-:Y:S02]  /*17700*/  IADD3 R79, P5, R8.reuse, 0x40, RZ ;  /* 0x00000040084f7810 */ /* 0x040fe40007fbe0ff */
[----:B------:R-:W-:Y:S01]  /*17710*/  SHF.R.U64 R15, R15, 0x3, RZ ;  /* 0x000000030f0f7819 */ /* 0x000fe200000012ff */
[--C-:B------:R-:W-:Y:S01]  /*17720*/  IMAD.X R5, RZ, RZ, R9.reuse, P6 ;  /* 0x000000ffff057224 */ /* 0x100fe200030e0609 */
[C---:B------:R-:W-:Y:S01]  /*17730*/  IADD3 R97, P4, R8.reuse, 0x60, RZ ;  /* 0x0000006008617810 */ /* 0x040fe20007f9e0ff */
[----:B------:R-:W-:Y:S01]  /*17740*/  IMAD.X R7, RZ, RZ, R9, P5 ;  /* 0x000000ffff077224 */ /* 0x000fe200028e0609 */
[----:B------:R-:W-:-:S02]  /*17750*/  IADD3 R99, P3, R8, 0x4000, RZ ;  /* 0x0000400008637810 */ /* 0x000fc40007f7e0ff */
[C---:B------:R-:W-:Y:S01]  /*17760*/  IADD3 R101, P2, R8.reuse, 0x4020, RZ ;  /* 0x0000402008657810 */ /* 0x040fe20007f5e0ff */
[--C-:B------:R-:W-:Y:S01]  /*17770*/  IMAD.X R13, RZ, RZ, R9.reuse, P4 ;  /* 0x000000ffff0d7224 */ /* 0x100fe200020e0609 */
[----:B------:R-:W-:Y:S01]  /*17780*/  BAR.SYNC.DEFER_BLOCKING 0x1, 0x100 ;  /* 0x0044000000007b1d */ /* 0x000fe20000010000 */
[C---:B------:R-:W-:Y:S02]  /*17790*/  IADD3 R103, P1, R8.reuse, 0x4040, RZ ;  /* 0x0000404008677810 */ /* 0x040fe40007f3e0ff */
[----:B------:R-:W-:Y:S01]  /*177a0*/  IADD3 R105, P0, R8, 0x4060, RZ ;  /* 0x0000406008697810 */ /* 0x000fe20007f1e0ff */
[--C-:B------:R-:W-:Y:S01]  /*177b0*/  IMAD.X R25, RZ, RZ, R9.reuse, P2 ;  /* 0x000000ffff197224 */ /* 0x100fe200010e0609 */
[----:B------:R-:W-:Y:S01]  /*177c0*/  LOP3.LUT R4, R71, 0x380, RZ, 0xc0, !PT ;  /* 0x0000038047047812 */ /* 0x000fe200078ec0ff */
[--C-:B------:R-:W-:Y:S01]  /*177d0*/  IMAD.X R27, RZ, RZ, R9.reuse, P1 ;  /* 0x000000ffff1b7224 */ /* 0x100fe200008e0609 */
[----:B------:R-:W-:Y:S02]  /*177e0*/  LOP3.LUT R6, R79, 0x380, RZ, 0xc0, !PT ;  /* 0x000003804f067812 */ /* 0x000fe400078ec0ff */
[----:B------:R-:W-:Y:S01]  /*177f0*/  LOP3.LUT R8, R15, R8, RZ, 0x3c, !PT ;  /* 0x000000080f087212 */ /* 0x000fe200078e3cff */
[----:B------:R-:W-:Y:S01]  /*17800*/  IMAD.X R15, RZ, RZ, R9, P3 ;  /* 0x000000ffff0f7224 */ /* 0x000fe200018e0609 */
[----:B------:R-:W-:-:S02]  /*17810*/  SHF.R.U64 R4, R4, 0x3, RZ ;  /* 0x0000000304047819 */ /* 0x000fc400000012ff */
[----:B------:R-:W-:Y:S02]  /*17820*/  SHF.R.U64 R6, R6, 0x3, RZ ;  /* 0x0000000306067819 */ /* 0x000fe400000012ff */
[-C--:B------:R-:W-:Y:S02]  /*17830*/  IADD3.X R29, RZ, R9.reuse, RZ, P0, !PT ;  /* 0x00000009ff1d7210 */ /* 0x080fe400007fe4ff */
[----:B------:R-:W-:Y:S02]  /*17840*/  MOV R92, R8 ;  /* 0x00000008005c7202 */ /* 0x000fe40000000f00 */
[----:B------:R-:W-:Y:S02]  /*17850*/  LOP3.LUT R12, R97, 0x380, RZ, 0xc0, !PT ;  /* 0x00000380610c7812 */ /* 0x000fe400078ec0ff */
[----:B------:R-:W-:Y:S02]  /*17860*/  LOP3.LUT R14, R99, 0x380, RZ, 0xc0, !PT ;  /* 0x00000380630e7812 */ /* 0x000fe400078ec0ff */
[----:B------:R-:W-:-:S02]  /*17870*/  F2FP.BF16.F32.PACK_AB R8, R89, R24 ;  /* 0x000000185908723e */ /* 0x000fc400000010ff */
[----:B------:R-:W-:Y:S02]  /*17880*/  F2FP.BF16.F32.PACK_AB R9, R28, R95 ;  /* 0x0000005f1c09723e */ /* 0x000fe400000010ff */
[----:B------:R-:W-:Y:S02]  /*17890*/  LOP3.LUT R24, R101, 0x380, RZ, 0xc0, !PT ;  /* 0x0000038065187812 */ /* 0x000fe400078ec0ff */
[----:B------:R-:W-:Y:S01]  /*178a0*/  LOP3.LUT R28, R103, 0x380, RZ, 0xc0, !PT ;  /* 0x00000380671c7812 */ /* 0x000fe200078ec0ff */
[----:B------:R2:W-:Y:S01]  /*178b0*/  STSM.16.M88.4 [R92], R8 ;  /* 0x000000085c007844 */ /* 0x0005e20000000200 */
[----:B------:R-:W-:Y:S02]  /*178c0*/  LOP3.LUT R4, R4, R71, RZ, 0x3c, !PT ;  /* 0x0000004704047212 */ /* 0x000fe400078e3cff */
[----:B------:R-:W-:Y:S02]  /*178d0*/  LOP3.LUT R6, R6, R79, RZ, 0x3c, !PT ;  /* 0x0000004f06067212 */ /* 0x000fe400078e3cff */
[----:B------:R-:W-:-:S02]  /*178e0*/  LOP3.LUT R70, R105, 0x380, RZ, 0xc0, !PT ;  /* 0x0000038069467812 */ /* 0x000fc400078ec0ff */
[----:B------:R-:W-:Y:S02]  /*178f0*/  SHF.R.U64 R12, R12, 0x3, RZ ;  /* 0x000000030c0c7819 */ /* 0x000fe400000012ff */
[----:B------:R-:W-:Y:S02]  /*17900*/  SHF.R.U64 R14, R14, 0x3, RZ ;  /* 0x000000030e0e7819 */ /* 0x000fe400000012ff */
[----:B------:R-:W-:Y:S02]  /*17910*/  SHF.R.U64 R24, R24, 0x3, RZ ;  /* 0x0000000318187819 */ /* 0x000fe400000012ff */
[----:B------:R-:W-:Y:S02]  /*17920*/  SHF.R.U64 R28, R28, 0x3, RZ ;  /* 0x000000031c1c7819 */ /* 0x000fe400000012ff */
[----:B------:R-:W-:Y:S02]  /*17930*/  SHF.R.U64 R70, R70, 0x3, RZ ;  /* 0x0000000346467819 */ /* 0x000fe400000012ff */
[----:B------:R-:W-:-:S02]  /*17940*/  MOV R90, R4 ;  /* 0x00000004005a7202 */ /* 0x000fc40000000f00 */
[----:B------:R-:W-:Y:S02]  /*17950*/  MOV R89, R6 ;  /* 0x0000000600597202 */ /* 0x000fe40000000f00 */
[----:B------:R-:W-:Y:S02]  /*17960*/  F2FP.BF16.F32.PACK_AB R4, R33, R32 ;  /* 0x000000202104723e */ /* 0x000fe400000010ff */
[----:B------:R-:W-:Y:S02]  /*17970*/  F2FP.BF16.F32.PACK_AB R5, R91, R88 ;  /* 0x000000585b05723e */ /* 0x000fe400000010ff */
[----:B------:R-:W-:Y:S02]  /*17980*/  F2FP.BF16.F32.PACK_AB R6, R37, R36 ;  /* 0x000000242506723e */ /* 0x000fe400000010ff */
[----:B------:R-:W-:Y:S02]  /*17990*/  F2FP.BF16.F32.PACK_AB R7, R39, R30 ;  /* 0x0000001e2707723e */ /* 0x000fe400000010ff */
[----:B------:R-:W-:-:S02]  /*179a0*/  LOP3.LUT R12, R12, R97, RZ, 0x3c, !PT ;  /* 0x000000610c0c7212 */ /* 0x000fc400078e3cff */
[----:B------:R-:W-:Y:S01]  /*179b0*/  LOP3.LUT R14, R14, R99, RZ, 0x3c, !PT ;  /* 0x000000630e0e7212 */ /* 0x000fe200078e3cff */
[----:B------:R-:W-:Y:S01]  /*179c0*/  STSM.16.M88.4 [R90], R4 ;  /* 0x000000045a007844 */ /* 0x000fe20000000200 */
[----:B--2---:R-:W-:Y:S02]  /*179d0*/  F2FP.BF16.F32.PACK_AB R8, R41, R40 ;  /* 0x000000282908723e */ /* 0x004fe400000010ff */
[----:B------:R-:W-:Y:S02]  /*179e0*/  F2FP.BF16.F32.PACK_AB R9, R43, R42 ;  /* 0x0000002a2b09723e */ /* 0x000fe400000010ff */
[----:B------:R-:W-:Y:S01]  /*179f0*/  F2FP.BF16.F32.PACK_AB R10, R45, R44 ;  /* 0x0000002c2d0a723e */ /* 0x000fe200000010ff */
[----:B------:R-:W-:Y:S01]  /*17a00*/  IMAD.MOV.U32 R44, RZ, RZ, RZ ;  /* 0x000000ffff2c7224 */ /* 0x000fe200078e00ff */
[----:B------:R-:W-:Y:S02]  /*17a10*/  F2FP.BF16.F32.PACK_AB R11, R47, R46 ;  /* 0x0000002e2f0b723e */ /* 0x000fe400000010ff */
[----:B------:R-:W-:Y:S01]  /*17a20*/  LOP3.LUT R24, R24, R101, RZ, 0x3c, !PT ;  /* 0x0000006518187212 */ /* 0x000fe200078e3cff */
[----:B------:R-:W2:Y:S01]  /*17a30*/  LDC R46, c[0x0][0xbe8] ;  /* 0x0002fa00ff2e7b82 */ /* 0x000ea20000000800 */
[----:B------:R-:W-:Y:S01]  /*17a40*/  LOP3.LUT R26, R28, R103, RZ, 0x3c, !PT ;  /* 0x000000671c1a7212 */ /* 0x000fe200078e3cff */
[----:B------:R3:W-:Y:S01]  /*17a50*/  STSM.16.M88.4 [R89], R8 ;  /* 0x0000000859007844 */ /* 0x0007e20000000200 */
[----:B------:R-:W-:-:S02]  /*17a60*/  LOP3.LUT R28, R70, R105, RZ, 0x3c, !PT ;  /* 0x00000069461c7212 */ /* 0x000fc400078e3cff */
[----:B------:R-:W-:Y:S02]  /*17a70*/  MOV R79, R12 ;  /* 0x0000000c004f7202 */ /* 0x000fe40000000f00 */
[----:B------:R-:W-:Y:S02]  /*17a80*/  MOV R78, R14 ;  /* 0x0000000e004e7202 */ /* 0x000fe40000000f00 */
[----:B------:R-:W-:Y:S02]  /*17a90*/  MOV R71, R24 ;  /* 0x0000001800477202 */ /* 0x000fe40000000f00 */
[----:B------:R-:W-:Y:S02]  /*17aa0*/  MOV R70, R26 ;  /* 0x0000001a00467202 */ /* 0x000fe40000000f00 */
[----:B------:R-:W-:Y:S02]  /*17ab0*/  F2FP.BF16.F32.PACK_AB R12, R49, R48 ;  /* 0x00000030310c723e */ /* 0x000fe400000010ff */
[----:B------:R-:W-:-:S02]  /*17ac0*/  F2FP.BF16.F32.PACK_AB R13, R51, R50 ;  /* 0x00000032330d723e */ /* 0x000fc400000010ff */
[----:B------:R-:W-:Y:S02]  /*17ad0*/  F2FP.BF16.F32.PACK_AB R14, R53, R52 ;  /* 0x00000034350e723e */ /* 0x000fe400000010ff */
[----:B------:R-:W-:Y:S02]  /*17ae0*/  F2FP.BF16.F32.PACK_AB R15, R55, R54 ;  /* 0x00000036370f723e */ /* 0x000fe400000010ff */
[----:B------:R-:W-:Y:S02]  /*17af0*/  F2FP.BF16.F32.PACK_AB R24, R57, R56 ;  /* 0x000000383918723e */ /* 0x000fe400000010ff */
[----:B------:R-:W-:Y:S01]  /*17b00*/  F2FP.BF16.F32.PACK_AB R25, R59, R58 ;  /* 0x0000003a3b19723e */ /* 0x000fe200000010ff */
[----:B------:R-:W-:Y:S01]  /*17b10*/  STSM.16.M88.4 [R79], R12 ;  /* 0x0000000c4f007844 */ /* 0x000fe20000000200 */
[----:B------:R-:W-:Y:S02]  /*17b20*/  F2FP.BF16.F32.PACK_AB R26, R61, R60 ;  /* 0x0000003c3d1a723e */ /* 0x000fe400000010ff */
[----:B------:R-:W-:-:S02]  /*17b30*/  F2FP.BF16.F32.PACK_AB R27, R63, R62 ;  /* 0x0000003e3f1b723e */ /* 0x000fc400000010ff */
[----:B------:R-:W-:Y:S02]  /*17b40*/  MOV R36, R28 ;  /* 0x0000001c00247202 */ /* 0x000fe40000000f00 */
[----:B------:R-:W-:Y:S01]  /*17b50*/  ISETP.NE.U32.AND P0, PT, RZ, UR4, PT ;  /* 0x00000004ff007c0c */ /* 0x000fe2000bf05070 */
[----:B------:R-:W-:Y:S01]  /*17b60*/  STSM.16.M88.4 [R78], R24 ;  /* 0x000000184e007844 */ /* 0x000fe20000000200 */
[----:B---3--:R-:W-:Y:S02]  /*17b70*/  IADD3 R10, P1, R201, UR4, RZ ;  /* 0x00000004c90a7c10 */ /* 0x008fe4000ff3e0ff */
[----:B------:R-:W-:Y:S02]  /*17b80*/  F2FP.BF16.F32.PACK_AB R28, R65, R64 ;  /* 0x00000040411c723e */ /* 0x000fe400000010ff */
[----:B------:R-:W-:Y:S02]  /*17b90*/  F2FP.BF16.F32.PACK_AB R29, R67, R66 ;  /* 0x00000042431d723e */ /* 0x000fe400000010ff */
[----:B------:R-:W-:-:S02]  /*17ba0*/  F2FP.BF16.F32.PACK_AB R30, R69, R68 ;  /* 0x00000044451e723e */ /* 0x000fc400000010ff */
[----:B------:R-:W-:Y:S02]  /*17bb0*/  F2FP.BF16.F32.PACK_AB R32, R73, R72 ;  /* 0x000000484920723e */ /* 0x000fe400000010ff */
[----:B------:R-:W-:Y:S01]  /*17bc0*/  F2FP.BF16.F32.PACK_AB R33, R75, R74 ;  /* 0x0000004a4b21723e */ /* 0x000fe200000010ff */
[----:B------:R-:W-:Y:S01]  /*17bd0*/  STSM.16.M88.4 [R71], R28 ;  /* 0x0000001c47007844 */ /* 0x000fe20000000200 */
[----:B------:R-:W-:Y:S02]  /*17be0*/  F2FP.BF16.F32.PACK_AB R4, R81, R80 ;  /* 0x000000505104723e */ /* 0x000fe400000010ff */
[----:B------:R-:W-:Y:S01]  /*17bf0*/  F2FP.BF16.F32.PACK_AB R5, R83, R82 ;  /* 0x000000525305723e */ /* 0x000fe200000010ff */
[----:B------:R-:W-:Y:S01]  /*17c00*/  STSM.16.M88.4 [R70], R32 ;  /* 0x0000002046007844 */ /* 0x000fe20000000200 */
[----:B------:R-:W-:Y:S02]  /*17c10*/  F2FP.BF16.F32.PACK_AB R6, R85, R84 ;  /* 0x000000545506723e */ /* 0x000fe400000010ff */
[----:B------:R-:W-:-:S02]  /*17c20*/  F2FP.BF16.F32.PACK_AB R7, R87, R86 ;  /* 0x000000565707723e */ /* 0x000fc400000010ff */
[----:B------:R-:W-:Y:S02]  /*17c30*/  ISETP.NE.AND.EX P0, PT, RZ, UR5, PT, P0 ;  /* 0x00000005ff007c0c */ /* 0x000fe4000bf05300 */
[----:B------:R-:W-:Y:S01]  /*17c40*/  IADD3.X R11, R202, UR5, RZ, P1, !PT ;  /* 0x00000005ca0b7c10 */ /* 0x000fe20008ffe4ff */
[----:B------:R-:W-:Y:S01]  /*17c50*/  ULDC.64 UR4, c[0x0][0xc08] ;  /* 0x0003020000047ab9 */ /* 0x000fe20000000a00 */
[----:B------:R3:W-:Y:S01]  /*17c60*/  STSM.16.M88.4 [R36], R4 ;  /* 0x0000000424007844 */ /* 0x0007e20000000200 */
[----:B------:R-:W-:Y:S01]  /*17c70*/  BAR.SYNC.DEFER_BLOCKING 0x1, 0x100 ;  /* 0x0044000000007b1d */ /* 0x000fe20000010000 */
[----:B------:R-:W-:-:S04]  /*17c80*/  ISETP.NE.U32.AND P2, PT, RZ, UR4, PT ;  /* 0x00000004ff007c0c */ /* 0x000fc8000bf45070 */
[----:B------:R-:W-:-:S13]  /*17c90*/  ISETP.NE.AND.EX P2, PT, RZ, UR5, PT, P2 ;  /* 0x00000005ff007c0c */ /* 0x000fda000bf45320 */
[----:B------:R-:W-:Y:S01]  /*17ca0*/  @P2 IADD3 R8, P3, R201, UR4, RZ ;  /* 0x00000004c9082c10 */ /* 0x000fe2000ff7e0ff */
[----:B------:R-:W-:Y:S02]  /*17cb0*/  ULDC UR4, c[0x0][0xa88] ;  /* 0x0002a20000047ab9 */ /* 0x000fe40000000800 */
[----:B---3--:R-:W-:Y:S01]  /*17cc0*/  IMAD.U32 R7, RZ, RZ, UR4 ;  /* 0x00000004ff077e24 */ /* 0x008fe2000f8e00ff */
[----:B------:R-:W-:Y:S01]  /*17cd0*/  @P2 IADD3.X R9, R202, UR5, RZ, P3, !PT ;  /* 0x00000005ca092c10 */ /* 0x000fe20009ffe4ff */
[----:B------:R3:W5:Y:S01]  /*17ce0*/  @P0 LDG.E R44, desc[UR42][R10.64] ;  /* 0x0000002a0a2c0981 */ /* 0x000762000c1e1900 */
[----:B--2---:R-:W-:-:S03]  /*17cf0*/  ISETP.NE.AND P1, PT, R46, 0x1, PT ;  /* 0x000000012e00780c */ /* 0x004fc60003f25270 */
[----:B------:R3:W5:Y:S10]  /*17d00*/  @P2 LDG.E R7, desc[UR42][R8.64] ;  /* 0x0000002a08072981 */ /* 0x000774000c1e1900 */
[----:B------:R-:W2:Y:S08]  /*17d10*/  @P1 LDC R12, c[0x0][0xbec] ;  /* 0x0002fb00ff0c1b82 */ /* 0x000eb00000000800 */
[----:B------:R-:W4:Y:S01]  /*17d20*/  @P1 LDC R15, c[0x0][0xbf0] ;  /* 0x0002fc00ff0f1b82 */ /* 0x000f220000000800 */
[----:B---3--:R-:W-:Y:S05]  /*17d30*/  @P2 BRA `(.L_x_800) ;  /* 0x0000000000102947 */ /* 0x008fea0003800000 */
[----:B------:R-:W-:Y:S05]  /*17d40*/  @!P0 BRA `(.L_x_800) ;  /* 0x00000000000c8947 */ /* 0x000fea0003800000 */
[----:B------:R-:W3:Y:S04]  /*17d50*/  LDG.E R4, desc[UR42][R10.64] ;  /* 0x0000002a0a047981 */ /* 0x000ee8000c1e1900 */
[----:B-----5:R-:W3:Y:S02]  /*17d60*/  LDG.E R7, desc[UR42][R10.64+0x4] ;  /* 0x0000042a0a077981 */ /* 0x020ee4000c1e1900 */
[----:B---3--:R-:W-:-:S07]  /*17d70*/  IMAD.IADD R7, R7, 0x1, -R4 ;  /* 0x0000000107077824 */ /* 0x008fce00078e0a04 */
.L_x_800:
[----:B------:R-:W-:Y:S01]  /*17d80*/  SHF.R.S32.HI R47, RZ, 0x1f, R200 ;  /* 0x0000001fff2f7819 */ /* 0x000fe200000114c8 */
[----:B------:R-:W-:Y:S01]  /*17d90*/  IMAD R25, R206, 0x80, R234 ;  /* 0x00000080ce197824 */ /* 0x000fe200078e02ea */
[----:B------:R-:W-:Y:S01]  /*17da0*/  ULDC.64 UR4, c[0x0][0xb90] ;  /* 0x0002e40000047ab9 */ /* 0x000fe20000000a00 */
[----:B-----5:R-:W-:Y:S01]  /*17db0*/  SHF.R.S32.HI R45, RZ, 0x1f, R44 ;  /* 0x0000001fff2d7819 */ /* 0x020fe2000001142c */
[----:B------:R-:W-:Y:S01]  /*17dc0*/  IMAD R11, R207, 0x40, R197 ;  /* 0x00000040cf0b7824 */ /* 0x000fe200078e02c5 */
[----:B------:R-:W-:Y:S01]  /*17dd0*/  SEL R208, R208, RZ, !P0 ;  /* 0x000000ffd0d07207 */ /* 0x000fe20004000000 */
[----:B------:R-:W-:Y:S01]  /*17de0*/  IMAD R5, R47, UR4, RZ ;  /* 0x000000042f057c24 */ /* 0x000fe2000f8e02ff */
[----:B------:R-:W-:Y:S01]  /*17df0*/  SEL R203, R203, RZ, !P0 ;  /* 0x000000ffcbcb7207 */ /* 0x000fe20004000000 */
[----:B--2---:R-:W-:-:S04]  /*17e00*/  @P1 IMAD.HI.U32 R6, R25, R12, RZ ;  /* 0x0000000c19061227 */ /* 0x004fc800078e00ff */
[----:B------:R-:W-:Y:S01]  /*17e10*/  IMAD.MOV.U32 R9, RZ, RZ, R25 ;  /* 0x000000ffff097224 */ /* 0x000fe200078e0019 */
[----:B----4-:R-:W-:Y:S01]  /*17e20*/  @P1 SHF.R.U32.HI R9, RZ, R15, R6 ;  /* 0x0000000fff091219 */ /* 0x010fe20000011606 */
[C---:B------:R-:W-:Y:S02]  /*17e30*/  IMAD R13, R200.reuse, UR5, R5 ;  /* 0x00000005c80d7c24 */ /* 0x040fe4000f8e0205 */
[----:B------:R-:W-:Y:S01]  /*17e40*/  IMAD.WIDE.U32 R4, R200, UR4, R44 ;  /* 0x00000004c8047c25 */ /* 0x000fe2000f8e002c */
[----:B------:R-:W-:-:S03]  /*17e50*/  ULDC.64 UR4, c[0x0][0xb98] ;  /* 0x0002e60000047ab9 */ /* 0x000fc60000000a00 */
[----:B------:R-:W-:Y:S02]  /*17e60*/  IMAD.IADD R5, R5, 0x1, R13 ;  /* 0x0000000105057824 */ /* 0x000fe400078e020d */
[----:B------:R-:W-:Y:S02]  /*17e70*/  IMAD.MOV R13, RZ, RZ, -R9 ;  /* 0x000000ffff0d7224 */ /* 0x000fe400078e0a09 */
[----:B------:R-:W-:-:S04]  /*17e80*/  IMAD.WIDE R20, R11, 0x2, R20 ;  /* 0x000000020b147825 */ /* 0x000fc800078e0214 */
[----:B------:R-:W-:Y:S01]  /*17e90*/  IMAD R6, R208, UR4, RZ ;  /* 0x00000004d0067c24 */ /* 0x000fe2000f8e02ff */
[C---:B------:R-:W-:Y:S01]  /*17ea0*/  IADD3 R15, P0, R20.reuse, 0x1000, RZ ;  /* 0x00001000140f7810 */ /* 0x040fe20007f1e0ff */
[C---:B------:R-:W-:Y:S01]  /*17eb0*/  IMAD.WIDE.U32 R4, R203.reuse, UR4, R4 ;  /* 0x00000004cb047c25 */ /* 0x040fe2000f8e0004 */
[C---:B------:R-:W-:Y:S02]  /*17ec0*/  IADD3 R29, P6, R20.reuse, 0x4000, RZ ;  /* 0x00004000141d7810 */ /* 0x040fe40007fde0ff */
[----:B------:R-:W-:Y:S01]  /*17ed0*/  IADD3 R33, P5, R20, 0x5000, RZ ;  /* 0x0000500014217810 */ /* 0x000fe20007fbe0ff */
[----:B------:R-:W-:Y:S01]  /*17ee0*/  IMAD R11, R46, R13, R25 ;  /* 0x0000000d2e0b7224 */ /* 0x000fe200078e0219 */
[----:B------:R-:W-:Y:S01]  /*17ef0*/  SHF.R.S32.HI R13, RZ, 0x1f, R9 ;  /* 0x0000001fff0d7819 */ /* 0x000fe20000011409 */
[----:B------:R-:W-:Y:S01]  /*17f00*/  IMAD R8, R203, UR5, R6 ;  /* 0x00000005cb087c24 */ /* 0x000fe2000f8e0206 */
[----:B------:R-:W-:Y:S01]  /*17f10*/  IADD3 R4, P2, R9, R4, RZ ;  /* 0x0000000409047210 */ /* 0x000fe20007f5e0ff */
[----:B------:R-:W-:Y:S01]  /*17f20*/  ULDC.64 UR4, c[0x0][0xb88] ;  /* 0x0002e20000047ab9 */ /* 0x000fe20000000a00 */
[----:B------:R-:W-:Y:S01]  /*17f30*/  SHF.R.S32.HI R6, RZ, 0x1f, R11 ;  /* 0x0000001fff067819 */ /* 0x000fe2000001140b */
[----:B------:R-:W-:Y:S01]  /*17f40*/  IMAD R14, R206, 0x80, R232 ;  /* 0x00000080ce0e7824 */ /* 0x000fe200078e02e8 */
[----:B------:R-:W-:Y:S01]  /*17f50*/  IADD3.X R5, R13, R5, R8, P2, !PT ;  /* 0x000000050d057210 */ /* 0x000fe200017fe408 */
[----:B------:R-:W-:Y:S01]  /*17f60*/  IMAD R53, R7, R46, RZ ;  /* 0x0000002e07357224 */ /* 0x000fe200078e02ff */
[----:B------:R-:W-:Y:S01]  /*17f70*/  IADD3 R9, P3, R20, 0x2000, RZ ;  /* 0x0000200014097810 */ /* 0x000fe20007f7e0ff */
[----:B------:R-:W-:Y:S01]  /*17f80*/  IMAD R6, R6, UR4, RZ ;  /* 0x0000000406067c24 */ /* 0x000fe2000f8e02ff */
[----:B------:R-:W-:Y:S01]  /*17f90*/  IADD3 R25, P2, R20, 0x3000, RZ ;  /* 0x0000300014197810 */ /* 0x000fe20007f5e0ff */
[----:B------:R-:W-:Y:S01]  /*17fa0*/  IMAD.WIDE.U32 R4, R11, UR4, R4 ;  /* 0x000000040b047c25 */ /* 0x000fe2000f8e0004 */
[----:B------:R-:W-:-:S02]  /*17fb0*/  LOP3.LUT R12, R9, 0x380, RZ, 0xc0, !PT ;  /* 0x00000380090c7812 */ /* 0x000fc400078ec0ff */
[----:B------:R-:W-:Y:S01]  /*17fc0*/  LOP3.LUT R24, R25, 0x380, RZ, 0xc0, !PT ;  /* 0x0000038019187812 */ /* 0x000fe200078ec0ff */
[----:B------:R-:W-:Y:S01]  /*17fd0*/  IMAD R13, R11, UR5, R6 ;  /* 0x000000050b0d7c24 */ /* 0x000fe2000f8e0206 */
[----:B------:R-:W-:Y:S01]  /*17fe0*/  ULDC.64 UR4, c[0x0][0xb50] ;  /* 0x0002d40000047ab9 */ /* 0x000fe20000000a00 */
[----:B------:R-:W-:Y:S02]  /*17ff0*/  SHF.R.U64 R12, R12, 0x3, RZ ;  /* 0x000000030c0c7819 */ /* 0x000fe400000012ff */
[----:B------:R-:W-:Y:S01]  /*18000*/  IMAD.IADD R5, R5, 0x1, R13 ;  /* 0x0000000105057824 */ /* 0x000fe200078e020d */
[----:B------:R-:W-:Y:S01]  /*18010*/  LEA R6, P4, R4, UR4, 0x2 ;  /* 0x0000000404067c11 */ /* 0x000fe2000f8810ff */
[--C-:B------:R-:W-:Y:S01]  /*18020*/  IMAD.X R13, RZ, RZ, R21.reuse, P3 ;  /* 0x000000ffff0d7224 */ /* 0x100fe200018e0615 */
[----:B------:R-:W-:Y:S01]  /*18030*/  LOP3.LUT R12, R12, R9, RZ, 0x3c, !PT ;  /* 0x000000090c0c7212 */ /* 0x000fe200078e3cff */
[----:B------:R-:W-:Y:S01]  /*18040*/  IMAD.X R9, RZ, RZ, R21, P0 ;  /* 0x000000ffff097224 */ /* 0x000fe200000e0615 */
[----:B------:R-:W-:Y:S01]  /*18050*/  LEA.HI.X R10, R4, UR5, R5, 0x2, P4 ;  /* 0x00000005040a7c11 */ /* 0x000fe2000a0f1405 */
[----:B------:R-:W-:Y:S01]  /*18060*/  SHFL.IDX PT, R48, R6, RZ, 0x1c1f ;  /* 0x001c1fff06307589 */ /* 0x000fe200000e0000 */
[----:B------:R-:W-:Y:S01]  /*18070*/  SHF.R.U64 R24, R24, 0x3, RZ ;  /* 0x0000000318187819 */ /* 0x000fe200000012ff */
[----:B------:R-:W-:Y:S01]  /*18080*/  VIADD R4, R14, 0x8 ;  /* 0x000000080e047836 */ /* 0x000fe20000000000 */
[----:B------:R-:W-:Y:S01]  /*18090*/  LOP3.LUT P0, RZ, R214, 0x3, RZ, 0xc0, !PT ;  /* 0x00000003d6ff7812 */ /* 0x000fe2000780c0ff */
[----:B------:R-:W2:Y:S01]  /*180a0*/  SHFL.IDX PT, R49, R10, RZ, 0x1c1f ;  /* 0x001c1fff0a317589 */ /* 0x000ea200000e0000 */
[----:B------:R-:W-:Y:S01]  /*180b0*/  LOP3.LUT R24, R24, R25, RZ, 0x3c, !PT ;  /* 0x0000001918187212 */ /* 0x000fe200078e3cff */
[----:B------:R-:W-:Y:S01]  /*180c0*/  IMAD.X R25, RZ, RZ, R21, P2 ;  /* 0x000000ffff197224 */ /* 0x000fe200010e0615 */
[-C--:B------:R-:W-:Y:S01]  /*180d0*/  ISETP.GE.OR P2, PT, R14, R53.reuse, P0 ;  /* 0x000000350e00720c */ /* 0x080fe20000746670 */
[----:B------:R-:W-:Y:S01]  /*180e0*/  SHFL.IDX PT, R50, R6, 0x1, 0x1c1f ;  /* 0x003c1f0006327f89 */ /* 0x000fe200000e0000 */
[----:B------:R-:W-:Y:S01]  /*180f0*/  ISETP.GE.OR P0, PT, R4, R53, P0 ;  /* 0x000000350400720c */ /* 0x000fe20000706670 */
[----:B------:R-:W-:Y:S01]  /*18100*/  ULDC.64 UR4, c[0x0][0xaa0] ;  /* 0x0002a80000047ab9 */ /* 0x000fe20000000a00 */
[C---:B------:R-:W-:Y:S01]  /*18110*/  IADD3 R5, P3, R20.reuse, 0x7000, RZ ;  /* 0x0000700014057810 */ /* 0x040fe20007f7e0ff */
[----:B------:R-:W3:Y:S01]  /*18120*/  SHFL.IDX PT, R51, R10, 0x1, 0x1c1f ;  /* 0x003c1f000a337f89 */ /* 0x000ee200000e0000 */
[----:B------:R-:W-:-:S02]  /*18130*/  IADD3 R37, P4, R20, 0x6000, RZ ;  /* 0x0000600014257810 */ /* 0x000fc40007f9e0ff */
[----:B------:R-:W-:Y:S01]  /*18140*/  LOP3.LUT R7, R20, 0x380, RZ, 0xc0, !PT ;  /* 0x0000038014077812 */ /* 0x000fe200078ec0ff */
[----:B------:R-:W-:Y:S01]  /*18150*/  IMAD.X R41, RZ, RZ, R21, P3 ;  /* 0x000000ffff297224 */ /* 0x000fe200018e0615 */
[----:B------:R-:W-:Y:S02]  /*18160*/  LOP3.LUT R4, R5, 0x380, RZ, 0xc0, !PT ;  /* 0x0000038005047812 */ /* 0x000fe400078ec0ff */
[----:B------:R-:W-:Y:S02]  /*18170*/  LOP3.LUT R28, R29, 0x380, RZ, 0xc0, !PT ;  /* 0x000003801d1c7812 */ /* 0x000fe400078ec0ff */
[----:B------:R-:W-:Y:S02]  /*18180*/  LOP3.LUT R32, R33, 0x380, RZ, 0xc0, !PT ;  /* 0x0000038021207812 */ /* 0x000fe400078ec0ff */
[----:B------:R-:W-:Y:S02]  /*18190*/  LOP3.LUT R36, R37, 0x380, RZ, 0xc0, !PT ;  /* 0x0000038025247812 */ /* 0x000fe400078ec0ff */
[----:B------:R-:W-:-:S02]  /*181a0*/  SHF.R.U64 R7, R7, 0x3, RZ ;  /* 0x0000000307077819 */ /* 0x000fc400000012ff */
[----:B------:R-:W-:Y:S01]  /*181b0*/  SHF.R.U64 R4, R4, 0x3, RZ ;  /* 0x0000000304047819 */ /* 0x000fe200000012ff */
[----:B--2---:R2:W-:Y:S01]  /*181c0*/  @!P2 ST.E desc[UR42][R48.64], R0 ;  /* 0x000000003000a985 */ /* 0x0045e2000c10192a */
[----:B------:R-:W-:Y:S02]  /*181d0*/  SHF.R.U64 R28, R28, 0x3, RZ ;  /* 0x000000031c1c7819 */ /* 0x000fe400000012ff */
[----:B------:R-:W-:Y:S02]  /*181e0*/  SHF.R.U64 R32, R32, 0x3, RZ ;  /* 0x0000000320207819 */ /* 0x000fe400000012ff */
[----:B------:R-:W-:Y:S02]  /*181f0*/  SHF.R.U64 R36, R36, 0x3, RZ ;  /* 0x0000000324247819 */ /* 0x000fe400000012ff */
[----:B------:R-:W-:Y:S01]  /*18200*/  LOP3.LUT R20, R7, R20, RZ, 0x3c, !PT ;  /* 0x0000001407147212 */ /* 0x000fe200078e3cff */
[----:B---3--:R3:W-:Y:S01]  /*18210*/  @!P0 ST.E desc[UR42][R50.64], R3 ;  /* 0x0000000332008985 */ /* 0x0087e2000c10192a */
[----:B------:R-:W-:Y:S01]  /*18220*/  LOP3.LUT R28, R28, R29, RZ, 0x3c, !PT ;  /* 0x0000001d1c1c7212 */ /* 0x000fe200078e3cff */
[--C-:B------:R-:W-:Y:S01]  /*18230*/  IMAD.X R29, RZ, RZ, R21.reuse, P6 ;  /* 0x000000ffff1d7224 */ /* 0x100fe200030e0615 */
[----:B------:R-:W-:Y:S01]  /*18240*/  LOP3.LUT R32, R32, R33, RZ, 0x3c, !PT ;  /* 0x0000002120207212 */ /* 0x000fe200078e3cff */
[----:B--2---:R-:W2:Y:S01]  /*18250*/  @P1 LDC R49, c[0x0][0xbec] ;  /* 0x0002fb00ff311b82 */ /* 0x004ea20000000800 */
[----:B------:R-:W-:Y:S01]  /*18260*/  LOP3.LUT R36, R36, R37, RZ, 0x3c, !PT ;  /* 0x0000002524247212 */ /* 0x000fe200078e3cff */
[--C-:B------:R-:W-:Y:S01]  /*18270*/  IMAD.X R33, RZ, RZ, R21.reuse, P5 ;  /* 0x000000ffff217224 */ /* 0x100fe200028e0615 */
[----:B------:R-:W-:Y:S01]  /*18280*/  LOP3.LUT R40, R4, R5, RZ, 0x3c, !PT ;  /* 0x0000000504287212 */ /* 0x000fe200078e3cff */
[----:B------:R-:W-:Y:S01]  /*18290*/  IMAD.X R37, RZ, RZ, R21, P4 ;  /* 0x000000ffff257224 */ /* 0x000fe200020e0615 */
[----:B------:R4:W5:Y:S01]  /*182a0*/  LD.E.128 R4, desc[UR42][R20.64] ;  /* 0x0000002a14047980 */ /* 0x000962000c101d00 */
[----:B------:R-:W-:-:S02]  /*182b0*/  LOP3.LUT R8, R15, 0x380, RZ, 0xc0, !PT ;  /* 0x000003800f087812 */ /* 0x000fc400078ec0ff */
[----:B---3--:R-:W3:Y:S01]  /*182c0*/  @P1 LDC R51, c[0x0][0xbf0] ;  /* 0x0002fc00ff331b82 */ /* 0x008ee20000000800 */
[----:B------:R-:W-:Y:S01]  /*182d0*/  IMAD R3, R45, UR4, RZ ;  /* 0x000000042d037c24 */ /* 0x000fe2000f8e02ff */
[----:B------:R-:W-:Y:S01]  /*182e0*/  SHF.R.U64 R8, R8, 0x3, RZ ;  /* 0x0000000308087819 */ /* 0x000fe200000012ff */
[----:B------:R-:W5:Y:S02]  /*182f0*/  LD.E.128 R24, desc[UR42][R24.64] ;  /* 0x0000002a18187980 */ /* 0x000f64000c101d00 */
[----:B------:R-:W-:Y:S01]  /*18300*/  IMAD R3, R44, UR5, R3 ;  /* 0x000000052c037c24 */ /* 0x000fe2000f8e0203 */
[----:B------:R-:W-:Y:S01]  /*18310*/  LOP3.LUT R8, R8, R15, RZ, 0x3c, !PT ;  /* 0x0000000f08087212 */ /* 0x000fe200078e3cff */
[----:B----4-:R-:W-:Y:S01]  /*18320*/  IMAD.WIDE.U32 R20, R44, UR4, RZ ;  /* 0x000000042c147c25 */ /* 0x010fe2000f8e00ff */
[----:B------:R-:W-:Y:S01]  /*18330*/  ULDC.64 UR4, c[0x0][0xae8] ;  /* 0x0002ba0000047ab9 */ /* 0x000fe20000000a00 */
[----:B------:R-:W5:Y:S02]  /*18340*/  LD.E.128 R12, desc[UR42][R12.64] ;  /* 0x0000002a0c0c7980 */ /* 0x000f64000c101d00 */
[----:B------:R-:W-:-:S02]  /*18350*/  IMAD.IADD R21, R21, 0x1, R3 ;  /* 0x0000000115157824 */ /* 0x000fc400078e0203 */
[----:B------:R-:W-:Y:S01]  /*18360*/  IMAD R3, R199, 0x20, R207 ;  /* 0x00000020c7037824 */ /* 0x000fe200078e02cf */
[----:B------:R-:W5:Y:S01]  /*18370*/  LD.E.128 R8, desc[UR42][R8.64] ;  /* 0x0000002a08087980 */ /* 0x000f62000c101d00 */
[----:B------:R-:W-:Y:S02]  /*18380*/  IMAD R45, R47, UR4, RZ ;  /* 0x000000042f2d7c24 */ /* 0x000fe4000f8e02ff */
[----:B------:R-:W-:Y:S01]  /*18390*/  IMAD R48, R206, 0x80, R3 ;  /* 0x00000080ce307824 */ /* 0x000fe200078e0203 */
[----:B------:R-:W5:Y:S01]  /*183a0*/  LD.E.128 R28, desc[UR42][R28.64] ;  /* 0x0000002a1c1c7980 */ /* 0x000f62000c101d00 */
[----:B------:R-:W-:Y:S02]  /*183b0*/  IMAD R45, R200, UR5, R45 ;  /* 0x00000005c82d7c24 */ /* 0x000fe4000f8e022d */
[----:B--2---:R-:W-:Y:S01]  /*183c0*/  @P1 IMAD.HI.U32 R0, R48, R49, RZ ;  /* 0x0000003130001227 */ /* 0x004fe200078e00ff */
[----:B------:R-:W5:Y:S03]  /*183d0*/  LD.E.128 R32, desc[UR42][R32.64] ;  /* 0x0000002a20207980 */ /* 0x000f66000c101d00 */
[----:B------:R-:W-:Y:S01]  /*183e0*/  IMAD.WIDE.U32 R20, R200, UR4, R20 ;  /* 0x00000004c8147c25 */ /* 0x000fe2000f8e0014 */
[----:B------:R-:W-:Y:S01]  /*183f0*/  ULDC.64 UR4, c[0x0][0xaf0] ;  /* 0x0002bc0000047ab9 */ /* 0x000fe20000000a00 */
[----:B------:R-:W5:Y:S02]  /*18400*/  LD.E.128 R36, desc[UR42][R36.64] ;  /* 0x0000002a24247980 */ /* 0x000f64000c101d00 */
[----:B------:R-:W-:Y:S01]  /*18410*/  IMAD.MOV.U32 R3, RZ, RZ, R48 ;  /* 0x000000ffff037224 */ /* 0x000fe200078e0030 */
[----:B---3--:R-:W-:Y:S01]  /*18420*/  @P1 SHF.R.U32.HI R3, RZ, R51, R0 ;  /* 0x00000033ff031219 */ /* 0x008fe20000011600 */
[----:B------:R-:W-:Y:S01]  /*18430*/  IMAD.IADD R21, R21, 0x1, R45 ;  /* 0x0000000115157824 */ /* 0x000fe200078e022d */
[----:B------:R-:W5:Y:S01]  /*18440*/  LD.E.128 R40, desc[UR42][R40.64] ;  /* 0x0000002a28287980 */ /* 0x000f62000c101d00 */
[----:B------:R-:W-:Y:S01]  /*18450*/  IMAD R44, R208, UR4, RZ ;  /* 0x00000004d02c7c24 */ /* 0x000fe2000f8e02ff */
[----:B------:R-:W-:Y:S01]  /*18460*/  SHF.R.S32.HI R0, RZ, 0x1f, R3 ;  /* 0x0000001fff007819 */ /* 0x000fe20000011403 */
[C---:B------:R-:W-:Y:S01]  /*18470*/  IMAD.WIDE.U32 R20, R203.reuse, UR4, R20 ;  /* 0x00000004cb147c25 */ /* 0x040fe2000f8e0014 */
[----:B------:R-:W-:Y:S01]  /*18480*/  @!PT LDS RZ, [RZ] ;  /* 0x00000000fffff984 */ /* 0x000fe20000000800 */
[----:B------:R-:W-:Y:S01]  /*18490*/  @!PT LDS RZ, [RZ] ;  /* 0x00000000fffff984 */ /* 0x000fe20000000800 */
[----:B------:R-:W-:Y:S01]  /*184a0*/  @!PT LDS RZ, [RZ] ;  /* 0x00000000fffff984 */ /* 0x000fe20000000800 */
[----:B------:R-:W-:Y:S01]  /*184b0*/  @!PT LDS RZ, [RZ] ;  /* 0x00000000fffff984 */ /* 0x000fe20000000800 */
[----:B------:R2:W-:Y:S06]  /*184c0*/  MEMBAR.ALL.CTA ;  /* 0x0000000000007992 */ /* 0x0005ec0000008000 */
[----:B--2---:R-:W2:Y:S01]  /*184d0*/  FENCE.VIEW.ASYNC.S ;  /* 0x00000000000073c6 */ /* 0x004ea20000000000 */
[----:B------:R-:W-:Y:S01]  /*184e0*/  IMAD R45, R203, UR5, R44 ;  /* 0x00000005cb2d7c24 */ /* 0x000fe2000f8e022c */
[----:B------:R-:W-:Y:S01]  /*184f0*/  ULDC.64 UR4, c[0x0][0xae0] ;  /* 0x0002b80000047ab9 */ /* 0x000fe20000000a00 */
[----:B------:R-:W-:-:S02]  /*18500*/  IMAD.MOV R47, RZ, RZ, -R3 ;  /* 0x000000ffff2f7224 */ /* 0x000fc400078e0a03 */
[----:B------:R-:W-:Y:S02]  /*18510*/  IMAD.IADD R21, R21, 0x1, R45 ;  /* 0x0000000115157824 */ /* 0x000fe400078e022d */
[----:B------:R-:W-:Y:S02]  /*18520*/  IMAD R0, R0, UR4, RZ ;  /* 0x0000000400007c24 */ /* 0x000fe4000f8e02ff */
[----:B------:R-:W-:Y:S02]  /*18530*/  IMAD R45, R46, R47, R48 ;  /* 0x0000002f2e2d7224 */ /* 0x000fe400078e0230 */
[C---:B------:R-:W-:Y:S02]  /*18540*/  IMAD R47, R3.reuse, UR5, R0 ;  /* 0x00000005032f7c24 */ /* 0x040fe4000f8e0200 */
[----:B------:R-:W-:Y:S01]  /*18550*/  IMAD.WIDE.U32 R20, R3, UR4, R20 ;  /* 0x0000000403147c25 */ /* 0x000fe2000f8e0014 */
[----:B------:R-:W-:Y:S01]  /*18560*/  SHF.R.S32.HI R0, RZ, 0x1f, R45 ;  /* 0x0000001fff007819 */ /* 0x000fe2000001142d */
[----:B------:R-:W-:-:S02]  /*18570*/  ULDC.64 UR4, c[0x0][0xad8] ;  /* 0x0002b60000047ab9 */ /* 0x000fc40000000a00 */
[----:B------:R-:W-:Y:S02]  /*18580*/  IMAD R48, R206, 0x80, R207 ;  /* 0x00000080ce307824 */ /* 0x000fe400078e02cf */
[----:B------:R-:W-:Y:S02]  /*18590*/  IMAD.IADD R21, R21, 0x1, R47 ;  /* 0x0000000115157824 */ /* 0x000fe400078e022f */
[----:B------:R-:W-:Y:S02]  /*185a0*/  IMAD R44, R0, UR4, RZ ;  /* 0x00000004002c7c24 */ /* 0x000fe4000f8e02ff */
[----:B------:R-:W-:Y:S02]  /*185b0*/  VIADD R0, R48, 0x20 ;  /* 0x0000002030007836 */ /* 0x000fe40000000000 */
[C---:B------:R-:W-:Y:S02]  /*185c0*/  IMAD R47, R45.reuse, UR5, R44 ;  /* 0x000000052d2f7c24 */ /* 0x040fe4000f8e022c */
[----:B------:R-:W-:Y:S01]  /*185d0*/  IMAD.WIDE.U32 R20, R45, UR4, R20 ;  /* 0x000000042d147c25 */ /* 0x000fe2000f8e0014 */
[-C--:B------:R-:W-:Y:S01]  /*185e0*/  ISETP.GE.AND P0, PT, R0, R53.reuse, PT ;  /* 0x000000350000720c */ /* 0x080fe20003f06270 */
[----:B------:R-:W-:Y:S01]  /*185f0*/  ULDC.64 UR4, c[0x0][0xa80] ;  /* 0x0002a00000047ab9 */ /* 0x000fe20000000a00 */
[----:B------:R-:W-:Y:S01]  /*18600*/  ISETP.GE.AND P2, PT, R48, R53, PT ;  /* 0x000000353000720c */ /* 0x000fe20003f46270 */
[----:B------:R-:W-:-:S02]  /*18610*/  VIADD R0, R2, 0x34820 ;  /* 0x0003482002007836 */ /* 0x000fc40000000000 */
[----:B------:R-:W-:Y:S01]  /*18620*/  VIADD R3, R48, 0x40 ;  /* 0x0000004030037836 */ /* 0x000fe20000000000 */
[C---:B------:R-:W-:Y:S01]  /*18630*/  LEA R46, P3, R20.reuse, UR4, 0x1 ;  /* 0x00000004142e7c11 */ /* 0x040fe2000f8608ff */
[----:B------:R-:W-:Y:S01]  /*18640*/  IMAD.IADD R21, R21, 0x1, R47 ;  /* 0x0000000115157824 */ /* 0x000fe200078e022f */
[----:B------:R-:W-:Y:S02]  /*18650*/  PRMT R0, RZ, 0x654, R0 ;  /* 0x00000654ff007816 */ /* 0x000fe40000000000 */
[----:B------:R-:W-:Y:S02]  /*18660*/  ISETP.GE.AND P1, PT, R3, R53, PT ;  /* 0x000000350300720c */ /* 0x000fe40003f26270 */
[----:B------:R-:W-:Y:S01]  /*18670*/  LEA.HI.X R3, R20, UR5, R21, 0x1, P3 ;  /* 0x0000000514037c11 */ /* 0x000fe200098f0c15 */
[----:B--2---:R2:W-:Y:S01]  /*18680*/  SYNCS.ARRIVE.TRANS64.RED.A1T0 RZ, [R0+URZ], RZ ;  /* 0x000000ff00ff79a7 */ /* 0x0045e2000810043f */
[----:B------:R3:W4:Y:S01]  /*18690*/  SHFL.IDX PT, R44, R46, RZ, 0x181f ;  /* 0x00181fff2e2c7589 */ /* 0x00072200000e0000 */
[----:B------:R-:W-:Y:S03]  /*186a0*/  BSSY B1, `(.L_x_801) ;  /* 0x000000c000017945 */ /* 0x000fe60003800000 */
[----:B--2---:R3:W2:Y:S01]  /*186b0*/  SHFL.IDX PT, R0, R3, RZ, 0x181f ;  /* 0x00181fff03007589 */ /* 0x0046a200000e0000 */
[----:B------:R-:W-:Y:S05]  /*186c0*/  @P2 BRA `(.L_x_802) ;  /* 0x0000000000242947 */ /* 0x000fea0003800000 */
[----:B------:R-:W-:Y:S02]  /*186d0*/  ULDC UR4, c[0x0][0xac8] ;  /* 0x0002b20000047ab9 */ /* 0x000fe40000000800 */
[----:B------:R-:W-:Y:S02]  /*186e0*/  ISETP.GE.AND P2, PT, R197, UR4, PT ;  /* 0x00000004c5007c0c */ /* 0x000fe4000bf46270 */
[----:B------:R-:W-:-:S11]  /*186f0*/  ISETP.GE.AND P3, PT, R198, UR4, PT ;  /* 0x00000004c6007c0c */ /* 0x000fd6000bf66270 */
[CC--:B----4-:R-:W-:Y:S02]  /*18700*/  @!P2 LEA R20, P4, R197.reuse, R44.reuse, 0x1 ;  /* 0x0000002cc514a211 */ /* 0x0d0fe400078808ff */
[C---:B------:R-:W-:Y:S02]  /*18710*/  @!P3 LEA R44, P5, R198.reuse, R44, 0x1 ;  /* 0x0000002cc62cb211 */ /* 0x040fe400078a08ff */
[-C--:B--2---:R-:W-:Y:S02]  /*18720*/  @!P2 LEA.HI.X R21, R197, R0.reuse, R237, 0x1, P4 ;  /* 0x00000000c515a211 */ /* 0x084fe400020f0ced */
[----:B------:R-:W-:-:S03]  /*18730*/  @!P3 LEA.HI.X R45, R198, R0, R236, 0x1, P5 ;  /* 0x00000000c62db211 */ /* 0x000fc600028f0cec */
[----:B-----5:R2:W-:Y:S04]  /*18740*/  @!P2 ST.E.128 desc[UR42][R20.64], R4 ;  /* 0x000000041400a985 */ /* 0x0205e8000c101d2a */
[----:B------:R2:W-:Y:S02]  /*18750*/  @!P3 ST.E.128 desc[UR42][R44.64], R28 ;  /* 0x0000001c2c00b985 */ /* 0x0005e4000c101d2a */
.L_x_802:
[----:B------:R-:W-:Y:S05]  /*18760*/  BSYNC B1 ;  /* 0x0000000000017941 */ /* 0x000fea0003800000 */
.L_x_801:
[----:B--2---:R2:W0:Y:S01]  /*18770*/  SHFL.IDX PT, R0, R3, 0x1, 0x181f ;  /* 0x00381f0003007f89 */ /* 0x00442200000e0000 */
[----:B------:R-:W-:Y:S03]  /*18780*/  BSSY B1, `(.L_x_803) ;  /* 0x000000c000017945 */ /* 0x000fe60003800000 */
[----:B-----5:R2:W0:Y:S01]  /*18790*/  SHFL.IDX PT, R6, R46, 0x1, 0x181f ;  /* 0x00381f002e067f89 */ /* 0x02042200000e0000 */
[----:B------:R-:W-:Y:S05]  /*187a0*/  @P0 BRA `(.L_x_804) ;  /* 0x0000000000240947 */ /* 0x000fea0003800000 */
[----:B------:R-:W-:Y:S02]  /*187b0*/  ULDC UR4, c[0x0][0xac8] ;  /* 0x0002b20000047ab9 */ /* 0x000fe40000000800 */
[----:B------:R-:W-:Y:S02]  /*187c0*/  ISETP.GE.AND P3, PT, R197, UR4, PT ;  /* 0x00000004c5007c0c */ /* 0x000fe4000bf66270 */
[----:B------:R-:W-:-:S11]  /*187d0*/  ISETP.GE.AND P4, PT, R198, UR4, PT ;  /* 0x00000004c6007c0c */ /* 0x000fd6000bf86270 */
[CC--:B0-----:R-:W-:Y:S02]  /*187e0*/  @!P3 LEA R4, P0, R197.reuse, R6.reuse, 0x1 ;  /* 0x00000006c504b211 */ /* 0x0c1fe400078008ff */
[C---:B------:R-:W-:Y:S02]  /*187f0*/  @!P4 LEA R6, P2, R198.reuse, R6, 0x1 ;  /* 0x00000006c606c211 */ /* 0x040fe400078408ff */
[-C--:B------:R-:W-:Y:S02]  /*18800*/  @!P3 LEA.HI.X R5, R197, R0.reuse, R237, 0x1, P0 ;  /* 0x00000000c505b211 */ /* 0x080fe400000f0ced */
[----:B------:R-:W-:-:S03]  /*18810*/  @!P4 LEA.HI.X R7, R198, R0, R236, 0x1, P2 ;  /* 0x00000000c607c211 */ /* 0x000fc600010f0cec */
[----:B------:R0:W-:Y:S04]  /*18820*/  @!P3 ST.E.128 desc[UR42][R4.64], R8 ;  /* 0x000000080400b985 */ /* 0x0001e8000c101d2a */
[----:B------:R0:W-:Y:S02]  /*18830*/  @!P4 ST.E.128 desc[UR42][R6.64], R32 ;  /* 0x000000200600c985 */ /* 0x0001e4000c101d2a */
.L_x_804:
[----:B------:R-:W-:Y:S05]  /*18840*/  BSYNC B1 ;  /* 0x0000000000017941 */ /* 0x000fea0003800000 */
.L_x_803:
[----:B0-----:R0:W0:Y:S01]  /*18850*/  SHFL.IDX PT, R0, R3, 0x2, 0x181f ;  /* 0x00581f0003007f89 */ /* 0x00102200000e0000 */
[----:B------:R-:W-:Y:S03]  /*18860*/  BSSY B1, `(.L_x_805) ;  /* 0x000000c000017945 */ /* 0x000fe60003800000 */
[----:B------:R0:W0:Y:S01]  /*18870*/  SHFL.IDX PT, R6, R46, 0x2, 0x181f ;  /* 0x00581f002e067f89 */ /* 0x00002200000e0000 */
        /* <DEDUP_REMOVED lines=10> */
.L_x_806:
[----:B------:R-:W-:Y:S05]  /*18920*/  BSYNC B1 ;  /* 0x0000000000017941 */ /* 0x000fea0003800000 */
.L_x_805:
[----:B0-----:R-:W-:Y:S01]  /*18930*/  VIADD R0, R48, 0x60 ;  /* 0x0000006030007836 */ /* 0x001fe20000000000 */
[----:B--23--:R-:W0:Y:S04]  /*18940*/  SHFL.IDX PT, R3, R3, 0x3, 0x181f ;  /* 0x00781f0003037f89 */ /* 0x00ce2800000e0000 */
[----:B------:R-:W-:Y:S01]  /*18950*/  ISETP.GE.AND P0, PT, R0, R53, PT ;  /* 0x000000350000720c */ /* 0x000fe20003f06270 */
[----:B------:R-:W2:-:S12]  /*18960*/  SHFL.IDX PT, R46, R46, 0x3, 0x181f ;  /* 0x00781f002e2e7f89 */ /* 0x000e9800000e0000 */
[----:B------:R-:W-:Y:S05]  /*18970*/  @P0 BRA `(.L_x_807) ;  /* 0x0000000800e40947 */ /* 0x000fea0003800000 */
[----:B------:R-:W-:Y:S02]  /*18980*/  ULDC UR4, c[0x0][0xac8] ;  /* 0x0002b20000047ab9 */ /* 0x000fe40000000800 */
[----:B------:R-:W-:-:S13]  /*18990*/  ISETP.GE.AND P1, PT, R197, UR4, PT ;  /* 0x00000004c5007c0c */ /* 0x000fda000bf26270 */
[----:B--2---:R-:W-:-:S04]  /*189a0*/  @!P1 LEA R4, P0, R197, R46, 0x1 ;  /* 0x0000002ec5049211 */ /* 0x004fc800078008ff */
[----:B0-----:R-:W-:Y:S02]  /*189b0*/  @!P1 LEA.HI.X R5, R197, R3, R237, 0x1, P0 ;  /* 0x00000003c5059211 */ /* 0x001fe400000f0ced */
[----:B------:R-:W-:-:S03]  /*189c0*/  ISETP.GE.AND P0, PT, R198, UR4, PT ;  /* 0x00000004c6007c0c */ /* 0x000fc6000bf06270 */
[----:B------:R3:W-:Y:S10]  /*189d0*/  @!P1 ST.E.128 desc[UR42][R4.64], R24 ;  /* 0x0000001804009985 */ /* 0x0007f4000c101d2a */
[----:B------:R-:W-:Y:S05]  /*189e0*/  @P0 BRA `(.L_x_807) ;  /* 0x0000000800c80947 */ /* 0x000fea0003800000 */
[----:B---3--:R-:W-:-:S04]  /*189f0*/  LEA R4, P0, R198, R46, 0x1 ;  /* 0x0000002ec6047211 */ /* 0x008fc800078008ff */
[----:B------:R-:W-:-:S05]  /*18a00*/  LEA.HI.X R5, R198, R3, R236, 0x1, P0 ;  /* 0x00000003c6057211 */ /* 0x000fca00000f0cec */
[----:B------:R0:W-:Y:S01]  /*18a10*/  ST.E.128 desc[UR42][R4.64], R40 ;  /* 0x0000002804007985 */ /* 0x0001e2000c101d2a */
[----:B------:R-:W-:Y:S05]  /*18a20*/  BRA `(.L_x_807) ;  /* 0x0000000800b87947 */ /* 0x000fea0003800000 */
.L_x_799:
[----:B------:R-:W-:Y:S01]  /*18a30*/  ULDC.64 UR4, c[0x0][0xc00] ;  /* 0x0003000000047ab9 */ /* 0x000fe20000000a00 */
[----:B------:R-:W-:Y:S01]  /*18a40*/  IMAD.MOV.U32 R3, RZ, RZ, RZ ;  /* 0x000000ffff037224 */ /* 0x000fe200078e00ff */
[----:B------:R-:W-:Y:S01]  /*18a50*/  ISETP.NE.U32.AND P0, PT, RZ, UR4, PT ;  /* 0x00000004ff007c0c */ /* 0x000fe2000bf05070 */
[----:B------:R-:W2:Y:S01]  /*18a60*/  LDC R21, c[0x0][0xbe8] ;  /* 0x0002fa00ff157b82 */ /* 0x000ea20000000800 */
[----:B------:R-:W-:Y:S02]  /*18a70*/  IADD3 R4, P1, R201, UR4, RZ ;  /* 0x00000004c9047c10 */ /* 0x000fe4000ff3e0ff */
[----:B------:R-:W-:Y:S02]  /*18a80*/  ISETP.NE.AND.EX P0, PT, RZ, UR5, PT, P0 ;  /* 0x00000005ff007c0c */ /* 0x000fe4000bf05300 */
[----:B------:R-:W-:Y:S01]  /*18a90*/  IADD3.X R5, R202, UR5, RZ, P1, !PT ;  /* 0x00000005ca057c10 */ /* 0x000fe20008ffe4ff */
[----:B------:R-:W-:Y:S02]  /*18aa0*/  ULDC.64 UR4, c[0x0][0xc08] ;  /* 0x0003020000047ab9 */ /* 0x000fe40000000a00 */
[----:B------:R-:W-:-:S04]  /*18ab0*/  ISETP.NE.U32.AND P1, PT, RZ, UR4, PT ;  /* 0x00000004ff007c0c */ /* 0x000fc8000bf25070 */
[----:B------:R-:W-:-:S04]  /*18ac0*/  ISETP.NE.AND.EX P1, PT, RZ, UR5, PT, P1 ;  /* 0x00000005ff007c0c */ /* 0x000fc8000bf25310 */
[----:B------:R3:W5:Y:S09]  /*18ad0*/  @P0 LDG.E R3, desc[UR42][R4.64] ;  /* 0x0000002a04030981 */ /* 0x000772000c1e1900 */
[----:B------:R-:W-:Y:S01]  /*18ae0*/  @P1 IADD3 R6, P2, R201, UR4, RZ ;  /* 0x00000004c9061c10 */ /* 0x000fe2000ff5e0ff */
[----:B------:R-:W-:-:S02]  /*18af0*/  ULDC UR4, c[0x0][0xa88] ;  /* 0x0002a20000047ab9 */ /* 0x000fc40000000800 */
[----:B------:R-:W-:Y:S02]  /*18b00*/  MOV R0, UR4 ;  /* 0x0000000400007c02 */ /* 0x000fe40008000f00 */
[----:B------:R-:W-:-:S05]  /*18b10*/  @P1 IADD3.X R7, R202, UR5, RZ, P2, !PT ;  /* 0x00000005ca071c10 */ /* 0x000fca00097fe4ff */
[----:B------:R3:W5:Y:S01]  /*18b20*/  @P1 LDG.E R0, desc[UR42][R6.64] ;  /* 0x0000002a06001981 */ /* 0x000762000c1e1900 */
[----:B--2---:R-:W-:Y:S01]  /*18b30*/  ISETP.NE.AND P2, PT, R21, 0x1, PT ;  /* 0x000000011500780c */ /* 0x004fe20003f45270 */
[----:B------:R-:W2:-:S12]  /*18b40*/  S2R R8, SR_TID.X ;  /* 0x0000000000087919 */ /* 0x000e980000002100 */
[----:B------:R-:W4:Y:S08]  /*18b50*/  @P2 LDC R14, c[0x0][0xbec] ;  /* 0x0002fb00ff0e2b82 */ /* 0x000f300000000800 */
[----:B------:R-:W0:Y:S01]  /*18b60*/  @P2 LDC R25, c[0x0][0xbf0] ;  /* 0x0002fc00ff192b82 */ /* 0x000e220000000800 */
[----:B--2---:R-:W-:-:S05]  /*18b70*/  VIADD R8, R8, 0xffffff80 ;  /* 0xffffff8008087836 */ /* 0x004fca0000000000 */
[----:B------:R-:W-:Y:S01]  /*18b80*/  ISETP.GE.AND P3, PT, R8, 0x80, PT ;  /* 0x000000800800780c */ /* 0x000fe20003f66270 */
[----:B---3--:R-:W-:-:S12]  /*18b90*/  @P1 BRA `(.L_x_808) ;  /* 0x0000000000101947 */ /* 0x008fd80003800000 */
[----:B------:R-:W-:Y:S05]  /*18ba0*/  @!P0 BRA `(.L_x_808) ;  /* 0x00000000000c8947 */ /* 0x000fea0003800000 */
[----:B------:R-:W2:Y:S04]  /*18bb0*/  LDG.E R7, desc[UR42][R4.64] ;  /* 0x0000002a04077981 */ /* 0x000ea8000c1e1900 */
[----:B-----5:R-:W2:Y:S02]  /*18bc0*/  LDG.E R0, desc[UR42][R4.64+0x4] ;  /* 0x0000042a04007981 */ /* 0x020ea4000c1e1900 */
[----:B--2---:R-:W-:-:S07]  /*18bd0*/  IMAD.IADD R0, R0, 0x1, -R7 ;  /* 0x0000000100007824 */ /* 0x004fce00078e0a07 */
.L_x_808:
[----:B------:R-:W-:Y:S01]  /*18be0*/  BSSY B1, `(.L_x_809) ;  /* 0x000002e000017945 */ /* 0x000fe20003800000 */
[----:B------:R-:W-:Y:S02]  /*18bf0*/  SHF.R.S32.HI R12, RZ, 0x1f, R200 ;  /* 0x0000001fff0c7819 */ /* 0x000fe400000114c8 */
[----:B------:R-:W-:Y:S02]  /*18c00*/  SEL R203, R203, RZ, !P0 ;  /* 0x000000ffcbcb7207 */ /* 0x000fe40004000000 */
[----:B------:R-:W-:Y:S02]  /*18c10*/  SEL R208, R208, RZ, !P0 ;  /* 0x000000ffd0d07207 */ /* 0x000fe40004000000 */
[----:B-----5:R-:W-:Y:S01]  /*18c20*/  SHF.R.S32.HI R10, RZ, 0x1f, R3 ;  /* 0x0000001fff0a7819 */ /* 0x020fe20000011403 */
[----:B------:R-:W-:Y:S06]  /*18c30*/  @P3 BRA `(.L_x_810) ;  /* 0x0000000000a03947 */ /* 0x000fec0003800000 */
[----:B------:R-:W2:Y:S01]  /*18c40*/  S2R R5, SR_TID.X ;  /* 0x0000000000057919 */ /* 0x000ea20000002100 */
[----:B------:R-:W3:Y:S01]  /*18c50*/  LDC R11, c[0x0][0xbe8] ;  /* 0x0002fa00ff0b7b82 */ /* 0x000ee20000000800 */
[----:B--2---:R-:W-:Y:S02]  /*18c60*/  IMAD R4, R206, 0x80, R5 ;  /* 0x00000080ce047824 */ /* 0x004fe400078e0205 */
[----:B---3--:R-:W-:Y:S02]  /*18c70*/  IMAD R5, R0, R11, RZ ;  /* 0x0000000b00057224 */ /* 0x008fe400078e02ff */
[----:B------:R-:W-:-:S05]  /*18c80*/  VIADD R8, R4, 0xffffff80 ;  /* 0xffffff8004087836 */ /* 0x000fca0000000000 */
[----:B------:R-:W-:-:S13]  /*18c90*/  ISETP.GE.AND P0, PT, R8, R5, PT ;  /* 0x000000050800720c */ /* 0x000fda0003f06270 */
[----:B------:R-:W-:Y:S05]  /*18ca0*/  @P0 BRA `(.L_x_810) ;  /* 0x0000000000840947 */ /* 0x000fea0003800000 */
[----:B------:R-:W-:Y:S01]  /*18cb0*/  ISETP.NE.AND P0, PT, R11, 0x1, PT ;  /* 0x000000010b00780c */ /* 0x000fe20003f05270 */
[----:B------:R-:W-:Y:S01]  /*18cc0*/  ULDC.64 UR4, c[0x0][0xb90] ;  /* 0x0002e40000047ab9 */ /* 0x000fe20000000a00 */
[----:B------:R-:W-:Y:S02]  /*18cd0*/  IMAD.MOV.U32 R4, RZ, RZ, R3 ;  /* 0x000000ffff047224 */ /* 0x000fe400078e0003 */
[----:B------:R-:W-:Y:S02]  /*18ce0*/  IMAD R9, R12, UR4, RZ ;  /* 0x000000040c097c24 */ /* 0x000fe4000f8e02ff */
[----:B------:R-:W-:Y:S02]  /*18cf0*/  IMAD.MOV.U32 R5, RZ, RZ, R10 ;  /* 0x000000ffff057224 */ /* 0x000fe400078e000a */
[----:B------:R-:W-:Y:S02]  /*18d00*/  IMAD.MOV.U32 R7, RZ, RZ, R8 ;  /* 0x000000ffff077224 */ /* 0x000fe400078e0008 */
[----:B------:R-:W-:-:S03]  /*18d10*/  IMAD.WIDE.U32 R4, R200, UR4, R4 ;  /* 0x00000004c8047c25 */ /* 0x000fc6000f8e0004 */
[----:B------:R-:W2:Y:S01]  /*18d20*/  @P0 LDC R13, c[0x0][0xbec] ;  /* 0x0002fb00ff0d0b82 */ /* 0x000ea20000000800 */
[----:B------:R-:W-:Y:S01]  /*18d30*/  IMAD R9, R200, UR5, R9 ;  /* 0x00000005c8097c24 */ /* 0x000fe2000f8e0209 */
[----:B------:R-:W-:-:S03]  /*18d40*/  ULDC.64 UR4, c[0x0][0xb98] ;  /* 0x0002e60000047ab9 */ /* 0x000fc60000000a00 */
[----:B------:R-:W-:-:S03]  /*18d50*/  IMAD.IADD R5, R5, 0x1, R9 ;  /* 0x0000000105057824 */ /* 0x000fc600078e0209 */
[----:B------:R-:W3:Y:S01]  /*18d60*/  @P0 LDC R15, c[0x0][0xbf0] ;  /* 0x0002fc00ff0f0b82 */ /* 0x000ee20000000800 */
[----:B------:R-:W-:-:S04]  /*18d70*/  IMAD.WIDE.U32 R4, R203, UR4, R4 ;  /* 0x00000004cb047c25 */ /* 0x000fc8000f8e0004 */
[----:B--2---:R-:W-:-:S05]  /*18d80*/  @P0 IMAD.HI.U32 R6, R8, R13, RZ ;  /* 0x0000000d08060227 */ /* 0x004fca00078e00ff */
[----:B---3--:R-:W-:Y:S01]  /*18d90*/  @P0 SHF.R.U32.HI R7, RZ, R15, R6 ;  /* 0x0000000fff070219 */ /* 0x008fe20000011606 */
[----:B------:R-:W-:-:S03]  /*18da0*/  IMAD R6, R208, UR4, RZ ;  /* 0x00000004d0067c24 */ /* 0x000fc6000f8e02ff */
[----:B------:R-:W-:Y:S01]  /*18db0*/  IADD3 R4, P0, R7, R4, RZ ;  /* 0x0000000407047210 */ /* 0x000fe20007f1e0ff */
[----:B------:R-:W-:-:S04]  /*18dc0*/  IMAD.MOV R9, RZ, RZ, -R7 ;  /* 0x000000ffff097224 */ /* 0x000fc800078e0a07 */
[----:B------:R-:W-:Y:S01]  /*18dd0*/  IMAD R9, R11, R9, R8 ;  /* 0x000000090b097224 */ /* 0x000fe200078e0208 */
[----:B------:R-:W-:Y:S01]  /*18de0*/  SHF.R.S32.HI R11, RZ, 0x1f, R7 ;  /* 0x0000001fff0b7819 */ /* 0x000fe20000011407 */
[----:B------:R-:W-:Y:S01]  /*18df0*/  IMAD R8, R203, UR5, R6 ;  /* 0x00000005cb087c24 */ /* 0x000fe2000f8e0206 */
[----:B------:R-:W-:Y:S02]  /*18e00*/  ULDC.64 UR4, c[0x0][0xb88] ;  /* 0x0002e20000047ab9 */ /* 0x000fe40000000a00 */
[----:B------:R-:W-:Y:S02]  /*18e10*/  SHF.R.S32.HI R6, RZ, 0x1f, R9 ;  /* 0x0000001fff067819 */ /* 0x000fe40000011409 */
[----:B------:R-:W-:-:S03]  /*18e20*/  IADD3.X R5, R11, R5, R8, P0, !PT ;  /* 0x000000050b057210 */ /* 0x000fc600007fe408 */
[----:B------:R-:W-:Y:S02]  /*18e30*/  IMAD R6, R6, UR4, RZ ;  /* 0x0000000406067c24 */ /* 0x000fe4000f8e02ff */
[----:B------:R-:W-:-:S04]  /*18e40*/  IMAD.WIDE.U32 R4, R9, UR4, R4 ;  /* 0x0000000409047c25 */ /* 0x000fc8000f8e0004 */
[----:B------:R-:W-:Y:S01]  /*18e50*/  IMAD R7, R9, UR5, R6 ;  /* 0x0000000509077c24 */ /* 0x000fe2000f8e0206 */
[----:B------:R-:W-:Y:S02]  /*18e60*/  ULDC.64 UR4, c[0x0][0xb50] ;  /* 0x0002d40000047ab9 */ /* 0x000fe40000000a00 */
[----:B------:R-:W-:Y:S01]  /*18e70*/  LEA R6, P0, R4, UR4, 0x2 ;  /* 0x0000000404067c11 */ /* 0x000fe2000f8010ff */
[----:B------:R-:W-:-:S05]  /*18e80*/  IMAD.IADD R5, R5, 0x1, R7 ;  /* 0x0000000105057824 */ /* 0x000fca00078e0207 */
[----:B------:R-:W-:Y:S01]  /*18e90*/  LEA.HI.X R7, R4, UR5, R5, 0x2, P0 ;  /* 0x0000000504077c11 */ /* 0x000fe200080f1405 */
[----:B------:R-:W-:-:S05]  /*18ea0*/  IMAD.MOV.U32 R5, RZ, RZ, -0x800000 ;  /* 0xff800000ff057424 */ /* 0x000fca00078e00ff */
[----:B------:R2:W-:Y:S02]  /*18eb0*/  STG.E desc[UR42][R6.64], R5 ;  /* 0x0000000506007986 */ /* 0x0005e4000c10192a */
.L_x_810:
[----:B------:R-:W-:Y:S05]  /*18ec0*/  BSYNC B1 ;  /* 0x0000000000017941 */ /* 0x000fea0003800000 */
.L_x_809:
[----:B------:R-:W-:Y:S01]  /*18ed0*/  ULDC.64 UR4, c[0x0][0xaa0] ;  /* 0x0002a80000047ab9 */ /* 0x000fe20000000a00 */
[----:B------:R-:W-:Y:S01]  /*18ee0*/  BSSY B1, `(.L_x_811) ;  /* 0x0000038000017945 */ /* 0x000fe20003800000 */
[----:B------:R-:W-:-:S04]  /*18ef0*/  IMAD R4, R10, UR4, RZ ;  /* 0x000000040a047c24 */ /* 0x000fc8000f8e02ff */
[C---:B--2---:R-:W-:Y:S02]  /*18f00*/  IMAD R7, R3.reuse, UR5, R4 ;  /* 0x0000000503077c24 */ /* 0x044fe4000f8e0204 */
[----:B------:R-:W-:Y:S01]  /*18f10*/  IMAD.WIDE.U32 R4, R3, UR4, RZ ;  /* 0x0000000403047c25 */ /* 0x000fe2000f8e00ff */
[----:B------:R-:W-:-:S03]  /*18f20*/  ULDC.64 UR4, c[0x0][0xae8] ;  /* 0x0002ba0000047ab9 */ /* 0x000fc60000000a00 */
[----:B------:R-:W-:Y:S02]  /*18f30*/  IMAD R3, R199, 0x20, R207 ;  /* 0x00000020c7037824 */ /* 0x000fe400078e02cf */
[----:B------:R-:W-:Y:S02]  /*18f40*/  IMAD.IADD R5, R5, 0x1, R7 ;  /* 0x0000000105057824 */ /* 0x000fe400078e0207 */
[----:B------:R-:W-:Y:S02]  /*18f50*/  IMAD R9, R206, 0x80, R3 ;  /* 0x00000080ce097824 */ /* 0x000fe400078e0203 */
[----:B------:R-:W-:Y:S02]  /*18f60*/  IMAD R7, R12, UR4, RZ ;  /* 0x000000040c077c24 */ /* 0x000fe4000f8e02ff */
[----:B----4-:R-:W-:-:S04]  /*18f70*/  @P2 IMAD.HI.U32 R6, R9, R14, RZ ;  /* 0x0000000e09062227 */ /* 0x010fc800078e00ff */
[C---:B------:R-:W-:Y:S02]  /*18f80*/  IMAD R7, R200.reuse, UR5, R7 ;  /* 0x00000005c8077c24 */ /* 0x040fe4000f8e0207 */
[----:B------:R-:W-:Y:S01]  /*18f90*/  IMAD.WIDE.U32 R4, R200, UR4, R4 ;  /* 0x00000004c8047c25 */ /* 0x000fe2000f8e0004 */
[----:B------:R-:W-:-:S03]  /*18fa0*/  ULDC.64 UR4, c[0x0][0xaf0] ;  /* 0x0002bc0000047ab9 */ /* 0x000fc60000000a00 */
[----:B------:R-:W-:Y:S01]  /*18fb0*/  IMAD.MOV.U32 R3, RZ, RZ, R9 ;  /* 0x000000ffff037224 */ /* 0x000fe200078e0009 */
[----:B0-----:R-:W-:Y:S01]  /*18fc0*/  @P2 SHF.R.U32.HI R3, RZ, R25, R6 ;  /* 0x00000019ff032219 */ /* 0x001fe20000011606 */
[----:B------:R-:W-:Y:S02]  /*18fd0*/  IMAD R8, R208, UR4, RZ ;  /* 0x00000004d0087c24 */ /* 0x000fe4000f8e02ff */
[----:B------:R-:W-:Y:S01]  /*18fe0*/  IMAD.IADD R5, R5, 0x1, R7 ;  /* 0x0000000105057824 */ /* 0x000fe200078e0207 */
[----:B------:R-:W-:Y:S01]  /*18ff0*/  SHF.R.S32.HI R6, RZ, 0x1f, R3 ;  /* 0x0000001fff067819 */ /* 0x000fe20000011403 */
[C---:B------:R-:W-:Y:S02]  /*19000*/  IMAD R7, R203.reuse, UR5, R8 ;  /* 0x00000005cb077c24 */ /* 0x040fe4000f8e0208 */
[----:B------:R-:W-:Y:S01]  /*19010*/  IMAD.WIDE.U32 R4, R203, UR4, R4 ;  /* 0x00000004cb047c25 */ /* 0x000fe2000f8e0004 */
[----:B------:R-:W-:-:S03]  /*19020*/  ULDC.64 UR4, c[0x0][0xae0] ;  /* 0x0002b80000047ab9 */ /* 0x000fc60000000a00 */
[----:B------:R-:W-:Y:S02]  /*19030*/  IMAD.MOV R8, RZ, RZ, -R3 ;  /* 0x000000ffff087224 */ /* 0x000fe400078e0a03 */
[----:B------:R-:W-:Y:S02]  /*19040*/  IMAD.IADD R5, R5, 0x1, R7 ;  /* 0x0000000105057824 */ /* 0x000fe400078e0207 */
[----:B------:R-:W-:Y:S02]  /*19050*/  IMAD R6, R6, UR4, RZ ;  /* 0x0000000406067c24 */ /* 0x000fe4000f8e02ff */
[----:B------:R-:W-:Y:S02]  /*19060*/  IMAD R7, R21, R8, R9 ;  /* 0x0000000815077224 */ /* 0x000fe400078e0209 */
[C---:B------:R-:W-:Y:S02]  /*19070*/  IMAD R9, R3.reuse, UR5, R6 ;  /* 0x0000000503097c24 */ /* 0x040fe4000f8e0206 */
[----:B------:R-:W-:Y:S01]  /*19080*/  IMAD.WIDE.U32 R4, R3, UR4, R4 ;  /* 0x0000000403047c25 */ /* 0x000fe2000f8e0004 */
[----:B------:R-:W-:Y:S01]  /*19090*/  SHF.R.S32.HI R3, RZ, 0x1f, R7 ;  /* 0x0000001fff037819 */ /* 0x000fe20000011407 */
[----:B------:R-:W-:-:S02]  /*190a0*/  ULDC.64 UR4, c[0x0][0xad8] ;  /* 0x0002b60000047ab9 */ /* 0x000fc40000000a00 */
[----:B------:R-:W-:Y:S02]  /*190b0*/  IMAD.IADD R5, R5, 0x1, R9 ;  /* 0x0000000105057824 */ /* 0x000fe400078e0209 */
[----:B------:R-:W-:Y:S02]  /*190c0*/  IMAD R6, R3, UR4, RZ ;  /* 0x0000000403067c24 */ /* 0x000fe4000f8e02ff */
[----:B------:R-:W-:Y:S02]  /*190d0*/  IMAD R8, R206, 0x80, R207 ;  /* 0x00000080ce087824 */ /* 0x000fe400078e02cf */
[----:B------:R-:W-:Y:S02]  /*190e0*/  IMAD R21, R0, R21, RZ ;  /* 0x0000001500157224 */ /* 0x000fe400078e02ff */
        /* <DEDUP_REMOVED lines=10> */
[----:B------:R0:W2:Y:S02]  /*19190*/  SHFL.IDX PT, R4, R6, RZ, 0x181f ;  /* 0x00181fff06047589 */ /* 0x0000a400000e0000 */
[----:B------:R-:W-:Y:S02]  /*191a0*/  ISETP.GE.AND P0, PT, R0, R21, PT ;  /* 0x000000150000720c */ /* 0x000fe40003f06270 */
[----:B------:R0:W3:Y:S01]  /*191b0*/  SHFL.IDX PT, R0, R3, RZ, 0x181f ;  /* 0x00181fff03007589 */ /* 0x0000e200000e0000 */
[----:B------:R-:W-:Y:S10]  /*191c0*/  @P2 BRA `(.L_x_812) ;  /* 0x0000000000242947 */ /* 0x000ff40003800000 */
[----:B------:R-:W-:Y:S02]  /*191d0*/  ULDC UR4, c[0x0][0xac8] ;  /* 0x0002b20000047ab9 */ /* 0x000fe40000000800 */
[----:B------:R-:W-:Y:S02]  /*191e0*/  ISETP.GE.AND P4, PT, R197, UR4, PT ;  /* 0x00000004c5007c0c */ /* 0x000fe4000bf86270 */
[----:B------:R-:W-:-:S11]  /*191f0*/  ISETP.GE.AND P5, PT, R198, UR4, PT ;  /* 0x00000004c6007c0c */ /* 0x000fd6000bfa6270 */
[CC--:B--2---:R-:W-:Y:S02]  /*19200*/  @!P4 LEA R10, P2, R197.reuse, R4.reuse, 0x1 ;  /* 0x00000004c50ac211 */ /* 0x0c4fe400078408ff */
[C---:B------:R-:W-:Y:S02]  /*19210*/  @!P5 LEA R4, P3, R198.reuse, R4, 0x1 ;  /* 0x00000004c604d211 */ /* 0x040fe400078608ff */
[-C--:B---3--:R-:W-:Y:S02]  /*19220*/  @!P4 LEA.HI.X R11, R197, R0.reuse, R237, 0x1, P2 ;  /* 0x00000000c50bc211 */ /* 0x088fe400010f0ced */
[----:B------:R-:W-:-:S03]  /*19230*/  @!P5 LEA.HI.X R5, R198, R0, R236, 0x1, P3 ;  /* 0x00000000c605d211 */ /* 0x000fc600018f0cec */
[----:B------:R4:W-:Y:S04]  /*19240*/  @!P4 ST.E.128 desc[UR42][R10.64], RZ ;  /* 0x000000ff0a00c985 */ /* 0x0009e8000c101d2a */
[----:B------:R4:W-:Y:S02]  /*19250*/  @!P5 ST.E.128 desc[UR42][R4.64], RZ ;  /* 0x000000ff0400d985 */ /* 0x0009e4000c101d2a */
.L_x_812:
[----:B------:R-:W-:Y:S05]  /*19260*/  BSYNC B1 ;  /* 0x0000000000017941 */ /* 0x000fea0003800000 */
.L_x_811:
[----:B---3--:R3:W0:Y:S01]  /*19270*/  SHFL.IDX PT, R0, R3, 0x1, 0x181f ;  /* 0x00381f0003007f89 */ /* 0x00862200000e0000 */
[----:B------:R-:W-:Y:S03]  /*19280*/  BSSY B1, `(.L_x_813) ;  /* 0x000000c000017945 */ /* 0x000fe60003800000 */
[----:B--2-4-:R3:W2:Y:S01]  /*19290*/  SHFL.IDX PT, R4, R6, 0x1, 0x181f ;  /* 0x00381f0006047f89 */ /* 0x0146a200000e0000 */
[----:B------:R-:W-:Y:S05]  /*192a0*/  @P1 BRA `(.L_x_814) ;  /* 0x0000000000241947 */ /* 0x000fea0003800000 */
[----:B------:R-:W-:Y:S02]  /*192b0*/  ULDC UR4, c[0x0][0xac8] ;  /* 0x0002b20000047ab9 */ /* 0x000fe40000000800 */
        /* <DEDUP_REMOVED lines=8> */
.L_x_814:
[----:B------:R-:W-:Y:S05]  /*19340*/  BSYNC B1 ;  /* 0x0000000000017941 */ /* 0x000fea0003800000 */
.L_x_813:
[----:B0-----:R0:W0:Y:S01]  /*19350*/  SHFL.IDX PT, R0, R3, 0x2, 0x181f ;  /* 0x00581f0003007f89 */ /* 0x00102200000e0000 */
[----:B------:R-:W-:Y:S03]  /*19360*/  BSSY B1, `(.L_x_815) ;  /* 0x000000c000017945 */ /* 0x000fe60003800000 */
[----:B--2-4-:R2:W4:Y:S01]  /*19370*/  SHFL.IDX PT, R4, R6, 0x2, 0x181f ;  /* 0x00581f0006047f89 */ /* 0x01452200000e0000 */
[----:B------:R-:W-:Y:S05]  /*19380*/  @P0 BRA `(.L_x_816) ;  /* 0x0000000000240947 */ /* 0x000fea0003800000 */
[----:B------:R-:W-:Y:S02]  /*19390*/  ULDC UR4, c[0x0][0xac8] ;  /* 0x0002b20000047ab9 */ /* 0x000fe40000000800 */
[----:B------:R-:W-:Y:S02]  /*193a0*/  ISETP.GE.AND P2, PT, R197, UR4, PT ;  /* 0x00000004c5007c0c */ /* 0x000fe4000bf46270 */
[----:B------:R-:W-:-:S11]  /*193b0*/  ISETP.GE.AND P3, PT, R198, UR4, PT ;  /* 0x00000004c6007c0c */ /* 0x000fd6000bf66270 */
[CC--:B----4-:R-:W-:Y:S02]  /*193c0*/  @!P2 LEA R10, P0, R197.reuse, R4.reuse, 0x1 ;  /* 0x00000004c50aa211 */ /* 0x0d0fe400078008ff */
[C---:B------:R-:W-:Y:S02]  /*193d0*/  @!P3 LEA R4, P1, R198.reuse, R4, 0x1 ;  /* 0x00000004c604b211 */ /* 0x040fe400078208ff */
[-C--:B0-----:R-:W-:Y:S02]  /*193e0*/  @!P2 LEA.HI.X R11, R197, R0.reuse, R237, 0x1, P0 ;  /* 0x00000000c50ba211 */ /* 0x081fe400000f0ced */
[----:B------:R-:W-:-:S03]  /*193f0*/  @!P3 LEA.HI.X R5, R198, R0, R236, 0x1, P1 ;  /* 0x00000000c605b211 */ /* 0x000fc600008f0cec */
[----:B------:R0:W-:Y:S04]  /*19400*/  @!P2 ST.E.128 desc[UR42][R10.64], RZ ;  /* 0x000000ff0a00a985 */ /* 0x0001e8000c101d2a */
[----:B------:R0:W-:Y:S02]  /*19410*/  @!P3 ST.E.128 desc[UR42][R4.64], RZ ;  /* 0x000000ff0400b985 */ /* 0x0001e4000c101d2a */
.L_x_816:
[----:B------:R-:W-:Y:S05]  /*19420*/  BSYNC B1 ;  /* 0x0000000000017941 */ /* 0x000fea0003800000 */
.L_x_815:
[----:B0-----:R-:W-:Y:S01]  /*19430*/  VIADD R0, R8, 0x60 ;  /* 0x0000006008007836 */ /* 0x001fe20000000000 */
[----:B---3--:R-:W0:Y:S04]  /*19440*/  SHFL.IDX PT, R3, R3, 0x3, 0x181f ;  /* 0x00781f0003037f89 */ /* 0x008e2800000e0000 */
[----:B------:R-:W-:Y:S01]  /*19450*/  ISETP.GE.AND P0, PT, R0, R21, PT ;  /* 0x000000150000720c */ /* 0x000fe20003f06270 */
[----:B----4-:R3:W4:-:S12]  /*19460*/  SHFL.IDX PT, R4, R6, 0x3, 0x181f ;  /* 0x00781f0006047f89 */ /* 0x01071800000e0000 */
[----:B---3--:R-:W-:Y:S05]  /*19470*/  @P0 BRA `(.L_x_807) ;  /* 0x0000000000240947 */ /* 0x008fea0003800000 */
[----:B------:R-:W-:Y:S02]  /*19480*/  ULDC UR4, c[0x0][0xac8] ;  /* 0x0002b20000047ab9 */ /* 0x000fe40000000800 */
[----:B------:R-:W-:Y:S02]  /*19490*/  ISETP.GE.AND P2, PT, R197, UR4, PT ;  /* 0x00000004c5007c0c */ /* 0x000fe4000bf46270 */
[----:B------:R-:W-:-:S11]  /*194a0*/  ISETP.GE.AND P3, PT, R198, UR4, PT ;  /* 0x00000004c6007c0c */ /* 0x000fd6000bf66270 */
[CC--:B--2-4-:R-:W-:Y:S02]  /*194b0*/  @!P2 LEA R6, P0, R197.reuse, R4.reuse, 0x1 ;  /* 0x00000004c506a211 */ /* 0x0d4fe400078008ff */
[C---:B------:R-:W-:Y:S02]  /*194c0*/  @!P3 LEA R4, P1, R198.reuse, R4, 0x1 ;  /* 0x00000004c604b211 */ /* 0x040fe400078208ff */
[-C--:B0-----:R-:W-:Y:S02]  /*194d0*/  @!P2 LEA.HI.X R7, R197, R3.reuse, R237, 0x1, P0 ;  /* 0x00000003c507a211 */ /* 0x081fe400000f0ced */
[----:B------:R-:W-:-:S03]  /*194e0*/  @!P3 LEA.HI.X R5, R198, R3, R236, 0x1, P1 ;  /* 0x00000003c605b211 */ /* 0x000fc600008f0cec */
[----:B------:R0:W-:Y:S04]  /*194f0*/  @!P2 ST.E.128 desc[UR42][R6.64], RZ ;  /* 0x000000ff0600a985 */ /* 0x0001e8000c101d2a */
[----:B------:R0:W-:Y:S02]  /*19500*/  @!P3 ST.E.128 desc[UR42][R4.64], RZ ;  /* 0x000000ff0400b985 */ /* 0x0001e4000c101d2a */
.L_x_807:
[----:B------:R-:W-:Y:S05]  /*19510*/  BSYNC B0 ;  /* 0x0000000000007941 */ /* 0x000fea0003800000 */
.L_x_798:
[----:B------:R-:W-:Y:S02]  /*19520*/  ULDC UR4, c[0x0][0xc3c] ;  /* 0x00030f0000047ab9 */ /* 0x000fe40000000800 */
[----:B-1----:R-:W-:-:S13]  /*19530*/  ISETP.GE.AND P0, PT, R127, UR4, PT ;  /* 0x000000047f007c0c */ /* 0x002fda000bf06270 */
[----:B------:R-:W-:Y:S05]  /*19540*/  @!P0 BRA `(.L_x_817) ;  /* 0xfffffe7c00808947 */ /* 0x000fea000383ffff */
[----:B------:R-:W-:Y:S05]  /*19550*/  BRA `(.L_x_612) ;  /* 0x0000007400b47947 */ /* 0x000fea0003800000 */
.L_x_610:
[----:B------:R-:W-:-:S08]  /*19560*/  NOP ;  /* 0x0000000000007918 */ /* 0x000fd00000000000 */
[----:B0-----:R-:W0:-:S00]  /*19570*/  USETMAXREG.DEALLOC.CTAPOOL 0x18 ;  /* 0x00000018000079c8 */ /* 0x001e0000080e0500 */
[----:B0-----:R-:W2:Y:S01]  /*19580*/  LDL.LU R3, [R1+0x10] ;  /* 0x0000100001037983 */ /* 0x001ea20000300800 */
[----:B------:R-:W-:Y:S01]  /*19590*/  LOP3.LUT R2, R2, 0x3, RZ, 0xc0, !PT ;  /* 0x0000000302027812 */ /* 0x000fe200078ec0ff */
[----:B------:R-:W-:-:S05]  /*195a0*/  IMAD.MOV.U32 R4, RZ, RZ, RZ ;  /* 0x000000ffff047224 */ /* 0x000fca00078e00ff */
[----:B------:R-:W0:Y:S02]  /*195b0*/  SHFL.IDX PT, R2, R2, RZ, 0x1f ;  /* 0x00001fff02027589 */ /* 0x000e2400000e0000 */
[----:B0-----:R-:W-:Y:S02]  /*195c0*/  ISETP.NE.AND P0, PT, R2, RZ, PT ;  /* 0x000000ff0200720c */ /* 0x001fe40003f05270 */
[----:B--2---:R-:W-:-:S11]  /*195d0*/  LOP3.LUT R3, R3, 0xfffffffd, RZ, 0xc0, !PT ;  /* 0xfffffffd03037812 */ /* 0x004fd600078ec0ff */
[----:B------:R-:W-:-:S05]  /*195e0*/  @P0 LOP3.LUT R3, R3, 0x2, RZ, 0xfc, !PT ;  /* 0x0000000203030812 */ /* 0x000fca00078efcff */
[----:B------:R0:W-:Y:S01]  /*195f0*/  STL [R1+0x10], R3 ;  /* 0x0000100301007387 */ /* 0x0001e20000100800 */
        /* <DEDUP_REMOVED lines=8> */
.L_x_818:
[----:B------:R-:W-:Y:S01]  /*19680*/  LOP3.LUT R5, R0, 0x1f, RZ, 0xc0, !PT ;  /* 0x0000001f00057812 */ /* 0x000fe200078ec0ff */
[----:B------:R-:W-:Y:S01]  /*19690*/  ULDC UR4, c[0x0][0xc3c] ;  /* 0x00030f0000047ab9 */ /* 0x000fe20000000800 */
[----:B------:R-:W1:Y:S01]  /*196a0*/  S2UR UR6, SR_CTAID.X ;  /* 0x00000000000679c3 */ /* 0x000e620000002500 */
[----:B------:R-:W-:Y:S01]  /*196b0*/  ULDC UR5, c[0x0][0xc38] ;  /* 0x00030e0000057ab9 */ /* 0x000fe20000000800 */
[----:B------:R-:W-:-:S04]  /*196c0*/  ISETP.NE.AND P0, PT, R5, 0x1f, PT ;  /* 0x0000001f0500780c */ /* 0x000fc80003f05270 */
[----:B------:R-:W-:-:S13]  /*196d0*/  ISETP.GE.OR P1, PT, R5, UR4, !P0 ;  /* 0x0000000405007c0c */ /* 0x000fda000c726670 */
[----:B0-----:R-:W0:Y:S02]  /*196e0*/  @!P1 LDC.64 R2, c[0x0][0xc80] ;  /* 0x00032000ff029b82 */ /* 0x001e240000000a00 */
[----:B0-----:R-:W-:-:S05]  /*196f0*/  @!P1 IMAD.WIDE.U32 R2, R5, 0x4, R2 ;  /* 0x0000000405029825 */ /* 0x001fca00078e0002 */
[----:B------:R-:W2:Y:S01]  /*19700*/  @!P1 LDG.E R4, desc[UR42][R2.64] ;  /* 0x0000002a02049981 */ /* 0x000ea2000c1e1900 */
[C---:B------:R-:W-:Y:S01]  /*19710*/  ISETP.NE.AND P1, PT, R5.reuse, RZ, PT ;  /* 0x000000ff0500720c */ /* 0x040fe20003f25270 */
[----:B------:R-:W-:Y:S01]  /*19720*/  UMOV UR4, URZ ;  /* 0x0000003f00047c82 */ /* 0x000fe20008000000 */
[C---:B------:R-:W-:Y:S01]  /*19730*/  ISETP.GE.U32.AND P2, PT, R5.reuse, 0x2, PT ;  /* 0x000000020500780c */ /* 0x040fe20003f46070 */
[----:B------:R-:W-:Y:S01]  /*19740*/  IMAD.MOV.U32 R16, RZ, RZ, RZ ;  /* 0x000000ffff107224 */ /* 0x000fe200078e00ff */
[C---:B------:R-:W-:Y:S02]  /*19750*/  ISETP.GE.U32.AND P3, PT, R5.reuse, 0x4, PT ;  /* 0x000000040500780c */ /* 0x040fe40003f66070 */
[C---:B------:R-:W-:Y:S02]  /*19760*/  ISETP.GE.U32.AND P4, PT, R5.reuse, 0x8, PT ;  /* 0x000000080500780c */ /* 0x040fe40003f86070 */
[----:B------:R-:W-:Y:S01]  /*19770*/  ISETP.GE.U32.AND P5, PT, R5, 0x10, PT ;  /* 0x000000100500780c */ /* 0x000fe20003fa6070 */
[----:B--2---:R-:W0:Y:S02]  /*19780*/  SHFL.UP PT, R6, R4, 0x1, RZ ;  /* 0x0420000004067989 */ /* 0x004e2400000e00ff */
        /* <DEDUP_REMOVED lines=16> */
[----:B------:R-:W-:Y:S01]  /*19890*/  IMAD.MOV.U32 R3, RZ, RZ, R6 ;  /* 0x000000ffff037224 */ /* 0x000fe200078e0006 */
[----:B-1----:R-:W-:-:S13]  /*198a0*/  ISETP.GT.AND P6, PT, R6, UR6, PT ;  /* 0x0000000606007c0c */ /* 0x002fda000bfc4270 */
[----:B------:R-:W-:Y:S05]  /*198b0*/  @P6 BRA `(.L_x_820) ;  /* 0x00000000009c6947 */ /* 0x000fea0003800000 */
[----:B------:R-:W0:Y:S01]  /*198c0*/  LDC R7, c[0x0][0xc3c] ;  /* 0x00030f00ff077b82 */ /* 0x000e220000000800 */
[----:B------:R-:W-:Y:S01]  /*198d0*/  IMAD.MOV.U32 R6, RZ, RZ, R3 ;  /* 0x000000ffff067224 */ /* 0x000fe200078e0003 */
[----:B------:R-:W-:Y:S01]  /*198e0*/  UMOV UR4, URZ ;  /* 0x0000003f00047c82 */ /* 0x000fe20008000000 */
[----:B------:R-:W-:Y:S01]  /*198f0*/  ULDC UR7, c[0x0][0xc3c] ;  /* 0x00030f0000077ab9 */ /* 0x000fe20000000800 */
[----:B------:R-:W-:-:S05]  /*19900*/  ULDC UR5, c[0x0][0xc38] ;  /* 0x00030e0000057ab9 */ /* 0x000fca0000000800 */
.L_x_824:
[----:B------:R-:W-:Y:S01]  /*19910*/  UIADD3 UR4, UR4, 0x1f, URZ ;  /* 0x0000001f04047890 */ /* 0x000fe2000fffe03f */
[----:B------:R-:W-:-:S05]  /*19920*/  MOV R19, UR7 ;  /* 0x0000000700137c02 */ /* 0x000fca0008000f00 */
[----:B0-----:R-:W-:-:S13]  /*19930*/  ISETP.LE.AND P6, PT, R7, UR4, PT ;  /* 0x0000000407007c0c */ /* 0x001fda000bfc3270 */
[----:B------:R-:W-:Y:S05]  /*19940*/  @P6 BRA `(.L_x_821) ;  /* 0x00000004001c6947 */ /* 0x000fea0003800000 */
[----:B------:R-:W-:Y:S01]  /*19950*/  VIADD R8, R5, UR4 ;  /* 0x0000000405087c36 */ /* 0x000fe20008000000 */
[----:B------:R-:W-:Y:S01]  /*19960*/  BSSY B0, `(.L_x_822) ;  /* 0x0000007000007945 */ /* 0x000fe20003800000 */
[----:B------:R-:W-:-:S03]  /*19970*/  IMAD.MOV.U32 R4, RZ, RZ, RZ ;  /* 0x000000ffff047224 */ /* 0x000fc600078e00ff */
[----:B------:R-:W-:-:S13]  /*19980*/  ISETP.GE.OR P6, PT, R8, R7, !P0 ;  /* 0x000000070800720c */ /* 0x000fda00047c6670 */
[----:B------:R-:W-:Y:S05]  /*19990*/  @P6 BRA `(.L_x_823) ;  /* 0x00000000000c6947 */ /* 0x000fea0003800000 */
[----:B------:R-:W0:Y:S02]  /*199a0*/  LDC.64 R2, c[0x0][0xc80] ;  /* 0x00032000ff027b82 */ /* 0x000e240000000a00 */
[----:B0-----:R-:W-:-:S05]  /*199b0*/  IMAD.WIDE R2, R8, 0x4, R2 ;  /* 0x0000000408027825 */ /* 0x001fca00078e0202 */
[----:B------:R0:W5:Y:S02]  /*199c0*/  LDG.E R4, desc[UR42][R2.64] ;  /* 0x0000002a02047981 */ /* 0x000164000c1e1900 */
.L_x_823:
[----:B------:R-:W-:Y:S05]  /*199d0*/  BSYNC B0 ;  /* 0x0000000000007941 */ /* 0x000fea0003800000 */
.L_x_822:
        /* <DEDUP_REMOVED lines=20> */
[----:B------:R-:W-:-:S07]  /*19b20*/  IMAD.MOV.U32 R2, RZ, RZ, R11 ;  /* 0x000000ffff027224 */ /* 0x000fce00078e000b */
.L_x_820:
[----:B------:R-:W-:-:S04]  /*19b30*/  IMAD.IADD R7, R6, 0x1, -R3 ;  /* 0x0000000106077824 */ /* 0x000fc800078e0a03 */
        /* <DEDUP_REMOVED lines=15> */
.L_x_825:
[----:B-1----:R-:W-:Y:S02]  /*19c30*/  IMAD R16, R16, UR5, R7 ;  /* 0x0000000510107c24 */ /* 0x002fe4000f8e0207 */
[----:B------:R-:W-:Y:S02]  /*19c40*/  IMAD R7, R11, R6, RZ ;  /* 0x000000060b077224 */ /* 0x000fe400078e02ff */
[----:B0-----:R-:W-:Y:S01]  /*19c50*/  IMAD.MOV.U32 R2, RZ, RZ, RZ ;  /* 0x000000ffff027224 */ /* 0x001fe200078e00ff */
[----:B------:R-:W-:Y:S01]  /*19c60*/  IADD3 R17, -R16, UR6, RZ ;  /* 0x0000000610117c10 */ /* 0x000fe2000fffe1ff */
[----:B------:R-:W-:Y:S02]  /*19c70*/  VIADD R19, R19, UR4 ;  /* 0x0000000413137c36 */ /* 0x000fe40008000000 */
        /* <DEDUP_REMOVED lines=15> */
[----:B------:R-:W-:-:S05]  /*19d70*/  @!P1 LOP3.LUT R2, RZ, R4, RZ, 0x33, !PT ;  /* 0x00000004ff029212 */ /* 0x000fca00078e33ff */
[--C-:B------:R-:W-:Y:S02]  /*19d80*/  IMAD.MOV R3, RZ, RZ, -R2.reuse ;  /* 0x000000ffff037224 */ /* 0x100fe400078e0a02 */
[----:B------:R-:W-:Y:S02]  /*19d90*/  IMAD.MOV.U32 R18, RZ, RZ, R2 ;  /* 0x000000ffff127224 */ /* 0x000fe400078e0002 */
[----:B------:R-:W-:Y:S01]  /*19da0*/  IMAD R17, R4, R3, R17 ;  /* 0x0000000304117224 */ /* 0x000fe200078e0211 */
[----:B------:R-:W-:Y:S06]  /*19db0*/  BRA `(.L_x_826) ;  /* 0x00000000000c7947 */ /* 0x000fec0003800000 */
.L_x_821:
[----:B------:R-:W-:Y:S02]  /*19dc0*/  IMAD.MOV.U32 R17, RZ, RZ, RZ ;  /* 0x000000ffff117224 */ /* 0x000fe400078e00ff */
[----:B------:R-:W-:Y:S02]  /*19dd0*/  IMAD.U32 R16, RZ, RZ, UR6 ;  /* 0x00000006ff107e24 */ /* 0x000fe4000f8e00ff */
[----:B------:R-:W-:-:S07]  /*19de0*/  IMAD.MOV.U32 R18, RZ, RZ, RZ ;  /* 0x000000ffff127224 */ /* 0x000fce00078e00ff */
.L_x_826:
[----:B------:R-:W-:-:S13]  /*19df0*/  ISETP.NE.AND P0, PT, R5, RZ, PT ;  /* 0x000000ff0500720c */ /* 0x000fda0003f05270 */
[----:B------:R-:W0:Y:S01]  /*19e00*/  @!P0 S2R R3, SR_CgaCtaId ;  /* 0x0000000000038919 */ /* 0x000e220000008800 */
[----:B------:R-:W-:-:S04]  /*19e10*/  @!P0 MOV R2, 0x400 ;  /* 0x0000040000028802 */ /* 0x000fc80000000f00 */
[----:B0-----:R-:W-:-:S05]  /*19e20*/  @!P0 LEA R2, R3, R2, 0x18 ;  /* 0x0000000203028211 */ /* 0x001fca00078ec0ff */
[----:B------:R2:W-:Y:S01]  /*19e30*/  @!P0 STS.128 [R2+0x348d0], R16 ;  /* 0x0348d01002008388 */ /* 0x0005e20000000c00 */
[----:B------:R-:W-:Y:S06]  /*19e40*/  BAR.ARV 0x5, 0x180 ;  /* 0x0146000000007b1d */ /* 0x000fec0000002000 */
.L_x_819:
[----:B--2---:R-:W-:Y:S01]  /*19e50*/  IMAD.MOV.U32 R2, RZ, RZ, 0x1 ;  /* 0x00000001ff027424 */ /* 0x004fe200078e00ff */
[----:B------:R2:W-:Y:S01]  /*19e60*/  STL [R1+0x58], RZ ;  /* 0x000058ff01007387 */ /* 0x0005e20000100800 */
[----:B------:R-:W-:Y:S02]  /*19e70*/  ULDC UR4, c[0x0][0xc3c] ;  /* 0x00030f0000047ab9 */ /* 0x000fe40000000800 */
[----:B-1----:R-:W-:Y:S01]  /*19e80*/  ISETP.GE.AND P0, PT, R19, UR4, PT ;  /* 0x0000000413007c0c */ /* 0x002fe2000bf06270 */
[----:B------:R2:W-:Y:S04]  /*19e90*/  STL [R1+0x18], R2 ;  /* 0x0000180201007387 */ /* 0x0005e80000100800 */
[----:B------:R2:W-:Y:S08]  /*19ea0*/  STL [R1+0x8], RZ ;  /* 0x000008ff01007387 */ /* 0x0005f00000100800 */
[----:B--2---:R-:W-:Y:S05]  /*19eb0*/  @P0 BRA `(.L_x_827) ;  /* 0x00000068006c0947 */ /* 0x004fea0003800000 */
[----:B------:R-:W1:Y:S01]  /*19ec0*/  S2UR UR5, SR_CgaCtaId ;  /* 0x00000000000579c3 */ /* 0x000e620000008800 */
[C---:B------:R-:W-:Y:S01]  /*19ed0*/  IMAD.SHL.U32 R2, R0.reuse, 0x8, RZ ;  /* 0x0000000800027824 */ /* 0x040fe200078e00ff */
[----:B------:R-:W-:Y:S01]  /*19ee0*/  LOP3.LUT R5, R0, 0x7f, RZ, 0xc0, !PT ;  /* 0x0000007f00057812 */ /* 0x000fe200078ec0ff */
[----:B------:R-:W-:Y:S01]  /*19ef0*/  UMOV UR4, 0x400 ;  /* 0x0000040000047882 */ /* 0x000fe20000000000 */
[----:B------:R-:W-:Y:S01]  /*19f00*/  BSSY B8, `(.L_x_827) ;  /* 0x0000696000087945 */ /* 0x000fe20003800000 */
[----:B------:R-:W-:Y:S01]  /*19f10*/  ULDC.64 UR36, c[0x0][0x198] ;  /* 0x0000660000247ab9 */ /* 0x000fe20000000a00 */
[C---:B0-----:R-:W-:Y:S01]  /*19f20*/  LOP3.LUT R3, R2.reuse, 0x1f8, RZ, 0xc0, !PT ;  /* 0x000001f802037812 */ /* 0x041fe200078ec0ff */
[----:B------:R-:W-:Y:S01]  /*19f30*/  ULDC UR38, c[0x0][0xc] ;  /* 0x0000030000267ab9 */ /* 0x000fe20000000800 */
[----:B------:R-:W-:Y:S02]  /*19f40*/  LOP3.LUT R2, R2, 0x38, RZ, 0xc0, !PT ;  /* 0x0000003802027812 */ /* 0x000fe400078ec0ff */
[----:B------:R-:W-:Y:S01]  /*19f50*/  LOP3.LUT R4, R3, 0x38, R0, 0x78, !PT ;  /* 0x0000003803047812 */ /* 0x000fe200078e7800 */
[----:B------:R-:W-:Y:S01]  /*19f60*/  IMAD.SHL.U32 R3, R5, 0x8, RZ ;  /* 0x0000000805037824 */ /* 0x000fe200078e00ff */
[----:B------:R-:W-:Y:S01]  /*19f70*/  SHF.R.U32.HI R5, RZ, 0x3, R5 ;  /* 0x00000003ff057819 */ /* 0x000fe20000011605 */
[----:B------:R-:W-:-:S03]  /*19f80*/  IMAD.SHL.U32 R0, R0, 0x10, RZ ;  /* 0x0000001000007824 */ /* 0x000fc600078e00ff */
[----:B------:R-:W-:Y:S02]  /*19f90*/  LOP3.LUT R3, R4, 0x200, R3, 0xf8, !PT ;  /* 0x0000020004037812 */ /* 0x000fe400078ef803 */
[----:B------:R-:W-:Y:S01]  /*19fa0*/  LOP3.LUT R0, R5, 0x70, R0, 0xf8, !PT ;  /* 0x0000007005007812 */ /* 0x000fe200078ef800 */
[----:B------:R-:W-:Y:S01]  /*19fb0*/  IMAD.MOV.U32 R0, RZ, RZ, 0x1 ;  /* 0x00000001ff007424 */ /* 0x000fe200078e00ff */
[----:B-1----:R-:W-:-:S06]  /*19fc0*/  ULEA UR4, UR5, UR4, 0x18 ;  /* 0x0000000405047291 */ /* 0x002fcc000f8ec03f */
[----:B------:R-:W-:-:S04]  /*19fd0*/  IMAD.U32 R4, RZ, RZ, UR4 ;  /* 0x00000004ff047e24 */ /* 0x000fc8000f8e00ff */
[----:B------:R-:W-:Y:S01]  /*19fe0*/  IMAD R3, R3, 0x2, R4 ;  /* 0x0000000203037824 */ /* 0x000fe200078e0204 */
[----:B------:R-:W-:Y:S04]  /*19ff0*/  STL [R1+0x4], R4 ;  /* 0x0000040401007387 */ /* 0x000fe80000100800 */
[----:B------:R0:W-:Y:S04]  /*1a000*/  STL [R1+0x2c], R3 ;  /* 0x00002c0301007387 */ /* 0x0001e80000100800 */
[----:B------:R-:W-:Y:S04]  /*1a010*/  STL [R1+0x8], RZ ;  /* 0x000008ff01007387 */ /* 0x000fe80000100800 */
[----:B------:R-:W-:Y:S01]  /*1a020*/  STL [R1+0x18], R0 ;  /* 0x0000180001007387 */ /* 0x000fe20000100800 */
[----:B0-----:R-:W-:-:S03]  /*1a030*/  LOP3.LUT R3, R2, 0x40, RZ, 0xfc, !PT ;  /* 0x0000004002037812 */ /* 0x001fc600078efcff */
[----:B------:R-:W-:Y:S04]  /*1a040*/  STL [R1+0xc], RZ ;  /* 0x00000cff01007387 */ /* 0x000fe80000100800 */
[----:B------:R0:W-:Y:S04]  /*1a050*/  STL [R1+0x24], R0 ;  /* 0x0000240001007387 */ /* 0x0001e80000100800 */
[----:B------:R1:W-:Y:S01]  /*1a060*/  STL [R1+0x58], RZ ;  /* 0x000058ff01007387 */ /* 0x0003e20000100800 */
[----:B0-----:R-:W-:-:S07]  /*1a070*/  LOP3.LUT R0, R2, 0x80, RZ, 0xfc, !PT ;  /* 0x0000008002007812 */ /* 0x001fce00078efcff */
.L_x_967:
[----:B--2---:R-:W0:Y:S02]  /*1a080*/  LDC.64 R2, c[0x0][0xc88] ;  /* 0x00032200ff027b82 */ /* 0x004e240000000a00 */
[----:B0-----:R-:W-:-:S05]  /*1a090*/  IMAD.WIDE R2, R19, 0x4, R2 ;  /* 0x0000000413027825 */ /* 0x001fca00078e0202 */
[----:B------:R-:W2:Y:S01]  /*1a0a0*/  LDG.E R15, desc[UR42][R2.64] ;  /* 0x0000002a020f7981 */ /* 0x000ea2000c1e1900 */
[----:B------:R-:W-:Y:S05]  /*1a0b0*/  YIELD ;  /* 0x0000000000007946 */ /* 0x000fea0003800000 */
[----:B------:R-:W-:Y:S01]  /*1a0c0*/  ULDC.64 UR4, c[0x0][0xa28] ;  /* 0x00028a0000047ab9 */ /* 0x000fe20000000a00 */
[----:B---3--:R-:W-:Y:S01]  /*1a0d0*/  IMAD.MOV.U32 R0, RZ, RZ, RZ ;  /* 0x000000ffff007224 */ /* 0x008fe200078e00ff */
[----:B------:R-:W-:Y:S01]  /*1a0e0*/  ISETP.NE.U32.AND P0, PT, RZ, UR4, PT ;  /* 0x00000004ff007c0c */ /* 0x000fe2000bf05070 */
[----:B----45:R-:W-:Y:S01]  /*1a0f0*/  IMAD.MOV.U32 R8, RZ, RZ, RZ ;  /* 0x000000ffff087224 */ /* 0x030fe200078e00ff */
[----:B------:R-:W-:Y:S01]  /*1a100*/  ULDC.64 UR10, c[0x0][0xa18] ;  /* 0x00028600000a7ab9 */ /* 0x000fe20000000a00 */
[----:B------:R-:W-:Y:S01]  /*1a110*/  ULDC.64 UR8, c[0x0][0xa10] ;  /* 0x0002840000087ab9 */ /* 0x000fe20000000a00 */
[----:B------:R-:W-:Y:S01]  /*1a120*/  ISETP.NE.AND.EX P0, PT, RZ, UR5, PT, P0 ;  /* 0x00000005ff007c0c */ /* 0x000fe2000bf05300 */
[----:B------:R-:W-:Y:S01]  /*1a130*/  ULDC.64 UR6, c[0x0][0xa08] ;  /* 0x0002820000067ab9 */ /* 0x000fe20000000a00 */
[----:B--2---:R-:W-:Y:S01]  /*1a140*/  SHF.R.S32.HI R4, RZ, 0x1f, R15 ;  /* 0x0000001fff047819 */ /* 0x004fe2000001140f */
[----:B------:R-:W-:Y:S10]  /*1a150*/  STL [R1+0x30], R15 ;  /* 0x0000300f01007387 */ /* 0x000ff40000100800 */
[----:B------:R-:W-:-:S02]  /*1a160*/  @P0 LEA R2, P1, R15, UR4, 0x2 ;  /* 0x000000040f020c11 */ /* 0x000fc4000f8210ff */
[C---:B------:R-:W-:Y:S01]  /*1a170*/  SHF.L.U32 R14, R15.reuse, 0x2, RZ ;  /* 0x000000020f0e7819 */ /* 0x040fe200000006ff */
[----:B------:R0:W-:Y:S01]  /*1a180*/  STL [R1+0x44], R4 ;  /* 0x0000440401007387 */ /* 0x0001e20000100800 */
[C-C-:B------:R-:W-:Y:S01]  /*1a190*/  @P0 LEA.HI.X R3, R15.reuse, UR5, R4.reuse, 0x2, P1 ;  /* 0x000000050f030c11 */ /* 0x140fe200088f1404 */
[----:B------:R-:W-:Y:S02]  /*1a1a0*/  ULDC.64 UR4, c[0x0][0xa00] ;  /* 0x0002800000047ab9 */ /* 0x000fe40000000a00 */
[----:B------:R-:W-:Y:S02]  /*1a1b0*/  ISETP.NE.U32.AND P2, PT, RZ, UR4, PT ;  /* 0x00000004ff007c0c */ /* 0x000fe4000bf45070 */
[----:B------:R2:W5:Y:S01]  /*1a1c0*/  @P0 LDG.E R0, desc[UR42][R2.64] ;  /* 0x0000002a02000981 */ /* 0x000562000c1e1900 */
[----:B------:R-:W-:Y:S02]  /*1a1d0*/  SHF.L.U64.HI R13, R15, 0x2, R4 ;  /* 0x000000020f0d7819 */ /* 0x000fe40000010204 */
[----:B------:R-:W-:-:S02]  /*1a1e0*/  CS2R R10, SRZ ;  /* 0x00000000000a7805 */ /* 0x000fc4000001ff00 */
[----:B------:R-:W-:Y:S01]  /*1a1f0*/  ISETP.NE.AND.EX P2, PT, RZ, UR5, PT, P2 ;  /* 0x00000005ff007c0c */ /* 0x000fe2000bf45320 */
[----:B------:R-:W-:Y:S01]  /*1a200*/  STL [R1], R14 ;  /* 0x0000000e01007387 */ /* 0x000fe20000100800 */
[----:B------:R-:W-:Y:S02]  /*1a210*/  ISETP.NE.U32.AND P3, PT, RZ, UR10, PT ;  /* 0x0000000aff007c0c */ /* 0x000fe4000bf65070 */
[----:B------:R-:W-:Y:S01]  /*1a220*/  ISETP.NE.U32.AND P0, PT, RZ, UR6, PT ;  /* 0x00000006ff007c0c */ /* 0x000fe2000bf05070 */
[----:B------:R-:W-:Y:S01]  /*1a230*/  STL [R1+0x28], R13 ;  /* 0x0000280d01007387 */ /* 0x000fe20000100800 */
[----:B------:R-:W-:Y:S02]  /*1a240*/  ISETP.NE.AND.EX P3, PT, RZ, UR11, PT, P3 ;  /* 0x0000000bff007c0c */ /* 0x000fe4000bf65330 */
[----:B--2---:R-:W-:Y:S02]  /*1a250*/  IADD3 R2, P4, R14, UR4, RZ ;  /* 0x000000040e027c10 */ /* 0x004fe4000ff9e0ff */
[----:B------:R-:W-:-:S02]  /*1a260*/  ISETP.NE.U32.AND P1, PT, RZ, UR8, PT ;  /* 0x00000008ff007c0c */ /* 0x000fc4000bf25070 */
[C---:B------:R-:W-:Y:S02]  /*1a270*/  IADD3.X R3, R13.reuse, UR5, RZ, P4, !PT ;  /* 0x000000050d037c10 */ /* 0x040fe4000a7fe4ff */
[C---:B0-----:R-:W-:Y:S01]  /*1a280*/  IADD3 R4, P4, R14.reuse, UR8, RZ ;  /* 0x000000080e047c10 */ /* 0x041fe2000ff9e0ff */
[----:B------:R-:W-:Y:S01]  /*1a290*/  ULDC UR4, c[0x0][0x288] ;  /* 0x0000a20000047ab9 */ /* 0x000fe20000000800 */
[----:B------:R-:W-:Y:S01]  /*1a2a0*/  ISETP.NE.AND.EX P0, PT, RZ, UR7, PT, P0 ;  /* 0x00000007ff007c0c */ /* 0x000fe2000bf05300 */
[----:B------:R-:W2:Y:S01]  /*1a2b0*/  @P2 LDG.E R8, desc[UR42][R2.64] ;  /* 0x0000002a02082981 */ /* 0x000ea2000c1e1900 */
[----:B------:R-:W-:Y:S01]  /*1a2c0*/  IADD3.X R5, R13, UR9, RZ, P4, !PT ;  /* 0x000000090d057c10 */ /* 0x000fe2000a7fe4ff */
[----:B------:R-:W-:Y:S01]  /*1a2d0*/  IMAD.U32 R12, RZ, RZ, UR4 ;  /* 0x00000004ff0c7e24 */ /* 0x000fe2000f8e00ff */
[----:B------:R-:W-:Y:S01]  /*1a2e0*/  ISETP.NE.AND.EX P1, PT, RZ, UR9, PT, P1 ;  /* 0x00000009ff007c0c */ /* 0x000fe2000bf25310 */
[----:B------:R-:W-:Y:S01]  /*1a2f0*/  ULDC.64 UR4, c[0x0][0x418] ;  /* 0x0001060000047ab9 */ /* 0x000fe20000000a00 */
[----:B------:R-:W-:-:S04]  /*1a300*/  IADD3 R6, P5, R14, UR6, RZ ;  /* 0x000000060e067c10 */ /* 0x000fc8000ffbe0ff */
[----:B------:R-:W-:-:S05]  /*1a310*/  IADD3.X R7, R13, UR7, RZ, P5, !PT ;  /* 0x000000070d077c10 */ /* 0x000fca000affe4ff */
[----:B------:R-:W5:Y:S04]  /*1a320*/  @P0 LDG.E R11, desc[UR42][R6.64] ;  /* 0x0000002a060b0981 */ /* 0x000f68000c1e1900 */
        /* <DEDUP_REMOVED lines=10> */
[----:B------:R-:W-:-:S03]  /*1a3d0*/  UIMAD UR4, UR4, UR5, URZ ;  /* 0x00000005040472a4 */ /* 0x000fc6000f8e023f */
[----:B------:R-:W-:Y:S02]  /*1a3e0*/  ULDC UR5, c[0x0][0x348] ;  /* 0x0000d20000057ab9 */ /* 0x000fe40000000800 */
[----:B0-----:R-:W-:Y:S02]  /*1a3f0*/  IMAD.U32 R9, RZ, RZ, UR5 ;  /* 0x00000005ff097e24 */ /* 0x001fe4000f8e00ff */
[----:B------:R-:W-:Y:S01]  /*1a400*/  IMAD.U32 R8, RZ, RZ, UR4 ;  /* 0x00000004ff087e24 */ /* 0x000fe2000f8e00ff */
[----:B--2---:R0:W-:Y:S01]  /*1a410*/  STL [R1+0x54], R12 ;  /* 0x0000540c01007387 */ /* 0x0041e20000100800 */
[----:B------:R-:W-:Y:S05]  /*1a420*/  @P3 BRA `(.L_x_828) ;  /* 0x0000000000143947 */ /* 0x000fea0003800000 */
[----:B------:R-:W-:Y:S05]  /*1a430*/  @!P2 BRA `(.L_x_828) ;  /* 0x000000000010a947 */ /* 0x000fea0003800000 */
[----:B0-----:R-:W2:Y:S04]  /*1a440*/  LDG.E R12, desc[UR42][R2.64] ;  /* 0x0000002a020c7981 */ /* 0x001ea8000c1e1900 */
[----:B------:R-:W2:Y:S02]  /*1a450*/  LDG.E R2, desc[UR42][R2.64+0x4] ;  /* 0x0000042a02027981 */ /* 0x000ea4000c1e1900 */
[----:B--2---:R-:W-:-:S05]  /*1a460*/  IMAD.IADD R2, R2, 0x1, -R12 ;  /* 0x0000000102027824 */ /* 0x004fca00078e0a0c */
[----:B------:R2:W-:Y:S02]  /*1a470*/  STL [R1+0x54], R2 ;  /* 0x0000540201007387 */ /* 0x0005e40000100800 */
.L_x_828:
[----:B0-----:R-:W-:Y:S01]  /*1a480*/  IMAD.MOV.U32 R12, RZ, RZ, R15 ;  /* 0x000000ffff0c7224 */ /* 0x001fe200078e000f */
[----:B------:R-:W-:Y:S01]  /*1a490*/  ULDC.64 UR4, c[0x0][0xa20] ;  /* 0x0002880000047ab9 */ /* 0x000fe20000000a00 */
[----:B--2--5:R-:W-:Y:S01]  /*1a4a0*/  IMAD.IADD R2, R11, 0x1, R0 ;  /* 0x000000010b027824 */ /* 0x024fe200078e0200 */
[----:B------:R-:W-:Y:S02]  /*1a4b0*/  ISETP.NE.U32.AND P2, PT, RZ, UR4, PT ;  /* 0x00000004ff007c0c */ /* 0x000fe4000bf45070 */
[----:B------:R0:W-:Y:S02]  /*1a4c0*/  STL [R1+0x14], R12 ;  /* 0x0000140c01007387 */ /* 0x0001e40000100800 */
[----:B------:R-:W-:Y:S02]  /*1a4d0*/  ISETP.NE.AND.EX P2, PT, RZ, UR5, PT, P2 ;  /* 0x00000005ff007c0c */ /* 0x000fe4000bf45320 */
[----:B------:R0:W-:Y:S11]  /*1a4e0*/  STL [R1+0x20], R2 ;  /* 0x0000200201007387 */ /* 0x0001f60000100800 */
[----:B0-----:R-:W-:Y:S05]  /*1a4f0*/  @!P2 BRA `(.L_x_829) ;  /* 0x000000000010a947 */ /* 0x001fea0003800000 */
[----:B------:R-:W-:-:S04]  /*1a500*/  IADD3 R2, P0, R14, UR4, RZ ;  /* 0x000000040e027c10 */ /* 0x000fc8000ff1e0ff */
[----:B------:R-:W-:-:S05]  /*1a510*/  IADD3.X R3, R13, UR5, RZ, P0, !PT ;  /* 0x000000050d037c10 */ /* 0x000fca00087fe4ff */
[----:B------:R0:W5:Y:S01]  /*1a520*/  LDG.E R8, desc[UR42][R2.64] ;  /* 0x0000002a02087981 */ /* 0x000162000c1e1900 */
[----:B------:R-:W-:Y:S05]  /*1a530*/  BRA `(.L_x_830) ;  /* 0x0000000000107947 */ /* 0x000fea0003800000 */
.L_x_829:
[----:B------:R-:W-:Y:S05]  /*1a540*/  @!P0 BRA `(.L_x_830) ;  /* 0x00000000000c8947 */ /* 0x000fea0003800000 */
[----:B------:R-:W2:Y:S04]  /*1a550*/  LDG.E R8, desc[UR42][R6.64] ;  /* 0x0000002a06087981 */ /* 0x000ea8000c1e1900 */
[----:B------:R-:W2:Y:S02]  /*1a560*/  LDG.E R6, desc[UR42][R6.64+0x4] ;  /* 0x0000042a06067981 */ /* 0x000ea4000c1e1900 */
[----:B--2---:R-:W-:-:S07]  /*1a570*/  IMAD.IADD R8, R6, 0x1, -R8 ;  /* 0x0000000106087824 */ /* 0x004fce00078e0a08 */
.L_x_830:
[----:B0-----:R-:W2:Y:S01]  /*1a580*/  @P1 LDG.E R2, desc[UR42][R4.64] ;  /* 0x0000002a04021981 */ /* 0x001ea2000c1e1900 */
[----:B-----5:R-:W-:-:S03]  /*1a590*/  IMAD.IADD R0, R8, 0x1, -R0 ;  /* 0x0000000108007824 */ /* 0x020fc600078e0a00 */
[----:B------:R-:W2:Y:S01]  /*1a5a0*/  @P1 LDG.E R4, desc[UR42][R4.64+0x4] ;  /* 0x0000042a04041981 */ /* 0x000ea2000c1e1900 */
[----:B------:R-:W-:Y:S01]  /*1a5b0*/  BSSY B0, `(.L_x_831) ;  /* 0x0000154000007945 */ /* 0x000fe20003800000 */
[----:B--2---:R-:W-:-:S04]  /*1a5c0*/  @P1 IMAD.IADD R9, R4, 0x1, -R2 ;  /* 0x0000000104091824 */ /* 0x004fc800078e0a02 */
[----:B------:R-:W-:-:S04]  /*1a5d0*/  IMAD.IADD R3, R0, 0x1, R9 ;  /* 0x0000000100037824 */ /* 0x000fc800078e0209 */
[----:B------:R-:W-:Y:S01]  /*1a5e0*/  VIADD R2, R3, 0x7f ;  /* 0x0000007f03027836 */ /* 0x000fe20000000000 */
[----:B------:R0:W-:Y:S04]  /*1a5f0*/  STL [R1+0x50], R3 ;  /* 0x0000500301007387 */ /* 0x0001e80000100800 */
[----:B0-----:R-:W-:-:S04]  /*1a600*/  SHF.R.S32.HI R3, RZ, 0x1f, R2 ;  /* 0x0000001fff037819 */ /* 0x001fc80000011402 */
[----:B------:R-:W-:-:S04]  /*1a610*/  LEA.HI R2, R3, R2, RZ, 0x7 ;  /* 0x0000000203027211 */ /* 0x000fc800078f38ff */
[----:B------:R-:W-:-:S04]  /*1a620*/  LOP3.LUT R3, R2, 0xffffff80, RZ, 0xc0, !PT ;  /* 0xffffff8002037812 */ /* 0x000fc800078ec0ff */
[----:B------:R-:W-:Y:S01]  /*1a630*/  VIADDMNMX R9, R3, -R0, R9, PT ;  /* 0x8000000003097246 */ /* 0x000fe20003800109 */
[----:B------:R-:W-:-:S05]  /*1a640*/  IMAD.MOV R3, RZ, RZ, -R0 ;  /* 0x000000ffff037224 */ /* 0x000fca00078e0a00 */
[----:B------:R-:W-:-:S04]  /*1a650*/  VIMNMX R3, RZ, R3, !PT ;  /* 0x00000003ff037248 */ /* 0x000fc80007fe0100 */
[----:B------:R-:W-:-:S13]  /*1a660*/  ISETP.GT.AND P0, PT, R9, R3, PT ;  /* 0x000000030900720c */ /* 0x000fda0003f04270 */
[----:B------:R-:W-:Y:S01]  /*1a670*/  @P0 VIADD R0, R9, 0x7f ;  /* 0x0000007f09000836 */ /* 0x000fe20000000000 */
[----:B------:R-:W-:-:S04]  /*1a680*/  SHF.R.U32.HI R9, RZ, 0x7, R3 ;  /* 0x00000007ff097819 */ /* 0x000fc80000011603 */
[----:B------:R-:W-:Y:S01]  /*1a690*/  @P0 SHF.R.S32.HI R3, RZ, 0x1f, R0 ;  /* 0x0000001fff030819 */ /* 0x000fe20000011400 */
[----:B------:R-:W-:-:S03]  /*1a6a0*/  IMAD.MOV.U32 R6, RZ, RZ, R9 ;  /* 0x000000ffff067224 */ /* 0x000fc600078e0009 */
[----:B------:R-:W-:-:S04]  /*1a6b0*/  @P0 LEA.HI R0, R3, R0, RZ, 0x7 ;  /* 0x0000000003000211 */ /* 0x000fc800078f38ff */
[----:B------:R-:W-:Y:S02]  /*1a6c0*/  @P0 SHF.R.S32.HI R6, RZ, 0x7, R0 ;  /* 0x00000007ff060819 */ /* 0x000fe40000011400 */
[----:B------:R-:W-:-:S05]  /*1a6d0*/  SHF.R.S32.HI R0, RZ, 0x7, R2 ;  /* 0x00000007ff007819 */ /* 0x000fca0000011402 */
[----:B------:R0:W-:Y:S01]  /*1a6e0*/  STL [R1+0x3c], R0 ;  /* 0x00003c0001007387 */ /* 0x0001e20000100800 */
[----:B------:R-:W-:Y:S02]  /*1a6f0*/  ISETP.GT.AND P2, PT, R6, R9, PT ;  /* 0x000000090600720c */ /* 0x000fe40003f44270 */
[----:B------:R-:W-:-:S11]  /*1a700*/  PLOP3.LUT P0, PT, PT, PT, PT, 0x80, 0x0 ;  /* 0x000000000000781c */ /* 0x000fd60003f0f070 */
[----:B0-----:R-:W-:Y:S05]  /*1a710*/  @!P2 BRA `(.L_x_832) ;  /* 0x0000001000f4a947 */ /* 0x001fea0003800000 */
[----:B------:R-:W-:Y:S01]  /*1a720*/  UMOV UR4, 0xffffffff ;  /* 0xffffffff00047882 */ /* 0x000fe20000000000 */
[----:B------:R-:W-:Y:S02]  /*1a730*/  SEL R0, R12, RZ, !P1 ;  /* 0x000000ff0c007207 */ /* 0x000fe40004800000 */
[----:B------:R-:W-:Y:S05]  /*1a740*/  BRA.DIV UR4, `(.L_x_833) ;  /* 0x0000006a04f47947 */ /* 0x000fea000b800000 */
[----:B------:R-:W0:Y:S02]  /*1a750*/  S2R R2, SR_TID.X ;  /* 0x0000000000027919 */ /* 0x000e240000002100 */
[----:B0-----:R-:W-:-:S04]  /*1a760*/  SHF.R.U32.HI R2, RZ, 0x5, R2 ;  /* 0x00000005ff027819 */ /* 0x001fc80000011602 */
[----:B------:R-:W-:-:S05]  /*1a770*/  LOP3.LUT R2, R2, 0x3, RZ, 0xc0, !PT ;  /* 0x0000000302027812 */ /* 0x000fca00078ec0ff */
[----:B------:R0:W2:Y:S02]  /*1a780*/  SHFL.IDX PT, R14, R2, RZ, 0x1f ;  /* 0x00001fff020e7589 */ /* 0x0000a400000e0000 */
.L_x_998:
[----:B--2---:R-:W-:Y:S02]  /*1a790*/  ISETP.NE.AND P0, PT, R14, RZ, PT ;  /* 0x000000ff0e00720c */ /* 0x004fe40003f05270 */
[----:B------:R-:W-:-:S11]  /*1a7a0*/  PLOP3.LUT P6, PT, PT, PT, PT, 0x8, 0x0 ;  /* 0x000000000000781c */ /* 0x000fd60003fce170 */
[----:B------:R-:W-:Y:S05]  /*1a7b0*/  @P0 BRA `(.L_x_834) ;  /* 0x00000000000c0947 */ /* 0x000fea0003800000 */
[----:B------:R-:W-:-:S03]  /*1a7c0*/  UMOV UR4, 0xffffffff ;  /* 0xffffffff00047882 */ /* 0x000fc60000000000 */
[----:B------:R-:W-:Y:S05]  /*1a7d0*/  BRA.DIV UR4, `(.L_x_835) ;  /* 0x0000006e04047947 */ /* 0x000fea000b800000 */
[----:B------:R-:W-:-:S13]  /*1a7e0*/  ELECT P6, URZ, PT ;  /* 0x00000000003f782f */ /* 0x000fda00038c0000 */
.L_x_834:
[----:B0-----:R-:W2:Y:S04]  /*1a7f0*/  LDL R2, [R1+0x58] ;  /* 0x0000580001027983 */ /* 0x001ea80000100800 */
[----:B------:R-:W3:Y:S01]  /*1a800*/  LDL R4, [R1+0x4] ;  /* 0x0000040001047983 */ /* 0x000ee20000100800 */
[----:B------:R-:W-:Y:S01]  /*1a810*/  BSSY B1, `(.L_x_836) ;  /* 0x0000008000017945 */ /* 0x000fe20003800000 */
[----:B--2---:R-:W-:-:S05]  /*1a820*/  VIADD R2, R2, 0x1 ;  /* 0x0000000102027836 */ /* 0x004fca0000000000 */
[----:B------:R-:W-:-:S04]  /*1a830*/  LEA.HI R3, R2, R2, RZ, 0x1 ;  /* 0x0000000202037211 */ /* 0x000fc800078f08ff */
[----:B------:R-:W-:-:S05]  /*1a840*/  LOP3.LUT R3, R3, 0xfffffffe, RZ, 0xc0, !PT ;  /* 0xfffffffe03037812 */ /* 0x000fca00078ec0ff */
[----:B------:R-:W-:-:S05]  /*1a850*/  IMAD.IADD R2, R2, 0x1, -R3 ;  /* 0x0000000102027824 */ /* 0x000fca00078e0a03 */
[----:B------:R-:W-:-:S04]  /*1a860*/  SHF.L.U32 R2, R2, 0x1f, RZ ;  /* 0x0000001f02027819 */ /* 0x000fc800000006ff */
[----:B---3--:R-:W0:Y:S02]  /*1a870*/  SYNCS.PHASECHK.TRANS64.TRYWAIT P0, [R4+URZ+0x34820], R2 ;  /* 0x03482002040075a7 */ /* 0x008e24000800017f */
[----:B0-----:R-:W-:Y:S05]  /*1a880*/  @!P0 BRA `(.L_x_837) ;  /* 0x0000006800f88947 */ /* 0x001fea0003800000 */
.L_x_1001:
[----:B------:R-:W-:Y:S05]  /*1a890*/  BSYNC B1 ;  /* 0x0000000000017941 */ /* 0x000fea0003800000 */
.L_x_836:
[----:B------:R-:W-:Y:S04]  /*1a8a0*/  BSSY B1, `(.L_x_838) ;  /* 0x0000087000017945 */ /* 0x000fe80003800000 */
[----:B------:R-:W-:Y:S05]  /*1a8b0*/  @!P6 BRA `(.L_x_839) ;  /* 0x000000080014e947 */ /* 0x000fea0003800000 */
[----:B------:R-:W2:Y:S04]  /*1a8c0*/  LDL R7, [R1+0x4] ;  /* 0x0000040001077983 */ /* 0x000ea80000100800 */
[----:B------:R-:W2:Y:S04]  /*1a8d0*/  LDL R4, [R1+0xc] ;  /* 0x00000c0001047983 */ /* 0x000ea80000100800 */
[----:B------:R-:W3:Y:S01]  /*1a8e0*/  LDL R5, [R1+0x24] ;  /* 0x0000240001057983 */ /* 0x000ee20000100800 */
[----:B------:R-:W-:Y:S01]  /*1a8f0*/  BSSY B2, `(.L_x_840) ;  /* 0x0000008000027945 */ /* 0x000fe20003800000 */
[----:B0-----:R-:W0:Y:S02]  /*1a900*/  S2R R3, SR_TID.X ;  /* 0x0000000000037919 */ /* 0x001e240000002100 */
[----:B0-----:R-:W-:-:S04]  /*1a910*/  LOP3.LUT R3, R3, 0x7f, RZ, 0xc0, !PT ;  /* 0x0000007f03037812 */ /* 0x001fc800078ec0ff */
[----:B------:R-:W-:Y:S01]  /*1a920*/  ISETP.NE.AND P1, PT, R3, RZ, PT ;  /* 0x000000ff0300720c */ /* 0x000fe20003f25270 */
[----:B--2---:R-:W-:Y:S01]  /*1a930*/  IMAD R4, R4, 0x8, R7 ;  /* 0x0000000804047824 */ /* 0x004fe200078e0207 */
[----:B---3--:R-:W-:-:S04]  /*1a940*/  SHF.L.U32 R8, R5, 0x1f, RZ ;  /* 0x0000001f05087819 */ /* 0x008fc800000006ff */
[----:B------:R-:W0:Y:S02]  /*1a950*/  SYNCS.PHASECHK.TRANS64.TRYWAIT P0, [R4+URZ+0x348a0], R8 ;  /* 0x0348a008040075a7 */ /* 0x000e24000800017f */
[----:B0-----:R-:W-:Y:S05]  /*1a960*/  @!P0 BRA `(.L_x_841) ;  /* 0x0000006800d88947 */ /* 0x001fea0003800000 */
.L_x_1002:
[----:B------:R-:W-:Y:S05]  /*1a970*/  BSYNC B2 ;  /* 0x0000000000027941 */ /* 0x000fea0003800000 */
.L_x_840:
[----:B------:R-:W-:Y:S04]  /*1a980*/  BSSY B2, `(.L_x_842) ;  /* 0x0000009000027945 */ /* 0x000fe80003800000 */
[----:B------:R-:W-:Y:S05]  /*1a990*/  @P1 BRA `(.L_x_843) ;  /* 0x00000000001c1947 */ /* 0x000fea0003800000 */
[----:B------:R-:W2:Y:S01]  /*1a9a0*/  S2R R3, SR_TID.X ;  /* 0x0000000000037919 */ /* 0x000ea20000002100 */
[----:B------:R-:W-:-:S04]  /*1a9b0*/  IMAD.MOV.U32 R2, RZ, RZ, 0xc000 ;  /* 0x0000c000ff027424 */ /* 0x000fc800078e00ff */
[----:B------:R3:W-:Y:S01]  /*1a9c0*/  SYNCS.ARRIVE.TRANS64 RZ, [R4+URZ+0x34890], R2 ;  /* 0x0348900204ff79a7 */ /* 0x0007e2000800003f */
[----:B--2---:R-:W-:-:S04]  /*1a9d0*/  LOP3.LUT R3, R3, 0x1f, RZ, 0xc0, !PT ;  /* 0x0000001f03037812 */ /* 0x004fc800078ec0ff */
[----:B------:R-:W-:-:S13]  /*1a9e0*/  ISETP.NE.AND P0, PT, R3, RZ, PT ;  /* 0x000000ff0300720c */ /* 0x000fda0003f05270 */
[----:B---3--:R-:W-:Y:S05]  /*1a9f0*/  @!P0 BRA `(.L_x_843) ;  /* 0x0000000000048947 */ /* 0x008fea0003800000 */
[----:B------:R-:W-:Y:S01]  /*1aa00*/  BPT.TRAP 0x1 ;  /* 0x000000040000795c */ /* 0x000fe20000300000 */
.L_x_843:
[----:B------:R-:W-:Y:S05]  /*1aa10*/  BSYNC B2 ;  /* 0x0000000000027941 */ /* 0x000fea0003800000 */
.L_x_842:
[----:B------:R-:W2:Y:S04]  /*1aa20*/  LDL R5, [R1+0x4] ;  /* 0x0000040001057983 */ /* 0x000ea80000100800 */
[----:B------:R-:W2:Y:S01]  /*1aa30*/  LDL R2, [R1+0xc] ;  /* 0x00000c0001027983 */ /* 0x000ea20000100800 */
[----:B------:R-:W-:Y:S01]  /*1aa40*/  IMAD.MOV.U32 R11, RZ, RZ, RZ ;  /* 0x000000ffff0b7224 */ /* 0x000fe200078e00ff */
[----:B------:R-:W-:Y:S01]  /*1aa50*/  UIADD3 UR4, UP0, UR36, 0x570, URZ ;  /* 0x0000057024047890 */ /* 0x000fe2000ff1e03f */
[----:B------:R-:W-:Y:S01]  /*1aa60*/  IMAD R3, R6, 0x80, R10 ;  /* 0x0000008006037824 */ /* 0x000fe200078e020a */
[----:B------:R-:W-:Y:S01]  /*1aa70*/  PLOP3.LUT P0, PT, PT, PT, PT, 0x80, 0x0 ;  /* 0x000000000000781c */ /* 0x000fe20003f0f070 */
[----:B------:R-:W-:Y:S01]  /*1aa80*/  UMOV UR6, 0x0 ;  /* 0x0000000000067882 */ /* 0x000fe20000000000 */
[----:B------:R-:W-:Y:S01]  /*1aa90*/  R2UR UR10, R11 ;  /* 0x000000000b0a72ca */ /* 0x000fe200000e0000 */
[----:B------:R-:W-:Y:S01]  /*1aaa0*/  VIADD R3, R3, 0xffffff80 ;  /* 0xffffff8003037836 */ /* 0x000fe20000000000 */
[----:B------:R-:W-:Y:S01]  /*1aab0*/  UIADD3.X UR5, URZ, UR37, URZ, UP0, !UPT ;  /* 0x000000253f057290 */ /* 0x000fe200087fe43f */
[----:B------:R-:W-:Y:S01]  /*1aac0*/  UMOV UR7, 0x12f00000 ;  /* 0x12f0000000077882 */ /* 0x000fe20000000000 */
[----:B--2---:R-:W-:-:S02]  /*1aad0*/  IMAD R7, R2, 0xc000, R5 ;  /* 0x0000c00002077824 */ /* 0x004fc400078e0205 */
[----:B------:R-:W-:Y:S02]  /*1aae0*/  VIADD R2, R4, 0x34890 ;  /* 0x0003489004027836 */ /* 0x000fe40000000000 */
[----:B------:R-:W-:-:S07]  /*1aaf0*/  VIADD R5, R7, 0x1c400 ;  /* 0x0001c40007057836 */ /* 0x000fce0000000000 */
.L_x_844:
        /* <DEDUP_REMOVED lines=16> */
.L_x_845:
        /* <DEDUP_REMOVED lines=15> */
.L_x_846:
        /* <DEDUP_REMOVED lines=10> */
[----:B------:R-:W2:Y:S01]  /*1ad90*/  SYNCS.PHASECHK.TRANS64.TRYWAIT P0, [R4+URZ+0x348c0], R8 ;  /* 0x0348c008040075a7 */ /* 0x000ea2000800017f */
[----:B------:R-:W-:Y:S04]  /*1ada0*/  BSSY B2, `(.L_x_847) ;  /* 0x0000002000027945 */ /* 0x000fe80003800000 */
[----:B--2---:R-:W-:Y:S05]  /*1adb0*/  @!P0 BRA `(.L_x_848) ;  /* 0x0000006400d88947 */ /* 0x004fea0003800000 */
.L_x_1003:
[----:B------:R-:W-:Y:S05]  /*1adc0*/  BSYNC B2 ;  /* 0x0000000000027941 */ /* 0x000fea0003800000 */
.L_x_847:
[----:B------:R-:W-:Y:S01]  /*1add0*/  BSSY B2, `(.L_x_849) ;  /* 0x000000b000027945 */ /* 0x000fe20003800000 */
[----:B------:R-:W-:Y:S02]  /*1ade0*/  IMAD.MOV.U32 R12, RZ, RZ, 0x0 ;  /* 0x00000000ff0c7424 */ /* 0x000fe400078e00ff */
[----:B------:R-:W-:Y:S01]  /*1adf0*/  IMAD.MOV.U32 R13, RZ, RZ, 0x12f00000 ;  /* 0x12f00000ff0d7424 */ /* 0x000fe200078e00ff */
[----:B------:R-:W-:Y:S06]  /*1ae00*/  @P1 BRA `(.L_x_850) ;  /* 0x00000000001c1947 */ /* 0x000fec0003800000 */
[----:B------:R-:W3:Y:S01]  /*1ae10*/  S2R R5, SR_TID.X ;  /* 0x0000000000057919 */ /* 0x000ee20000002100 */
[----:B------:R-:W-:-:S04]  /*1ae20*/  IMAD.MOV.U32 R2, RZ, RZ, 0x8000 ;  /* 0x00008000ff027424 */ /* 0x000fc800078e00ff */
[----:B------:R4:W-:Y:S01]  /*1ae30*/  SYNCS.ARRIVE.TRANS64 RZ, [R4+URZ+0x348b0], R2 ;  /* 0x0348b00204ff79a7 */ /* 0x0009e2000800003f */
[----:B---3--:R-:W-:-:S04]  /*1ae40*/  LOP3.LUT R5, R5, 0x1f, RZ, 0xc0, !PT ;  /* 0x0000001f05057812 */ /* 0x008fc800078ec0ff */
[----:B------:R-:W-:-:S13]  /*1ae50*/  ISETP.NE.AND P0, PT, R5, RZ, PT ;  /* 0x000000ff0500720c */ /* 0x000fda0003f05270 */
[----:B----4-:R-:W-:Y:S05]  /*1ae60*/  @!P0 BRA `(.L_x_850) ;  /* 0x0000000000048947 */ /* 0x010fea0003800000 */
[----:B------:R-:W-:Y:S01]  /*1ae70*/  BPT.TRAP 0x1 ;  /* 0x000000040000795c */ /* 0x000fe20000300000 */
.L_x_850:
[----:B------:R-:W-:Y:S05]  /*1ae80*/  BSYNC B2 ;  /* 0x0000000000027941 */ /* 0x000fea0003800000 */
.L_x_849:
[----:B------:R-:W3:Y:S04]  /*1ae90*/  LDL R5, [R1+0x4] ;  /* 0x0000040001057983 */ /* 0x000ee80000100800 */
[----:B------:R-:W4:Y:S01]  /*1aea0*/  LDL R2, [R1+0xc] ;  /* 0x00000c0001027983 */ /* 0x000f220000100800 */
[----:B------:R-:W-:Y:S01]  /*1aeb0*/  R2UR UR10, R11 ;  /* 0x000000000b0a72ca */ /* 0x000fe200000e0000 */
[----:B------:R-:W-:Y:S01]  /*1aec0*/  UIADD3 UR4, UP0, UR36, 0x670, URZ ;  /* 0x0000067024047890 */ /* 0x000fe2000ff1e03f */
[----:B------:R-:W-:Y:S01]  /*1aed0*/  R2UR UR6, R12 ;  /* 0x000000000c0672ca */ /* 0x000fe200000e0000 */
[----:B0-2---:R-:W-:Y:S01]  /*1aee0*/  VIADD R4, R4, 0x348b0 ;  /* 0x000348b004047836 */ /* 0x005fe20000000000 */
[----:B------:R-:W-:Y:S01]  /*1aef0*/  R2UR UR7, R13 ;  /* 0x000000000d0772ca */ /* 0x000fe200000e0000 */
[----:B------:R-:W-:Y:S01]  /*1af00*/  UIADD3.X UR5, URZ, UR37, URZ, UP0, !UPT ;  /* 0x000000253f057290 */ /* 0x000fe200087fe43f */
[----:B------:R-:W-:Y:S01]  /*1af10*/  PLOP3.LUT P0, PT, PT, PT, PT, 0x80, 0x0 ;  /* 0x000000000000781c */ /* 0x000fe20003f0f070 */
[----:B---3--:R-:W-:-:S04]  /*1af20*/  VIADD R5, R5, 0x400 ;  /* 0x0000040005057836 */ /* 0x008fc80000000000 */
[----:B----4-:R-:W-:-:S08]  /*1af30*/  IMAD R2, R2, 0x8000, R5 ;  /* 0x0000800002027824 */ /* 0x010fd000078e0205 */
.L_x_851:
        /* <DEDUP_REMOVED lines=10> */
[----:B------:R-:W2:Y:S01]  /*1afe0*/  LDL R7, [R1+0xc] ;  /* 0x00000c0001077983 */ /* 0x000ea20000100800 */
[----:B------:R-:W-:Y:S02]  /*1aff0*/  MOV R2, 0x6000 ;  /* 0x0000600000027802 */ /* 0x000fe40000000f00 */
[----:B------:R-:W-:Y:S02]  /*1b000*/  R2UR UR10, R14 ;  /* 0x000000000e0a72ca */ /* 0x000fe400000e0000 */
[----:B------:R-:W-:Y:S02]  /*1b010*/  R2UR UR6, R12 ;  /* 0x000000000c0672ca */ /* 0x000fe400000e0000 */
[----:B------:R-:W-:Y:S02]  /*1b020*/  R2UR UR7, R13 ;  /* 0x000000000d0772ca */ /* 0x000fe400000e0000 */
[----:B------:R-:W-:Y:S01]  /*1b030*/  PLOP3.LUT P0, PT, PT, PT, PT, 0x80, 0x0 ;  /* 0x000000000000781c */ /* 0x000fe20003f0f070 */
[----:B--2---:R-:W-:-:S04]  /*1b040*/  IMAD R2, R7, R2, 0x2000 ;  /* 0x0000200007027424 */ /* 0x004fc800078e0202 */
[----:B------:R-:W-:-:S04]  /*1b050*/  IMAD R2, R7, -0x2000, R2 ;  /* 0xffffe00007027824 */ /* 0x000fc800078e0202 */
[----:B------:R-:W-:-:S07]  /*1b060*/  IMAD R2, R2, 0x2, R5 ;  /* 0x0000000202027824 */ /* 0x000fce00078e0205 */
.L_x_852:
        /* <DEDUP_REMOVED lines=10> */
.L_x_839:
[----:B------:R-:W-:Y:S05]  /*1b110*/  BSYNC B1 ;  /* 0x0000000000017941 */ /* 0x000fea0003800000 */
.L_x_838:
[----:B------:R-:W0:Y:S04]  /*1b120*/  LDL.LU R7, [R1+0xc] ;  /* 0x00000c0001077983 */ /* 0x000e280000300800 */
[----:B------:R-:W2:Y:S01]  /*1b130*/  LDL.LU R5, [R1+0x24] ;  /* 0x0000240001057983 */ /* 0x000ea20000300800 */
[----:B------:R-:W-:Y:S01]  /*1b140*/  PLOP3.LUT P0, PT, PT, PT, PT, 0x8, 0x0 ;  /* 0x000000000000781c */ /* 0x000fe20003f0e170 */
[----:B0-----:R-:W-:Y:S02]  /*1b150*/  VIADD R2, R7, 0x1 ;  /* 0x0000000107027836 */ /* 0x001fe40000000000 */
[----:B------:R-:W-:-:S03]  /*1b160*/  VIADD R7, R6, 0xfffffffe ;  /* 0xfffffffe06077836 */ /* 0x000fc60000000000 */
[C---:B------:R-:W-:Y:S02]  /*1b170*/  ISETP.NE.AND P1, PT, R2.reuse, 0x2, PT ;  /* 0x000000020200780c */ /* 0x040fe40003f25270 */
[----:B------:R-:W-:Y:S02]  /*1b180*/  ISETP.GE.AND P2, PT, R7, R9, PT ;  /* 0x000000090700720c */ /* 0x000fe40003f46270 */
[----:B------:R-:W-:Y:S02]  /*1b190*/  SEL R3, RZ, 0x1, P1 ;  /* 0x00000001ff037807 */ /* 0x000fe40000800000 */
[----:B------:R-:W-:Y:S02]  /*1b1a0*/  SEL R2, R2, RZ, P1 ;  /* 0x000000ff02027207 */ /* 0x000fe40000800000 */
[----:B--2---:R-:W-:-:S03]  /*1b1b0*/  LOP3.LUT R5, R5, R3, RZ, 0x3c, !PT ;  /* 0x0000000305057212 */ /* 0x004fc600078e3cff */
[----:B------:R0:W-:Y:S04]  /*1b1c0*/  STL [R1+0xc], R2 ;  /* 0x00000c0201007387 */ /* 0x0001e80000100800 */
[----:B------:R0:W-:Y:S01]  /*1b1d0*/  STL [R1+0x24], R5 ;  /* 0x0000240501007387 */ /* 0x0001e20000100800 */
[----:B------:R-:W-:Y:S05]  /*1b1e0*/  @!P2 BRA `(.L_x_832) ;  /* 0x000000080040a947 */ /* 0x000fea0003800000 */
.L_x_868:
[----:B------:R-:W-:Y:S05]  /*1b1f0*/  YIELD ;  /* 0x0000000000007946 */ /* 0x000fea0003800000 */
[----:B------:R-:W-:Y:S04]  /*1b200*/  BSSY B1, `(.L_x_853) ;  /* 0x0000082000017945 */ /* 0x000fe80003800000 */
[----:B--2---:R-:W-:Y:S05]  /*1b210*/  @!P6 BRA `(.L_x_854) ;  /* 0x000000080000e947 */ /* 0x004fea0003800000 */
[----:B0-----:R-:W2:Y:S04]  /*1b220*/  LDL R5, [R1+0x4] ;  /* 0x0000040001057983 */ /* 0x001ea80000100800 */
[----:B------:R-:W2:Y:S04]  /*1b230*/  LDL R4, [R1+0xc] ;  /* 0x00000c0001047983 */ /* 0x000ea80000100800 */
[----:B------:R-:W3:Y:S01]  /*1b240*/  LDL R3, [R1+0x24] ;  /* 0x0000240001037983 */ /* 0x000ee20000100800 */
[----:B------:R-:W-:Y:S01]  /*1b250*/  BSSY B2, `(.L_x_855) ;  /* 0x0000008000027945 */ /* 0x000fe20003800000 */
[----:B------:R-:W0:Y:S02]  /*1b260*/  S2R R2, SR_TID.X ;  /* 0x0000000000027919 */ /* 0x000e240000002100 */
[----:B0-----:R-:W-:-:S04]  /*1b270*/  LOP3.LUT R2, R2, 0x7f, RZ, 0xc0, !PT ;  /* 0x0000007f02027812 */ /* 0x001fc800078ec0ff */
[----:B------:R-:W-:Y:S01]  /*1b280*/  ISETP.NE.AND P2, PT, R2, RZ, PT ;  /* 0x000000ff0200720c */ /* 0x000fe20003f45270 */
[----:B--2---:R-:W-:Y:S01]  /*1b290*/  IMAD R6, R4, 0x8, R5 ;  /* 0x0000000804067824 */ /* 0x004fe200078e0205 */
[----:B---3--:R-:W-:-:S04]  /*1b2a0*/  SHF.L.U32 R5, R3, 0x1f, RZ ;  /* 0x0000001f03057819 */ /* 0x008fc800000006ff */
[----:B------:R-:W0:Y:S02]  /*1b2b0*/  SYNCS.PHASECHK.TRANS64.TRYWAIT P1, [R6+URZ+0x348a0], R5 ;  /* 0x0348a005060075a7 */ /* 0x000e24000802017f */
[----:B0-----:R-:W-:Y:S05]  /*1b2c0*/  @!P1 BRA `(.L_x_856) ;  /* 0x0000006000a89947 */ /* 0x001fea0003800000 */
.L_x_1004:
[----:B------:R-:W-:Y:S05]  /*1b2d0*/  BSYNC B2 ;  /* 0x0000000000027941 */ /* 0x000fea0003800000 */
.L_x_855:
        /* <DEDUP_REMOVED lines=9> */
.L_x_858:
[----:B------:R-:W-:Y:S05]  /*1b370*/  BSYNC B2 ;  /* 0x0000000000027941 */ /* 0x000fea0003800000 */
.L_x_857:
[----:B------:R-:W2:Y:S04]  /*1b380*/  LDL R3, [R1+0x4] ;  /* 0x0000040001037983 */ /* 0x000ea80000100800 */
[----:B------:R-:W2:Y:S01]  /*1b390*/  LDL R2, [R1+0xc] ;  /* 0x00000c0001027983 */ /* 0x000ea20000100800 */
[----:B------:R-:W-:Y:S01]  /*1b3a0*/  IMAD.MOV.U32 R11, RZ, RZ, RZ ;  /* 0x000000ffff0b7224 */ /* 0x000fe200078e00ff */
[----:B------:R-:W-:Y:S01]  /*1b3b0*/  UIADD3 UR4, UP0, UR36, 0x570, URZ ;  /* 0x0000057024047890 */ /* 0x000fe2000ff1e03f */
[----:B------:R-:W-:Y:S01]  /*1b3c0*/  PLOP3.LUT P1, PT, PT, PT, PT, 0x80, 0x0 ;  /* 0x000000000000781c */ /* 0x000fe20003f2f070 */
[----:B------:R-:W-:Y:S01]  /*1b3d0*/  UMOV UR6, 0x0 ;  /* 0x0000000000067882 */ /* 0x000fe20000000000 */
[----:B------:R-:W-:Y:S01]  /*1b3e0*/  UMOV UR7, 0x12f00000 ;  /* 0x12f0000000077882 */ /* 0x000fe20000000000 */
[----:B------:R-:W-:Y:S01]  /*1b3f0*/  R2UR UR10, R11 ;  /* 0x000000000b0a72ca */ /* 0x000fe200000e0000 */
[----:B------:R-:W-:Y:S01]  /*1b400*/  UIADD3.X UR5, URZ, UR37, URZ, UP0, !UPT ;  /* 0x000000253f057290 */ /* 0x000fe200087fe43f */
[----:B--2---:R-:W-:-:S02]  /*1b410*/  IMAD R4, R2, 0xc000, R3 ;  /* 0x0000c00002047824 */ /* 0x004fc400078e0203 */
[----:B------:R-:W-:Y:S02]  /*1b420*/  IMAD R3, R7, 0x80, R10 ;  /* 0x0000008007037824 */ /* 0x000fe400078e020a */
[----:B------:R-:W-:Y:S02]  /*1b430*/  VIADD R2, R6, 0x34890 ;  /* 0x0003489006027836 */ /* 0x000fe40000000000 */
[----:B------:R-:W-:-:S07]  /*1b440*/  VIADD R8, R4, 0x1c400 ;  /* 0x0001c40004087836 */ /* 0x000fce0000000000 */
.L_x_859:
        /* <DEDUP_REMOVED lines=16> */
.L_x_860:
        /* <DEDUP_REMOVED lines=15> */
.L_x_861:
        /* <DEDUP_REMOVED lines=13> */
.L_x_1005:
[----:B------:R-:W-:Y:S05]  /*1b710*/  BSYNC B2 ;  /* 0x0000000000027941 */ /* 0x000fea0003800000 */
.L_x_862:
[----:B------:R-:W-:Y:S01]  /*1b720*/  BSSY B2, `(.L_x_864) ;  /* 0x000000b000027945 */ /* 0x000fe20003800000 */
[----:B------:R-:W-:Y:S02]  /*1b730*/  IMAD.MOV.U32 R4, RZ, RZ, 0x0 ;  /* 0x00000000ff047424 */ /* 0x000fe400078e00ff */
[----:B0-2---:R-:W-:Y:S01]  /*1b740*/  IMAD.MOV.U32 R5, RZ, RZ, 0x12f00000 ;  /* 0x12f00000ff057424 */ /* 0x005fe200078e00ff */
[----:B------:R-:W-:Y:S06]  /*1b750*/  @P2 BRA `(.L_x_865) ;  /* 0x00000000001c2947 */ /* 0x000fec0003800000 */
[----:B------:R-:W0:Y:S01]  /*1b760*/  S2R R8, SR_TID.X ;  /* 0x0000000000087919 */ /* 0x000e220000002100 */
[----:B------:R-:W-:-:S04]  /*1b770*/  IMAD.MOV.U32 R2, RZ, RZ, 0x8000 ;  /* 0x00008000ff027424 */ /* 0x000fc800078e00ff */
[----:B------:R2:W-:Y:S01]  /*1b780*/  SYNCS.ARRIVE.TRANS64 RZ, [R6+URZ+0x348b0], R2 ;  /* 0x0348b00206ff79a7 */ /* 0x0005e2000800003f */
[----:B0-----:R-:W-:-:S04]  /*1b790*/  LOP3.LUT R8, R8, 0x1f, RZ, 0xc0, !PT ;  /* 0x0000001f08087812 */ /* 0x001fc800078ec0ff */
[----:B------:R-:W-:-:S13]  /*1b7a0*/  ISETP.NE.AND P1, PT, R8, RZ, PT ;  /* 0x000000ff0800720c */ /* 0x000fda0003f25270 */
[----:B--2---:R-:W-:Y:S05]  /*1b7b0*/  @!P1 BRA `(.L_x_865) ;  /* 0x0000000000049947 */ /* 0x004fea0003800000 */
[----:B------:R-:W-:Y:S01]  /*1b7c0*/  BPT.TRAP 0x1 ;  /* 0x000000040000795c */ /* 0x000fe20000300000 */
.L_x_865:
[----:B------:R-:W-:Y:S05]  /*1b7d0*/  BSYNC B2 ;  /* 0x0000000000027941 */ /* 0x000fea0003800000 */
.L_x_864:
[----:B------:R-:W2:Y:S04]  /*1b7e0*/  LDL R2, [R1+0x4] ;  /* 0x0000040001027983 */ /* 0x000ea80000100800 */
[----:B------:R-:W3:Y:S01]  /*1b7f0*/  LDL R8, [R1+0xc] ;  /* 0x00000c0001087983 */ /* 0x000ee20000100800 */
[----:B------:R-:W-:Y:S01]  /*1b800*/  R2UR UR10, R11 ;  /* 0x000000000b0a72ca */ /* 0x000fe200000e0000 */
[----:B------:R-:W-:Y:S01]  /*1b810*/  UIADD3 UR4, UP0, UR36, 0x670, URZ ;  /* 0x0000067024047890 */ /* 0x000fe2000ff1e03f */
[----:B------:R-:W-:Y:S01]  /*1b820*/  R2UR UR6, R4 ;  /* 0x00000000040672ca */ /* 0x000fe200000e0000 */
[----:B------:R-:W-:Y:S01]  /*1b830*/  VIADD R6, R6, 0x348b0 ;  /* 0x000348b006067836 */ /* 0x000fe20000000000 */
[----:B------:R-:W-:Y:S01]  /*1b840*/  R2UR UR7, R5 ;  /* 0x00000000050772ca */ /* 0x000fe200000e0000 */
[----:B------:R-:W-:Y:S01]  /*1b850*/  UIADD3.X UR5, URZ, UR37, URZ, UP0, !UPT ;  /* 0x000000253f057290 */ /* 0x000fe200087fe43f */
[----:B------:R-:W-:Y:S01]  /*1b860*/  PLOP3.LUT P1, PT, PT, PT, PT, 0x80, 0x0 ;  /* 0x000000000000781c */ /* 0x000fe20003f2f070 */
[----:B--2---:R-:W-:-:S04]  /*1b870*/  VIADD R2, R2, 0x400 ;  /* 0x0000040002027836 */ /* 0x004fc80000000000 */
[----:B---3--:R-:W-:-:S08]  /*1b880*/  IMAD R2, R8, 0x8000, R2 ;  /* 0x0000800008027824 */ /* 0x008fd000078e0202 */
.L_x_866:
        /* <DEDUP_REMOVED lines=15> */
.L_x_867:
        /* <DEDUP_REMOVED lines=10> */
.L_x_854:
[----:B------:R-:W-:Y:S05]  /*1ba20*/  BSYNC B1 ;  /* 0x0000000000017941 */ /* 0x000fea0003800000 */
.L_x_853:
[----:B0-----:R-:W2:Y:S04]  /*1ba30*/  LDL.LU R5, [R1+0xc] ;  /* 0x00000c0001057983 */ /* 0x001ea80000300800 */
[----:B------:R-:W3:Y:S01]  /*1ba40*/  LDL.LU R4, [R1+0x24] ;  /* 0x0000240001047983 */ /* 0x000ee20000300800 */
[C---:B------:R-:W-:Y:S01]  /*1ba50*/  ISETP.GT.AND P2, PT, R7.reuse, R9, PT ;  /* 0x000000090700720c */ /* 0x040fe20003f44270 */
[----:B------:R-:W-:Y:S02]  /*1ba60*/  VIADD R7, R7, 0xffffffff ;  /* 0xffffffff07077836 */ /* 0x000fe40000000000 */
[----:B--2---:R-:W-:-:S05]  /*1ba70*/  VIADD R2, R5, 0x1 ;  /* 0x0000000105027836 */ /* 0x004fca0000000000 */
[----:B------:R-:W-:-:S04]  /*1ba80*/  ISETP.NE.AND P1, PT, R2, 0x2, PT ;  /* 0x000000020200780c */ /* 0x000fc80003f25270 */
[----:B------:R-:W-:Y:S02]  /*1ba90*/  SEL R3, RZ, 0x1, P1 ;  /* 0x00000001ff037807 */ /* 0x000fe40000800000 */
[----:B------:R-:W-:Y:S02]  /*1baa0*/  SEL R2, R2, RZ, P1 ;  /* 0x000000ff02027207 */ /* 0x000fe40000800000 */
[----:B---3--:R-:W-:-:S05]  /*1bab0*/  LOP3.LUT R4, R4, R3, RZ, 0x3c, !PT ;  /* 0x0000000304047212 */ /* 0x008fca00078e3cff */
[----:B------:R2:W-:Y:S04]  /*1bac0*/  STL [R1+0x24], R4 ;  /* 0x0000240401007387 */ /* 0x0005e80000100800 */
[----:B------:R2:W-:Y:S01]  /*1bad0*/  STL [R1+0xc], R2 ;  /* 0x00000c0201007387 */ /* 0x0005e20000100800 */
[----:B------:R-:W-:Y:S05]  /*1bae0*/  @P2 BRA `(.L_x_868) ;  /* 0xfffffff400c02947 */ /* 0x000fea000383ffff */
.L_x_832:
[----:B------:R-:W-:Y:S05]  /*1baf0*/  BSYNC B0 ;  /* 0x0000000000007941 */ /* 0x000fea0003800000 */
.L_x_831:
[----:B0-2---:R-:W2:Y:S01]  /*1bb00*/  LDL R2, [R1+0x50] ;  /* 0x0000500001027983 */ /* 0x005ea20000100800 */
[----:B------:R-:W-:Y:S05]  /*1bb10*/  @!P0 WARPSYNC.ALL ;  /* 0x0000000000008948 */ /* 0x000fea0003800000 */
[----:B------:R-:W-:Y:S06]  /*1bb20*/  @!P0 BAR.SYNC.DEFER_BLOCKING 0xc, 0x180 ;  /* 0x0306000000008b1d */ /* 0x000fec0000010000 */
[----:B------:R-:W-:Y:S01]  /*1bb30*/  BSSY B7, `(.L_x_869) ;  /* 0x0000430000077945 */ /* 0x000fe20003800000 */
[----:B--2---:R-:W-:-:S13]  /*1bb40*/  ISETP.GT.AND P0, PT, R2, RZ, PT ;  /* 0x000000ff0200720c */ /* 0x004fda0003f04270 */
[----:B------:R-:W-:Y:S05]  /*1bb50*/  @P0 BRA `(.L_x_870) ;  /* 0x0000000000440947 */ /* 0x000fea0003800000 */
[----:B------:R-:W0:Y:S02]  /*1bb60*/  S2R R2, SR_TID.X ;  /* 0x0000000000027919 */ /* 0x000e240000002100 */
[----:B0-----:R-:W-:-:S04]  /*1bb70*/  LOP3.LUT R2, R2, 0x7f, RZ, 0xc0, !PT ;  /* 0x0000007f02027812 */ /* 0x001fc800078ec0ff */
[----:B------:R-:W-:-:S13]  /*1bb80*/  ISETP.NE.AND P0, PT, R2, RZ, PT ;  /* 0x000000ff0200720c */ /* 0x000fda0003f05270 */
[----:B------:R-:W-:Y:S05]  /*1bb90*/  @P0 BRA `(.L_x_871) ;  /* 0x0000004000a40947 */ /* 0x000fea0003800000 */
[----:B------:R-:W0:Y:S01]  /*1bba0*/  S2R R3, SR_LANEID ;  /* 0x0000000000037919 */ /* 0x000e220000000000 */
[----:B------:R-:W-:Y:S01]  /*1bbb0*/  VOTEU.ANY UR4, UPT, PT ;  /* 0x0000000000047886 */ /* 0x000fe200038e0100 */
[----:B------:R-:W2:Y:S01]  /*1bbc0*/  LDC.64 R4, c[0x0][0xc60] ;  /* 0x00031800ff047b82 */ /* 0x000ea20000000a00 */
[----:B------:R-:W0:Y:S08]  /*1bbd0*/  FLO.U32 R0, UR4 ;  /* 0x0000000400007d00 */ /* 0x000e3000080e0000 */
[----:B------:R-:W2:Y:S01]  /*1bbe0*/  POPC R2, UR4 ;  /* 0x0000000400027d09 */ /* 0x000ea20008000000 */
[----:B0-----:R-:W-:-:S13]  /*1bbf0*/  ISETP.EQ.U32.AND P0, PT, R0, R3, PT ;  /* 0x000000030000720c */ /* 0x001fda0003f02070 */
[----:B--2---:R-:W2:Y:S01]  /*1bc00*/  @P0 ATOMG.E.ADD.STRONG.GPU PT, R5, desc[UR42][R4.64], R2 ;  /* 0x00000002040509a8 */ /* 0x004ea200081ee1ea */
[----:B------:R-:W0:Y:S02]  /*1bc10*/  S2R R3, SR_LTMASK ;  /* 0x0000000000037919 */ /* 0x000e240000003900 */
[----:B0-----:R-:W-:-:S06]  /*1bc20*/  LOP3.LUT R3, R3, UR4, RZ, 0xc0, !PT ;  /* 0x0000000403037c12 */ /* 0x001fcc000f8ec0ff */
[----:B------:R-:W0:Y:S01]  /*1bc30*/  POPC R3, R3 ;  /* 0x0000000300037309 */ /* 0x000e220000000000 */
[----:B--2---:R-:W0:Y:S02]  /*1bc40*/  SHFL.IDX PT, R0, R5, R0, 0x1f ;  /* 0x00001f0005007589 */ /* 0x004e2400000e0000 */
[----:B0-----:R-:W-:Y:S01]  /*1bc50*/  IADD3 R16, R0, UR38, R3 ;  /* 0x0000002600107c10 */ /* 0x001fe2000fffe003 */
[----:B------:R-:W-:Y:S06]  /*1bc60*/  BRA `(.L_x_871) ;  /* 0x0000004000707947 */ /* 0x000fec0003800000 */
.L_x_870:
        /* <DEDUP_REMOVED lines=9> */
[----:B------:R-:W-:Y:S02]  /*1bd00*/  IMAD.U32 R4, RZ, RZ, UR6 ;  /* 0x00000006ff047e24 */ /* 0x000fe4000f8e00ff */
[----:B------:R-:W0:Y:S01]  /*1bd10*/  LDC.64 R2, c[0x4][R2] ;  /* 0x0100000002027b82 */ /* 0x000e220000000a00 */
        /* <DEDUP_REMOVED lines=10> */
.L_x_873:
[----:B------:R-:W-:Y:S05]  /*1bdc0*/  BSYNC B6 ;  /* 0x0000000000067941 */ /* 0x000fea0003800000 */
.L_x_872:
        /* <DEDUP_REMOVED lines=9> */
[----:B------:R0:W2:Y:S01]  /*1be60*/  LDC.64 R2, c[0x4][R0] ;  /* 0x0100000000027b82 */ /* 0x0000a20000000a00 */
        /* <DEDUP_REMOVED lines=11> */
.L_x_876:
        /* <DEDUP_REMOVED lines=15> */
[----:B0-----:R-:W-:Y:S05]  /*1c010*/  CALL.ABS.NOINC R2 ;  /* 0x0000000002007343 */ /* 0x001fea0003c00000 */
.L_x_875:
[----:B------:R-:W-:Y:S05]  /*1c020*/  BSYNC B6 ;  /* 0x0000000000067941 */ /* 0x000fea0003800000 */
.L_x_874:
[----:B------:R-:W2:Y:S01]  /*1c030*/  LDL.LU R2, [R1] ;  /* 0x0000000001027983 */ /* 0x000ea20000300800 */
[----:B------:R-:W-:-:S03]  /*1c040*/  ULDC.64 UR4, c[0x0][0x9f8] ;  /* 0x00027e0000047ab9 */ /* 0x000fc60000000a00 */
[----:B------:R-:W3:Y:S04]  /*1c050*/  LDL.LU R4, [R1+0x28] ;  /* 0x0000280001047983 */ /* 0x000ee80000300800 */
[----:B------:R-:W4:Y:S01]  /*1c060*/  LDL R7, [R1+0x14] ;  /* 0x0000140001077983 */ /* 0x000f220000100800 */
[----:B------:R-:W-:-:S03]  /*1c070*/  ISETP.NE.U32.AND P0, PT, RZ, UR4, PT ;  /* 0x00000004ff007c0c */ /* 0x000fc6000bf05070 */
[----:B------:R-:W5:Y:S01]  /*1c080*/  LDL R0, [R1+0x3c] ;  /* 0x00003c0001007983 */ /* 0x000f620000100800 */
[----:B------:R-:W-:-:S13]  /*1c090*/  ISETP.NE.AND.EX P0, PT, RZ, UR5, PT, P0 ;  /* 0x00000005ff007c0c */ /* 0x000fda000bf05300 */
[----:B--2---:R-:W-:-:S04]  /*1c0a0*/  @P0 IADD3 R2, P1, R2, UR4, RZ ;  /* 0x0000000402020c10 */ /* 0x004fc8000ff3e0ff */
[----:B---3--:R-:W-:Y:S01]  /*1c0b0*/  @P0 IADD3.X R3, R4, UR5, RZ, P1, !PT ;  /* 0x0000000504030c10 */ /* 0x008fe20008ffe4ff */
[----:B------:R-:W-:-:S04]  /*1c0c0*/  ULDC.64 UR4, c[0x0][0xa08] ;  /* 0x0002820000047ab9 */ /* 0x000fc80000000a00 */
[----:B----4-:R0:W2:Y:S01]  /*1c0d0*/  @P0 LDG.E R7, desc[UR42][R2.64] ;  /* 0x0000002a02070981 */ /* 0x0100a2000c1e1900 */
[----:B-----5:R-:W-:Y:S01]  /*1c0e0*/  VIADD R9, R0, 0xffffffff ;  /* 0xffffffff00097836 */ /* 0x020fe20000000000 */
[----:B0-----:R-:W0:Y:S01]  /*1c0f0*/  LDC.64 R2, c[0x0][0x418] ;  /* 0x00010600ff027b82 */ /* 0x001e220000000a00 */
[----:B--2---:R-:W-:Y:S01]  /*1c100*/  SHF.R.S32.HI R8, RZ, 0x1f, R7 ;  /* 0x0000001fff087819 */ /* 0x004fe20000011407 */
[----:B------:R2:W-:Y:S04]  /*1c110*/  @P0 STL [R1+0x14], R7 ;  /* 0x0000140701000387 */ /* 0x0005e80000100800 */
[----:B------:R2:W-:Y:S04]  /*1c120*/  STL [R1+0x38], R9 ;  /* 0x0000380901007387 */ /* 0x0005e80000100800 */
[----:B------:R2:W-:Y:S01]  /*1c130*/  STL [R1+0x28], R8 ;  /* 0x0000280801007387 */ /* 0x0005e20000100800 */
[----:B0-----:R-:W-:Y:S01]  /*1c140*/  LOP3.LUT P0, RZ, R2, UR4, RZ, 0xfc, !PT ;  /* 0x0000000402ff7c12 */ /* 0x001fe2000f80fcff */
[----:B------:R-:W-:-:S03]  /*1c150*/  UMOV UR4, 0xffffffff ;  /* 0xffffffff00047882 */ /* 0x000fc60000000000 */
[----:B------:R-:W-:-:S04]  /*1c160*/  LOP3.LUT P0, RZ, R3, UR5, RZ, 0xfc, P0 ;  /* 0x0000000503ff7c12 */ /* 0x000fc8000800fcff */
[----:B------:R-:W-:Y:S01]  /*1c170*/  SEL R0, R7, RZ, !P0 ;  /* 0x000000ff07007207 */ /* 0x000fe20004000000 */
[----:B--2---:R-:W-:Y:S08]  /*1c180*/  BRA.DIV UR4, `(.L_x_877) ;  /* 0x0000005604207947 */ /* 0x004ff0000b800000 */
[----:B------:R-:W0:Y:S02]  /*1c190*/  S2R R4, SR_TID.X ;  /* 0x0000000000047919 */ /* 0x000e240000002100 */
[----:B0-----:R-:W-:-:S04]  /*1c1a0*/  SHF.R.U32.HI R4, RZ, 0x5, R4 ;  /* 0x00000005ff047819 */ /* 0x001fc80000011604 */
[----:B------:R-:W-:-:S05]  /*1c1b0*/  LOP3.LUT R4, R4, 0x3, RZ, 0xc0, !PT ;  /* 0x0000000304047812 */ /* 0x000fca00078ec0ff */
[----:B------:R0:W2:Y:S02]  /*1c1c0*/  SHFL.IDX PT, R14, R4, RZ, 0x1f ;  /* 0x00001fff040e7589 */ /* 0x0000a400000e0000 */
.L_x_1008:
[----:B0-----:R-:W3:Y:S01]  /*1c1d0*/  LDL.LU R4, [R1+0x10] ;  /* 0x0000100001047983 */ /* 0x001ee20000300800 */
[----:B------:R-:W-:Y:S02]  /*1c1e0*/  PLOP3.LUT P1, PT, PT, PT, PT, 0x8, 0x0 ;  /* 0x000000000000781c */ /* 0x000fe40003f2e170 */
[----:B--2---:R-:W-:Y:S01]  /*1c1f0*/  ISETP.NE.AND P0, PT, R14, RZ, PT ;  /* 0x000000ff0e00720c */ /* 0x004fe20003f05270 */
[----:B------:R0:W-:Y:S01]  /*1c200*/  STL [R1], R0 ;  /* 0x0000000001007387 */ /* 0x0001e20000100800 */
[----:B---3--:R-:W-:-:S09]  /*1c210*/  LOP3.LUT R4, R4, 0xfffffffe, RZ, 0xc0, !PT ;  /* 0xfffffffe04047812 */ /* 0x008fd200078ec0ff */
[----:B------:R-:W-:-:S05]  /*1c220*/  @P1 LOP3.LUT R4, R4, 0x1, RZ, 0xfc, !PT ;  /* 0x0000000104041812 */ /* 0x000fca00078efcff */
[----:B------:R0:W-:Y:S01]  /*1c230*/  STL [R1+0x10], R4 ;  /* 0x0000100401007387 */ /* 0x0001e20000100800 */
[----:B------:R-:W-:Y:S05]  /*1c240*/  @P0 BRA `(.L_x_878) ;  /* 0x0000000400500947 */ /* 0x000fea0003800000 */
[----:B------:R-:W-:-:S03]  /*1c250*/  UMOV UR4, 0xffffffff ;  /* 0xffffffff00047882 */ /* 0x000fc60000000000 */
[----:B------:R-:W-:Y:S05]  /*1c260*/  BRA.DIV UR4, `(.L_x_879) ;  /* 0x00000056041c7947 */ /* 0x000fea000b800000 */
[----:B------:R-:W-:-:S13]  /*1c270*/  ELECT P6, URZ, PT ;  /* 0x00000000003f782f */ /* 0x000fda00038c0000 */
.L_x_1011:
[----:B------:R-:W-:Y:S05]  /*1c280*/  @!P6 BRA `(.L_x_878) ;  /* 0x000000040040e947 */ /* 0x000fea0003800000 */
[----:B------:R2:W-:Y:S01]  /*1c290*/  STL [R1+0x1c], R9 ;  /* 0x00001c0901007387 */ /* 0x0005e20000100800 */
[----:B------:R-:W-:-:S04]  /*1c2a0*/  ISETP.NE.U32.AND P0, PT, R2, RZ, PT ;  /* 0x000000ff0200720c */ /* 0x000fc80003f05070 */
[----:B------:R-:W-:-:S13]  /*1c2b0*/  ISETP.NE.AND.EX P0, PT, R3, RZ, PT, P0 ;  /* 0x000000ff0300720c */ /* 0x000fda0003f05300 */
[----:B--2---:R-:W-:Y:S05]  /*1c2c0*/  @!P0 BRA `(.L_x_880) ;  /* 0x0000000000508947 */ /* 0x004fea0003800000 */
[----:B------:R-:W2:Y:S01]  /*1c2d0*/  LDC R6, c[0x0][0x43c] ;  /* 0x00010f00ff067b82 */ /* 0x000ea20000000800 */
[----:B0-----:R-:W-:Y:S01]  /*1c2e0*/  IMAD.MOV.U32 R0, RZ, RZ, R9 ;  /* 0x000000ffff007224 */ /* 0x001fe200078e0009 */
[----:B------:R-:W-:Y:S01]  /*1c2f0*/  ULDC.64 UR4, c[0x0][0x428] ;  /* 0x00010a0000047ab9 */ /* 0x000fe20000000a00 */
[----:B--2---:R-:W-:-:S13]  /*1c300*/  ISETP.NE.AND P0, PT, R6, 0x1, PT ;  /* 0x000000010600780c */ /* 0x004fda0003f05270 */
        /* <DEDUP_REMOVED lines=11> */
[----:B------:R-:W-:-:S04]  /*1c3c0*/  IMAD R0, R7, UR5, R6 ;  /* 0x0000000507007c24 */ /* 0x000fc8000f8e0206 */
[----:B------:R-:W-:-:S05]  /*1c3d0*/  IMAD.IADD R0, R5, 0x1, R0 ;  /* 0x0000000105007824 */ /* 0x000fca00078e0200 */
[----:B------:R-:W-:-:S05]  /*1c3e0*/  LEA.HI.X R3, R4, R3, R0, 0x2, P0 ;  /* 0x0000000304037211 */ /* 0x000fca00000f1400 */
[----:B------:R-:W2:Y:S04]  /*1c3f0*/  LDG.E R0, desc[UR42][R2.64] ;  /* 0x0000002a02007981 */ /* 0x000ea8000c1e1900 */
[----:B--2---:R2:W-:Y:S02]  /*1c400*/  STL [R1], R0 ;  /* 0x0000000001007387 */ /* 0x0045e40000100800 */
.L_x_880:
[----:B------:R-:W3:Y:S04]  /*1c410*/  LDL R7, [R1+0x4] ;  /* 0x0000040001077983 */ /* 0x000ee80000100800 */
[----:B0-2---:R-:W3:Y:S04]  /*1c420*/  LDL R0, [R1+0x8] ;  /* 0x0000080001007983 */ /* 0x005ee80000100800 */
[----:B------:R-:W2:Y:S01]  /*1c430*/  LDL R2, [R1+0x18] ;  /* 0x0000180001027983 */ /* 0x000ea20000100800 */
[----:B---3--:R-:W-:Y:S01]  /*1c440*/  IMAD R0, R0, 0x8, R7 ;  /* 0x0000000800007824 */ /* 0x008fe200078e0207 */
[----:B--2---:R-:W-:-:S04]  /*1c450*/  SHF.L.U32 R2, R2, 0x1f, RZ ;  /* 0x0000001f02027819 */ /* 0x004fc800000006ff */
[----:B------:R-:W0:Y:S02]  /*1c460*/  SYNCS.PHASECHK.TRANS64.TRYWAIT P0, [R0+URZ+0x34840], R2 ;  /* 0x03484002000075a7 */ /* 0x000e24000800017f */
[----:B0-----:R-:W-:Y:S05]  /*1c470*/  @!P0 BRA `(.L_x_881) ;  /* 0x0000005000b88947 */ /* 0x001fea0003800000 */
.L_x_1012:
[----:B------:R-:W2:Y:S02]  /*1c480*/  S2R R3, SR_TID.X ;  /* 0x0000000000037919 */ /* 0x000ea40000002100 */
[----:B--2---:R-:W-:-:S04]  /*1c490*/  LOP3.LUT R3, R3, 0x7f, RZ, 0xc0, !PT ;  /* 0x0000007f03037812 */ /* 0x004fc800078ec0ff */
[----:B------:R-:W-:-:S13]  /*1c4a0*/  ISETP.NE.AND P0, PT, R3, RZ, PT ;  /* 0x000000ff0300720c */ /* 0x000fda0003f05270 */
        /* <DEDUP_REMOVED lines=8> */
.L_x_882:
[----:B------:R-:W2:Y:S04]  /*1c530*/  LDL R7, [R1+0x4] ;  /* 0x0000040001077983 */ /* 0x000ea80000100800 */
[----:B------:R-:W2:Y:S04]  /*1c540*/  LDL R6, [R1+0x8] ;  /* 0x0000080001067983 */ /* 0x000ea80000100800 */
[----:B------:R-:W3:Y:S04]  /*1c550*/  LDL R5, [R1+0x1c] ;  /* 0x00001c0001057983 */ /* 0x000ee80000100800 */
[----:B------:R-:W4:Y:S04]  /*1c560*/  LDL R4, [R1+0x20] ;  /* 0x0000200001047983 */ /* 0x000f280000100800 */
[----:B------:R-:W5:Y:S04]  /*1c570*/  LDL R3, [R1] ;  /* 0x0000000001037983 */ /* 0x000f680000100800 */
[----:B0-----:R-:W5:Y:S01]  /*1c580*/  LDL.LU R2, [R1+0x10] ;  /* 0x0000100001027983 */ /* 0x001f620000300800 */
        /* <DEDUP_REMOVED lines=9> */
[----:B--2---:R-:W-:Y:S01]  /*1c620*/  IMAD R0, R6, 0xc000, R7 ;  /* 0x0000c00006007824 */ /* 0x004fe200078e0207 */
[----:B---3--:R-:W-:-:S04]  /*1c630*/  R2UR UR11, R5 ;  /* 0x00000000050b72ca */ /* 0x008fc800000e0000 */
[----:B------:R-:W-:Y:S02]  /*1c640*/  R2UR UR8, R0 ;  /* 0x00000000000872ca */ /* 0x000fe400000e0000 */
[----:B----4-:R-:W-:Y:S02]  /*1c650*/  R2UR UR5, R4 ;  /* 0x00000000040572ca */ /* 0x010fe400000e0000 */
[----:B-----5:R-:W-:Y:S02]  /*1c660*/  R2UR UR13, R3 ;  /* 0x00000000030d72ca */ /* 0x020fe400000e0000 */
[----:B------:R-:W-:-:S07]  /*1c670*/  LOP3.LUT R2, R2, 0xfffffffe, RZ, 0xc0, !PT ;  /* 0xfffffffe02027812 */ /* 0x000fce00078ec0ff */
[----:B------:R-:W-:Y:S01]  /*1c680*/  UIADD3 UR14, UR8, 0x1c400, URZ ;  /* 0x0001c400080e7890 */ /* 0x000fe2000fffe03f */
[----:B------:R-:W-:Y:S01]  /*1c690*/  @P0 LOP3.LUT R2, R2, 0x1, RZ, 0xfc, !PT ;  /* 0x0000000102020812 */ /* 0x000fe200078efcff */
[----:B------:R-:W-:Y:S02]  /*1c6a0*/  ULEA UR11, UR11, UR5, 0x7 ;  /* 0x000000050b0b7291 */ /* 0x000fe4000f8e383f */
[----:B------:R-:W-:Y:S02]  /*1c6b0*/  UIADD3.X UR5, URZ, UR37, URZ, UP0, !UPT ;  /* 0x000000253f057290 */ /* 0x000fe400087fe43f */
[----:B------:R-:W-:Y:S01]  /*1c6c0*/  UIADD3 UR15, UR8, 0x20400, URZ ;  /* 0x00020400080f7890 */ /* 0x000fe2000fffe03f */
[----:B------:R2:W-:Y:S01]  /*1c6d0*/  STL [R1+0x10], R2 ;  /* 0x0000100201007387 */ /* 0x0005e20000100800 */
[----:B------:R-:W-:-:S03]  /*1c6e0*/  UIADD3 UR16, UR8, 0x24400, URZ ;  /* 0x0002440008107890 */ /* 0x000fc6000fffe03f */
[----:B------:R-:W-:Y:S01]  /*1c6f0*/  UMOV UR8, UR14 ;  /* 0x0000000e00087c82 */ /* 0x000fe20008000000 */
[----:B------:R-:W-:Y:S01]  /*1c700*/  UMOV UR14, 0x80 ;  /* 0x00000080000e7882 */ /* 0x000fe20000000000 */
[----:B------:R0:W-:Y:S02]  /*1c710*/  UTMALDG.4D [UR8], [UR4], desc[UR6] ;  /* 0x00000608040075b4 */ /* 0x0001e40008019000 */
[----:B0-----:R-:W-:Y:S01]  /*1c720*/  UMOV UR8, UR15 ;  /* 0x0000000f00087c82 */ /* 0x001fe20008000000 */
[----:B------:R-:W-:Y:S02]  /*1c730*/  UMOV UR10, UR17 ;  /* 0x00000011000a7c82 */ /* 0x000fe40008000000 */
[----:B------:R0:W-:Y:S02]  /*1c740*/  UTMALDG.4D [UR8], [UR4], desc[UR6] ;  /* 0x00000608040075b4 */ /* 0x0001e40008019000 */
[----:B0-----:R-:W-:Y:S01]  /*1c750*/  UMOV UR8, UR16 ;  /* 0x0000001000087c82 */ /* 0x001fe20008000000 */
[----:B------:R-:W-:-:S02]  /*1c760*/  UMOV UR10, UR14 ;  /* 0x0000000e000a7c82 */ /* 0x000fc40008000000 */
[----:B------:R2:W-:Y:S02]  /*1c770*/  UTMALDG.4D [UR8], [UR4], desc[UR6] ;  /* 0x00000608040075b4 */ /* 0x0005e40008019000 */
[----:B--2---:R-:W-:Y:S01]  /*1c780*/  NOP ;  /* 0x0000000000007918 */ /* 0x004fe20000000000 */
.L_x_878:
[----:B------:R-:W2:Y:S04]  /*1c790*/  LDL R2, [R1+0x4] ;  /* 0x0000040001027983 */ /* 0x000ea80000100800 */
[----:B------:R-:W3:Y:S04]  /*1c7a0*/  LDL.LU R3, [R1+0x40] ;  /* 0x0000400001037983 */ /* 0x000ee80000300800 */
[----:B------:R-:W4:Y:S04]  /*1c7b0*/  LDL.LU R5, [R1+0x30] ;  /* 0x0000300001057983 */ /* 0x000f280000300800 */
[----:B0-----:R-:W5:Y:S01]  /*1c7c0*/  LDL.LU R4, [R1+0x44] ;  /* 0x0000440001047983 */ /* 0x001f620000300800 */
[----:B------:R-:W-:Y:S05]  /*1c7d0*/  WARPSYNC.ALL ;  /* 0x0000000000007948 */ /* 0x000fea0003800000 */
[----:B------:R-:W-:Y:S01]  /*1c7e0*/  ULDC.64 UR4, c[0x0][0x298] ;  /* 0x0000a60000047ab9 */ /* 0x000fe20000000a00 */
[----:B------:R-:W-:Y:S01]  /*1c7f0*/  ULDC.64 UR6, c[0x0][0xa00] ;  /* 0x0002800000067ab9 */ /* 0x000fe20000000a00 */
[----:B------:R-:W-:Y:S01]  /*1c800*/  BSSY B6, `(.L_x_883) ;  /* 0x0000024000067945 */ /* 0x000fe20003800000 */
[----:B------:R-:W-:Y:S01]  /*1c810*/  BAR.SYNC.DEFER_BLOCKING 0x8, 0x180 ;  /* 0x0206000000007b1d */ /* 0x000fe20000010000 */
[----:B------:R-:W-:-:S04]  /*1c820*/  ISETP.NE.U32.AND P0, PT, RZ, UR6, PT ;  /* 0x00000006ff007c0c */ /* 0x000fc8000bf05070 */
[----:B------:R-:W-:Y:S01]  /*1c830*/  ISETP.NE.AND.EX P0, PT, RZ, UR7, PT, P0 ;  /* 0x00000007ff007c0c */ /* 0x000fe2000bf05300 */
[----:B--2---:R-:W-:Y:S01]  /*1c840*/  VIADD R2, R2, 0x10400 ;  /* 0x0001040002027836 */ /* 0x004fe20000000000 */
[----:B---3--:R-:W-:-:S04]  /*1c850*/  SHF.R.S32.HI R0, RZ, 0x1f, R3 ;  /* 0x0000001fff007819 */ /* 0x008fc80000011403 */
        /* <DEDUP_REMOVED lines=9> */
[----:B0-----:R-:W-:Y:S01]  /*1c8f0*/  IMAD.IADD R2, R3, 0x1, R0 ;  /* 0x0000000103027824 */ /* 0x001fe200078e0200 */
        /* <DEDUP_REMOVED lines=9> */
[----:B------:R-:W-:Y:S01]  /*1c990*/  MOV R13, RZ ;  /* 0x000000ff000d7202 */ /* 0x000fe20000000f00 */
[----:B------:R-:W0:Y:S01]  /*1c9a0*/  LDC.64 R2, c[0x4][R2] ;  /* 0x0100000002027b82 */ /* 0x000e220000000a00 */
[----:B------:R-:W-:Y:S02]  /*1c9b0*/  IMAD.U32 R5, RZ, RZ, UR5 ;  /* 0x00000005ff057e24 */ /* 0x000fe4000f8e00ff */
[----:B------:R-:W-:Y:S02]  /*1c9c0*/  IMAD.U32 R6, RZ, RZ, UR6 ;  /* 0x00000006ff067e24 */ /* 0x000fe4000f8e00ff */
[----:B------:R-:W-:-:S02]  /*1c9d0*/  IMAD.U32 R7, RZ, RZ, UR7 ;  /* 0x00000007ff077e24 */ /* 0x000fc4000f8e00ff */
[----:B------:R-:W-:Y:S02]  /*1c9e0*/  IMAD.U32 R10, RZ, RZ, UR8 ;  /* 0x00000008ff0a7e24 */ /* 0x000fe4000f8e00ff */
[----:B------:R-:W-:Y:S02]  /*1c9f0*/  IMAD.U32 R11, RZ, RZ, UR9 ;  /* 0x00000009ff0b7e24 */ /* 0x000fe4000f8e00ff */
[----:B------:R-:W-:Y:S02]  /*1ca00*/  IMAD.MOV.U32 R8, RZ, RZ, 0x70 ;  /* 0x00000070ff087424 */ /* 0x000fe400078e00ff */
[----:B------:R-:W-:-:S07]  /*1ca10*/  IMAD.MOV.U32 R12, RZ, RZ, 0x1 ;  /* 0x00000001ff0c7424 */ /* 0x000fce00078e00ff */
[----:B------:R-:W-:-:S07]  /*1ca20*/  LEPC R20, `(.L_x_884) ;  /* 0x000000001014794e */ /* 0x000fce0000000000 */
[----:B01----:R-:W-:Y:S05]  /*1ca30*/  CALL.ABS.NOINC R2 ;  /* 0x0000000002007343 */ /* 0x003fea0003c00000 */
.L_x_884:
[----:B------:R-:W-:Y:S05]  /*1ca40*/  BSYNC B6 ;  /* 0x0000000000067941 */ /* 0x000fea0003800000 */
.L_x_883:
[----:B------:R-:W3:Y:S01]  /*1ca50*/  LDL.LU R6, [R1+0x40] ;  /* 0x0000400001067983 */ /* 0x000ee20000300800 */
[----:B------:R-:W-:Y:S01]  /*1ca60*/  ULDC.64 UR4, c[0x0][0x2d8] ;  /* 0x0000b60000047ab9 */ /* 0x000fe20000000a00 */
[----:B------:R-:W0:Y:S01]  /*1ca70*/  LDC R7, c[0x0][0x448] ;  /* 0x00011200ff077b82 */ /* 0x000e220000000800 */
[----:B------:R-:W-:Y:S01]  /*1ca80*/  IMAD.SHL.U32 R17, R17, 0x80, RZ ;  /* 0x0000008011117824 */ /* 0x000fe200078e00ff */
[----:B--2---:R-:W3:Y:S01]  /*1ca90*/  LDL.LU.64 R2, [R1+0x48] ;  /* 0x0000480001027983 */ /* 0x004ee20000300a00 */
[----:B------:R-:W-:-:S03]  /*1caa0*/  ULDC.64 UR6, c[0x0][0x280] ;  /* 0x0000a00000067ab9 */ /* 0x000fc60000000a00 */
[----:B------:R-:W2:Y:S04]  /*1cab0*/  LDL.LU R0, [R1+0x44] ;  /* 0x0000440001007983 */ /* 0x000ea80000300800 */
[----:B------:R-:W4:Y:S04]  /*1cac0*/  LDL.LU R5, [R1+0x5c] ;  /* 0x00005c0001057983 */ /* 0x000f280000300800 */
[----:B------:R-:W4:Y:S01]  /*1cad0*/  LDL.LU R4, [R1+0x30] ;  /* 0x0000300001047983 */ /* 0x000f220000300800 */
[----:B------:R-:W1:Y:S01]  /*1cae0*/  S2R R10, SR_TID.X ;  /* 0x00000000000a7919 */ /* 0x000e620000002100 */
[----:B0-----:R-:W-:Y:S01]  /*1caf0*/  ISETP.NE.AND P0, PT, R7, 0x1, PT ;  /* 0x000000010700780c */ /* 0x001fe20003f05270 */
[----:B-1----:R-:W-:-:S05]  /*1cb00*/  IMAD.SHL.U32 R10, R10, 0x8, RZ ;  /* 0x000000080a0a7824 */ /* 0x002fca00078e00ff */
[----:B------:R-:W-:-:S04]  /*1cb10*/  LOP3.LUT R10, R10, 0x38, RZ, 0xc0, !PT ;  /* 0x000000380a0a7812 */ /* 0x000fc800078ec0ff */
[C---:B------:R-:W-:Y:S02]  /*1cb20*/  LOP3.LUT R9, R10.reuse, 0x40, RZ, 0xfc, !PT ;  /* 0x000000400a097812 */ /* 0x040fe400078efcff */
[----:B------:R-:W-:Y:S01]  /*1cb30*/  LOP3.LUT R8, R10, 0x80, RZ, 0xfc, !PT ;  /* 0x000000800a087812 */ /* 0x000fe200078efcff */
[----:B---3--:R-:W-:Y:S02]  /*1cb40*/  IMAD.MOV.U32 R3, RZ, RZ, R6 ;  /* 0x000000ffff037224 */ /* 0x008fe400078e0006 */
[----:B------:R-:W0:Y:S01]  /*1cb50*/  @P0 LDC R6, c[0x0][0x450] ;  /* 0x00011400ff060b82 */ /* 0x000e220000000800 */
[----:B--2---:R-:W-:Y:S02]  /*1cb60*/  IMAD R0, R0, UR4, RZ ;  /* 0x0000000400007c24 */ /* 0x004fe4000f8e02ff */
[----:B------:R-:W-:-:S04]  /*1cb70*/  IMAD.WIDE.U32 R2, R18, UR4, R2 ;  /* 0x0000000412027c25 */ /* 0x000fc8000f8e0002 */
[----:B------:R-:W-:Y:S01]  /*1cb80*/  IMAD R0, R18, UR5, R0 ;  /* 0x0000000512007c24 */ /* 0x000fe2000f8e0200 */
[----:B------:R-:W-:-:S03]  /*1cb90*/  ULDC.64 UR4, c[0x0][0x2e0] ;  /* 0x0000b80000047ab9 */ /* 0x000fc60000000a00 */
[----:B------:R-:W-:Y:S02]  /*1cba0*/  IMAD.IADD R3, R3, 0x1, R0 ;  /* 0x0000000103037824 */ /* 0x000fe400078e0200 */
[----:B----4-:R-:W-:Y:S02]  /*1cbb0*/  IMAD R0, R5, UR4, RZ ;  /* 0x0000000405007c24 */ /* 0x010fe4000f8e02ff */
[----:B------:R-:W-:-:S04]  /*1cbc0*/  IMAD.WIDE.U32 R2, R4, UR4, R2 ;  /* 0x0000000404027c25 */ /* 0x000fc8000f8e0002 */
[----:B------:R-:W-:Y:S01]  /*1cbd0*/  IMAD R0, R4, UR5, R0 ;  /* 0x0000000504007c24 */ /* 0x000fe2000f8e0200 */
[----:B------:R-:W-:Y:S01]  /*1cbe0*/  ULDC.64 UR4, c[0x0][0x2d0] ;  /* 0x0000b40000047ab9 */ /* 0x000fe20000000a00 */
[----:B------:R-:W1:Y:S02]  /*1cbf0*/  S2R R4, SR_TID.X ;  /* 0x0000000000047919 */ /* 0x000e640000002100 */
[----:B------:R-:W-:Y:S01]  /*1cc00*/  IMAD.IADD R3, R3, 0x1, R0 ;  /* 0x0000000103037824 */ /* 0x000fe200078e0200 */
[----:B-1----:R-:W-:-:S04]  /*1cc10*/  LOP3.LUT R4, R4, 0x7f, RZ, 0xc0, !PT ;  /* 0x0000007f04047812 */ /* 0x002fc800078ec0ff */
[----:B------:R-:W-:Y:S02]  /*1cc20*/  SHF.R.U32.HI R5, RZ, 0x3, R4 ;  /* 0x00000003ff057819 */ /* 0x000fe40000011604 */
[----:B------:R-:W1:Y:S02]  /*1cc30*/  S2R R4, SR_TID.X ;  /* 0x0000000000047919 */ /* 0x000e640000002100 */
[----:B-1----:R-:W-:-:S05]  /*1cc40*/  IMAD.SHL.U32 R4, R4, 0x10, RZ ;  /* 0x0000001004047824 */ /* 0x002fca00078e00ff */
[----:B------:R-:W-:Y:S02]  /*1cc50*/  LOP3.LUT R4, R5, 0x70, R4, 0xf8, !PT ;  /* 0x0000007005047812 */ /* 0x000fe400078ef804 */
[----:B------:R-:W1:Y:S02]  /*1cc60*/  @P0 LDC R5, c[0x0][0x44c] ;  /* 0x00011300ff050b82 */ /* 0x000e640000000800 */
[----:B------:R-:W-:-:S05]  /*1cc70*/  LOP3.LUT R4, R4, R17, RZ, 0xfc, !PT ;  /* 0x0000001104047212 */ /* 0x000fca00078efcff */
[----:B------:R-:W-:Y:S02]  /*1cc80*/  IMAD.MOV.U32 R0, RZ, RZ, R4 ;  /* 0x000000ffff007224 */ /* 0x000fe400078e0004 */
[----:B-1----:R-:W-:-:S05]  /*1cc90*/  @P0 IMAD.HI.U32 R5, R4, R5, RZ ;  /* 0x0000000504050227 */ /* 0x002fca00078e00ff */
[----:B0-----:R-:W-:-:S05]  /*1cca0*/  @P0 SHF.R.U32.HI R0, RZ, R6, R5 ;  /* 0x00000006ff000219 */ /* 0x001fca0000011605 */
        /* <DEDUP_REMOVED lines=25> */
[----:B------:R-:W2:Y:S03]  /*1ce40*/  LDL.LU R6, [R1+0x54] ;  /* 0x0000540001067983 */ /* 0x000ea60000300800 */
[----:B------:R-:W-:Y:S01]  /*1ce50*/  IMAD.IADD R0, R8, 0x1, R17 ;  /* 0x0000000108007824 */ /* 0x000fe200078e0211 */
[----:B------:R-:W0:Y:S03]  /*1ce60*/  S2R R11, SR_TID.X ;  /* 0x00000000000b7919 */ /* 0x000e260000002100 */
[----:B------:R-:W-:Y:S01]  /*1ce70*/  VIADD R5, R0, 0x10 ;  /* 0x0000001000057836 */ /* 0x000fe20000000000 */
[----:B------:R-:W-:Y:S01]  /*1ce80*/  SHFL.IDX PT, R9, R3, 0x1, 0x181f ;  /* 0x00381f0003097f89 */ /* 0x000fe200000e0000 */
[----:B0-----:R-:W-:-:S05]  /*1ce90*/  IMAD.SHL.U32 R11, R11, 0x8, RZ ;  /* 0x000000080b0b7824 */ /* 0x001fca00078e00ff */
[----:B------:R-:W-:Y:S01]  /*1cea0*/  LOP3.LUT R11, R11, 0x38, RZ, 0xc0, !PT ;  /* 0x000000380b0b7812 */ /* 0x000fe200078ec0ff */
[----:B--2---:R-:W-:Y:S02]  /*1ceb0*/  IMAD R2, R6, R7, RZ ;  /* 0x0000000706027224 */ /* 0x004fe400078e02ff */
[----:B------:R-:W0:Y:S03]  /*1cec0*/  SHFL.IDX PT, R7, R4, RZ, 0x181f ;  /* 0x00181fff04077589 */ /* 0x000e2600000e0000 */
[-C--:B------:R-:W-:Y:S01]  /*1ced0*/  ISETP.GE.AND P4, PT, R0, R2.reuse, PT ;  /* 0x000000020000720c */ /* 0x080fe20003f86270 */
[----:B------:R-:W1:Y:S01]  /*1cee0*/  SHFL.IDX PT, R6, R3, RZ, 0x181f ;  /* 0x00181fff03067589 */ /* 0x000e6200000e0000 */
[----:B------:R-:W-:-:S03]  /*1cef0*/  ISETP.GE.AND P3, PT, R5, R2, PT ;  /* 0x000000020500720c */ /* 0x000fc60003f66270 */
[----:B------:R-:W2:Y:S08]  /*1cf00*/  SHFL.IDX PT, R5, R4, 0x1, 0x181f ;  /* 0x00381f0004057f89 */ /* 0x000eb000000e0000 */
[----:B0-----:R-:W-:-:S05]  /*1cf10*/  @!P4 LEA R7, P5, R11, R7, 0x1 ;  /* 0x000000070b07c211 */ /* 0x001fca00078a08ff */
[----:B-1----:R-:W-:Y:S01]  /*1cf20*/  @!P4 IMAD.X R6, RZ, RZ, R6, P5 ;  /* 0x000000ffff06c224 */ /* 0x002fe200028e0606 */
[----:B--2---:R-:W-:-:S04]  /*1cf30*/  @!P3 LEA R8, P5, R11, R5, 0x1 ;  /* 0x000000050b08b211 */ /* 0x004fc800078a08ff */
        /* <DEDUP_REMOVED lines=54> */
[----:B------:R-:W-:Y:S01]  /*1d2a0*/  ISETP.GE.AND P4, PT, R5, R2, PT ;  /* 0x000000020500720c */ /* 0x000fe20003f86270 */
[----:B------:R-:W-:Y:S04]  /*1d2b0*/  @!P3 LDGSTS.E.BYPASS.LTC128B.128 [R10+0x12c00], desc[UR42][R6.64], !P2 ;  /* 0x12c00000060abfae */ /* 0x000fe8000d101d6a */
[----:B------:R-:W0:Y:S04]  /*1d2c0*/  SHFL.IDX PT, R5, R4, 0x6, 0x181f ;  /* 0x00d81f0004057f89 */ /* 0x000e2800000e0000 */
[----:B------:R-:W-:Y:S04]  /*1d2d0*/  @!P3 LDGSTS.E.BYPASS.LTC128B.128 [R10+0x16c00], desc[UR42][R6.64+0x80], !P1 ;  /* 0x16c00080060abfae */ /* 0x000fe8000c901d6a */
[----:B------:R1:W-:Y:S04]  /*1d2e0*/  @!P3 LDGSTS.E.BYPASS.LTC128B.128 [R10+0x1ac00], desc[UR42][R6.64+0x100], !P0 ;  /* 0x1ac00100060abfae */ /* 0x0003e8000c101d6a */
[----:B-1----:R-:W1:Y:S01]  /*1d2f0*/  SHFL.IDX PT, R6, R3, 0x6, 0x181f ;  /* 0x00d81f0003067f89 */ /* 0x002e6200000e0000 */
[----:B0-----:R-:W-:-:S05]  /*1d300*/  @!P4 LEA R5, P3, R11, R5, 0x1 ;  /* 0x000000050b05c211 */ /* 0x001fca00078608ff */
[----:B-1----:R-:W-:-:S04]  /*1d310*/  @!P4 IMAD.X R6, RZ, RZ, R6, P3 ;  /* 0x000000ffff06c224 */ /* 0x002fc800018e0606 */
[----:B------:R-:W-:Y:S02]  /*1d320*/  @!P4 IMAD.MOV.U32 R7, RZ, RZ, R6 ;  /* 0x000000ffff07c224 */ /* 0x000fe400078e0006 */
[----:B------:R-:W-:Y:S02]  /*1d330*/  @!P4 IMAD.MOV.U32 R6, RZ, RZ, R5 ;  /* 0x000000ffff06c224 */ /* 0x000fe400078e0005 */
[----:B------:R1:W2:Y:S04]  /*1d340*/  SHFL.IDX PT, R5, R3, 0x7, 0x181f ;  /* 0x00f81f0003057f89 */ /* 0x0002a800000e0000 */
[----:B------:R1:W-:Y:S04]  /*1d350*/  @!P4 LDGSTS.E.BYPASS.LTC128B.128 [R10+0x13400], desc[UR42][R6.64], !P2 ;  /* 0x13400000060acfae */ /* 0x0003e8000d101d6a */
[----:B------:R1:W-:Y:S04]  /*1d360*/  @!P4 LDGSTS.E.BYPASS.LTC128B.128 [R10+0x17400], desc[UR42][R6.64+0x80], !P1 ;  /* 0x17400080060acfae */ /* 0x0003e8000c901d6a */
[----:B------:R1:W-:Y:S04]  /*1d370*/  @!P4 LDGSTS.E.BYPASS.LTC128B.128 [R10+0x1b400], desc[UR42][R6.64+0x100], !P0 ;  /* 0x1b400100060acfae */ /* 0x0003e8000c101d6a */
[----:B------:R1:W3:Y:S02]  /*1d380*/  SHFL.IDX PT, R3, R4, 0x7, 0x181f ;  /* 0x00f81f0004037f89 */ /* 0x0002e400000e0000 */
.L_x_1029:
[----:B------:R-:W-:Y:S01]  /*1d390*/  VIADD R0, R0, 0x70 ;  /* 0x0000007000007836 */ /* 0x000fe20000000000 */
[----:B------:R-:W-:Y:S04]  /*1d3a0*/  BSSY B0, `(.L_x_886) ;  /* 0x000000e000007945 */ /* 0x000fe80003800000 */
[----:B------:R-:W-:-:S13]  /*1d3b0*/  ISETP.GE.AND P3, PT, R0, R2, PT ;  /* 0x000000020000720c */ /* 0x000fda0003f66270 */
[----:B------:R-:W-:Y:S05]  /*1d3c0*/  @P3 BRA `(.L_x_887) ;  /* 0x00000000002c3947 */ /* 0x000fea0003800000 */
[----:B-1----:R-:W1:Y:S02]  /*1d3d0*/  S2R R4, SR_TID.X ;  /* 0x0000000000047919 */ /* 0x002e640000002100 */
[----:B-1----:R-:W-:-:S05]  /*1d3e0*/  IMAD.SHL.U32 R4, R4, 0x8, RZ ;  /* 0x0000000804047824 */ /* 0x002fca00078e00ff */
[----:B------:R-:W-:-:S04]  /*1d3f0*/  LOP3.LUT R4, R4, 0x38, RZ, 0xc0, !PT ;  /* 0x0000003804047812 */ /* 0x000fc800078ec0ff */
[----:B---3--:R-:W-:-:S05]  /*1d400*/  LEA R2, P3, R4, R3, 0x1 ;  /* 0x0000000304027211 */ /* 0x008fca00078608ff */
[----:B--2---:R-:W-:-:S05]  /*1d410*/  IMAD.X R3, RZ, RZ, R5, P3 ;  /* 0x000000ffff037224 */ /* 0x004fca00018e0605 */
[----:B------:R-:W-:Y:S01]  /*1d420*/  @!PT LDS RZ, [RZ] ;  /* 0x00000000fffff984 */ /* 0x000fe20000000800 */
[----:B------:R-:W-:Y:S01]  /*1d430*/  @!PT LDS RZ, [RZ] ;  /* 0x00000000fffff984 */ /* 0x000fe20000000800 */
[----:B------:R-:W-:Y:S01]  /*1d440*/  @!PT LDS RZ, [RZ] ;  /* 0x00000000fffff984 */ /* 0x000fe20000000800 */
[----:B------:R4:W-:Y:S04]  /*1d450*/  LDGSTS.E.BYPASS.LTC128B.128 [R10+0x13c00], desc[UR42][R2.64], !P2 ;  /* 0x13c00000020a7fae */ /* 0x0009e8000d101d6a */
[----:B------:R4:W-:Y:S04]  /*1d460*/  LDGSTS.E.BYPASS.LTC128B.128 [R10+0x17c00], desc[UR42][R2.64+0x80], !P1 ;  /* 0x17c00080020a7fae */ /* 0x0009e8000c901d6a */
[----:B------:R4:W-:Y:S02]  /*1d470*/  LDGSTS.E.BYPASS.LTC128B.128 [R10+0x1bc00], desc[UR42][R2.64+0x100], !P0 ;  /* 0x1bc00100020a7fae */ /* 0x0009e4000c101d6a */
.L_x_887:
[----:B------:R-:W-:Y:S05]  /*1d480*/  BSYNC B0 ;  /* 0x0000000000007941 */ /* 0x000fea0003800000 */
.L_x_886:
[----:B01--4-:R-:W4:Y:S01]  /*1d490*/  LDL R10, [R1+0x4] ;  /* 0x00000400010a7983 */ /* 0x013f220000100800 */
[----:B------:R-:W-:Y:S01]  /*1d4a0*/  PLOP3.LUT P0, PT, PT, PT, PT, 0x80, 0x0 ;  /* 0x000000000000781c */ /* 0x000fe20003f0f070 */
[----:B------:R-:W-:Y:S01]  /*1d4b0*/  NOP ;  /* 0x0000000000007918 */ /* 0x000fe20000000000 */
[----:B----4-:R-:W-:-:S11]  /*1d4c0*/  VIADD R10, R10, 0x34800 ;  /* 0x000348000a0a7836 */ /* 0x010fd60000000000 */
.L_x_888:
[----:B------:R-:W4:Y:S01]  /*1d4d0*/  LDL R2, [R1+0x4] ;  /* 0x0000040001027983 */ /* 0x000f220000100800 */
[----:B------:R-:W-:Y:S02]  /*1d4e0*/  PLOP3.LUT P1, PT, P1, P0, PT, 0xa2, 0x0 ;  /* 0x000000000000781c */ /* 0x000fe40000f21472 */
[----:B----4-:R-:W-:-:S08]  /*1d4f0*/  @P0 R2UR P1, UR4, R2 ;  /* 0x00000000020402ca */ /* 0x010fd00000020000 */
[----:B------:R-:W-:-:S05]  /*1d500*/  @P0 PLOP3.LUT P0, PT, P1, PT, PT, 0x80, 0x0 ;  /* 0x000000000000081c */ /* 0x000fca0000f0f070 */
[----:B------:R-:W-:Y:S01]  /*1d510*/  @!P1 SYNCS.ARRIVE.TRANS64.RED.A0T1 RZ, [UR4+0x34800], RZ ;  /* 0x034800ffffff99a7 */ /* 0x000fe20008200404 */
[----:B------:R-:W-:Y:S07]  /*1d520*/  @!P1 ARRIVES.LDGSTSBAR.64.TRANSCNT [UR4+0x34800] ;  /* 0x03480000ff0099b0 */ /* 0x000fee0008000a84 */
[----:B------:R-:W-:Y:S05]  /*1d530*/  @P0 BRA.U.ANY `(.L_x_888) ;  /* 0xfffffffd00e40947 */ /* 0x000fea000393ffff */
[----:B---3--:R-:W3:Y:S02]  /*1d540*/  LDL.LU R3, [R1+0x58] ;  /* 0x0000580001037983 */ /* 0x008ee40000300800 */
[----:B---3--:R-:W-:-:S05]  /*1d550*/  VIADD R3, R3, 0x1 ;  /* 0x0000000103037836 */ /* 0x008fca0000000000 */
        /* <DEDUP_REMOVED lines=10> */
.L_x_1030:
[----:B------:R-:W-:Y:S05]  /*1d600*/  BSYNC B0 ;  /* 0x0000000000007941 */ /* 0x000fea0003800000 */
.L_x_889:
[----:B0-----:R-:W3:Y:S01]  /*1d610*/  LDL.LU R2, [R1+0x50] ;  /* 0x0000500001027983 */ /* 0x001ee20000300800 */
[----:B------:R-:W-:Y:S01]  /*1d620*/  BSSY B0, `(.L_x_891) ;  /* 0x0000223000007945 */ /* 0x000fe20003800000 */
[----:B---3--:R-:W-:-:S13]  /*1d630*/  ISETP.GE.AND P0, PT, R2, 0x81, PT ;  /* 0x000000810200780c */ /* 0x008fda0003f06270 */
[----:B------:R-:W-:Y:S05]  /*1d640*/  @!P0 BRA `(.L_x_892) ;  /* 0x0000002000808947 */ /* 0x000fea0003800000 */
[----:B------:R-:W3:Y:S01]  /*1d650*/  LDL R2, [R1+0x3c] ;  /* 0x00003c0001027983 */ /* 0x000ee20000100800 */
[----:B------:R-:W-:Y:S01]  /*1d660*/  IMAD.MOV.U32 R0, RZ, RZ, 0x1 ;  /* 0x00000001ff007424 */ /* 0x000fe200078e00ff */
[----:B------:R-:W-:Y:S01]  /*1d670*/  BSSY B2, `(.L_x_893) ;  /* 0x00000bb000027945 */ /* 0x000fe20003800000 */
[----:B---3--:R-:W-:-:S05]  /*1d680*/  IMAD.MOV R8, RZ, RZ, -R2 ;  /* 0x000000ffff087224 */ /* 0x008fca00078e0a02 */
[----:B------:R-:W-:-:S05]  /*1d690*/  VIADDMNMX R8, R8, R0, 0xffffffff, !PT ;  /* 0xffffffff08087446 */ /* 0x000fca0007800100 */
[----:B------:R-:W-:-:S05]  /*1d6a0*/  IMAD.IADD R0, R2, 0x1, R8 ;  /* 0x0000000102007824 */ /* 0x000fca00078e0208 */
[----:B------:R-:W-:-:S04]  /*1d6b0*/  LOP3.LUT R0, R0, 0x1, RZ, 0xc0, !PT ;  /* 0x0000000100007812 */ /* 0x000fc800078ec0ff */
[----:B------:R-:W-:Y:S01]  /*1d6c0*/  ISETP.NE.U32.AND P0, PT, R0, 0x1, PT ;  /* 0x000000010000780c */ /* 0x000fe20003f05070 */
[----:B------:R-:W-:-:S12]  /*1d6d0*/  VIADD R0, R2, 0xfffffffe ;  /* 0xfffffffe02007836 */ /* 0x000fd80000000000 */
[----:B------:R-:W-:Y:S05]  /*1d6e0*/  @P0 BRA `(.L_x_894) ;  /* 0x0000000800cc0947 */ /* 0x000fea0003800000 */
[----:B------:R-:W3:Y:S04]  /*1d6f0*/  LDL R4, [R1+0x10] ;  /* 0x0000100001047983 */ /* 0x000ee80000100800 */
[----:B------:R-:W4:Y:S04]  /*1d700*/  LDL R3, [R1+0x8] ;  /* 0x0000080001037983 */ /* 0x000f280000100800 */
[----:B------:R-:W5:Y:S01]  /*1d710*/  LDL R2, [R1+0x18] ;  /* 0x0000180001027983 */ /* 0x000f620000100800 */
[----:B------:R-:W-:Y:S01]  /*1d720*/  BSSY B1, `(.L_x_895) ;  /* 0x00000ab000017945 */ /* 0x000fe20003800000 */
[----:B---3--:R-:W-:Y:S01]  /*1d730*/  LOP3.LUT P1, RZ, R4, 0x1, RZ, 0xc0, !PT ;  /* 0x0000000104ff7812 */ /* 0x008fe2000782c0ff */
[----:B----4-:R-:W-:-:S05]  /*1d740*/  VIADD R7, R3, 0x1 ;  /* 0x0000000103077836 */ /* 0x010fca0000000000 */
[----:B------:R-:W-:-:S04]  /*1d750*/  ISETP.NE.AND P0, PT, R7, 0x2, PT ;  /* 0x000000020700780c */ /* 0x000fc80003f05270 */
[----:B------:R-:W-:Y:S02]  /*1d760*/  SEL R9, RZ, 0x1, P0 ;  /* 0x00000001ff097807 */ /* 0x000fe40000000000 */
[----:B------:R-:W-:Y:S02]  /*1d770*/  SEL R7, R7, RZ, P0 ;  /* 0x000000ff07077207 */ /* 0x000fe40000000000 */
[----:B-----5:R-:W-:Y:S01]  /*1d780*/  LOP3.LUT R9, R2, R9, RZ, 0x3c, !PT ;  /* 0x0000000902097212 */ /* 0x020fe200078e3cff */
[----:B------:R-:W-:Y:S06]  /*1d790*/  @!P1 BRA `(.L_x_896) ;  /* 0x00000008008c9947 */ /* 0x000fec0003800000 */
[----:B------:R0:W5:Y:S01]  /*1d7a0*/  LDL R4, [R1] ;  /* 0x0000000001047983 */ /* 0x0001620000100800 */
[----:B------:R-:W-:Y:S02]  /*1d7b0*/  ULDC.64 UR4, c[0x0][0x418] ;  /* 0x0001060000047ab9 */ /* 0x000fe40000000a00 */
[----:B------:R-:W-:-:S04]  /*1d7c0*/  ISETP.NE.U32.AND P0, PT, RZ, UR4, PT ;  /* 0x00000004ff007c0c */ /* 0x000fc8000bf05070 */
[----:B------:R-:W-:-:S13]  /*1d7d0*/  ISETP.NE.AND.EX P0, PT, RZ, UR5, PT, P0 ;  /* 0x00000005ff007c0c */ /* 0x000fda000bf05300 */
[----:B0-----:R-:W-:Y:S05]  /*1d7e0*/  @!P0 BRA `(.L_x_897) ;  /* 0x00000000004c8947 */ /* 0x001fea0003800000 */
[----:B------:R-:W3:Y:S01]  /*1d7f0*/  LDL R11, [R1+0x28] ;  /* 0x00002800010b7983 */ /* 0x000ee20000100800 */
[----:B--2---:R-:W0:Y:S01]  /*1d800*/  LDC R5, c[0x0][0x43c] ;  /* 0x00010f00ff057b82 */ /* 0x004e220000000800 */
[----:B------:R-:W-:Y:S02]  /*1d810*/  ULDC.64 UR6, c[0x0][0x428] ;  /* 0x00010a0000067ab9 */ /* 0x000fe40000000a00 */
[----:B------:R-:W2:Y:S01]  /*1d820*/  LDL R6, [R1+0x14] ;  /* 0x0000140001067983 */ /* 0x000ea20000100800 */
        /* <DEDUP_REMOVED lines=8> */
[----:B---3--:R-:W-:-:S04]  /*1d8b0*/  IMAD R4, R11, UR6, RZ ;  /* 0x000000060b047c24 */ /* 0x008fc8000f8e02ff */
[C---:B--2---:R-:W-:Y:S02]  /*1d8c0*/  IMAD R4, R6.reuse, UR7, R4 ;  /* 0x0000000706047c24 */ /* 0x044fe4000f8e0204 */
[----:B------:R-:W-:-:S04]  /*1d8d0*/  IMAD.WIDE.U32 R2, R6, UR6, R2 ;  /* 0x0000000606027c25 */ /* 0x000fc8000f8e0002 */
[----:B------:R-:W-:Y:S01]  /*1d8e0*/  IMAD.IADD R3, R4, 0x1, R3 ;  /* 0x0000000104037824 */ /* 0x000fe200078e0203 */
[----:B------:R-:W-:-:S04]  /*1d8f0*/  LEA R4, P0, R2, UR4, 0x2 ;  /* 0x0000000402047c11 */ /* 0x000fc8000f8010ff */
[----:B------:R-:W-:-:S05]  /*1d900*/  LEA.HI.X R5, R2, UR5, R3, 0x2, P0 ;  /* 0x0000000502057c11 */ /* 0x000fca00080f1403 */
[----:B------:R0:W5:Y:S04]  /*1d910*/  LDG.E R4, desc[UR42][R4.64] ;  /* 0x0000002a04047981 */ /* 0x000168000c1e1900 */
.L_x_897:
[----:B------:R-:W3:Y:S01]  /*1d920*/  LDL R2, [R1+0x4] ;  /* 0x0000040001027983 */ /* 0x000ee20000100800 */
[----:B------:R-:W-:Y:S01]  /*1d930*/  BSSY B3, `(.L_x_898) ;  /* 0x0000005000037945 */ /* 0x000fe20003800000 */
[----:B---3--:R-:W-:Y:S01]  /*1d940*/  IMAD R3, R7, 0x8, R2 ;  /* 0x0000000807037824 */ /* 0x008fe200078e0202 */
[----:B------:R-:W-:-:S04]  /*1d950*/  SHF.L.U32 R2, R9, 0x1f, RZ ;  /* 0x0000001f09027819 */ /* 0x000fc800000006ff */
[----:B------:R-:W1:Y:S02]  /*1d960*/  SYNCS.PHASECHK.TRANS64.TRYWAIT P0, [R3+URZ+0x34840], R2 ;  /* 0x03484002030075a7 */ /* 0x000e64000800017f */
[----:B-1----:R-:W-:Y:S05]  /*1d970*/  @!P0 BRA `(.L_x_899) ;  /* 0x0000004800908947 */ /* 0x002fea0003800000 */
.L_x_1031:
[----:B------:R-:W-:Y:S05]  /*1d980*/  BSYNC B3 ;  /* 0x0000000000037941 */ /* 0x000fea0003800000 */
.L_x_898:
[----:B0-2---:R-:W0:Y:S01]  /*1d990*/  S2R R5, SR_TID.X ;  /* 0x0000000000057919 */ /* 0x005e220000002100 */
        /* <DEDUP_REMOVED lines=11> */
.L_x_901:
[----:B------:R-:W-:Y:S05]  /*1da50*/  BSYNC B3 ;  /* 0x0000000000037941 */ /* 0x000fea0003800000 */
.L_x_900:
        /* <DEDUP_REMOVED lines=11> */
[----:B---3--:R-:W-:Y:S02]  /*1db10*/  IMAD R2, R0, 0x80, R2 ;  /* 0x0000008000027824 */ /* 0x008fe400078e0202 */
[----:B------:R-:W-:-:S08]  /*1db20*/  VIADD R5, R6, 0x1c400 ;  /* 0x0001c40006057836 */ /* 0x000fd00000000000 */
.L_x_902:
        /* <DEDUP_REMOVED lines=16> */
.L_x_903:
        /* <DEDUP_REMOVED lines=15> */
.L_x_904:
        /* <DEDUP_REMOVED lines=17> */
.L_x_1032:
[----:B------:R-:W-:Y:S05]  /*1de30*/  BSYNC B3 ;  /* 0x0000000000037941 */ /* 0x000fea0003800000 */
.L_x_905:
        /* <DEDUP_REMOVED lines=14> */
.L_x_908:
[----:B------:R-:W-:Y:S05]  /*1df20*/  BSYNC B3 ;  /* 0x0000000000037941 */ /* 0x000fea0003800000 */
.L_x_907:
[----:B------:R-:W2:Y:S04]  /*1df30*/  LDL R5, [R1+0x20] ;  /* 0x0000200001057983 */ /* 0x000ea80000100800 */
[----:B0-----:R-:W2:Y:S01]  /*1df40*/  LDL.LU R3, [R1+0x1c] ;  /* 0x00001c0001037983 */ /* 0x001ea20000300800 */
[----:B------:R-:W-:Y:S01]  /*1df50*/  R2UR UR10, R11 ;  /* 0x000000000b0a72ca */ /* 0x000fe200000e0000 */
[--C-:B-----5:R-:W-:Y:S01]  /*1df60*/  IMAD R2, R6, 0x8, R15.reuse ;  /* 0x0000000806027824 */ /* 0x120fe200078e020f */
[----:B------:R-:W-:Y:S01]  /*1df70*/  R2UR UR6, R12 ;  /* 0x000000000c0672ca */ /* 0x000fe200000e0000 */
[----:B------:R-:W-:Y:S01]  /*1df80*/  IMAD R6, R6, 0x8000, R15 ;  /* 0x0000800006067824 */ /* 0x000fe200078e020f */
[----:B------:R-:W-:Y:S01]  /*1df90*/  R2UR UR7, R13 ;  /* 0x000000000d0772ca */ /* 0x000fe200000e0000 */
[----:B------:R-:W-:Y:S01]  /*1dfa0*/  UIADD3 UR4, UP0, UR36, 0x470, URZ ;  /* 0x0000047024047890 */ /* 0x000fe2000ff1e03f */
[----:B------:R-:W-:Y:S01]  /*1dfb0*/  PLOP3.LUT P0, PT, PT, PT, PT, 0x80, 0x0 ;  /* 0x000000000000781c */ /* 0x000fe20003f0f070 */
[----:B------:R-:W-:-:S02]  /*1dfc0*/  VIADD R2, R2, 0x34850 ;  /* 0x0003485002027836 */ /* 0x000fc40000000000 */
[----:B------:R-:W-:Y:S01]  /*1dfd0*/  UIADD3.X UR5, URZ, UR37, URZ, UP0, !UPT ;  /* 0x000000253f057290 */ /* 0x000fe200087fe43f */
[----:B--2---:R-:W-:Y:S01]  /*1dfe0*/  LEA R3, R3, R5, 0x7 ;  /* 0x0000000503037211 */ /* 0x004fe200078e38ff */
[----:B------:R-:W-:-:S10]  /*1dff0*/  VIADD R5, R6, 0x400 ;  /* 0x0000040006057836 */ /* 0x000fd40000000000 */
.L_x_909:
        /* <DEDUP_REMOVED lines=16> */
.L_x_910:
        /* <DEDUP_REMOVED lines=13> */
.L_x_896:
[----:B------:R-:W-:Y:S05]  /*1e1d0*/  BSYNC B1 ;  /* 0x0000000000017941 */ /* 0x000fea0003800000 */
.L_x_895:
[----:B0-----:R-:W3:Y:S04]  /*1e1e0*/  LDL.LU R0, [R1+0x3c] ;  /* 0x00003c0001007983 */ /* 0x001ee80000300800 */
[----:B------:R0:W-:Y:S04]  /*1e1f0*/  STL [R1+0x8], R7 ;  /* 0x0000080701007387 */ /* 0x0001e80000100800 */
[----:B------:R0:W-:Y:S02]  /*1e200*/  STL [R1+0x18], R9 ;  /* 0x0000180901007387 */ /* 0x0001e40000100800 */
[----:B0--3--:R-:W-:-:S07]  /*1e210*/  VIADD R0, R0, 0xfffffffd ;  /* 0xfffffffd00007836 */ /* 0x009fce0000000000 */
.L_x_894:
[----:B------:R-:W-:Y:S05]  /*1e220*/  BSYNC B2 ;  /* 0x0000000000027941 */ /* 0x000fea0003800000 */
.L_x_893:
[----:B------:R-:W3:Y:S01]  /*1e230*/  LDL.LU R2, [R1+0x38] ;  /* 0x0000380001027983 */ /* 0x000ee20000300800 */
[----:B------:R-:W-:-:S05]  /*1e240*/  IMAD.MOV R8, RZ, RZ, -R8 ;  /* 0x000000ffff087224 */ /* 0x000fca00078e0a08 */
[----:B---3--:R-:W-:-:S13]  /*1e250*/  ISETP.NE.AND P0, PT, R2, R8, PT ;  /* 0x000000080200720c */ /* 0x008fda0003f05270 */
[----:B------:R-:W-:Y:S05]  /*1e260*/  @!P0 BRA `(.L_x_892) ;  /* 0x0000001400788947 */ /* 0x000fea0003800000 */
[----:B------:R0:W5:Y:S02]  /*1e270*/  LDL R8, [R1] ;  /* 0x0000000001087983 */ /* 0x0001640000100800 */
.L_x_943:
[----:B---3--:R-:W3:Y:S04]  /*1e280*/  LDL R4, [R1+0x10] ;  /* 0x0000100001047983 */ /* 0x008ee80000100800 */
[----:B----4-:R-:W4:Y:S04]  /*1e290*/  LDL R3, [R1+0x8] ;  /* 0x0000080001037983 */ /* 0x010f280000100800 */
[----:B--2---:R-:W2:Y:S01]  /*1e2a0*/  LDL R2, [R1+0x18] ;  /* 0x0000180001027983 */ /* 0x004ea20000100800 */
[----:B------:R-:W-:Y:S05]  /*1e2b0*/  YIELD ;  /* 0x0000000000007946 */ /* 0x000fea0003800000 */
[----:B------:R-:W-:Y:S01]  /*1e2c0*/  BSSY B1, `(.L_x_911) ;  /* 0x00000a9000017945 */ /* 0x000fe20003800000 */
[----:B---3--:R-:W-:Y:S01]  /*1e2d0*/  LOP3.LUT P1, RZ, R4, 0x1, RZ, 0xc0, !PT ;  /* 0x0000000104ff7812 */ /* 0x008fe2000782c0ff */
[----:B----4-:R-:W-:-:S05]  /*1e2e0*/  VIADD R4, R3, 0x1 ;  /* 0x0000000103047836 */ /* 0x010fca0000000000 */
[----:B------:R-:W-:-:S04]  /*1e2f0*/  ISETP.NE.AND P0, PT, R4, 0x2, PT ;  /* 0x000000020400780c */ /* 0x000fc80003f05270 */
[----:B--2---:R-:W-:Y:S02]  /*1e300*/  SEL R5, RZ, 0x1, P0 ;  /* 0x00000001ff057807 */ /* 0x004fe40000000000 */
[----:B------:R-:W-:Y:S02]  /*1e310*/  SEL R4, R4, RZ, P0 ;  /* 0x000000ff04047207 */ /* 0x000fe40000000000 */
[----:B------:R-:W-:Y:S01]  /*1e320*/  LOP3.LUT R5, R2, R5, RZ, 0x3c, !PT ;  /* 0x0000000502057212 */ /* 0x000fe200078e3cff */
[----:B------:R-:W-:Y:S06]  /*1e330*/  @!P1 BRA `(.L_x_912) ;  /* 0x0000000800849947 */ /* 0x000fec0003800000 */
[----:B------:R-:W-:Y:S01]  /*1e340*/  ULDC.64 UR4, c[0x0][0x418] ;  /* 0x0001060000047ab9 */ /* 0x000fe20000000a00 */
[----:B------:R-:W-:Y:S01]  /*1e350*/  IMAD.MOV.U32 R6, RZ, RZ, R0 ;  /* 0x000000ffff067224 */ /* 0x000fe200078e0000 */
[----:B------:R-:W-:-:S04]  /*1e360*/  ISETP.NE.U32.AND P0, PT, RZ, UR4, PT ;  /* 0x00000004ff007c0c */ /* 0x000fc8000bf05070 */
[----:B------:R-:W-:-:S13]  /*1e370*/  ISETP.NE.AND.EX P0, PT, RZ, UR5, PT, P0 ;  /* 0x00000005ff007c0c */ /* 0x000fda000bf05300 */
[----:B------:R-:W-:Y:S05]  /*1e380*/  @!P0 BRA `(.L_x_913) ;  /* 0x00000000004c8947 */ /* 0x000fea0003800000 */
[----:B------:R-:W2:Y:S01]  /*1e390*/  LDL R11, [R1+0x28] ;  /* 0x00002800010b7983 */ /* 0x000ea20000100800 */
[----:B------:R-:W3:Y:S01]  /*1e3a0*/  LDC R7, c[0x0][0x43c] ;  /* 0x00010f00ff077b82 */ /* 0x000ee20000000800 */
[----:B------:R-:W-:Y:S02]  /*1e3b0*/  ULDC.64 UR6, c[0x0][0x428] ;  /* 0x00010a0000067ab9 */ /* 0x000fe40000000a00 */
[----:B------:R-:W4:Y:S01]  /*1e3c0*/  LDL R9, [R1+0x14] ;  /* 0x0000140001097983 */ /* 0x000f220000100800 */
        /* <DEDUP_REMOVED lines=12> */
[----:B-----5:R-:W-:-:S04]  /*1e490*/  LEA R8, P0, R2, UR4, 0x2 ;  /* 0x0000000402087c11 */ /* 0x020fc8000f8010ff */
[----:B------:R-:W-:-:S05]  /*1e4a0*/  LEA.HI.X R9, R2, UR5, R3, 0x2, P0 ;  /* 0x0000000502097c11 */ /* 0x000fca00080f1403 */
[----:B------:R2:W5:Y:S04]  /*1e4b0*/  LDG.E R8, desc[UR42][R8.64] ;  /* 0x0000002a08087981 */ /* 0x000568000c1e1900 */
.L_x_913:
[----:B------:R-:W3:Y:S01]  /*1e4c0*/  LDL R2, [R1+0x4] ;  /* 0x0000040001027983 */ /* 0x000ee20000100800 */
[----:B------:R-:W-:Y:S01]  /*1e4d0*/  BSSY B2, `(.L_x_914) ;  /* 0x0000005000027945 */ /* 0x000fe20003800000 */
[----:B---3--:R-:W-:Y:S01]  /*1e4e0*/  IMAD R3, R4, 0x8, R2 ;  /* 0x0000000804037824 */ /* 0x008fe200078e0202 */
[----:B------:R-:W-:-:S04]  /*1e4f0*/  SHF.L.U32 R2, R5, 0x1f, RZ ;  /* 0x0000001f05027819 */ /* 0x000fc800000006ff */
[----:B------:R-:W3:Y:S02]  /*1e500*/  SYNCS.PHASECHK.TRANS64.TRYWAIT P0, [R3+URZ+0x34840], R2 ;  /* 0x03484002030075a7 */ /* 0x000ee4000800017f */
[----:B---3--:R-:W-:Y:S05]  /*1e510*/  @!P0 BRA `(.L_x_915) ;  /* 0x0000003c00d08947 */ /* 0x008fea0003800000 */
.L_x_1033:
[----:B------:R-:W-:Y:S05]  /*1e520*/  BSYNC B2 ;  /* 0x0000000000027941 */ /* 0x000fea0003800000 */
.L_x_914:
[----:B------:R-:W4:Y:S01]  /*1e530*/  S2R R7, SR_TID.X ;  /* 0x0000000000077919 */ /* 0x000f220000002100 */
[----:B------:R-:W-:Y:S01]  /*1e540*/  BSSY B2, `(.L_x_916) ;  /* 0x000000b000027945 */ /* 0x000fe20003800000 */
[----:B----4-:R-:W-:-:S04]  /*1e550*/  LOP3.LUT R7, R7, 0x7f, RZ, 0xc0, !PT ;  /* 0x0000007f07077812 */ /* 0x010fc800078ec0ff */
[----:B------:R-:W-:-:S13]  /*1e560*/  ISETP.NE.AND P1, PT, R7, RZ, PT ;  /* 0x000000ff0700720c */ /* 0x000fda0003f25270 */
[----:B------:R-:W-:Y:S05]  /*1e570*/  @P1 BRA `(.L_x_917) ;  /* 0x00000000001c1947 */ /* 0x000fea0003800000 */
[----:B------:R-:W4:Y:S01]  /*1e580*/  S2R R7, SR_TID.X ;  /* 0x0000000000077919 */ /* 0x000f220000002100 */
[----:B---3--:R-:W-:-:S04]  /*1e590*/  IMAD.MOV.U32 R2, RZ, RZ, 0xc000 ;  /* 0x0000c000ff027424 */ /* 0x008fc800078e00ff */
[----:B------:R3:W-:Y:S01]  /*1e5a0*/  SYNCS.ARRIVE.TRANS64 RZ, [R3+URZ+0x34830], R2 ;  /* 0x0348300203ff79a7 */ /* 0x0007e2000800003f */
[----:B----4-:R-:W-:-:S04]  /*1e5b0*/  LOP3.LUT R7, R7, 0x1f, RZ, 0xc0, !PT ;  /* 0x0000001f07077812 */ /* 0x010fc800078ec0ff */
[----:B------:R-:W-:-:S13]  /*1e5c0*/  ISETP.NE.AND P0, PT, R7, RZ, PT ;  /* 0x000000ff0700720c */ /* 0x000fda0003f05270 */
[----:B---3--:R-:W-:Y:S05]  /*1e5d0*/  @!P0 BRA `(.L_x_917) ;  /* 0x0000000000048947 */ /* 0x008fea0003800000 */
[----:B------:R-:W-:Y:S01]  /*1e5e0*/  BPT.TRAP 0x1 ;  /* 0x000000040000795c */ /* 0x000fe20000300000 */
.L_x_917:
[----:B------:R-:W-:Y:S05]  /*1e5f0*/  BSYNC B2 ;  /* 0x0000000000027941 */ /* 0x000fea0003800000 */
.L_x_916:
[----:B------:R-:W4:Y:S04]  /*1e600*/  LDL R7, [R1+0x4] ;  /* 0x0000040001077983 */ /* 0x000f280000100800 */
        /* <DEDUP_REMOVED lines=9> */
[----:B----4-:R-:W-:-:S02]  /*1e6a0*/  IMAD R7, R4, 0xc000, R7 ;  /* 0x0000c00004077824 */ /* 0x010fc400078e0207 */
[----:B---3--:R-:W-:Y:S02]  /*1e6b0*/  IMAD R2, R6, 0x80, R2 ;  /* 0x0000008006027824 */ /* 0x008fe400078e0202 */
[----:B--2---:R-:W-:-:S08]  /*1e6c0*/  VIADD R9, R7, 0x1c400 ;  /* 0x0001c40007097836 */ /* 0x004fd00000000000 */
.L_x_918:
        /* <DEDUP_REMOVED lines=16> */
.L_x_919:
        /* <DEDUP_REMOVED lines=15> */
.L_x_920:
        /* <DEDUP_REMOVED lines=17> */
.L_x_1034:
[----:B------:R-:W-:Y:S05]  /*1e9d0*/  BSYNC B2 ;  /* 0x0000000000027941 */ /* 0x000fea0003800000 */
.L_x_921:
        /* <DEDUP_REMOVED lines=11> */
.L_x_924:
[----:B------:R-:W-:Y:S05]  /*1ea90*/  BSYNC B2 ;  /* 0x0000000000027941 */ /* 0x000fea0003800000 */
.L_x_923:
        /* <DEDUP_REMOVED lines=14> */
.L_x_925:
        /* <DEDUP_REMOVED lines=16> */
.L_x_926:
        /* <DEDUP_REMOVED lines=13> */
.L_x_912:
[----:B------:R-:W-:Y:S05]  /*1ed50*/  BSYNC B1 ;  /* 0x0000000000017941 */ /* 0x000fea0003800000 */
.L_x_911:
[----:B------:R-:W3:Y:S01]  /*1ed60*/  LDL R2, [R1+0x10] ;  /* 0x0000100001027983 */ /* 0x000ee20000100800 */
[----:B------:R-:W-:Y:S01]  /*1ed70*/  VIADD R3, R4, 0x1 ;  /* 0x0000000104037836 */ /* 0x000fe20000000000 */
[----:B------:R-:W-:Y:S04]  /*1ed80*/  BSSY B1, `(.L_x_927) ;  /* 0x00000a9000017945 */ /* 0x000fe80003800000 */
[----:B------:R-:W-:-:S04]  /*1ed90*/  ISETP.NE.AND P0, PT, R3, 0x2, PT ;  /* 0x000000020300780c */ /* 0x000fc80003f05270 */
[----:B------:R-:W-:Y:S02]  /*1eda0*/  SEL R12, R3, RZ, P0 ;  /* 0x000000ff030c7207 */ /* 0x000fe40000000000 */
[----:B---3--:R-:W-:Y:S02]  /*1edb0*/  LOP3.LUT P1, RZ, R2, 0x1, RZ, 0xc0, !PT ;  /* 0x0000000102ff7812 */ /* 0x008fe4000782c0ff */
        /* <DEDUP_REMOVED lines=11> */
[----:B-----5:R-:W4:Y:S01]  /*1ee70*/  LDC R8, c[0x0][0x43c] ;  /* 0x00010f00ff087b82 */ /* 0x020f220000000800 */
[----:B------:R-:W-:Y:S02]  /*1ee80*/  ULDC.64 UR6, c[0x0][0x428] ;  /* 0x00010a0000067ab9 */ /* 0x000fe40000000a00 */
[----:B------:R-:W3:Y:S01]  /*1ee90*/  LDL R9, [R1+0x14] ;  /* 0x0000140001097983 */ /* 0x000ee20000100800 */
[----:B----4-:R-:W-:-:S13]  /*1eea0*/  ISETP.NE.AND P0, PT, R8, 0x1, PT ;  /* 0x000000010800780c */ /* 0x010fda0003f05270 */
[----:B------:R-:W4:Y:S02]  /*1eeb0*/  @P0 LDC.64 R2, c[0x0][0x440] ;  /* 0x00011000ff020b82 */ /* 0x000f240000000a00 */
[----:B----4-:R-:W-:-:S04]  /*1eec0*/  @P0 IMAD.HI.U32 R7, R6, R2, RZ ;  /* 0x0000000206070227 */ /* 0x010fc800078e00ff */
        /* <DEDUP_REMOVED lines=12> */
.L_x_929:
[----:B------:R-:W4:Y:S01]  /*1ef90*/  LDL R2, [R1+0x4] ;  /* 0x0000040001027983 */ /* 0x000f220000100800 */
[----:B------:R-:W-:Y:S01]  /*1efa0*/  SHF.L.U32 R3, R11, 0x1f, RZ ;  /* 0x0000001f0b037819 */ /* 0x000fe200000006ff */
[----:B------:R-:W-:Y:S01]  /*1efb0*/  BSSY B2, `(.L_x_930) ;  /* 0x0000004000027945 */ /* 0x000fe20003800000 */
[----:B----4-:R-:W-:-:S04]  /*1efc0*/  LEA R2, R12, R2, 0x3 ;  /* 0x000000020c027211 */ /* 0x010fc800078e18ff */
[----:B------:R-:W4:Y:S02]  /*1efd0*/  SYNCS.PHASECHK.TRANS64.TRYWAIT P0, [R2+URZ+0x34840], R3 ;  /* 0x03484003020075a7 */ /* 0x000f24000800017f */
[----:B----4-:R-:W-:Y:S05]  /*1efe0*/  @!P0 BRA `(.L_x_931) ;  /* 0x0000003400448947 */ /* 0x010fea0003800000 */
.L_x_1035:
[----:B------:R-:W-:Y:S05]  /*1eff0*/  BSYNC B2 ;  /* 0x0000000000027941 */ /* 0x000fea0003800000 */
.L_x_930:
[----:B------:R-:W0:Y:S01]  /*1f000*/  S2R R7, SR_TID.X ;  /* 0x0000000000077919 */ /* 0x000e220000002100 */
[----:B------:R-:W-:Y:S01]  /*1f010*/  BSSY B2, `(.L_x_932) ;  /* 0x000000b000027945 */ /* 0x000fe20003800000 */
[----:B0-----:R-:W-:-:S04]  /*1f020*/  LOP3.LUT R7, R7, 0x7f, RZ, 0xc0, !PT ;  /* 0x0000007f07077812 */ /* 0x001fc800078ec0ff */
[----:B------:R-:W-:-:S13]  /*1f030*/  ISETP.NE.AND P1, PT, R7, RZ, PT ;  /* 0x000000ff0700720c */ /* 0x000fda0003f25270 */
[----:B------:R-:W-:Y:S05]  /*1f040*/  @P1 BRA `(.L_x_933) ;  /* 0x00000000001c1947 */ /* 0x000fea0003800000 */
[----:B------:R-:W0:Y:S01]  /*1f050*/  S2R R7, SR_TID.X ;  /* 0x0000000000077919 */ /* 0x000e220000002100 */
[----:B----4-:R-:W-:-:S04]  /*1f060*/  IMAD.MOV.U32 R3, RZ, RZ, 0xc000 ;  /* 0x0000c000ff037424 */ /* 0x010fc800078e00ff */
[----:B------:R4:W-:Y:S01]  /*1f070*/  SYNCS.ARRIVE.TRANS64 RZ, [R2+URZ+0x34830], R3 ;  /* 0x0348300302ff79a7 */ /* 0x0009e2000800003f */
[----:B0-----:R-:W-:-:S04]  /*1f080*/  LOP3.LUT R7, R7, 0x1f, RZ, 0xc0, !PT ;  /* 0x0000001f07077812 */ /* 0x001fc800078ec0ff */
[----:B------:R-:W-:-:S13]  /*1f090*/  ISETP.NE.AND P0, PT, R7, RZ, PT ;  /* 0x000000ff0700720c */ /* 0x000fda0003f05270 */
[----:B----4-:R-:W-:Y:S05]  /*1f0a0*/  @!P0 BRA `(.L_x_933) ;  /* 0x0000000000048947 */ /* 0x010fea0003800000 */
[----:B------:R-:W-:Y:S01]  /*1f0b0*/  BPT.TRAP 0x1 ;  /* 0x000000040000795c */ /* 0x000fe20000300000 */
.L_x_933:
[----:B------:R-:W-:Y:S05]  /*1f0c0*/  BSYNC B2 ;  /* 0x0000000000027941 */ /* 0x000fea0003800000 */
.L_x_932:
[----:B------:R-:W3:Y:S04]  /*1f0d0*/  LDL R7, [R1+0x8] ;  /* 0x0000080001077983 */ /* 0x000ee80000100800 */
[----:B--2---:R-:W2:Y:S04]  /*1f0e0*/  LDL R9, [R1+0x4] ;  /* 0x0000040001097983 */ /* 0x004ea80000100800 */
[----:B----4-:R-:W4:Y:S01]  /*1f0f0*/  LDL R2, [R1+0x20] ;  /* 0x0000200001027983 */ /* 0x010f220000100800 */
[----:B---3--:R-:W-:-:S05]  /*1f100*/  IMAD.MOV.U32 R11, RZ, RZ, RZ ;  /* 0x000000ffff0b7224 */ /* 0x008fca00078e00ff */
[----:B------:R-:W-:Y:S01]  /*1f110*/  R2UR UR10, R11 ;  /* 0x000000000b0a72ca */ /* 0x000fe200000e0000 */
[----:B------:R-:W-:Y:S01]  /*1f120*/  UIADD3 UR4, UP0, UR36, 0x370, URZ ;  /* 0x0000037024047890 */ /* 0x000fe2000ff1e03f */
[----:B------:R-:W-:Y:S01]  /*1f130*/  PLOP3.LUT P0, PT, PT, PT, PT, 0x80, 0x0 ;  /* 0x000000000000781c */ /* 0x000fe20003f0f070 */
[----:B------:R-:W-:Y:S01]  /*1f140*/  UMOV UR6, 0x0 ;  /* 0x0000000000067882 */ /* 0x000fe20000000000 */
[----:B------:R-:W-:Y:S01]  /*1f150*/  UMOV UR7, 0x14f00000 ;  /* 0x14f0000000077882 */ /* 0x000fe20000000000 */
[----:B------:R-:W-:Y:S01]  /*1f160*/  UIADD3.X UR5, URZ, UR37, URZ, UP0, !UPT ;  /* 0x000000253f057290 */ /* 0x000fe200087fe43f */
[C---:B------:R-:W-:Y:S02]  /*1f170*/  IMAD R3, R7.reuse, 0x8, R10 ;  /* 0x0000000807037824 */ /* 0x040fe400078e020a */
[----:B--2---:R-:W-:Y:S02]  /*1f180*/  IMAD R7, R7, 0xc000, R9 ;  /* 0x0000c00007077824 */ /* 0x004fe400078e0209 */
[----:B------:R-:W-:-:S02]  /*1f190*/  VIADD R3, R3, 0x30 ;  /* 0x0000003003037836 */ /* 0x000fc40000000000 */
[----:B----4-:R-:W-:Y:S02]  /*1f1a0*/  IMAD R2, R6, 0x80, R2 ;  /* 0x0000008006027824 */ /* 0x010fe400078e0202 */
[----:B------:R-:W-:-:S07]  /*1f1b0*/  VIADD R9, R7, 0x1c400 ;  /* 0x0001c40007097836 */ /* 0x000fce0000000000 */
.L_x_934:
        /* <DEDUP_REMOVED lines=16> */
.L_x_935:
        /* <DEDUP_REMOVED lines=15> */
.L_x_936:
        /* <DEDUP_REMOVED lines=15> */
.L_x_1036:
[----:B------:R-:W-:Y:S05]  /*1f4a0*/  BSYNC B2 ;  /* 0x0000000000027941 */ /* 0x000fea0003800000 */
.L_x_937:
[----:B------:R-:W-:Y:S01]  /*1f4b0*/  BSSY B2, `(.L_x_939) ;  /* 0x000000b000027945 */ /* 0x000fe20003800000 */
[----:B------:R-:W-:Y:S02]  /*1f4c0*/  IMAD.MOV.U32 R12, RZ, RZ, 0x0 ;  /* 0x00000000ff0c7424 */ /* 0x000fe400078e00ff */
[----:B------:R-:W-:Y:S01]  /*1f4d0*/  IMAD.MOV.U32 R13, RZ, RZ, 0x14f00000 ;  /* 0x14f00000ff0d7424 */ /* 0x000fe200078e00ff */
[----:B------:R-:W-:Y:S06]  /*1f4e0*/  @P1 BRA `(.L_x_940) ;  /* 0x00000000001c1947 */ /* 0x000fec0003800000 */
[----:B------:R-:W2:Y:S01]  /*1f4f0*/  S2R R7, SR_TID.X ;  /* 0x0000000000077919 */ /* 0x000ea20000002100 */
[----:B------:R-:W-:-:S04]  /*1f500*/  IMAD.MOV.U32 R3, RZ, RZ, 0x8000 ;  /* 0x00008000ff037424 */ /* 0x000fc800078e00ff */
[----:B------:R3:W-:Y:S01]  /*1f510*/  SYNCS.ARRIVE.TRANS64 RZ, [R2+URZ+0x50], R3 ;  /* 0x0000500302ff79a7 */ /* 0x0007e2000800003f */
[----:B--2---:R-:W-:-:S04]  /*1f520*/  LOP3.LUT R7, R7, 0x1f, RZ, 0xc0, !PT ;  /* 0x0000001f07077812 */ /* 0x004fc800078ec0ff */
[----:B------:R-:W-:-:S13]  /*1f530*/  ISETP.NE.AND P0, PT, R7, RZ, PT ;  /* 0x000000ff0700720c */ /* 0x000fda0003f05270 */
[----:B---3--:R-:W-:Y:S05]  /*1f540*/  @!P0 BRA `(.L_x_940) ;  /* 0x0000000000048947 */ /* 0x008fea0003800000 */
[----:B------:R-:W-:Y:S01]  /*1f550*/  BPT.TRAP 0x1 ;  /* 0x000000040000795c */ /* 0x000fe20000300000 */
.L_x_940:
[----:B------:R-:W-:Y:S05]  /*1f560*/  BSYNC B2 ;  /* 0x0000000000027941 */ /* 0x000fea0003800000 */
.L_x_939:
[----:B------:R-:W2:Y:S04]  /*1f570*/  LDL R7, [R1+0x4] ;  /* 0x0000040001077983 */ /* 0x000ea80000100800 */
[----:B0-----:R-:W3:Y:S04]  /*1f580*/  LDL R5, [R1+0x20] ;  /* 0x0000200001057983 */ /* 0x001ee80000100800 */
[----:B------:R-:W3:Y:S01]  /*1f590*/  LDL.LU R3, [R1+0x1c] ;  /* 0x00001c0001037983 */ /* 0x000ee20000300800 */
[----:B------:R-:W-:Y:S01]  /*1f5a0*/  R2UR UR10, R11 ;  /* 0x000000000b0a72ca */ /* 0x000fe200000e0000 */
[----:B------:R-:W-:Y:S01]  /*1f5b0*/  UIADD3 UR4, UP0, UR36, 0x470, URZ ;  /* 0x0000047024047890 */ /* 0x000fe2000ff1e03f */
[----:B------:R-:W-:Y:S01]  /*1f5c0*/  R2UR UR6, R12 ;  /* 0x000000000c0672ca */ /* 0x000fe200000e0000 */
[----:B------:R-:W-:Y:S01]  /*1f5d0*/  VIADD R2, R2, 0x50 ;  /* 0x0000005002027836 */ /* 0x000fe20000000000 */
[----:B------:R-:W-:Y:S01]  /*1f5e0*/  R2UR UR7, R13 ;  /* 0x000000000d0772ca */ /* 0x000fe200000e0000 */
[----:B------:R-:W-:Y:S01]  /*1f5f0*/  UIADD3.X UR5, URZ, UR37, URZ, UP0, !UPT ;  /* 0x000000253f057290 */ /* 0x000fe200087fe43f */
[----:B------:R-:W-:Y:S01]  /*1f600*/  PLOP3.LUT P0, PT, PT, PT, PT, 0x80, 0x0 ;  /* 0x000000000000781c */ /* 0x000fe20003f0f070 */
[----:B--2---:R-:W-:-:S02]  /*1f610*/  IMAD R4, R4, 0x8000, R7 ;  /* 0x0000800004047824 */ /* 0x004fc400078e0207 */
[----:B---3--:R-:W-:Y:S02]  /*1f620*/  IMAD R3, R3, 0x80, R5 ;  /* 0x0000008003037824 */ /* 0x008fe400078e0205 */
[----:B------:R-:W-:-:S08]  /*1f630*/  VIADD R5, R4, 0x400 ;  /* 0x0000040004057836 */ /* 0x000fd00000000000 */
.L_x_941:
        /* <DEDUP_REMOVED lines=16> */
.L_x_942:
        /* <DEDUP_REMOVED lines=11> */
[----:B------:R4:W-:Y:S04]  /*1f7f0*/  STL [R1+0x1c], R6 ;  /* 0x00001c0601007387 */ /* 0x0009e80000100800 */
[----:B------:R4:W-:Y:S02]  /*1f800*/  STL [R1], R8 ;  /* 0x0000000801007387 */ /* 0x0009e40000100800 */
.L_x_928:
[----:B------:R-:W-:Y:S05]  /*1f810*/  BSYNC B1 ;  /* 0x0000000000017941 */ /* 0x000fea0003800000 */
.L_x_927:
[C---:B------:R-:W-:Y:S01]  /*1f820*/  ISETP.GT.AND P0, PT, R0.reuse, 0x1, PT ;  /* 0x000000010000780c */ /* 0x040fe20003f04270 */
[----:B------:R-:W-:-:S12]  /*1f830*/  VIADD R0, R0, 0xfffffffe ;  /* 0xfffffffe00007836 */ /* 0x000fd80000000000 */
[----:B------:R-:W-:Y:S05]  /*1f840*/  @P0 BRA `(.L_x_943) ;  /* 0xffffffe8008c0947 */ /* 0x000fea000383ffff */
.L_x_892:
[----:B------:R-:W-:Y:S05]  /*1f850*/  BSYNC B0 ;  /* 0x0000000000007941 */ /* 0x000fea0003800000 */
.L_x_891:
[----:B------:R-:W0:Y:S01]  /*1f860*/  S2R R3, SR_TID.X ;  /* 0x0000000000037919 */ /* 0x000e220000002100 */
[----:B------:R-:W-:Y:S01]  /*1f870*/  BSSY B0, `(.L_x_944) ;  /* 0x0000010000007945 */ /* 0x000fe20003800000 */
[----:B0-----:R-:W-:-:S04]  /*1f880*/  LOP3.LUT R3, R3, 0x7f, RZ, 0xc0, !PT ;  /* 0x0000007f03037812 */ /* 0x001fc800078ec0ff */
[----:B------:R-:W-:-:S13]  /*1f890*/  ISETP.NE.AND P0, PT, R3, RZ, PT ;  /* 0x000000ff0300720c */ /* 0x000fda0003f05270 */
[----:B------:R-:W-:Y:S05]  /*1f8a0*/  @P0 BRA `(.L_x_945) ;  /* 0x0000000000300947 */ /* 0x000fea0003800000 */
[----:B------:R-:W0:Y:S01]  /*1f8b0*/  S2R R2, SR_LANEID ;  /* 0x0000000000027919 */ /* 0x000e220000000000 */
[----:B------:R-:W-:Y:S01]  /*1f8c0*/  VOTEU.ANY UR4, UPT, PT ;  /* 0x0000000000047886 */ /* 0x000fe200038e0100 */
[----:B--2---:R-:W2:Y:S01]  /*1f8d0*/  LDC.64 R4, c[0x0][0xc60] ;  /* 0x00031800ff047b82 */ /* 0x004ea20000000a00 */
[----:B------:R-:W0:Y:S02]  /*1f8e0*/  FLO.U32 R0, UR4 ;  /* 0x0000000400007d00 */ /* 0x000e2400080e0000 */
[----:B0-----:R-:W-:-:S06]  /*1f8f0*/  ISETP.EQ.U32.AND P0, PT, R0, R2, PT ;  /* 0x000000020000720c */ /* 0x001fcc0003f02070 */
[----:B------:R-:W2:Y:S07]  /*1f900*/  POPC R2, UR4 ;  /* 0x0000000400027d09 */ /* 0x000eae0008000000 */
[----:B--2---:R-:W2:Y:S04]  /*1f910*/  @P0 ATOMG.E.ADD.STRONG.GPU PT, R2, desc[UR42][R4.64], R2 ;  /* 0x00000002040209a8 */ /* 0x004ea800081ee1ea */
[----:B--2---:R0:W2:Y:S02]  /*1f920*/  SHFL.IDX PT, R2, R2, R0, 0x1f ;  /* 0x00001f0002027589 */ /* 0x0040a400000e0000 */
[----:B0-----:R-:W0:Y:S02]  /*1f930*/  S2R R0, SR_LTMASK ;  /* 0x0000000000007919 */ /* 0x001e240000003900 */
[----:B0-----:R-:W-:-:S06]  /*1f940*/  LOP3.LUT R0, R0, UR4, RZ, 0xc0, !PT ;  /* 0x0000000400007c12 */ /* 0x001fcc000f8ec0ff */
[----:B------:R-:W2:Y:S02]  /*1f950*/  POPC R0, R0 ;  /* 0x0000000000007309 */ /* 0x000ea40000000000 */
[----:B--2---:R-:W-:-:S07]  /*1f960*/  IADD3 R16, R2, UR38, R0 ;  /* 0x0000002602107c10 */ /* 0x004fce000fffe000 */
.L_x_945:
[----:B------:R-:W-:Y:S05]  /*1f970*/  BSYNC B0 ;  /* 0x0000000000007941 */ /* 0x000fea0003800000 */
.L_x_944:
[----:B------:R-:W2:Y:S01]  /*1f980*/  LDL R0, [R1+0x10] ;  /* 0x0000100001007983 */ /* 0x000ea20000100800 */
[----:B------:R-:W-:Y:S01]  /*1f990*/  BSSY B0, `(.L_x_946) ;  /* 0x0000040000007945 */ /* 0x000fe20003800000 */
[----:B--2---:R-:W-:-:S13]  /*1f9a0*/  LOP3.LUT P0, RZ, R0, 0x1, RZ, 0xc0, !PT ;  /* 0x0000000100ff7812 */ /* 0x004fda000780c0ff */
        /* <DEDUP_REMOVED lines=10> */
.L_x_1037:
[----:B------:R-:W-:Y:S05]  /*1fa50*/  BSYNC B1 ;  /* 0x0000000000017941 */ /* 0x000fea0003800000 */
.L_x_948:
        /* <DEDUP_REMOVED lines=9> */
.L_x_951:
[----:B------:R-:W-:Y:S05]  /*1faf0*/  BSYNC B1 ;  /* 0x0000000000017941 */ /* 0x000fea0003800000 */
.L_x_950:
        /* <DEDUP_REMOVED lines=14> */
.L_x_952:
        /* <DEDUP_REMOVED lines=16> */
.L_x_953:
        /* <DEDUP_REMOVED lines=11> */
.L_x_947:
[----:B------:R-:W-:Y:S05]  /*1fd90*/  BSYNC B0 ;  /* 0x0000000000007941 */ /* 0x000fea0003800000 */
.L_x_946:
[----:B------:R-:W2:Y:S04]  /*1fda0*/  LDL.LU R5, [R1+0x8] ;  /* 0x0000080001057983 */ /* 0x000ea80000300800 */
[----:B------:R-:W3:Y:S01]  /*1fdb0*/  LDL.LU R4, [R1+0x18] ;  /* 0x0000180001047983 */ /* 0x000ee20000300800 */
[----:B--2---:R-:W-:-:S05]  /*1fdc0*/  VIADD R0, R5, 0x1 ;  /* 0x0000000105007836 */ /* 0x004fca0000000000 */
[----:B------:R-:W-:-:S04]  /*1fdd0*/  ISETP.NE.AND P0, PT, R0, 0x2, PT ;  /* 0x000000020000780c */ /* 0x000fc80003f05270 */
[----:B------:R-:W-:Y:S02]  /*1fde0*/  SEL R2, RZ, 0x1, P0 ;  /* 0x00000001ff027807 */ /* 0x000fe40000000000 */
[----:B------:R-:W-:Y:S02]  /*1fdf0*/  SEL R0, R0, RZ, P0 ;  /* 0x000000ff00007207 */ /* 0x000fe40000000000 */
[----:B---3--:R-:W-:-:S03]  /*1fe00*/  LOP3.LUT R4, R4, R2, RZ, 0x3c, !PT ;  /* 0x0000000204047212 */ /* 0x008fc600078e3cff */
[----:B------:R0:W-:Y:S04]  /*1fe10*/  STL [R1+0x8], R0 ;  /* 0x0000080001007387 */ /* 0x0001e80000100800 */
[----:B------:R0:W-:Y:S02]  /*1fe20*/  STL [R1+0x18], R4 ;  /* 0x0000180401007387 */ /* 0x0001e40000100800 */
.L_x_871:
[----:B------:R-:W-:Y:S05]  /*1fe30*/  BSYNC B7 ;  /* 0x0000000000077941 */ /* 0x000fea0003800000 */
.L_x_869:
[----:B0-----:R-:W2:Y:S02]  /*1fe40*/  LDL R0, [R1+0x10] ;  /* 0x0000100001007983 */ /* 0x001ea40000100800 */
[----:B--2---:R-:W-:-:S13]  /*1fe50*/  LOP3.LUT P0, RZ, R0, 0x2, RZ, 0xc0, !PT ;  /* 0x0000000200ff7812 */ /* 0x004fda000780c0ff */
[----:B------:R-:W-:Y:S05]  /*1fe60*/  @!P0 BRA `(.L_x_954) ;  /* 0x0000000000288947 */ /* 0x000fea0003800000 */
[----:B------:R-:W-:Y:S05]  /*1fe70*/  WARPSYNC.ALL ;  /* 0x0000000000007948 */ /* 0x000fea0003800000 */
[----:B------:R-:W0:Y:S08]  /*1fe80*/  S2UR UR5, SR_CgaCtaId ;  /* 0x00000000000579c3 */ /* 0x000e300000008800 */
[----:B------:R-:W-:Y:S06]  /*1fe90*/  BAR.SYNC.DEFER_BLOCKING 0x5, 0x180 ;  /* 0x0146000000007b1d */ /* 0x000fec0000010000 */
[----:B------:R-:W-:-:S02]  /*1fea0*/  UMOV UR4, 0x400 ;  /* 0x0000040000047882 */ /* 0x000fc40000000000 */
[----:B0-----:R-:W-:-:S06]  /*1feb0*/  ULEA UR4, UR5, UR4, 0x18 ;  /* 0x0000000405047291 */ /* 0x001fcc000f8ec03f */
[----:B------:R-:W-:-:S05]  /*1fec0*/  IMAD.U32 R0, RZ, RZ, UR4 ;  /* 0x00000004ff007e24 */ /* 0x000fca000f8e00ff */
[----:B------:R3:W0:Y:S04]  /*1fed0*/  LDS.128 R16, [R0+0x348d0] ;  /* 0x0348d00000107984 */ /* 0x0006280000000c00 */
[----:B------:R3:W-:Y:S01]  /*1fee0*/  STL [R1+0x4], R0 ;  /* 0x0000040001007387 */ /* 0x0007e20000100800 */
[----:B------:R-:W-:Y:S06]  /*1fef0*/  BAR.ARV 0x4, 0x180 ;  /* 0x0106000000007b1d */ /* 0x000fec0000002000 */
[----:B------:R-:W-:Y:S05]  /*1ff00*/  BRA `(.L_x_955) ;  /* 0x0000000800487947 */ /* 0x000fea0003800000 */
.L_x_954:
[----:B------:R-:W0:Y:S01]  /*1ff10*/  S2R R7, SR_TID.X ;  /* 0x0000000000077919 */ /* 0x000e220000002100 */
[----:B------:R-:W-:Y:S01]  /*1ff20*/  UMOV UR4, 0xffffffff ;  /* 0xffffffff00047882 */ /* 0x000fe20000000000 */
[----:B0-----:R-:W-:-:S04]  /*1ff30*/  LOP3.LUT R7, R7, 0x1f, RZ, 0xc0, !PT ;  /* 0x0000001f07077812 */ /* 0x001fc800078ec0ff */
[----:B------:R-:W-:Y:S01]  /*1ff40*/  ISETP.NE.AND P0, PT, R7, 0x1f, PT ;  /* 0x0000001f0700780c */ /* 0x000fe20003f05270 */
[----:B------:R-:W-:-:S12]  /*1ff50*/  BRA.DIV UR4, `(.L_x_956) ;  /* 0x0000002604a47947 */ /* 0x000fd8000b800000 */
[----:B------:R-:W-:Y:S01]  /*1ff60*/  IMAD.IADD R0, R19, 0x1, R7 ;  /* 0x0000000113007824 */ /* 0x000fe200078e0207 */
[----:B------:R-:W-:-:S04]  /*1ff70*/  ULDC UR4, c[0x0][0xc3c] ;  /* 0x00030f0000047ab9 */ /* 0x000fc80000000800 */
[----:B------:R-:W-:-:S13]  /*1ff80*/  ISETP.GE.OR P1, PT, R0, UR4, !P0 ;  /* 0x0000000400007c0c */ /* 0x000fda000c726670 */
[----:B------:R-:W0:Y:S02]  /*1ff90*/  @!P1 LDC.64 R2, c[0x0][0xc80] ;  /* 0x00032000ff029b82 */ /* 0x000e240000000a00 */
[----:B0-----:R-:W-:-:S06]  /*1ffa0*/  @!P1 IMAD.WIDE R2, R0, 0x4, R2 ;  /* 0x0000000400029825 */ /* 0x001fcc00078e0202 */
[----:B------:R0:W2:Y:S01]  /*1ffb0*/  @!P1 LDG.E R3, desc[UR42][R2.64] ;  /* 0x0000002a02039981 */ /* 0x0000a2000c1e1900 */
[C---:B------:R-:W-:Y:S02]  /*1ffc0*/  ISETP.GE.U32.AND P2, PT, R7.reuse, 0x2, PT ;  /* 0x000000020700780c */ /* 0x040fe40003f46070 */
[C---:B------:R-:W-:Y:S01]  /*1ffd0*/  ISETP.GE.U32.AND P3, PT, R7.reuse, 0x4, PT ;  /* 0x000000040700780c */ /* 0x040fe20003f66070 */
[----:B------:R-:W-:Y:S01]  /*1ffe0*/  SHFL.IDX PT, R0, R16, RZ, 0x1f ;  /* 0x00001fff10007589 */ /* 0x000fe200000e0000 */
[C---:B------:R-:W-:Y:S02]  /*1fff0*/  ISETP.GE.U32.AND P4, PT, R7.reuse, 0x8, PT ;  /* 0x000000080700780c */ /* 0x040fe40003f86070 */
[C---:B------:R-:W-:Y:S01]  /*20000*/  ISETP.GE.U32.AND P5, PT, R7.reuse, 0x10, PT ;  /* 0x000000100700780c */ /* 0x040fe20003fa6070 */
[----:B------:R-:W-:Y:S01]  /*20010*/  SHFL.IDX PT, R4, R16, 0x1, 0x1f ;  /* 0x00201f0010047f89 */ /* 0x000fe200000e0000 */
        /* <DEDUP_REMOVED lines=15> */
[----:B------:R-:W0:Y:S02]  /*20110*/  SHFL.UP PT, R5, R3, 0x10, RZ ;  /* 0x0600000003057989 */ /* 0x000e2400000e00ff */
[----:B0-----:R-:W-:-:S05]  /*20120*/  SEL R5, R5, RZ, P5 ;  /* 0x000000ff05057207 */ /* 0x001fca0002800000 */
[----:B------:R-:W-:-:S05]  /*20130*/  IMAD.IADD R5, R3, 0x1, R5 ;  /* 0x0000000103057824 */ /* 0x000fca00078e0205 */
[----:B----4-:R0:W2:Y:S02]  /*20140*/  SHFL.IDX PT, R6, R5, 0x1f, 0x1f ;  /* 0x03e01f0005067f89 */ /* 0x0100a400000e0000 */
.L_x_1047:
[----:B------:R-:W-:Y:S02]  /*20150*/  ULDC UR4, c[0x0][0xc38] ;  /* 0x00030e0000047ab9 */ /* 0x000fe40000000800 */
[----:B------:R-:W-:-:S04]  /*20160*/  IMAD.U32 R16, RZ, RZ, UR4 ;  /* 0x00000004ff107e24 */ /* 0x000fc8000f8e00ff */
[----:B--2---:R-:W-:-:S04]  /*20170*/  IMAD R6, R6, R16, RZ ;  /* 0x0000001006067224 */ /* 0x004fc800078e02ff */
[----:B------:R-:W-:-:S05]  /*20180*/  IMAD.IADD R4, R4, 0x1, R6 ;  /* 0x0000000104047824 */ /* 0x000fca00078e0206 */
[----:B------:R-:W-:-:S13]  /*20190*/  ISETP.GT.AND P6, PT, R4, R0, PT ;  /* 0x000000000400720c */ /* 0x000fda0003fc4270 */
[----:B------:R-:W-:Y:S05]  /*201a0*/  @P6 BRA `(.L_x_957) ;  /* 0x00000000009c6947 */ /* 0x000fea0003800000 */
.L_x_962:
[----:B------:R-:W2:Y:S01]  /*201b0*/  LDC R2, c[0x0][0xc3c] ;  /* 0x00030f00ff027b82 */ /* 0x000ea20000000800 */
[----:B------:R-:W-:-:S05]  /*201c0*/  VIADD R19, R19, 0x1f ;  /* 0x0000001f13137836 */ /* 0x000fca0000000000 */
[----:B--2---:R-:W-:-:S13]  /*201d0*/  ISETP.GE.AND P6, PT, R19, R2, PT ;  /* 0x000000021300720c */ /* 0x004fda0003fc6270 */
[----:B------:R-:W-:Y:S05]  /*201e0*/  @P6 BRA `(.L_x_958) ;  /* 0x0000000400446947 */ /* 0x000fea0003800000 */
[----:B------:R-:W2:Y:S01]  /*201f0*/  S2R R3, SR_TID.X ;  /* 0x0000000000037919 */ /* 0x000ea20000002100 */
[----:B------:R-:W-:Y:S01]  /*20200*/  BSSY B0, `(.L_x_959) ;  /* 0x0000009000007945 */ /* 0x000fe20003800000 */
[----:B--2---:R-:W-:-:S05]  /*20210*/  LOP3.LUT R3, R3, 0x1f, RZ, 0xc0, !PT ;  /* 0x0000001f03037812 */ /* 0x004fca00078ec0ff */
[----:B0-----:R-:W-:-:S05]  /*20220*/  IMAD.IADD R5, R19, 0x1, R3 ;  /* 0x0000000113057824 */ /* 0x001fca00078e0203 */
[----:B------:R-:W-:Y:S01]  /*20230*/  ISETP.GE.OR P6, PT, R5, R2, !P0 ;  /* 0x000000020500720c */ /* 0x000fe200047c6670 */
[----:B------:R-:W-:-:S12]  /*20240*/  IMAD.MOV.U32 R2, RZ, RZ, RZ ;  /* 0x000000ffff027224 */ /* 0x000fd800078e00ff */
[----:B------:R-:W-:Y:S05]  /*20250*/  @P6 BRA `(.L_x_960) ;  /* 0x00000000000c6947 */ /* 0x000fea0003800000 */
[----:B------:R-:W0:Y:S02]  /*20260*/  LDC.64 R2, c[0x0][0xc80] ;  /* 0x00032000ff027b82 */ /* 0x000e240000000a00 */
[----:B0-----:R-:W-:-:S06]  /*20270*/  IMAD.WIDE R2, R5, 0x4, R2 ;  /* 0x0000000405027825 */ /* 0x001fcc00078e0202 */
[----:B------:R0:W5:Y:S02]  /*20280*/  LDG.E R2, desc[UR42][R2.64] ;  /* 0x0000002a02027981 */ /* 0x000164000c1e1900 */
.L_x_960:
[----:B------:R-:W-:Y:S05]  /*20290*/  BSYNC B0 ;  /* 0x0000000000007941 */ /* 0x000fea0003800000 */
.L_x_959:
[----:B------:R-:W-:-:S03]  /*202a0*/  UMOV UR4, 0xffffffff ;  /* 0xffffffff00047882 */ /* 0x000fc60000000000 */
[----:B------:R-:W-:Y:S05]  /*202b0*/  BRA.DIV UR4, `(.L_x_961) ;  /* 0x0000002a04087947 */ /* 0x000fea000b800000 */
        /* <DEDUP_REMOVED lines=15> */
[----:B------:R0:W2:Y:S02]  /*203b0*/  SHFL.IDX PT, R6, R5, 0x1f, 0x1f ;  /* 0x03e01f0005067f89 */ /* 0x0000a400000e0000 */
.L_x_1055:
[----:B------:R-:W-:Y:S02]  /*203c0*/  ULDC UR4, c[0x0][0xc38] ;  /* 0x00030e0000047ab9 */ /* 0x000fe40000000800 */
[----:B------:R-:W-:-:S04]  /*203d0*/  IMAD.U32 R16, RZ, RZ, UR4 ;  /* 0x00000004ff107e24 */ /* 0x000fc8000f8e00ff */
[----:B--2---:R-:W-:-:S04]  /*203e0*/  IMAD R6, R6, R16, RZ ;  /* 0x0000001006067224 */ /* 0x004fc800078e02ff */
[----:B------:R-:W-:-:S05]  /*203f0*/  IMAD.IADD R4, R6, 0x1, R4 ;  /* 0x0000000106047824 */ /* 0x000fca00078e0204 */
[----:B------:R-:W-:-:S13]  /*20400*/  ISETP.GT.AND P6, PT, R4, R0, PT ;  /* 0x000000000400720c */ /* 0x000fda0003fc4270 */
[----:B------:R-:W-:Y:S05]  /*20410*/  @!P6 BRA `(.L_x_962) ;  /* 0xfffffffc0064e947 */ /* 0x000fea000383ffff */
.L_x_957:
[----:B------:R-:W-:Y:S01]  /*20420*/  IMAD.IADD R6, R4, 0x1, -R6 ;  /* 0x0000000104067824 */ /* 0x000fe200078e0a06 */
[----:B------:R-:W-:-:S03]  /*20430*/  UMOV UR4, 0xffffffff ;  /* 0xffffffff00047882 */ /* 0x000fc60000000000 */
[----:B------:R-:W-:-:S05]  /*20440*/  IMAD R3, R5, R16, R6 ;  /* 0x0000001005037224 */ /* 0x000fca00078e0206 */
[----:B------:R-:W-:Y:S01]  /*20450*/  ISETP.GT.AND P6, PT, R3, R0, PT ;  /* 0x000000000300720c */ /* 0x000fe20003fc4270 */
[----:B------:R-:W-:-:S12]  /*20460*/  BRA.DIV UR4, `(.L_x_963) ;  /* 0x0000002a04747947 */ /* 0x000fd8000b800000 */
[----:B------:R-:W-:-:S04]  /*20470*/  VOTE.ANY R3, PT, !P6 ;  /* 0x0000000000037806 */ /* 0x000fc800070e0100 */
[----:B------:R-:W2:Y:S02]  /*20480*/  POPC R4, R3 ;  /* 0x0000000300047309 */ /* 0x000ea40000000000 */
[----:B--2---:R2:W3:Y:S02]  /*20490*/  SHFL.IDX PT, R17, R2, R4, 0x1f ;  /* 0x00001f0402117589 */ /* 0x0044e400000e0000 */
.L_x_1059:
[----:B------:R-:W-:Y:S01]  /*204a0*/  ISETP.NE.AND P0, PT, R3, RZ, PT ;  /* 0x000000ff0300720c */ /* 0x000fe20003f05270 */
[----:B--2---:R-:W-:-:S12]  /*204b0*/  IMAD.MOV.U32 R2, RZ, RZ, RZ ;  /* 0x000000ffff027224 */ /* 0x004fd800078e00ff */
[----:B------:R-:W-:Y:S05]  /*204c0*/  @!P0 BRA `(.L_x_964) ;  /* 0x0000000000108947 */ /* 0x000fea0003800000 */
[----:B------:R-:W-:Y:S01]  /*204d0*/  UMOV UR4, 0xffffffff ;  /* 0xffffffff00047882 */ /* 0x000fe20000000000 */
[----:B------:R-:W-:Y:S02]  /*204e0*/  VIADD R12, R4, 0xffffffff ;  /* 0xffffffff040c7836 */ /* 0x000fe40000000000 */
[----:B------:R-:W-:Y:S05]  /*204f0*/  BRA.DIV UR4, `(.L_x_965) ;  /* 0x0000002a04987947 */ /* 0x000fea000b800000 */
[----:B------:R2:W4:Y:S02]  /*20500*/  SHFL.IDX PT, R2, R5, R12, 0x1f ;  /* 0x00001f0c05027589 */ /* 0x00052400000e0000 */
.L_x_964:
[----:B0-23--:R-:W-:Y:S01]  /*20510*/  IABS R5, R17 ;  /* 0x0000001100057213 */ /* 0x00dfe20000000000 */
[----:B----4-:R-:W-:Y:S02]  /*20520*/  IMAD R16, R2, R16, R6 ;  /* 0x0000001002107224 */ /* 0x010fe400078e0206 */
[----:B------:R-:W-:Y:S01]  /*20530*/  IMAD.IADD R19, R4, 0x1, R19 ;  /* 0x0000000104137824 */ /* 0x000fe200078e0213 */
[----:B------:R-:W0:Y:S01]  /*20540*/  I2F.RP R2, R5 ;  /* 0x0000000500027306 */ /* 0x000e220000209400 */
[----:B------:R-:W-:-:S07]  /*20550*/  IMAD.IADD R0, R0, 0x1, -R16 ;  /* 0x0000000100007824 */ /* 0x000fce00078e0a10 */
[----:B0-----:R-:W0:Y:S02]  /*20560*/  MUFU.RCP R2, R2 ;  /* 0x0000000200027308 */ /* 0x001e240000001000 */
[----:B0-----:R-:W-:-:S06]  /*20570*/  VIADD R2, R2, 0xffffffe ;  /* 0x0ffffffe02027836 */ /* 0x001fcc0000000000 */
[----:B------:R-:W0:Y:S02]  /*20580*/  F2I.FTZ.U32.TRUNC.NTZ R3, R2 ;  /* 0x0000000200037305 */ /* 0x000e24000021f000 */
[----:B0-----:R-:W-:-:S04]  /*20590*/  IMAD.MOV R2, RZ, RZ, -R3 ;  /* 0x000000ffff027224 */ /* 0x001fc800078e0a03 */
[----:B------:R-:W-:Y:S02]  /*205a0*/  IMAD R6, R2, R5, RZ ;  /* 0x0000000502067224 */ /* 0x000fe400078e02ff */
[----:B------:R-:W-:-:S04]  /*205b0*/  IMAD.MOV.U32 R2, RZ, RZ, RZ ;  /* 0x000000ffff027224 */ /* 0x000fc800078e00ff */
        /* <DEDUP_REMOVED lines=20> */
.L_x_958:
[----:B------:R-:W-:Y:S01]  /*20700*/  UMOV UR4, URZ ;  /* 0x0000003f00047c82 */ /* 0x000fe20008000000 */
[----:B------:R-:W-:Y:S01]  /*20710*/  UMOV UR5, URZ ;  /* 0x0000003f00057c82 */ /* 0x000fe20008000000 */
[----:B------:R-:W-:Y:S01]  /*20720*/  ULDC UR6, c[0x0][0xc3c] ;  /* 0x00030f0000067ab9 */ /* 0x000fe20000000800 */
[----:B------:R-:W-:Y:S02]  /*20730*/  IMAD.MOV.U32 R16, RZ, RZ, R0 ;  /* 0x000000ffff107224 */ /* 0x000fe400078e0000 */
[----:B------:R-:W-:Y:S02]  /*20740*/  IMAD.U32 R17, RZ, RZ, UR4 ;  /* 0x00000004ff117e24 */ /* 0x000fe4000f8e00ff */
[----:B------:R-:W-:Y:S02]  /*20750*/  IMAD.U32 R18, RZ, RZ, UR5 ;  /* 0x00000005ff127e24 */ /* 0x000fe4000f8e00ff */
[----:B------:R-:W-:-:S07]  /*20760*/  IMAD.U32 R19, RZ, RZ, UR6 ;  /* 0x00000006ff137e24 */ /* 0x000fce000f8e00ff */
.L_x_966:
[----:B------:R2:W3:Y:S01]  /*20770*/  LDL R3, [R1+0x4] ;  /* 0x0000040001037983 */ /* 0x0004e20000100800 */
[----:B------:R-:W4:Y:S01]  /*20780*/  S2R R0, SR_TID.X ;  /* 0x0000000000007919 */ /* 0x000f220000002100 */
[----:B------:R-:W-:Y:S05]  /*20790*/  WARPSYNC.ALL ;  /* 0x0000000000007948 */ /* 0x000fea0003800000 */
[----:B----4-:R-:W-:Y:S01]  /*207a0*/  LOP3.LUT R0, R0, 0x1f, RZ, 0xc0, !PT ;  /* 0x0000001f00007812 */ /* 0x010fe200078ec0ff */
[----:B------:R-:W-:Y:S03]  /*207b0*/  BAR.SYNC.DEFER_BLOCKING 0x4, 0x180 ;  /* 0x0106000000007b1d */ /* 0x000fe60000010000 */
[----:B------:R-:W-:-:S13]  /*207c0*/  ISETP.NE.AND P0, PT, R0, RZ, PT ;  /* 0x000000ff0000720c */ /* 0x000fda0003f05270 */
[----:B------:R-:W3:Y:S01]  /*207d0*/  @!P0 S2R R0, SR_CgaCtaId ;  /* 0x0000000000008919 */ /* 0x000ee20000008800 */
[----:B------:R-:W-:-:S04]  /*207e0*/  @!P0 MOV R2, 0x400 ;  /* 0x0000040000028802 */ /* 0x000fc80000000f00 */
[----:B---3--:R-:W-:-:S05]  /*207f0*/  @!P0 LEA R3, R0, R2, 0x18 ;  /* 0x0000000200038211 */ /* 0x008fca00078ec0ff */
[----:B------:R2:W-:Y:S04]  /*20800*/  @!P0 STS.128 [R3+0x348d0], R16 ;  /* 0x0348d01003008388 */ /* 0x0005e80000000c00 */
[----:B------:R2:W-:Y:S01]  /*20810*/  @!P0 STL [R1+0x4], R3 ;  /* 0x0000040301008387 */ /* 0x0005e20000100800 */
[----:B------:R-:W-:Y:S06]  /*20820*/  BAR.ARV 0x5, 0x180 ;  /* 0x0146000000007b1d */ /* 0x000fec0000002000 */
.L_x_955:
[----:B------:R-:W-:Y:S02]  /*20830*/  ULDC UR4, c[0x0][0xc3c] ;  /* 0x00030f0000047ab9 */ /* 0x000fe40000000800 */
[----:B0-----:R-:W-:-:S13]  /*20840*/  ISETP.GE.AND P0, PT, R19, UR4, PT ;  /* 0x0000000413007c0c */ /* 0x001fda000bf06270 */
[----:B------:R-:W-:Y:S05]  /*20850*/  @!P0 BRA `(.L_x_967) ;  /* 0xffffff9800088947 */ /* 0x000fea000383ffff */
[----:B------:R-:W-:Y:S05]  /*20860*/  BSYNC B8 ;  /* 0x0000000000087941 */ /* 0x000fea0003800000 */
.L_x_827:
[----:B---3--:R-:W3:Y:S01]  /*20870*/  LDL.LU R0, [R1+0x58] ;  /* 0x0000580001007983 */ /* 0x008ee20000300800 */
[----:B------:R-:W-:Y:S01]  /*20880*/  BSSY B0, `(.L_x_968) ;  /* 0x000000b000007945 */ /* 0x000fe20003800000 */
[----:B------:R-:W1:Y:S01]  /*20890*/  S2R R5, SR_CgaCtaId ;  /* 0x0000000000057919 */ /* 0x000e620000008800 */
[----:B---3--:R-:W-:-:S04]  /*208a0*/  IADD3 R0, R0, 0x1, RZ ;  /* 0x0000000100007810 */ /* 0x008fc80007ffe0ff */
[----:B------:R-:W-:-:S04]  /*208b0*/  LEA.HI R2, R0, R0, RZ, 0x1 ;  /* 0x0000000000027211 */ /* 0x000fc800078f08ff */
[----:B0-2---:R-:W-:-:S05]  /*208c0*/  LOP3.LUT R3, R2, 0xfffffffe, RZ, 0xc0, !PT ;  /* 0xfffffffe02037812 */ /* 0x005fca00078ec0ff */
[----:B------:R-:W-:Y:S01]  /*208d0*/  IMAD.IADD R3, R0, 0x1, -R3 ;  /* 0x0000000100037824 */ /* 0x000fe200078e0a03 */
[----:B------:R-:W-:-:S04]  /*208e0*/  MOV R0, 0x400 ;  /* 0x0000040000007802 */ /* 0x000fc80000000f00 */
[----:B-1----:R-:W-:Y:S02]  /*208f0*/  LEA R0, R5, R0, 0x18 ;  /* 0x0000000005007211 */ /* 0x002fe400078ec0ff */
[----:B------:R-:W-:-:S04]  /*20900*/  SHF.L.U32 R3, R3, 0x1f, RZ ;  /* 0x0000001f03037819 */ /* 0x000fc800000006ff */
[----:B------:R-:W0:Y:S02]  /*20910*/  SYNCS.PHASECHK.TRANS64.TRYWAIT P0, [R0+URZ+0x34820], R3 ;  /* 0x03482003000075a7 */ /* 0x000e24000800017f */
[----:B0-----:R-:W-:Y:S05]  /*20920*/  @!P0 BRA `(.L_x_969) ;  /* 0x0000002400b48947 */ /* 0x001fea0003800000 */
.L_x_1062:
[----:B------:R-:W-:Y:S05]  /*20930*/  BSYNC B0 ;  /* 0x0000000000007941 */ /* 0x000fea0003800000 */
.L_x_968:
[----:B------:R-:W-:-:S03]  /*20940*/  UMOV UR4, 0xffffffff ;  /* 0xffffffff00047882 */ /* 0x000fc60000000000 */
[----:B------:R-:W-:Y:S05]  /*20950*/  BRA.DIV UR4, `(.L_x_970) ;  /* 0x0000002604bc7947 */ /* 0x000fea000b800000 */
[----:B------:R-:W1:Y:S02]  /*20960*/  S2R R2, SR_TID.X ;  /* 0x0000000000027919 */ /* 0x000e640000002100 */
[----:B-1----:R-:W-:-:S04]  /*20970*/  SHF.R.U32.HI R2, RZ, 0x5, R2 ;  /* 0x00000005ff027819 */ /* 0x002fc80000011602 */
[----:B------:R-:W-:-:S05]  /*20980*/  LOP3.LUT R2, R2, 0x3, RZ, 0xc0, !PT ;  /* 0x0000000302027812 */ /* 0x000fca00078ec0ff */
[----:B------:R1:W2:Y:S02]  /*20990*/  SHFL.IDX PT, R14, R2, RZ, 0x1f ;  /* 0x00001fff020e7589 */ /* 0x0002a400000e0000 */
.L_x_1065:
[----:B--2---:R-:W-:-:S13]  /*209a0*/  ISETP.NE.AND P0, PT, R14, RZ, PT ;  /* 0x000000ff0e00720c */ /* 0x004fda0003f05270 */
[----:B------:R-:W-:Y:S05]  /*209b0*/  @P0 BRA `(.L_x_612) ;  /* 0x00000000009c0947 */ /* 0x000fea0003800000 */
[----:B------:R-:W-:-:S03]  /*209c0*/  UMOV UR4, 0xffffffff ;  /* 0xffffffff00047882 */ /* 0x000fc60000000000 */
[----:B------:R-:W-:Y:S05]  /*209d0*/  BRA.DIV UR4, `(.L_x_971) ;  /* 0x0000002604d07947 */ /* 0x000fea000b800000 */
[----:B------:R-:W-:-:S13]  /*209e0*/  ELECT P6, URZ, PT ;  /* 0x00000000003f782f */ /* 0x000fda00038c0000 */
.L_x_1068:
[----:B------:R-:W-:Y:S05]  /*209f0*/  @!P6 BRA `(.L_x_612) ;  /* 0x00000000008ce947 */ /* 0x000fea0003800000 */
[----:B-1----:R-:W2:Y:S02]  /*20a00*/  LDL R2, [R1+0x60] ;  /* 0x0000600001027983 */ /* 0x002ea40000100800 */
[----:B--2---:R-:W-:-:S13]  /*20a10*/  R2UR UR4, R2 ;  /* 0x00000000020472ca */ /* 0x004fda00000e0000 */
[----:B------:R-:W-:-:S06]  /*20a20*/  ULOP3.LUT UR4, UR4, 0x2, URZ, 0xfc, !UPT ;  /* 0x0000000204047892 */ /* 0x000fcc000f8efc3f */
[----:B------:R-:W-:-:S05]  /*20a30*/  IMAD.U32 R2, RZ, RZ, UR4 ;  /* 0x00000004ff027e24 */ /* 0x000fca000f8e00ff */
[----:B------:R-:W-:-:S13]  /*20a40*/  ISETP.NE.AND P2, PT, R2, 0x3, PT ;  /* 0x000000030200780c */ /* 0x000fda0003f45270 */
[----:B------:R-:W-:Y:S05]  /*20a50*/  @!P2 BRA `(.L_x_972) ;  /* 0x000000000004a947 */ /* 0x000fea0003800000 */
[----:B------:R-:W-:Y:S01]  /*20a60*/  BPT.TRAP 0x1 ;  /* 0x000000040000795c */ /* 0x000fe20000300000 */
.L_x_972:
[----:B0-----:R-:W4:Y:S04]  /*20a70*/  LDL R3, [R1+0x8] ;  /* 0x0000080001037983 */ /* 0x001f280000100800 */
[----:B------:R-:W2:Y:S01]  /*20a80*/  LDL.LU R7, [R1+0x18] ;  /* 0x0000180001077983 */ /* 0x000ea20000300800 */
[----:B------:R-:W-:-:S04]  /*20a90*/  VIADD R2, R0, 0x34840 ;  /* 0x0003484000027836 */ /* 0x000fc80000000000 */
[C---:B----4-:R-:W-:Y:S02]  /*20aa0*/  IMAD R6, R3.reuse, 0x8, R2 ;  /* 0x0000000803067824 */ /* 0x050fe400078e0202 */
[----:B------:R-:W-:Y:S01]  /*20ab0*/  VIADD R3, R3, 0x1 ;  /* 0x0000000103037836 */ /* 0x000fe20000000000 */
[----:B--2---:R-:W-:-:S04]  /*20ac0*/  SHF.L.U32 R5, R7, 0x1f, RZ ;  /* 0x0000001f07057819 */ /* 0x004fc800000006ff */
        /* <DEDUP_REMOVED lines=8> */
.L_x_1069:
[----:B------:R-:W1:Y:S02]  /*20b50*/  SYNCS.PHASECHK.TRANS64.TRYWAIT P0, [R7+URZ], R2 ;  /* 0x00000002070075a7 */ /* 0x000e64000800017f */
[----:B-1----:R-:W-:Y:S05]  /*20b60*/  @!P0 BRA `(.L_x_974) ;  /* 0x0000002400a08947 */ /* 0x002fea0003800000 */
.L_x_1070:
[----:B------:R-:W-:Y:S05]  /*20b70*/  @!P2 BRA `(.L_x_975) ;  /* 0x000000000004a947 */ /* 0x000fea0003800000 */
[----:B------:R-:W-:Y:S01]  /*20b80*/  BPT.TRAP 0x1 ;  /* 0x000000040000795c */ /* 0x000fe20000300000 */
.L_x_975:
[----:B------:R-:W2:Y:S01]  /*20b90*/  LDL.LU R4, [R1+0x8] ;  /* 0x0000080001047983 */ /* 0x000ea20000300800 */
[----:B------:R-:W-:-:S04]  /*20ba0*/  VIADD R0, R0, 0x34860 ;  /* 0x0003486000007836 */ /* 0x000fc80000000000 */
[----:B--2---:R-:W-:-:S04]  /*20bb0*/  IMAD R4, R4, 0x8, R0 ;  /* 0x0000000804047824 */ /* 0x004fc800078e0200 */
[----:B------:R-:W2:Y:S02]  /*20bc0*/  SYNCS.PHASECHK.TRANS64.TRYWAIT P0, [R4+URZ], R5 ;  /* 0x00000005040075a7 */ /* 0x000ea4000800017f */
[----:B--2---:R-:W-:Y:S05]  /*20bd0*/  @!P0 BRA `(.L_x_976) ;  /* 0x0000002400988947 */ /* 0x004fea0003800000 */
.L_x_1071:
[----:B------:R-:W-:-:S07]  /*20be0*/  IMAD R3, R3, 0x8, R0 ;  /* 0x0000000803037824 */ /* 0x000fce00078e0200 */
.L_x_977:
[----:B---3--:R3:W4:Y:S02]  /*20bf0*/  SYNCS.PHASECHK.TRANS64.TRYWAIT P0, [R3+URZ], R2 ;  /* 0x00000002030075a7 */ /* 0x008724000800017f */
[----:B----4-:R-:W-:Y:S05]  /*20c00*/  @!P0 NANOSLEEP.SYNCS 0x989680 ;  /* 0x009896800000895d */ /* 0x010fea0003900000 */
[----:B------:R-:W4:Y:S02]  /*20c10*/  @!P0 SYNCS.PHASECHK.TRANS64 P0, [R3+URZ], R2 ;  /* 0x00000002030085a7 */ /* 0x000f24000800007f */
[----:B----4-:R-:W-:Y:S05]  /*20c20*/  @!P0 BRA `(.L_x_977) ;  /* 0xfffffffc00f08947 */ /* 0x010fea000383ffff */
.L_x_612:
[----:B------:R-:W-:Y:S05]  /*20c30*/  BSYNC B9 ;  /* 0x0000000000097941 */ /* 0x000fea0003800000 */
.L_x_609:
[----:B------:R-:W-:Y:S05]  /*20c40*/  EXIT ;  /* 0x000000000000794d */ /* 0x000fea0003800000 */
.L_x_630:
[----:B-1----:R1:W2:Y:S02]  /*20c50*/  SYNCS.PHASECHK.TRANS64.TRYWAIT P5, [R3+URZ+0x34890], R0 ;  /* 0x03489000030075a7 */ /* 0x0022a400080a017f */
[----:B--2---:R-:W-:Y:S05]  /*20c60*/  @!P5 NANOSLEEP.SYNCS 0x989680 ;  /* 0x009896800000d95d */ /* 0x004fea0003900000 */
[----:B------:R-:W2:Y:S02]  /*20c70*/  @!P5 SYNCS.PHASECHK.TRANS64 P5, [R3+URZ+0x34890], R0 ;  /* 0x034890000300d5a7 */ /* 0x000ea400080a007f */
[----:B--2---:R-:W-:Y:S05]  /*20c80*/  @!P5 BRA `(.L_x_630) ;  /* 0xfffffffc00f0d947 */ /* 0x004fea000383ffff */
[----:B------:R-:W-:Y:S05]  /*20c90*/  BRA `(.L_x_978) ;  /* 0xfffffe2800e07947 */ /* 0x000fea000383ffff */
.L_x_684:
[----:B-1----:R1:W3:Y:S02]  /*20ca0*/  SYNCS.PHASECHK.TRANS64.TRYWAIT P5, [R3+URZ+0x34890], R0 ;  /* 0x03489000030075a7 */ /* 0x0022e400080a017f */
[----:B---3--:R-:W-:Y:S05]  /*20cb0*/  @!P5 NANOSLEEP.SYNCS 0x989680 ;  /* 0x009896800000d95d */ /* 0x008fea0003900000 */
[----:B------:R-:W3:Y:S02]  /*20cc0*/  @!P5 SYNCS.PHASECHK.TRANS64 P5, [R3+URZ+0x34890], R0 ;  /* 0x034890000300d5a7 */ /* 0x000ee400080a007f */
[----:B---3--:R-:W-:Y:S05]  /*20cd0*/  @!P5 BRA `(.L_x_684) ;  /* 0xfffffffc00f0d947 */ /* 0x008fea000383ffff */
[----:B------:R-:W-:Y:S05]  /*20ce0*/  BRA `(.L_x_979) ;  /* 0xfffffe6000387947 */ /* 0x000fea000383ffff */
.L_x_709:
[----:B-1----:R1:W2:Y:S02]  /*20cf0*/  SYNCS.PHASECHK.TRANS64.TRYWAIT P4, [R3+URZ+0x34890], R0 ;  /* 0x03489000030075a7 */ /* 0x0022a4000808017f */
[----:B--2---:R-:W-:Y:S05]  /*20d00*/  @!P4 NANOSLEEP.SYNCS 0x989680 ;  /* 0x009896800000c95d */ /* 0x004fea0003900000 */
[----:B------:R-:W2:Y:S02]  /*20d10*/  @!P4 SYNCS.PHASECHK.TRANS64 P4, [R3+URZ+0x34890], R0 ;  /* 0x034890000300c5a7 */ /* 0x000ea4000808007f */
[----:B--2---:R-:W-:Y:S05]  /*20d20*/  @!P4 BRA `(.L_x_709) ;  /* 0xfffffffc00f0c947 */ /* 0x004fea000383ffff */
[----:B------:R-:W-:Y:S05]  /*20d30*/  BRA `(.L_x_980) ;  /* 0xfffffe9000d87947 */ /* 0x000fea000383ffff */
.L_x_715:
[----:B0-----:R0:W2:Y:S02]  /*20d40*/  SYNCS.PHASECHK.TRANS64.TRYWAIT P4, [R3+URZ+0x348b0], R0 ;  /* 0x0348b000030075a7 */ /* 0x0010a4000808017f */
[----:B--2---:R-:W-:Y:S05]  /*20d50*/  @!P4 NANOSLEEP.SYNCS 0x989680 ;  /* 0x009896800000c95d */ /* 0x004fea0003900000 */
[----:B------:R-:W2:Y:S02]  /*20d60*/  @!P4 SYNCS.PHASECHK.TRANS64 P4, [R3+URZ+0x348b0], R0 ;  /* 0x0348b0000300c5a7 */ /* 0x000ea4000808007f */
[----:B--2---:R-:W-:Y:S05]  /*20d70*/  @!P4 BRA `(.L_x_715) ;  /* 0xfffffffc00f0c947 */ /* 0x004fea000383ffff */
[----:B------:R-:W-:Y:S05]  /*20d80*/  BRA `(.L_x_981) ;  /* 0xfffffe9400dc7947 */ /* 0x000fea000383ffff */
.L_x_733:
[----:B------:R-:W-:Y:S01]  /*20d90*/  BSSY B1, `(.L_x_982) ;  /* 0x0000008000017945 */ /* 0x000fe20003800000 */
[----:B------:R-:W-:Y:S02]  /*20da0*/  IMAD.MOV.U32 R13, RZ, RZ, R25 ;  /* 0x000000ffff0d7224 */ /* 0x000fe400078e0019 */
[----:B------:R-:W-:Y:S02]  /*20db0*/  IMAD.MOV.U32 R12, RZ, RZ, RZ ;  /* 0x000000ffff0c7224 */ /* 0x000fe400078e00ff */
[----:B------:R-:W-:Y:S02]  /*20dc0*/  IMAD.MOV.U32 R11, RZ, RZ, 0x1c1f ;  /* 0x00001c1fff0b7424 */ /* 0x000fe400078e00ff */
[----:B------:R-:W-:-:S07]  /*20dd0*/  IMAD.MOV.U32 R15, RZ, RZ, -0x1 ;  /* 0xffffffffff0f7424 */ /* 0x000fce00078e00ff */
[----:B------:R-:W-:Y:S05]  /*20de0*/  WARPSYNC.COLLECTIVE R15, `(.L_x_983) ;  /* 0x000000000f087348 */ /* 0x000fea0003c00000 */
[----:B------:R0:W1:Y:S02]  /*20df0*/  SHFL.IDX P6, R14, R13, R12, R11 ;  /* 0x0000000c0d0e7389 */ /* 0x00006400000c000b */
[----:B01----:R-:W-:Y:S01]  /*20e00*/  ENDCOLLECTIVE ;  /* 0x000000000000791b */ /* 0x003fe20003800000 */
.L_x_983:
[----:B------:R-:W-:Y:S05]  /*20e10*/  BSYNC B1 ;  /* 0x0000000000017941 */ /* 0x000fea0003800000 */
.L_x_982:
[----:B------:R-:W-:Y:S02]  /*20e20*/  IMAD.MOV.U32 R13, RZ, RZ, R24 ;  /* 0x000000ffff0d7224 */ /* 0x000fe400078e0018 */
[----:B------:R-:W-:Y:S02]  /*20e30*/  IMAD.MOV.U32 R12, RZ, RZ, RZ ;  /* 0x000000ffff0c7224 */ /* 0x000fe400078e00ff */
[----:B------:R-:W-:Y:S02]  /*20e40*/  IMAD.MOV.U32 R11, RZ, RZ, 0x1c1f ;  /* 0x00001c1fff0b7424 */ /* 0x000fe400078e00ff */
[----:B------:R-:W-:Y:S02]  /*20e50*/  IMAD.MOV.U32 R15, RZ, RZ, -0x1 ;  /* 0xffffffffff0f7424 */ /* 0x000fe400078e00ff */
[----:B------:R-:W-:-:S07]  /*20e60*/  IMAD.MOV.U32 R0, RZ, RZ, R14 ;  /* 0x000000ffff007224 */ /* 0x000fce00078e000e */
[----:B------:R-:W-:Y:S05]  /*20e70*/  WARPSYNC.COLLECTIVE R15, `(.L_x_984) ;  /* 0x000000000f087348 */ /* 0x000fea0003c00000 */
[----:B------:R0:W1:Y:S02]  /*20e80*/  SHFL.IDX P6, R14, R13, R12, R11 ;  /* 0x0000000c0d0e7389 */ /* 0x00006400000c000b */
[----:B01----:R-:W-:Y:S01]  /*20e90*/  ENDCOLLECTIVE ;  /* 0x000000000000791b */ /* 0x003fe20003800000 */
.L_x_984:
[----:B------:R-:W-:Y:S02]  /*20ea0*/  IMAD.MOV.U32 R13, RZ, RZ, R27 ;  /* 0x000000ffff0d7224 */ /* 0x000fe400078e001b */
[----:B------:R-:W-:-:S07]  /*20eb0*/  IMAD.MOV.U32 R3, RZ, RZ, R14 ;  /* 0x000000ffff037224 */ /* 0x000fce00078e000e */
[----:B------:R-:W-:Y:S05]  /*20ec0*/  WARPSYNC.COLLECTIVE R15, `(.L_x_985) ;  /* 0x000000000f087348 */ /* 0x000fea0003c00000 */
[----:B------:R0:W1:Y:S02]  /*20ed0*/  SHFL.IDX P6, R14, R13, R12, R11 ;  /* 0x0000000c0d0e7389 */ /* 0x00006400000c000b */
[----:B01----:R-:W-:Y:S01]  /*20ee0*/  ENDCOLLECTIVE ;  /* 0x000000000000791b */ /* 0x003fe20003800000 */
.L_x_985:
[----:B------:R-:W-:Y:S02]  /*20ef0*/  IMAD.MOV.U32 R13, RZ, RZ, R26 ;  /* 0x000000ffff0d7224 */ /* 0x000fe400078e001a */
[----:B------:R-:W-:-:S07]  /*20f00*/  IMAD.MOV.U32 R4, RZ, RZ, R14 ;  /* 0x000000ffff047224 */ /* 0x000fce00078e000e */
[----:B------:R-:W-:Y:S05]  /*20f10*/  WARPSYNC.COLLECTIVE R15, `(.L_x_986) ;  /* 0x000000000f087348 */ /* 0x000fea0003c00000 */
[----:B------:R0:W1:Y:S02]  /*20f20*/  SHFL.IDX P6, R14, R13, R12, R11 ;  /* 0x0000000c0d0e7389 */ /* 0x00006400000c000b */
[----:B01----:R-:W-:Y:S01]  /*20f30*/  ENDCOLLECTIVE ;  /* 0x000000000000791b */ /* 0x003fe20003800000 */
.L_x_986:
[----:B------:R-:W-:Y:S01]  /*20f40*/  IMAD.MOV.U32 R5, RZ, RZ, R14 ;  /* 0x000000ffff057224 */ /* 0x000fe200078e000e */
[----:B------:R-:W-:Y:S06]  /*20f50*/  BRA `(.L_x_987) ;  /* 0xfffffea000a87947 */ /* 0x000fec000383ffff */
.L_x_737:
[----:B0-----:R0:W1:Y:S02]  /*20f60*/  SYNCS.PHASECHK.TRANS64.TRYWAIT P0, [R2+URZ+0x34800], R5 ;  /* 0x03480005020075a7 */ /* 0x001064000800017f */
[----:B-1----:R-:W-:Y:S05]  /*20f70*/  @!P0 NANOSLEEP.SYNCS 0x989680 ;  /* 0x009896800000895d */ /* 0x002fea0003900000 */
[----:B------:R-:W1:Y:S02]  /*20f80*/  @!P0 SYNCS.PHASECHK.TRANS64 P0, [R2+URZ+0x34800], R5 ;  /* 0x03480005020085a7 */ /* 0x000e64000800007f */
[----:B-1----:R-:W-:Y:S05]  /*20f90*/  @!P0 BRA `(.L_x_737) ;  /* 0xfffffffc00f08947 */ /* 0x002fea000383ffff */
[----:B------:R-:W-:Y:S05]  /*20fa0*/  BRA `(.L_x_988) ;  /* 0xfffffeac00187947 */ /* 0x000fea000383ffff */
.L_x_761:
        /* <DEDUP_REMOVED lines=8> */
.L_x_990:
[----:B------:R-:W-:Y:S05]  /*21030*/  BSYNC B1 ;  /* 0x0000000000017941 */ /* 0x000fea0003800000 */
.L_x_989:
        /* <DEDUP_REMOVED lines=8> */
.L_x_991:
[----:B------:R-:W-:Y:S01]  /*210c0*/  IMAD.MOV.U32 R43, RZ, RZ, R3 ;  /* 0x000000ffff2b7224 */ /* 0x000fe200078e0003 */
[----:B------:R-:W-:Y:S01]  /*210d0*/  MOV R13, R27 ;  /* 0x0000001b000d7202 */ /* 0x000fe20000000f00 */
[----:B------:R-:W-:-:S07]  /*210e0*/  IMAD.MOV.U32 R0, RZ, RZ, R14 ;  /* 0x000000ffff007224 */ /* 0x000fce00078e000e */
[----:B------:R-:W-:Y:S05]  /*210f0*/  WARPSYNC.COLLECTIVE R15, `(.L_x_992) ;  /* 0x000000000f087348 */ /* 0x000fea0003c00000 */
[----:B------:R0:W1:Y:S02]  /*21100*/  SHFL.IDX P6, R14, R13, R12, R11 ;  /* 0x0000000c0d0e7389 */ /* 0x00006400000c000b */
[----:B01----:R-:W-:Y:S01]  /*21110*/  ENDCOLLECTIVE ;  /* 0x000000000000791b */ /* 0x003fe20003800000 */
.L_x_992:
[----:B------:R-:W-:Y:S02]  /*21120*/  IMAD.MOV.U32 R42, RZ, RZ, R0 ;  /* 0x000000ffff2a7224 */ /* 0x000fe400078e0000 */
[----:B------:R-:W-:Y:S02]  /*21130*/  IMAD.MOV.U32 R13, RZ, RZ, R26 ;  /* 0x000000ffff0d7224 */ /* 0x000fe400078e001a */
[----:B------:R-:W-:-:S07]  /*21140*/  IMAD.MOV.U32 R5, RZ, RZ, R14 ;  /* 0x000000ffff057224 */ /* 0x000fce00078e000e */
[----:B------:R-:W-:Y:S05]  /*21150*/  WARPSYNC.COLLECTIVE R15, `(.L_x_993) ;  /* 0x000000000f087348 */ /* 0x000fea0003c00000 */
[----:B------:R0:W1:Y:S02]  /*21160*/  SHFL.IDX P6, R14, R13, R12, R11 ;  /* 0x0000000c0d0e7389 */ /* 0x00006400000c000b */
[----:B01----:R-:W-:Y:S01]  /*21170*/  ENDCOLLECTIVE ;  /* 0x000000000000791b */ /* 0x003fe20003800000 */
.L_x_993:
[----:B------:R-:W-:Y:S05]  /*21180*/  BRA `(.L_x_994) ;  /* 0xfffffec800c47947 */ /* 0x000fea000383ffff */
.L_x_765:
[----:B0-----:R0:W1:Y:S02]  /*21190*/  SYNCS.PHASECHK.TRANS64.TRYWAIT P0, [R2+URZ+0x34800], R5 ;  /* 0x03480005020075a7 */ /* 0x001064000800017f */
[----:B-1----:R-:W-:Y:S05]  /*211a0*/  @!P0 NANOSLEEP.SYNCS 0x989680 ;  /* 0x009896800000895d */ /* 0x002fea0003900000 */
[----:B------:R-:W1:Y:S02]  /*211b0*/  @!P0 SYNCS.PHASECHK.TRANS64 P0, [R2+URZ+0x34800], R5 ;  /* 0x03480005020085a7 */ /* 0x000e64000800007f */
[----:B-1----:R-:W-:Y:S05]  /*211c0*/  @!P0 BRA `(.L_x_765) ;  /* 0xfffffffc00f08947 */ /* 0x002fea000383ffff */
[----:B------:R-:W-:Y:S05]  /*211d0*/  BRA `(.L_x_995) ;  /* 0xfffffed000b87947 */ /* 0x000fea000383ffff */
.L_x_779:
[----:B-1----:R1:W2:Y:S02]  /*211e0*/  SYNCS.PHASECHK.TRANS64.TRYWAIT P2, [R0+URZ+0x34830], R3 ;  /* 0x03483003000075a7 */ /* 0x0022a4000804017f */
[----:B--2---:R-:W-:Y:S05]  /*211f0*/  @!P2 NANOSLEEP.SYNCS 0x989680 ;  /* 0x009896800000a95d */ /* 0x004fea0003900000 */
[----:B------:R-:W2:Y:S02]  /*21200*/  @!P2 SYNCS.PHASECHK.TRANS64 P2, [R0+URZ+0x34830], R3 ;  /* 0x034830030000a5a7 */ /* 0x000ea4000804007f */
[----:B--2---:R-:W-:Y:S05]  /*21210*/  @!P2 BRA `(.L_x_779) ;  /* 0xfffffffc00f0a947 */ /* 0x004fea000383ffff */
[----:B------:R-:W-:Y:S05]  /*21220*/  BRA `(.L_x_778) ;  /* 0xfffffef400c47947 */ /* 0x000fea000383ffff */
.L_x_786:
[----:B-1----:R1:W2:Y:S02]  /*21230*/  SYNCS.PHASECHK.TRANS64.TRYWAIT P2, [R10+URZ+0x34830], R7 ;  /* 0x034830070a0075a7 */ /* 0x0022a4000804017f */
[----:B--2---:R-:W-:Y:S05]  /*21240*/  @!P2 NANOSLEEP.SYNCS 0x989680 ;  /* 0x009896800000a95d */ /* 0x004fea0003900000 */
[----:B------:R-:W2:Y:S02]  /*21250*/  @!P2 SYNCS.PHASECHK.TRANS64 P2, [R10+URZ+0x34830], R7 ;  /* 0x034830070a00a5a7 */ /* 0x000ea4000804007f */
[----:B--2---:R-:W-:Y:S05]  /*21260*/  @!P2 BRA `(.L_x_786) ;  /* 0xfffffffc00f0a947 */ /* 0x004fea000383ffff */
[----:B------:R-:W-:Y:S05]  /*21270*/  BRA `(.L_x_785) ;  /* 0xffffff2800447947 */ /* 0x000fea000383ffff */
.L_x_791:
[----:B-1----:R1:W2:Y:S02]  /*21280*/  SYNCS.PHASECHK.TRANS64.TRYWAIT P2, [R13+URZ+0x34850], R0 ;  /* 0x034850000d0075a7 */ /* 0x0022a4000804017f */
[----:B--2---:R-:W-:Y:S05]  /*21290*/  @!P2 NANOSLEEP.SYNCS 0x989680 ;  /* 0x009896800000a95d */ /* 0x004fea0003900000 */
[----:B------:R-:W2:Y:S02]  /*212a0*/  @!P2 SYNCS.PHASECHK.TRANS64 P2, [R13+URZ+0x34850], R0 ;  /* 0x034850000d00a5a7 */ /* 0x000ea4000804007f */
[----:B--2---:R-:W-:Y:S05]  /*212b0*/  @!P2 BRA `(.L_x_791) ;  /* 0xfffffffc00f0a947 */ /* 0x004fea000383ffff */
[----:B------:R-:W-:Y:S05]  /*212c0*/  BRA `(.L_x_790) ;  /* 0xffffff3400187947 */ /* 0x000fea000383ffff */
.L_x_797:
[----:B-1----:R1:W2:Y:S02]  /*212d0*/  SYNCS.PHASECHK.TRANS64.TRYWAIT P0, [R8+URZ+0x34850], R5 ;  /* 0x03485005080075a7 */ /* 0x0022a4000800017f */
[----:B--2---:R-:W-:Y:S05]  /*212e0*/  @!P0 NANOSLEEP.SYNCS 0x989680 ;  /* 0x009896800000895d */ /* 0x004fea0003900000 */
[----:B------:R-:W2:Y:S02]  /*212f0*/  @!P0 SYNCS.PHASECHK.TRANS64 P0, [R8+URZ+0x34850], R5 ;  /* 0x03485005080085a7 */ /* 0x000ea4000800007f */
[----:B--2---:R-:W-:Y:S05]  /*21300*/  @!P0 BRA `(.L_x_797) ;  /* 0xfffffffc00f08947 */ /* 0x004fea000383ffff */
[----:B------:R-:W-:Y:S05]  /*21310*/  BRA `(.L_x_796) ;  /* 0xffffff5800387947 */ /* 0x000fea000383ffff */
.L_x_833:
        /* <DEDUP_REMOVED lines=11> */
.L_x_997:
[----:B------:R-:W-:Y:S05]  /*213d0*/  BSYNC B1 ;  /* 0x0000000000017941 */ /* 0x000fea0003800000 */
.L_x_996:
[----:B------:R-:W-:Y:S05]  /*213e0*/  BRA `(.L_x_998) ;  /* 0xffffff9000e87947 */ /* 0x000fea000383ffff */
.L_x_835:
[----:B------:R-:W-:Y:S01]  /*213f0*/  BSSY B1, `(.L_x_999) ;  /* 0x0000006000017945 */ /* 0x000fe20003800000 */
[----:B------:R-:W-:-:S07]  /*21400*/  IMAD.MOV.U32 R15, RZ, RZ, -0x1 ;  /* 0xffffffffff0f7424 */ /* 0x000fce00078e00ff */
[----:B01----:R-:W-:Y:S05]  /*21410*/  WARPSYNC.COLLECTIVE R15, `(.L_x_1000) ;  /* 0x000000000f0c7348 */ /* 0x003fea0003c00000 */
[----:B------:R-:W-:Y:S02]  /*21420*/  ELECT P6, UR62, PT ;  /* 0x00000000003e782f */ /* 0x000fe400038c0000 */
[----:B------:R-:W-:Y:S01]  /*21430*/  MOV R14, UR62 ;  /* 0x0000003e000e7c02 */ /* 0x000fe20008000f00 */
[----:B01----:R-:W-:Y:S10]  /*21440*/  ENDCOLLECTIVE ;  /* 0x000000000000791b */ /* 0x003ff40003800000 */
.L_x_1000:
[----:B------:R-:W-:Y:S05]  /*21450*/  BSYNC B1 ;  /* 0x0000000000017941 */ /* 0x000fea0003800000 */
.L_x_999:
[----:B------:R-:W-:Y:S05]  /*21460*/  BRA `(.L_x_834) ;  /* 0xffffff9000e07947 */ /* 0x000fea000383ffff */
.L_x_837:
[----:B0-----:R-:W2:Y:S02]  /*21470*/  LDL R3, [R1+0x4] ;  /* 0x0000040001037983 */ /* 0x001ea40000100800 */
[----:B--2---:R0:W2:Y:S02]  /*21480*/  SYNCS.PHASECHK.TRANS64.TRYWAIT P0, [R3+URZ+0x34820], R2 ;  /* 0x03482002030075a7 */ /* 0x0040a4000800017f */
[----:B--2---:R-:W-:Y:S05]  /*21490*/  @!P0 NANOSLEEP.SYNCS 0x989680 ;  /* 0x009896800000895d */ /* 0x004fea0003900000 */
[----:B------:R-:W2:Y:S02]  /*214a0*/  @!P0 SYNCS.PHASECHK.TRANS64 P0, [R3+URZ+0x34820], R2 ;  /* 0x03482002030085a7 */ /* 0x000ea4000800007f */
[----:B--2---:R-:W-:Y:S05]  /*214b0*/  @!P0 BRA `(.L_x_837) ;  /* 0xfffffffc00ec8947 */ /* 0x004fea000383ffff */
[----:B------:R-:W-:Y:S05]  /*214c0*/  BRA `(.L_x_1001) ;  /* 0xffffff9000f07947 */ /* 0x000fea000383ffff */
.L_x_841:
[----:B0-----:R0:W2:Y:S02]  /*214d0*/  SYNCS.PHASECHK.TRANS64.TRYWAIT P0, [R4+URZ+0x348a0], R8 ;  /* 0x0348a008040075a7 */ /* 0x0010a4000800017f */
[----:B--2---:R-:W-:Y:S05]  /*214e0*/  @!P0 NANOSLEEP.SYNCS 0x989680 ;  /* 0x009896800000895d */ /* 0x004fea0003900000 */
[----:B------:R-:W2:Y:S02]  /*214f0*/  @!P0 SYNCS.PHASECHK.TRANS64 P0, [R4+URZ+0x348a0], R8 ;  /* 0x0348a008040085a7 */ /* 0x000ea4000800007f */
[----:B--2---:R-:W-:Y:S05]  /*21500*/  @!P0 BRA `(.L_x_841) ;  /* 0xfffffffc00f08947 */ /* 0x004fea000383ffff */
[----:B------:R-:W-:Y:S05]  /*21510*/  BRA `(.L_x_1002) ;  /* 0xffffff9400147947 */ /* 0x000fea000383ffff */
.L_x_848:
[----:B--2---:R2:W3:Y:S02]  /*21520*/  SYNCS.PHASECHK.TRANS64.TRYWAIT P0, [R4+URZ+0x348c0], R8 ;  /* 0x0348c008040075a7 */ /* 0x0044e4000800017f */
[----:B---3--:R-:W-:Y:S05]  /*21530*/  @!P0 NANOSLEEP.SYNCS 0x989680 ;  /* 0x009896800000895d */ /* 0x008fea0003900000 */
[----:B------:R-:W3:Y:S02]  /*21540*/  @!P0 SYNCS.PHASECHK.TRANS64 P0, [R4+URZ+0x348c0], R8 ;  /* 0x0348c008040085a7 */ /* 0x000ee4000800007f */
[----:B---3--:R-:W-:Y:S05]  /*21550*/  @!P0 BRA `(.L_x_848) ;  /* 0xfffffffc00f08947 */ /* 0x008fea000383ffff */
[----:B------:R-:W-:Y:S05]  /*21560*/  BRA `(.L_x_1003) ;  /* 0xffffff9800147947 */ /* 0x000fea000383ffff */
.L_x_856:
[----:B0-----:R0:W2:Y:S02]  /*21570*/  SYNCS.PHASECHK.TRANS64.TRYWAIT P1, [R6+URZ+0x348a0], R5 ;  /* 0x0348a005060075a7 */ /* 0x0010a4000802017f */
[----:B--2---:R-:W-:Y:S05]  /*21580*/  @!P1 NANOSLEEP.SYNCS 0x989680 ;  /* 0x009896800000995d */ /* 0x004fea0003900000 */
[----:B------:R-:W2:Y:S02]  /*21590*/  @!P1 SYNCS.PHASECHK.TRANS64 P1, [R6+URZ+0x348a0], R5 ;  /* 0x0348a005060095a7 */ /* 0x000ea4000802007f */
[----:B--2---:R-:W-:Y:S05]  /*215a0*/  @!P1 BRA `(.L_x_856) ;  /* 0xfffffffc00f09947 */ /* 0x004fea000383ffff */
[----:B------:R-:W-:Y:S05]  /*215b0*/  BRA `(.L_x_1004) ;  /* 0xffffff9c00447947 */ /* 0x000fea000383ffff */
.L_x_863:
[----:B--2---:R2:W3:Y:S02]  /*215c0*/  SYNCS.PHASECHK.TRANS64.TRYWAIT P1, [R6+URZ+0x348c0], R5 ;  /* 0x0348c005060075a7 */ /* 0x0044e4000802017f */
[----:B---3--:R-:W-:Y:S05]  /*215d0*/  @!P1 NANOSLEEP.SYNCS 0x989680 ;  /* 0x009896800000995d */ /* 0x008fea0003900000 */
[----:B------:R-:W3:Y:S02]  /*215e0*/  @!P1 SYNCS.PHASECHK.TRANS64 P1, [R6+URZ+0x348c0], R5 ;  /* 0x0348c005060095a7 */ /* 0x000ee4000802007f */
[----:B---3--:R-:W-:Y:S05]  /*215f0*/  @!P1 BRA `(.L_x_863) ;  /* 0xfffffffc00f09947 */ /* 0x008fea000383ffff */
[----:B------:R-:W-:Y:S05]  /*21600*/  BRA `(.L_x_1005) ;  /* 0xffffffa000407947 */ /* 0x000fea000383ffff */
.L_x_877:
        /* <DEDUP_REMOVED lines=11> */
.L_x_1007:
[----:B------:R-:W-:Y:S05]  /*216c0*/  BSYNC B0 ;  /* 0x0000000000007941 */ /* 0x000fea0003800000 */
.L_x_1006:
[----:B------:R-:W-:Y:S05]  /*216d0*/  BRA `(.L_x_1008) ;  /* 0xffffffa800bc7947 */ /* 0x000fea000383ffff */
.L_x_879:
[----:B------:R-:W-:Y:S01]  /*216e0*/  BSSY B0, `(.L_x_1009) ;  /* 0x0000006000007945 */ /* 0x000fe20003800000 */
[----:B------:R-:W-:-:S07]  /*216f0*/  IMAD.MOV.U32 R15, RZ, RZ, -0x1 ;  /* 0xffffffffff0f7424 */ /* 0x000fce00078e00ff */
[----:B01----:R-:W-:Y:S05]  /*21700*/  WARPSYNC.COLLECTIVE R15, `(.L_x_1010) ;  /* 0x000000000f0c7348 */ /* 0x003fea0003c00000 */
[----:B------:R-:W-:Y:S02]  /*21710*/  ELECT P6, UR62, PT ;  /* 0x00000000003e782f */ /* 0x000fe400038c0000 */
[----:B------:R-:W-:Y:S01]  /*21720*/  MOV R14, UR62 ;  /* 0x0000003e000e7c02 */ /* 0x000fe20008000f00 */
[----:B01----:R-:W-:Y:S10]  /*21730*/  ENDCOLLECTIVE ;  /* 0x000000000000791b */ /* 0x003ff40003800000 */
.L_x_1010:
[----:B------:R-:W-:Y:S05]  /*21740*/  BSYNC B0 ;  /* 0x0000000000007941 */ /* 0x000fea0003800000 */
.L_x_1009:
[----:B------:R-:W-:Y:S05]  /*21750*/  BRA `(.L_x_1011) ;  /* 0xffffffa800c87947 */ /* 0x000fea000383ffff */
.L_x_881:
[----:B0-----:R0:W2:Y:S02]  /*21760*/  SYNCS.PHASECHK.TRANS64.TRYWAIT P0, [R0+URZ+0x34840], R2 ;  /* 0x03484002000075a7 */ /* 0x0010a4000800017f */
[----:B--2---:R-:W-:Y:S05]  /*21770*/  @!P0 NANOSLEEP.SYNCS 0x989680 ;  /* 0x009896800000895d */ /* 0x004fea0003900000 */
[----:B------:R-:W2:Y:S02]  /*21780*/  @!P0 SYNCS.PHASECHK.TRANS64 P0, [R0+URZ+0x34840], R2 ;  /* 0x03484002000085a7 */ /* 0x000ea4000800007f */
[----:B--2---:R-:W-:Y:S05]  /*21790*/  @!P0 BRA `(.L_x_881) ;  /* 0xfffffffc00f08947 */ /* 0x004fea000383ffff */
[----:B------:R-:W-:Y:S05]  /*217a0*/  BRA `(.L_x_1012) ;  /* 0xffffffac00347947 */ /* 0x000fea000383ffff */
.L_x_885:
[----:B------:R0:W5:Y:S01]  /*217b0*/  LDL.LU R8, [R1+0x54] ;  /* 0x0000540001087983 */ /* 0x0001620000300800 */
[----:B------:R-:W-:Y:S02]  /*217c0*/  IMAD.MOV.U32 R13, RZ, RZ, R3 ;  /* 0x000000ffff0d7224 */ /* 0x000fe400078e0003 */
[----:B------:R-:W-:Y:S02]  /*217d0*/  IMAD.MOV.U32 R12, RZ, RZ, RZ ;  /* 0x000000ffff0c7224 */ /* 0x000fe400078e00ff */
[----:B------:R-:W-:Y:S02]  /*217e0*/  IMAD.MOV.U32 R11, RZ, RZ, 0x181f ;  /* 0x0000181fff0b7424 */ /* 0x000fe400078e00ff */
[----:B------:R-:W-:-:S07]  /*217f0*/  IMAD.MOV.U32 R15, RZ, RZ, -0x1 ;  /* 0xffffffffff0f7424 */ /* 0x000fce00078e00ff */
[----:B0----5:R-:W-:Y:S05]  /*21800*/  WARPSYNC.COLLECTIVE R15, `(.L_x_1013) ;  /* 0x000000000f087348 */ /* 0x021fea0003c00000 */
[----:B------:R1:W2:Y:S02]  /*21810*/  SHFL.IDX P6, R14, R13, R12, R11 ;  /* 0x0000000c0d0e7389 */ /* 0x0002a400000c000b */
[----:B012--5:R-:W-:Y:S01]  /*21820*/  ENDCOLLECTIVE ;  /* 0x000000000000791b */ /* 0x027fe20003800000 */
.L_x_1013:
[----:B------:R-:W-:Y:S02]  /*21830*/  IMAD.MOV.U32 R13, RZ, RZ, R4 ;  /* 0x000000ffff0d7224 */ /* 0x000fe400078e0004 */
[----:B------:R-:W-:-:S07]  /*21840*/  IMAD.MOV.U32 R6, RZ, RZ, R14 ;  /* 0x000000ffff067224 */ /* 0x000fce00078e000e */
[----:B------:R-:W-:Y:S05]  /*21850*/  WARPSYNC.COLLECTIVE R15, `(.L_x_1014) ;  /* 0x000000000f087348 */ /* 0x000fea0003c00000 */
[----:B------:R0:W1:Y:S02]  /*21860*/  SHFL.IDX P6, R14, R13, R12, R11 ;  /* 0x0000000c0d0e7389 */ /* 0x00006400000c000b */
[----:B01----:R-:W-:Y:S01]  /*21870*/  ENDCOLLECTIVE ;  /* 0x000000000000791b */ /* 0x003fe20003800000 */
.L_x_1014:
[----:B------:R-:W-:Y:S02]  /*21880*/  IMAD.MOV.U32 R13, RZ, RZ, R3 ;  /* 0x000000ffff0d7224 */ /* 0x000fe400078e0003 */
[----:B------:R-:W-:Y:S02]  /*21890*/  IMAD.MOV.U32 R12, RZ, RZ, 0x1 ;  /* 0x00000001ff0c7424 */ /* 0x000fe400078e00ff */
[----:B------:R-:W-:Y:S02]  /*218a0*/  IMAD R2, R8, R7, RZ ;  /* 0x0000000708027224 */ /* 0x000fe400078e02ff */
[----:B------:R-:W0:Y:S01]  /*218b0*/  S2R R8, SR_TID.X ;  /* 0x0000000000087919 */ /* 0x000e220000002100 */
[----:B------:R-:W-:-:S07]  /*218c0*/  IMAD.MOV.U32 R7, RZ, RZ, R14 ;  /* 0x000000ffff077224 */ /* 0x000fce00078e000e */
[----:B0-----:R-:W-:Y:S05]  /*218d0*/  WARPSYNC.COLLECTIVE R15, `(.L_x_1015) ;  /* 0x000000000f087348 */ /* 0x001fea0003c00000 */
[----:B------:R1:W2:Y:S02]  /*218e0*/  SHFL.IDX P6, R14, R13, R12, R11 ;  /* 0x0000000c0d0e7389 */ /* 0x0002a400000c000b */
[----:B012---:R-:W-:Y:S01]  /*218f0*/  ENDCOLLECTIVE ;  /* 0x000000000000791b */ /* 0x007fe20003800000 */
.L_x_1015:
[----:B------:R-:W-:Y:S02]  /*21900*/  IMAD.MOV.U32 R13, RZ, RZ, R4 ;  /* 0x000000ffff0d7224 */ /* 0x000fe400078e0004 */
[----:B------:R-:W-:-:S07]  /*21910*/  IMAD.MOV.U32 R9, RZ, RZ, R14 ;  /* 0x000000ffff097224 */ /* 0x000fce00078e000e */
[----:B------:R-:W-:Y:S05]  /*21920*/  WARPSYNC.COLLECTIVE R15, `(.L_x_1016) ;  /* 0x000000000f087348 */ /* 0x000fea0003c00000 */
[----:B------:R0:W1:Y:S02]  /*21930*/  SHFL.IDX P6, R14, R13, R12, R11 ;  /* 0x0000000c0d0e7389 */ /* 0x00006400000c000b */
[----:B01----:R-:W-:Y:S01]  /*21940*/  ENDCOLLECTIVE ;  /* 0x000000000000791b */ /* 0x003fe20003800000 */
.L_x_1016:
[----:B------:R-:W-:-:S04]  /*21950*/  LOP3.LUT R8, R8, 0x7f, RZ, 0xc0, !PT ;  /* 0x0000007f08087812 */ /* 0x000fc800078ec0ff */
[----:B------:R-:W-:-:S05]  /*21960*/  SHF.R.U32.HI R5, RZ, 0x3, R8 ;  /* 0x00000003ff057819 */ /* 0x000fca0000011608 */
[----:B------:R-:W-:Y:S02]  /*21970*/  IMAD.IADD R0, R5, 0x1, R17 ;  /* 0x0000000105007824 */ /* 0x000fe400078e0211 */
[----:B------:R-:W0:Y:S01]  /*21980*/  S2R R17, SR_TID.X ;  /* 0x0000000000117919 */ /* 0x000e220000002100 */
[----:B------:R-:W-:Y:S02]  /*21990*/  IMAD.MOV.U32 R13, RZ, RZ, R3 ;  /* 0x000000ffff0d7224 */ /* 0x000fe400078e0003 */
[C---:B------:R-:W-:Y:S01]  /*219a0*/  ISETP.GE.AND P3, PT, R0.reuse, R2, PT ;  /* 0x000000020000720c */ /* 0x040fe20003f66270 */
[----:B------:R-:W-:Y:S02]  /*219b0*/  VIADD R5, R0, 0x10 ;  /* 0x0000001000057836 */ /* 0x000fe40000000000 */
[----:B------:R-:W-:Y:S02]  /*219c0*/  IMAD.MOV.U32 R12, RZ, RZ, 0x2 ;  /* 0x00000002ff0c7424 */ /* 0x000fe400078e00ff */
[----:B0-----:R-:W-:-:S05]  /*219d0*/  IMAD.SHL.U32 R17, R17, 0x8, RZ ;  /* 0x0000000811117824 */ /* 0x001fca00078e00ff */
[----:B------:R-:W-:-:S04]  /*219e0*/  LOP3.LUT R17, R17, 0x38, RZ, 0xc0, !PT ;  /* 0x0000003811117812 */ /* 0x000fc800078ec0ff */
        /* <DEDUP_REMOVED lines=16> */
.L_x_1017:
[----:B------:R-:W-:Y:S01]  /*21af0*/  @!P3 LEA R8, P5, R17, R5, 0x1 ;  /* 0x000000051108b211 */ /* 0x000fe200078a08ff */
[----:B------:R-:W-:-:S04]  /*21b00*/  IMAD.MOV.U32 R13, RZ, RZ, R4 ;  /* 0x000000ffff0d7224 */ /* 0x000fc800078e0004 */
[----:B------:R-:W-:Y:S02]  /*21b10*/  @!P3 IMAD.MOV.U32 R6, RZ, RZ, R8 ;  /* 0x000000ffff06b224 */ /* 0x000fe400078e0008 */
[----:B------:R-:W-:-:S04]  /*21b20*/  @!P3 IMAD.X R5, RZ, RZ, R9, P5 ;  /* 0x000000ffff05b224 */ /* 0x000fc800028e0609 */
[----:B------:R-:W-:Y:S01]  /*21b30*/  @!P3 IMAD.MOV.U32 R7, RZ, RZ, R5 ;  /* 0x000000ffff07b224 */ /* 0x000fe200078e0005 */
[----:B------:R-:W-:Y:S01]  /*21b40*/  IADD3 R5, R0, 0x20, RZ ;  /* 0x0000002000057810 */ /* 0x000fe20007ffe0ff */
[----:B------:R-:W-:-:S07]  /*21b50*/  IMAD.MOV.U32 R8, RZ, RZ, R14 ;  /* 0x000000ffff087224 */ /* 0x000fce00078e000e */
[----:B------:R-:W-:Y:S05]  /*21b60*/  WARPSYNC.COLLECTIVE R15, `(.L_x_1018) ;  /* 0x000000000f087348 */ /* 0x000fea0003c00000 */
[----:B------:R0:W1:Y:S02]  /*21b70*/  SHFL.IDX P6, R14, R13, R12, R11 ;  /* 0x0000000c0d0e7389 */ /* 0x00006400000c000b */
[----:B01----:R-:W-:Y:S01]  /*21b80*/  ENDCOLLECTIVE ;  /* 0x000000000000791b */ /* 0x003fe20003800000 */
.L_x_1018:
[----:B------:R-:W-:Y:S01]  /*21b90*/  @!PT LDS RZ, [RZ] ;  /* 0x00000000fffff984 */ /* 0x000fe20000000800 */
[----:B------:R-:W-:Y:S01]  /*21ba0*/  @!PT LDS RZ, [RZ] ;  /* 0x00000000fffff984 */ /* 0x000fe20000000800 */
[----:B------:R-:W-:Y:S01]  /*21bb0*/  @!PT LDS RZ, [RZ] ;  /* 0x00000000fffff984 */ /* 0x000fe20000000800 */
[----:B------:R0:W-:Y:S04]  /*21bc0*/  @!P3 LDGSTS.E.BYPASS.LTC128B.128 [R10+0x10c00], desc[UR42][R6.64], !P2 ;  /* 0x10c00000060abfae */ /* 0x0001e8000d101d6a */
[----:B------:R0:W-:Y:S04]  /*21bd0*/  @!P3 LDGSTS.E.BYPASS.LTC128B.128 [R10+0x14c00], desc[UR42][R6.64+0x80], !P1 ;  /* 0x14c00080060abfae */ /* 0x0001e8000c901d6a */
[----:B------:R0:W-:Y:S01]  /*21be0*/  @!P3 LDGSTS.E.BYPASS.LTC128B.128 [R10+0x18c00], desc[UR42][R6.64+0x100], !P0 ;  /* 0x18c00100060abfae */ /* 0x0001e2000c101d6a */
[----:B------:R-:W-:Y:S01]  /*21bf0*/  ISETP.GE.AND P3, PT, R5, R2, PT ;  /* 0x000000020500720c */ /* 0x000fe20003f66270 */
[----:B------:R-:W-:-:S02]  /*21c00*/  IMAD.MOV.U32 R13, RZ, RZ, R3 ;  /* 0x000000ffff0d7224 */ /* 0x000fc400078e0003 */
[----:B------:R-:W-:Y:S02]  /*21c10*/  IMAD.MOV.U32 R12, RZ, RZ, 0x3 ;  /* 0x00000003ff0c7424 */ /* 0x000fe400078e00ff */
[----:B------:R-:W-:-:S08]  /*21c20*/  IMAD.MOV.U32 R5, RZ, RZ, R14 ;  /* 0x000000ffff057224 */ /* 0x000fd000078e000e */
[----:B0-----:R-:W-:Y:S05]  /*21c30*/  WARPSYNC.COLLECTIVE R15, `(.L_x_1019) ;  /* 0x000000000f087348 */ /* 0x001fea0003c00000 */
[----:B------:R1:W2:Y:S02]  /*21c40*/  SHFL.IDX P6, R14, R13, R12, R11 ;  /* 0x0000000c0d0e7389 */ /* 0x0002a400000c000b */
[----:B012---:R-:W-:Y:S01]  /*21c50*/  ENDCOLLECTIVE ;  /* 0x000000000000791b */ /* 0x007fe20003800000 */
.L_x_1019:
[----:B------:R-:W-:-:S05]  /*21c60*/  @!P3 LEA R5, P4, R17, R5, 0x1 ;  /* 0x000000051105b211 */ /* 0x000fca00078808ff */
[----:B------:R-:W-:-:S04]  /*21c70*/  @!P3 IMAD.X R6, RZ, RZ, R8, P4 ;  /* 0x000000ffff06b224 */ /* 0x000fc800020e0608 */
[----:B------:R-:W-:Y:S02]  /*21c80*/  @!P3 IMAD.MOV.U32 R7, RZ, RZ, R6 ;  /* 0x000000ffff07b224 */ /* 0x000fe400078e0006 */
[----:B------:R-:W-:Y:S02]  /*21c90*/  @!P3 IMAD.MOV.U32 R6, RZ, RZ, R5 ;  /* 0x000000ffff06b224 */ /* 0x000fe400078e0005 */
[----:B------:R-:W-:Y:S02]  /*21ca0*/  IMAD.MOV.U32 R13, RZ, RZ, R4 ;  /* 0x000000ffff0d7224 */ /* 0x000fe400078e0004 */
[----:B------:R-:W-:Y:S01]  /*21cb0*/  VIADD R5, R0, 0x30 ;  /* 0x0000003000057836 */ /* 0x000fe20000000000 */
        /* <DEDUP_REMOVED lines=11> */
.L_x_1020:
[----:B------:R-:W-:Y:S02]  /*21d70*/  IMAD.MOV.U32 R13, RZ, RZ, R3 ;  /* 0x000000ffff0d7224 */ /* 0x000fe400078e0003 */
[----:B------:R-:W-:Y:S02]  /*21d80*/  IMAD.MOV.U32 R12, RZ, RZ, 0x4 ;  /* 0x00000004ff0c7424 */ /* 0x000fe400078e00ff */
[----:B------:R-:W-:-:S07]  /*21d90*/  IMAD.MOV.U32 R5, RZ, RZ, R14 ;  /* 0x000000ffff057224 */ /* 0x000fce00078e000e */
[----:B------:R-:W-:Y:S05]  /*21da0*/  WARPSYNC.COLLECTIVE R15, `(.L_x_1021) ;  /* 0x000000000f087348 */ /* 0x000fea0003c00000 */
[----:B------:R0:W1:Y:S02]  /*21db0*/  SHFL.IDX P6, R14, R13, R12, R11 ;  /* 0x0000000c0d0e7389 */ /* 0x00006400000c000b */
[----:B01----:R-:W-:Y:S01]  /*21dc0*/  ENDCOLLECTIVE ;  /* 0x000000000000791b */ /* 0x003fe20003800000 */
.L_x_1021:
        /* <DEDUP_REMOVED lines=17> */
.L_x_1022:
[----:B------:R-:W-:Y:S02]  /*21ee0*/  IMAD.MOV.U32 R13, RZ, RZ, R3 ;  /* 0x000000ffff0d7224 */ /* 0x000fe400078e0003 */
[----:B------:R-:W-:Y:S02]  /*21ef0*/  IMAD.MOV.U32 R12, RZ, RZ, 0x5 ;  /* 0x00000005ff0c7424 */ /* 0x000fe400078e00ff */
[----:B------:R-:W-:-:S07]  /*21f00*/  IMAD.MOV.U32 R5, RZ, RZ, R14 ;  /* 0x000000ffff057224 */ /* 0x000fce00078e000e */
[----:B------:R-:W-:Y:S05]  /*21f10*/  WARPSYNC.COLLECTIVE R15, `(.L_x_1023) ;  /* 0x000000000f087348 */ /* 0x000fea0003c00000 */
[----:B------:R0:W1:Y:S02]  /*21f20*/  SHFL.IDX P6, R14, R13, R12, R11 ;  /* 0x0000000c0d0e7389 */ /* 0x00006400000c000b */
[----:B01----:R-:W-:Y:S01]  /*21f30*/  ENDCOLLECTIVE ;  /* 0x000000000000791b */ /* 0x003fe20003800000 */
.L_x_1023:
        /* <DEDUP_REMOVED lines=17> */
.L_x_1024:
[----:B------:R-:W-:Y:S02]  /*22050*/  IMAD.MOV.U32 R13, RZ, RZ, R3 ;  /* 0x000000ffff0d7224 */ /* 0x000fe400078e0003 */
[----:B------:R-:W-:Y:S02]  /*22060*/  IMAD.MOV.U32 R12, RZ, RZ, 0x6 ;  /* 0x00000006ff0c7424 */ /* 0x000fe400078e00ff */
[----:B------:R-:W-:-:S07]  /*22070*/  IMAD.MOV.U32 R5, RZ, RZ, R14 ;  /* 0x000000ffff057224 */ /* 0x000fce00078e000e */
[----:B------:R-:W-:Y:S05]  /*22080*/  WARPSYNC.COLLECTIVE R15, `(.L_x_1025) ;  /* 0x000000000f087348 */ /* 0x000fea0003c00000 */
[----:B------:R0:W1:Y:S02]  /*22090*/  SHFL.IDX P6, R14, R13, R12, R11 ;  /* 0x0000000c0d0e7389 */ /* 0x00006400000c000b */
[----:B01----:R-:W-:Y:S01]  /*220a0*/  ENDCOLLECTIVE ;  /* 0x000000000000791b */ /* 0x003fe20003800000 */
.L_x_1025:
[----:B------:R-:W-:-:S04]  /*220b0*/  @!P3 LEA R5, P4, R17, R5, 0x1 ;  /* 0x000000051105b211 */ /* 0x000fc800078808ff */
[----:B------:R-:W-:-:S05]  /*220c0*/  @!P3 IADD3.X R6, RZ, R6, RZ, P4, !PT ;  /* 0x00000006ff06b210 */ /* 0x000fca00027fe4ff */
[----:B------:R-:W-:Y:S02]  /*220d0*/  @!P3 IMAD.MOV.U32 R7, RZ, RZ, R6 ;  /* 0x000000ffff07b224 */ /* 0x000fe400078e0006 */
[----:B------:R-:W-:Y:S02]  /*220e0*/  @!P3 IMAD.MOV.U32 R6, RZ, RZ, R5 ;  /* 0x000000ffff06b224 */ /* 0x000fe400078e0005 */
[----:B------:R-:W-:-:S03]  /*220f0*/  IMAD.MOV.U32 R13, RZ, RZ, R4 ;  /* 0x000000ffff0d7224 */ /* 0x000fc600078e0004 */
[----:B------:R-:W-:Y:S01]  /*22100*/  @!PT LDS RZ, [RZ] ;  /* 0x00000000fffff984 */ /* 0x000fe20000000800 */
[----:B------:R-:W-:Y:S01]  /*22110*/  @!PT LDS RZ, [RZ] ;  /* 0x00000000fffff984 */ /* 0x000fe20000000800 */
[----:B------:R-:W-:Y:S01]  /*22120*/  @!PT LDS RZ, [RZ] ;  /* 0x00000000fffff984 */ /* 0x000fe20000000800 */
[----:B------:R-:W-:Y:S04]  /*22130*/  @!P3 LDGSTS.E.BYPASS.LTC128B.128 [R10+0x12c00], desc[UR42][R6.64], !P2 ;  /* 0x12c00000060abfae */ /* 0x000fe8000d101d6a */
[----:B------:R-:W-:Y:S04]  /*22140*/  @!P3 LDGSTS.E.BYPASS.LTC128B.128 [R10+0x16c00], desc[UR42][R6.64+0x80], !P1 ;  /* 0x16c00080060abfae */ /* 0x000fe8000c901d6a */
[----:B------:R0:W-:Y:S02]  /*22150*/  @!P3 LDGSTS.E.BYPASS.LTC128B.128 [R10+0x1ac00], desc[UR42][R6.64+0x100], !P0 ;  /* 0x1ac00100060abfae */ /* 0x0001e4000c101d6a */
[----:B0-----:R-:W-:-:S07]  /*22160*/  IMAD.MOV.U32 R6, RZ, RZ, R14 ;  /* 0x000000ffff067224 */ /* 0x001fce00078e000e */
[----:B------:R-:W-:Y:S05]  /*22170*/  WARPSYNC.COLLECTIVE R15, `(.L_x_1026) ;  /* 0x000000000f087348 */ /* 0x000fea0003c00000 */
[----:B------:R0:W1:Y:S02]  /*22180*/  SHFL.IDX P6, R14, R13, R12, R11 ;  /* 0x0000000c0d0e7389 */ /* 0x00006400000c000b */
[----:B01----:R-:W-:Y:S01]  /*22190*/  ENDCOLLECTIVE ;  /* 0x000000000000791b */ /* 0x003fe20003800000 */
.L_x_1026:
[----:B------:R-:W-:-:S05]  /*221a0*/  VIADD R7, R0, 0x60 ;  /* 0x0000006000077836 */ /* 0x000fca0000000000 */
[----:B------:R-:W-:Y:S01]  /*221b0*/  ISETP.GE.AND P4, PT, R7, R2, PT ;  /* 0x000000020700720c */ /* 0x000fe20003f86270 */
[----:B------:R-:W-:Y:S02]  /*221c0*/  IMAD.MOV.U32 R13, RZ, RZ, R3 ;  /* 0x000000ffff0d7224 */ /* 0x000fe400078e0003 */
[----:B------:R-:W-:Y:S02]  /*221d0*/  IMAD.MOV.U32 R12, RZ, RZ, 0x7 ;  /* 0x00000007ff0c7424 */ /* 0x000fe400078e00ff */
[----:B------:R-:W-:-:S08]  /*221e0*/  IMAD.MOV.U32 R5, RZ, RZ, R14 ;  /* 0x000000ffff057224 */ /* 0x000fd000078e000e */
[----:B------:R-:W-:Y:S05]  /*221f0*/  WARPSYNC.COLLECTIVE R15, `(.L_x_1027) ;  /* 0x000000000f087348 */ /* 0x000fea0003c00000 */
[----:B------:R0:W1:Y:S02]  /*22200*/  SHFL.IDX P6, R14, R13, R12, R11 ;  /* 0x0000000c0d0e7389 */ /* 0x00006400000c000b */
[----:B01----:R-:W-:Y:S01]  /*22210*/  ENDCOLLECTIVE ;  /* 0x000000000000791b */ /* 0x003fe20003800000 */
.L_x_1027:
[----:B------:R-:W-:-:S05]  /*22220*/  @!P4 LEA R5, P3, R17, R5, 0x1 ;  /* 0x000000051105c211 */ /* 0x000fca00078608ff */
[----:B------:R-:W-:-:S04]  /*22230*/  @!P4 IMAD.X R6, RZ, RZ, R6, P3 ;  /* 0x000000ffff06c224 */ /* 0x000fc800018e0606 */
[----:B------:R-:W-:Y:S02]  /*22240*/  @!P4 IMAD.MOV.U32 R7, RZ, RZ, R6 ;  /* 0x000000ffff07c224 */ /* 0x000fe400078e0006 */
[----:B------:R-:W-:Y:S02]  /*22250*/  IMAD.MOV.U32 R13, RZ, RZ, R4 ;  /* 0x000000ffff0d7224 */ /* 0x000fe400078e0004 */
[----:B------:R-:W-:-:S05]  /*22260*/  @!P4 IMAD.MOV.U32 R6, RZ, RZ, R5 ;  /* 0x000000ffff06c224 */ /* 0x000fca00078e0005 */
[----:B------:R-:W-:Y:S01]  /*22270*/  @!PT LDS RZ, [RZ] ;  /* 0x00000000fffff984 */ /* 0x000fe20000000800 */
[----:B------:R-:W-:Y:S01]  /*22280*/  @!PT LDS RZ, [RZ] ;  /* 0x00000000fffff984 */ /* 0x000fe20000000800 */
[----:B------:R-:W-:Y:S01]  /*22290*/  @!PT LDS RZ, [RZ] ;  /* 0x00000000fffff984 */ /* 0x000fe20000000800 */
[----:B------:R0:W-:Y:S01]  /*222a0*/  @!P4 LDGSTS.E.BYPASS.LTC128B.128 [R10+0x13400], desc[UR42][R6.64], !P2 ;  /* 0x13400000060acfae */ /* 0x0001e2000d101d6a */
[----:B------:R-:W-:-:S03]  /*222b0*/  IMAD.MOV.U32 R5, RZ, RZ, R14 ;  /* 0x000000ffff057224 */ /* 0x000fc600078e000e */
[----:B------:R0:W-:Y:S04]  /*222c0*/  @!P4 LDGSTS.E.BYPASS.LTC128B.128 [R10+0x17400], desc[UR42][R6.64+0x80], !P1 ;  /* 0x17400080060acfae */ /* 0x0001e8000c901d6a */
[----:B0-----:R-:W-:Y:S05]  /*222d0*/  WARPSYNC.COLLECTIVE R15, `(.L_x_1028) ;  /* 0x000000000f087348 */ /* 0x001fea0003c00000 */
[----:B------:R1:W2:Y:S02]  /*222e0*/  SHFL.IDX P6, R14, R13, R12, R11 ;  /* 0x0000000c0d0e7389 */ /* 0x0002a400000c000b */
[----:B012---:R-:W-:Y:S01]  /*222f0*/  ENDCOLLECTIVE ;  /* 0x000000000000791b */ /* 0x007fe20003800000 */
.L_x_1028:
[----:B------:R-:W-:Y:S01]  /*22300*/  @!PT LDS RZ, [RZ] ;  /* 0x00000000fffff984 */ /* 0x000fe20000000800 */
[----:B------:R-:W-:Y:S01]  /*22310*/  @!PT LDS RZ, [RZ] ;  /* 0x00000000fffff984 */ /* 0x000fe20000000800 */
[----:B------:R-:W-:Y:S01]  /*22320*/  @!PT LDS RZ, [RZ] ;  /* 0x00000000fffff984 */ /* 0x000fe20000000800 */
[----:B------:R0:W-:Y:S01]  /*22330*/  @!P4 LDGSTS.E.BYPASS.LTC128B.128 [R10+0x1b400], desc[UR42][R6.64+0x100], !P0 ;  /* 0x1b400100060acfae */ /* 0x0001e2000c101d6a */
[----:B------:R-:W-:Y:S01]  /*22340*/  IMAD.MOV.U32 R3, RZ, RZ, R14 ;  /* 0x000000ffff037224 */ /* 0x000fe200078e000e */
[----:B------:R-:W-:Y:S06]  /*22350*/  BRA `(.L_x_1029) ;  /* 0xffffffb0000c7947 */ /* 0x000fec000383ffff */
.L_x_890:
[----:B0-----:R-:W3:Y:S02]  /*22360*/  LDL R2, [R1+0x4] ;  /* 0x0000040001027983 */ /* 0x001ee40000100800 */
[----:B---3--:R0:W1:Y:S02]  /*22370*/  SYNCS.PHASECHK.TRANS64.TRYWAIT P0, [R2+URZ+0x34820], R0 ;  /* 0x03482000020075a7 */ /* 0x008064000800017f */
[----:B-1----:R-:W-:Y:S05]  /*22380*/  @!P0 NANOSLEEP.SYNCS 0x989680 ;  /* 0x009896800000895d */ /* 0x002fea0003900000 */
[----:B------:R-:W1:Y:S02]  /*22390*/  @!P0 SYNCS.PHASECHK.TRANS64 P0, [R2+URZ+0x34820], R0 ;  /* 0x03482000020085a7 */ /* 0x000e64000800007f */
[----:B-1----:R-:W-:Y:S05]  /*223a0*/  @!P0 BRA `(.L_x_890) ;  /* 0xfffffffc00ec8947 */ /* 0x002fea000383ffff */
[----:B------:R-:W-:Y:S05]  /*223b0*/  BRA `(.L_x_1030) ;  /* 0xffffffb000907947 */ /* 0x000fea000383ffff */
.L_x_899:
[----:B-1----:R1:W3:Y:S02]  /*223c0*/  SYNCS.PHASECHK.TRANS64.TRYWAIT P0, [R3+URZ+0x34840], R2 ;  /* 0x03484002030075a7 */ /* 0x0022e4000800017f */
[----:B---3--:R-:W-:Y:S05]  /*223d0*/  @!P0 NANOSLEEP.SYNCS 0x989680 ;  /* 0x009896800000895d */ /* 0x008fea0003900000 */
[----:B------:R-:W3:Y:S02]  /*223e0*/  @!P0 SYNCS.PHASECHK.TRANS64 P0, [R3+URZ+0x34840], R2 ;  /* 0x03484002030085a7 */ /* 0x000ee4000800007f */
[----:B---3--:R-:W-:Y:S05]  /*223f0*/  @!P0 BRA `(.L_x_899) ;  /* 0xfffffffc00f08947 */ /* 0x008fea000383ffff */
[----:B------:R-:W-:Y:S05]  /*22400*/  BRA `(.L_x_1031) ;  /* 0xffffffb4005c7947 */ /* 0x000fea000383ffff */
.L_x_906:
[----:B0-----:R0:W1:Y:S02]  /*22410*/  SYNCS.PHASECHK.TRANS64.TRYWAIT P0, [R3+URZ+0x60], R2 ;  /* 0x00006002030075a7 */ /* 0x001064000800017f */
[----:B-1----:R-:W-:Y:S05]  /*22420*/  @!P0 NANOSLEEP.SYNCS 0x989680 ;  /* 0x009896800000895d */ /* 0x002fea0003900000 */
[----:B------:R-:W1:Y:S02]  /*22430*/  @!P0 SYNCS.PHASECHK.TRANS64 P0, [R3+URZ+0x60], R2 ;  /* 0x00006002030085a7 */ /* 0x000e64000800007f */
[----:B-1----:R-:W-:Y:S05]  /*22440*/  @!P0 BRA `(.L_x_906) ;  /* 0xfffffffc00f08947 */ /* 0x002fea000383ffff */
[----:B------:R-:W-:Y:S05]  /*22450*/  BRA `(.L_x_1032) ;  /* 0xffffffb800747947 */ /* 0x000fea000383ffff */
.L_x_915:
[----:B---3--:R3:W4:Y:S02]  /*22460*/  SYNCS.PHASECHK.TRANS64.TRYWAIT P0, [R3+URZ+0x34840], R2 ;  /* 0x03484002030075a7 */ /* 0x008724000800017f */
[----:B----4-:R-:W-:Y:S05]  /*22470*/  @!P0 NANOSLEEP.SYNCS 0x989680 ;  /* 0x009896800000895d */ /* 0x010fea0003900000 */
[----:B------:R-:W4:Y:S02]  /*22480*/  @!P0 SYNCS.PHASECHK.TRANS64 P0, [R3+URZ+0x34840], R2 ;  /* 0x03484002030085a7 */ /* 0x000f24000800007f */
[----:B----4-:R-:W-:Y:S05]  /*22490*/  @!P0 BRA `(.L_x_915) ;  /* 0xfffffffc00f08947 */ /* 0x010fea000383ffff */
[----:B------:R-:W-:Y:S05]  /*224a0*/  BRA `(.L_x_1033) ;  /* 0xffffffc0001c7947 */ /* 0x000fea000383ffff */
.L_x_922:
[----:B--2---:R2:W3:Y:S02]  /*224b0*/  SYNCS.PHASECHK.TRANS64.TRYWAIT P0, [R2+URZ+0x60], R3 ;  /* 0x00006003020075a7 */ /* 0x0044e4000800017f */
[----:B---3--:R-:W-:Y:S05]  /*224c0*/  @!P0 NANOSLEEP.SYNCS 0x989680 ;  /* 0x009896800000895d */ /* 0x008fea0003900000 */
[----:B------:R-:W3:Y:S02]  /*224d0*/  @!P0 SYNCS.PHASECHK.TRANS64 P0, [R2+URZ+0x60], R3 ;  /* 0x00006003020085a7 */ /* 0x000ee4000800007f */
[----:B---3--:R-:W-:Y:S05]  /*224e0*/  @!P0 BRA `(.L_x_922) ;  /* 0xfffffffc00f08947 */ /* 0x008fea000383ffff */
[----:B------:R-:W-:Y:S05]  /*224f0*/  BRA `(.L_x_1034) ;  /* 0xffffffc400347947 */ /* 0x000fea000383ffff */
.L_x_931:
[----:B----4-:R4:W0:Y:S02]  /*22500*/  SYNCS.PHASECHK.TRANS64.TRYWAIT P0, [R2+URZ+0x34840], R3 ;  /* 0x03484003020075a7 */ /* 0x010824000800017f */
[----:B0-----:R-:W-:Y:S05]  /*22510*/  @!P0 NANOSLEEP.SYNCS 0x989680 ;  /* 0x009896800000895d */ /* 0x001fea0003900000 */
[----:B------:R-:W0:Y:S02]  /*22520*/  @!P0 SYNCS.PHASECHK.TRANS64 P0, [R2+URZ+0x34840], R3 ;  /* 0x03484003020085a7 */ /* 0x000e24000800007f */
[----:B0-----:R-:W-:Y:S05]  /*22530*/  @!P0 BRA `(.L_x_931) ;  /* 0xfffffffc00f08947 */ /* 0x001fea000383ffff */
[----:B------:R-:W-:Y:S05]  /*22540*/  BRA `(.L_x_1035) ;  /* 0xffffffc800a87947 */ /* 0x000fea000383ffff */
.L_x_938:
[----:B0-----:R0:W2:Y:S02]  /*22550*/  SYNCS.PHASECHK.TRANS64.TRYWAIT P0, [R2+URZ+0x60], R5 ;  /* 0x00006005020075a7 */ /* 0x0010a4000800017f */
[----:B--2---:R-:W-:Y:S05]  /*22560*/  @!P0 NANOSLEEP.SYNCS 0x989680 ;  /* 0x009896800000895d */ /* 0x004fea0003900000 */
[----:B------:R-:W2:Y:S02]  /*22570*/  @!P0 SYNCS.PHASECHK.TRANS64 P0, [R2+URZ+0x60], R5 ;  /* 0x00006005020085a7 */ /* 0x000ea4000800007f */
[----:B--2---:R-:W-:Y:S05]  /*22580*/  @!P0 BRA `(.L_x_938) ;  /* 0xfffffffc00f08947 */ /* 0x004fea000383ffff */
[----:B------:R-:W-:Y:S05]  /*22590*/  BRA `(.L_x_1036) ;  /* 0xffffffcc00c07947 */ /* 0x000fea000383ffff */
.L_x_949:
[----:B0-----:R0:W2:Y:S02]  /*225a0*/  SYNCS.PHASECHK.TRANS64.TRYWAIT P0, [R0+URZ+0x34860], R2 ;  /* 0x03486002000075a7 */ /* 0x0010a4000800017f */
[----:B--2---:R-:W-:Y:S05]  /*225b0*/  @!P0 NANOSLEEP.SYNCS 0x989680 ;  /* 0x009896800000895d */ /* 0x004fea0003900000 */
[----:B------:R-:W2:Y:S02]  /*225c0*/  @!P0 SYNCS.PHASECHK.TRANS64 P0, [R0+URZ+0x34860], R2 ;  /* 0x03486002000085a7 */ /* 0x000ea4000800007f */
[----:B--2---:R-:W-:Y:S05]  /*225d0*/  @!P0 BRA `(.L_x_949) ;  /* 0xfffffffc00f08947 */ /* 0x004fea000383ffff */
[----:B------:R-:W-:Y:S05]  /*225e0*/  BRA `(.L_x_1037) ;  /* 0xffffffd400187947 */ /* 0x000fea000383ffff */
.L_x_956:
[----:B------:R-:W-:Y:S01]  /*225f0*/  BSSY B0, `(.L_x_1038) ;  /* 0x0000008000007945 */ /* 0x000fe20003800000 */
[----:B------:R-:W-:Y:S02]  /*22600*/  IMAD.MOV.U32 R13, RZ, RZ, R16 ;  /* 0x000000ffff0d7224 */ /* 0x000fe400078e0010 */
[----:B------:R-:W-:Y:S02]  /*22610*/  IMAD.MOV.U32 R12, RZ, RZ, RZ ;  /* 0x000000ffff0c7224 */ /* 0x000fe400078e00ff */
[----:B------:R-:W-:Y:S02]  /*22620*/  IMAD.MOV.U32 R11, RZ, RZ, 0x1f ;  /* 0x0000001fff0b7424 */ /* 0x000fe400078e00ff */
[----:B------:R-:W-:-:S07]  /*22630*/  IMAD.MOV.U32 R15, RZ, RZ, -0x1 ;  /* 0xffffffffff0f7424 */ /* 0x000fce00078e00ff */
[----:B-1--45:R-:W-:Y:S05]  /*22640*/  WARPSYNC.COLLECTIVE R15, `(.L_x_1039) ;  /* 0x000000000f087348 */ /* 0x032fea0003c00000 */
[----:B------:R0:W2:Y:S02]  /*22650*/  SHFL.IDX P6, R14, R13, R12, R11 ;  /* 0x0000000c0d0e7389 */ /* 0x0000a400000c000b */
[----:B012-45:R-:W-:Y:S01]  /*22660*/  ENDCOLLECTIVE ;  /* 0x000000000000791b */ /* 0x037fe20003800000 */
.L_x_1039:
[----:B------:R-:W-:Y:S05]  /*22670*/  BSYNC B0 ;  /* 0x0000000000007941 */ /* 0x000fea0003800000 */
.L_x_1038:
        /* <DEDUP_REMOVED lines=9> */
.L_x_1040:
[----:B------:R-:W-:Y:S02]  /*22710*/  ULDC UR4, c[0x0][0xc3c] ;  /* 0x00030f0000047ab9 */ /* 0x000fe40000000800 */
[----:B------:R-:W-:-:S13]  /*22720*/  ISETP.GE.OR P1, PT, R5, UR4, !P0 ;  /* 0x0000000405007c0c */ /* 0x000fda000c726670 */
[----:B------:R-:W0:Y:S01]  /*22730*/  @!P1 LDC.64 R2, c[0x0][0xc80] ;  /* 0x00032000ff029b82 */ /* 0x000e220000000a00 */
[----:B------:R-:W-:Y:S02]  /*22740*/  IMAD.MOV.U32 R11, RZ, RZ, RZ ;  /* 0x000000ffff0b7224 */ /* 0x000fe400078e00ff */
[----:B------:R-:W-:Y:S02]  /*22750*/  IMAD.MOV.U32 R4, RZ, RZ, R14 ;  /* 0x000000ffff047224 */ /* 0x000fe400078e000e */
        /* <DEDUP_REMOVED lines=13> */
.L_x_1041:
[----:B------:R-:W-:Y:S02]  /*22830*/  IMAD.MOV.U32 R12, RZ, RZ, 0x2 ;  /* 0x00000002ff0c7424 */ /* 0x000fe400078e00ff */
[----:B------:R-:W-:-:S05]  /*22840*/  IMAD.MOV.U32 R3, RZ, RZ, R14 ;  /* 0x000000ffff037224 */ /* 0x000fca00078e000e */
[----:B------:R-:W-:-:S04]  /*22850*/  SEL R3, R3, RZ, P1 ;  /* 0x000000ff03037207 */ /* 0x000fc80000800000 */
[----:B------:R-:W-:-:S05]  /*22860*/  IADD3 R3, R2, R3, RZ ;  /* 0x0000000302037210 */ /* 0x000fca0007ffe0ff */
[----:B------:R-:W-:-:S07]  /*22870*/  IMAD.MOV.U32 R13, RZ, RZ, R3 ;  /* 0x000000ffff0d7224 */ /* 0x000fce00078e0003 */
[----:B------:R-:W-:Y:S05]  /*22880*/  WARPSYNC.COLLECTIVE R15, `(.L_x_1042) ;  /* 0x000000000f087348 */ /* 0x000fea0003c00000 */
[----:B------:R0:W1:Y:S02]  /*22890*/  SHFL.UP P6, R14, R13, R12, R11 ;  /* 0x0400000c0d0e7389 */ /* 0x00006400000c000b */
[----:B01----:R-:W-:Y:S01]  /*228a0*/  ENDCOLLECTIVE ;  /* 0x000000000000791b */ /* 0x003fe20003800000 */
.L_x_1042:
        /* <DEDUP_REMOVED lines=8> */
.L_x_1043:
        /* <DEDUP_REMOVED lines=8> */
.L_x_1044:
        /* <DEDUP_REMOVED lines=8> */
.L_x_1045:
        /* <DEDUP_REMOVED lines=9> */
.L_x_1046:
[----:B------:R-:W-:Y:S01]  /*22ac0*/  IMAD.MOV.U32 R6, RZ, RZ, R14 ;  /* 0x000000ffff067224 */ /* 0x000fe200078e000e */
[----:B------:R-:W-:Y:S06]  /*22ad0*/  BRA `(.L_x_1047) ;  /* 0xffffffd4009c7947 */ /* 0x000fec000383ffff */
.L_x_961:
[----:B------:R-:W-:Y:S01]  /*22ae0*/  BSSY B0, `(.L_x_1048) ;  /* 0x0000008000007945 */ /* 0x000fe20003800000 */
[----:B-----5:R-:W-:Y:S02]  /*22af0*/  IMAD.MOV.U32 R13, RZ, RZ, R2 ;  /* 0x000000ffff0d7224 */ /* 0x020fe400078e0002 */
[----:B------:R-:W-:Y:S02]  /*22b00*/  IMAD.MOV.U32 R12, RZ, RZ, 0x1 ;  /* 0x00000001ff0c7424 */ /* 0x000fe400078e00ff */
[----:B------:R-:W-:Y:S02]  /*22b10*/  IMAD.MOV.U32 R11, RZ, RZ, RZ ;  /* 0x000000ffff0b7224 */ /* 0x000fe400078e00ff */
[----:B------:R-:W-:-:S07]  /*22b20*/  IMAD.MOV.U32 R15, RZ, RZ, -0x1 ;  /* 0xffffffffff0f7424 */ /* 0x000fce00078e00ff */
[----:B01----:R-:W-:Y:S05]  /*22b30*/  WARPSYNC.COLLECTIVE R15, `(.L_x_1049) ;  /* 0x000000000f087348 */ /* 0x003fea0003c00000 */
[----:B------:R2:W3:Y:S02]  /*22b40*/  SHFL.UP P6, R14, R13, R12, R11 ;  /* 0x0400000c0d0e7389 */ /* 0x0004e400000c000b */
[----:B0123--:R-:W-:Y:S01]  /*22b50*/  ENDCOLLECTIVE ;  /* 0x000000000000791b */ /* 0x00ffe20003800000 */
.L_x_1049:
[----:B------:R-:W-:Y:S05]  /*22b60*/  BSYNC B0 ;  /* 0x0000000000007941 */ /* 0x000fea0003800000 */
.L_x_1048:
[----:B------:R-:W-:Y:S02]  /*22b70*/  IMAD.MOV.U32 R3, RZ, RZ, R14 ;  /* 0x000000ffff037224 */ /* 0x000fe400078e000e */
[----:B------:R-:W-:Y:S02]  /*22b80*/  IMAD.MOV.U32 R12, RZ, RZ, 0x2 ;  /* 0x00000002ff0c7424 */ /* 0x000fe400078e00ff */
[----:B------:R-:W-:Y:S01]  /*22b90*/  IMAD.MOV.U32 R11, RZ, RZ, RZ ;  /* 0x000000ffff0b7224 */ /* 0x000fe200078e00ff */
[----:B------:R-:W-:Y:S01]  /*22ba0*/  SEL R3, R3, RZ, P1 ;  /* 0x000000ff03037207 */ /* 0x000fe20000800000 */
[----:B------:R-:W-:-:S04]  /*22bb0*/  IMAD.MOV.U32 R15, RZ, RZ, -0x1 ;  /* 0xffffffffff0f7424 */ /* 0x000fc800078e00ff */
[----:B------:R-:W-:-:S04]  /*22bc0*/  IMAD.IADD R3, R2, 0x1, R3 ;  /* 0x0000000102037824 */ /* 0x000fc800078e0203 */
[----:B------:R-:W-:-:S07]  /*22bd0*/  IMAD.MOV.U32 R13, RZ, RZ, R3 ;  /* 0x000000ffff0d7224 */ /* 0x000fce00078e0003 */
[----:B------:R-:W-:Y:S05]  /*22be0*/  WARPSYNC.COLLECTIVE R15, `(.L_x_1050) ;  /* 0x000000000f087348 */ /* 0x000fea0003c00000 */
[----:B------:R0:W1:Y:S02]  /*22bf0*/  SHFL.UP P6, R14, R13, R12, R11 ;  /* 0x0400000c0d0e7389 */ /* 0x00006400000c000b */
[----:B01----:R-:W-:Y:S01]  /*22c00*/  ENDCOLLECTIVE ;  /* 0x000000000000791b */ /* 0x003fe20003800000 */
.L_x_1050:
[----:B------:R-:W-:Y:S02]  /*22c10*/  IMAD.MOV.U32 R12, RZ, RZ, 0x4 ;  /* 0x00000004ff0c7424 */ /* 0x000fe400078e00ff */
[----:B------:R-:W-:-:S05]  /*22c20*/  IMAD.MOV.U32 R5, RZ, RZ, R14 ;  /* 0x000000ffff057224 */ /* 0x000fca00078e000e */
[----:B------:R-:W-:-:S05]  /*22c30*/  SEL R5, R5, RZ, P2 ;  /* 0x000000ff05057207 */ /* 0x000fca0001000000 */
[----:B------:R-:W-:-:S05]  /*22c40*/  IMAD.IADD R3, R3, 0x1, R5 ;  /* 0x0000000103037824 */ /* 0x000fca00078e0205 */
[----:B------:R-:W-:-:S07]  /*22c50*/  MOV R13, R3 ;  /* 0x00000003000d7202 */ /* 0x000fce0000000f00 */
[----:B------:R-:W-:Y:S05]  /*22c60*/  WARPSYNC.COLLECTIVE R15, `(.L_x_1051) ;  /* 0x000000000f087348 */ /* 0x000fea0003c00000 */
[----:B------:R0:W1:Y:S02]  /*22c70*/  SHFL.UP P6, R14, R13, R12, R11 ;  /* 0x0400000c0d0e7389 */ /* 0x00006400000c000b */
[----:B01----:R-:W-:Y:S01]  /*22c80*/  ENDCOLLECTIVE ;  /* 0x000000000000791b */ /* 0x003fe20003800000 */
.L_x_1051:
        /* <DEDUP_REMOVED lines=8> */
.L_x_1052:
        /* <DEDUP_REMOVED lines=8> */
.L_x_1053:
        /* <DEDUP_REMOVED lines=9> */
.L_x_1054:
[----:B------:R-:W-:Y:S01]  /*22e20*/  IMAD.MOV.U32 R6, RZ, RZ, R14 ;  /* 0x000000ffff067224 */ /* 0x000fe200078e000e */
[----:B------:R-:W-:Y:S06]  /*22e30*/  BRA `(.L_x_1055) ;  /* 0xffffffd400607947 */ /* 0x000fec000383ffff */
.L_x_963:
[----:B------:R-:W-:Y:S01]  /*22e40*/  BSSY B0, `(.L_x_1056) ;  /* 0x0000006000007945 */ /* 0x000fe20003800000 */
[----:B------:R-:W-:Y:S01]  /*22e50*/  PLOP3.LUT P6, PT, P6, PT, PT, 0x8, 0x0 ;  /* 0x000000000000781c */ /* 0x000fe200037ce170 */
[----:B------:R-:W-:-:S12]  /*22e60*/  IMAD.MOV.U32 R15, RZ, RZ, -0x1 ;  /* 0xffffffffff0f7424 */ /* 0x000fd800078e00ff */
[----:B01---5:R-:W-:Y:S05]  /*22e70*/  WARPSYNC.COLLECTIVE R15, `(.L_x_1057) ;  /* 0x000000000f087348 */ /* 0x023fea0003c00000 */
[----:B------:R-:W-:Y:S01]  /*22e80*/  VOTE.ANY R14, PT, P6 ;  /* 0x00000000000e7806 */ /* 0x000fe200030e0100 */
[----:B01---5:R-:W-:Y:S06]  /*22e90*/  ENDCOLLECTIVE ;  /* 0x000000000000791b */ /* 0x023fec0003800000 */
.L_x_1057:
[----:B------:R-:W-:Y:S05]  /*22ea0*/  BSYNC B0 ;  /* 0x0000000000007941 */ /* 0x000fea0003800000 */
.L_x_1056:
        /* <DEDUP_REMOVED lines=9> */
.L_x_1058:
[----:B------:R-:W-:Y:S01]  /*22f40*/  IMAD.MOV.U32 R17, RZ, RZ, R14 ;  /* 0x000000ffff117224 */ /* 0x000fe200078e000e */
[----:B------:R-:W-:Y:S06]  /*22f50*/  BRA `(.L_x_1059) ;  /* 0xffffffd400507947 */ /* 0x000fec000383ffff */
.L_x_965:
[----:B------:R-:W-:Y:S01]  /*22f60*/  BSSY B0, `(.L_x_1060) ;  /* 0x0000007000007945 */ /* 0x000fe20003800000 */
[----:B------:R-:W-:Y:S02]  /*22f70*/  IMAD.MOV.U32 R13, RZ, RZ, R5 ;  /* 0x000000ffff0d7224 */ /* 0x000fe400078e0005 */
[----:B------:R-:W-:Y:S02]  /*22f80*/  IMAD.MOV.U32 R11, RZ, RZ, 0x1f ;  /* 0x0000001fff0b7424 */ /* 0x000fe400078e00ff */
[----:B------:R-:W-:-:S07]  /*22f90*/  IMAD.MOV.U32 R15, RZ, RZ, -0x1 ;  /* 0xffffffffff0f7424 */ /* 0x000fce00078e00ff */
[----:B01-3-5:R-:W-:Y:S05]  /*22fa0*/  WARPSYNC.COLLECTIVE R15, `(.L_x_1061) ;  /* 0x000000000f087348 */ /* 0x02bfea0003c00000 */
[----:B------:R2:W4:Y:S02]  /*22fb0*/  SHFL.IDX P6, R14, R13, R12, R11 ;  /* 0x0000000c0d0e7389 */ /* 0x00052400000c000b */
[----:B012345:R-:W-:Y:S01]  /*22fc0*/  ENDCOLLECTIVE ;  /* 0x000000000000791b */ /* 0x03ffe20003800000 */
.L_x_1061:
[----:B------:R-:W-:Y:S05]  /*22fd0*/  BSYNC B0 ;  /* 0x0000000000007941 */ /* 0x000fea0003800000 */
.L_x_1060:
[----:B------:R-:W-:Y:S01]  /*22fe0*/  IMAD.MOV.U32 R2, RZ, RZ, R14 ;  /* 0x000000ffff027224 */ /* 0x000fe200078e000e */
[----:B------:R-:W-:Y:S06]  /*22ff0*/  BRA `(.L_x_964) ;  /* 0xffffffd400447947 */ /* 0x000fec000383ffff */
.L_x_969:
[----:B0-----:R0:W1:Y:S02]  /*23000*/  SYNCS.PHASECHK.TRANS64.TRYWAIT P0, [R0+URZ+0x34820], R3 ;  /* 0x03482003000075a7 */ /* 0x001064000800017f */
[----:B-1----:R-:W-:Y:S05]  /*23010*/  @!P0 NANOSLEEP.SYNCS 0x989680 ;  /* 0x009896800000895d */ /* 0x002fea0003900000 */
[----:B------:R-:W1:Y:S02]  /*23020*/  @!P0 SYNCS.PHASECHK.TRANS64 P0, [R0+URZ+0x34820], R3 ;  /* 0x03482003000085a7 */ /* 0x000e64000800007f */
[----:B-1----:R-:W-:Y:S05]  /*23030*/  @!P0 BRA `(.L_x_969) ;  /* 0xfffffffc00f08947 */ /* 0x002fea000383ffff */
[----:B------:R-:W-:Y:S05]  /*23040*/  BRA `(.L_x_1062) ;  /* 0xffffffd800387947 */ /* 0x000fea000383ffff */
.L_x_970:
[----:B------:R-:W1:Y:S01]  /*23050*/  S2R R2, SR_TID.X ;  /* 0x0000000000027919 */ /* 0x000e620000002100 */
[----:B------:R-:W-:Y:S01]  /*23060*/  BSSY B0, `(.L_x_1063) ;  /* 0x000000a000007945 */ /* 0x000fe20003800000 */
[----:B------:R-:W-:Y:S02]  /*23070*/  IMAD.MOV.U32 R12, RZ, RZ, RZ ;  /* 0x000000ffff0c7224 */ /* 0x000fe400078e00ff */
[----:B------:R-:W-:Y:S02]  /*23080*/  IMAD.MOV.U32 R11, RZ, RZ, 0x1f ;  /* 0x0000001fff0b7424 */ /* 0x000fe400078e00ff */
[----:B------:R-:W-:Y:S01]  /*23090*/  IMAD.MOV.U32 R15, RZ, RZ, -0x1 ;  /* 0xffffffffff0f7424 */ /* 0x000fe200078e00ff */
[----:B-1----:R-:W-:-:S04]  /*230a0*/  SHF.R.U32.HI R2, RZ, 0x5, R2 ;  /* 0x00000005ff027819 */ /* 0x002fc80000011602 */
[----:B------:R-:W-:-:S05]  /*230b0*/  LOP3.LUT R2, R2, 0x3, RZ, 0xc0, !PT ;  /* 0x0000000302027812 */ /* 0x000fca00078ec0ff */
[----:B------:R-:W-:-:S07]  /*230c0*/  IMAD.MOV.U32 R13, RZ, RZ, R2 ;  /* 0x000000ffff0d7224 */ /* 0x000fce00078e0002 */
[----:B0---45:R-:W-:Y:S05]  /*230d0*/  WARPSYNC.COLLECTIVE R15, `(.L_x_1064) ;  /* 0x000000000f087348 */ /* 0x031fea0003c00000 */
[----:B------:R1:W2:Y:S02]  /*230e0*/  SHFL.IDX P6, R14, R13, R12, R11 ;  /* 0x0000000c0d0e7389 */ /* 0x0002a400000c000b */
[----:B012-45:R-:W-:Y:S01]  /*230f0*/  ENDCOLLECTIVE ;  /* 0x000000000000791b */ /* 0x037fe20003800000 */
.L_x_1064:
[----:B------:R-:W-:Y:S05]  /*23100*/  BSYNC B0 ;  /* 0x0000000000007941 */ /* 0x000fea0003800000 */
.L_x_1063:
[----:B------:R-:W-:Y:S05]  /*23110*/  BRA `(.L_x_1065) ;  /* 0xffffffd800207947 */ /* 0x000fea000383ffff */
.L_x_971:
[----:B------:R-:W-:Y:S01]  /*23120*/  BSSY B0, `(.L_x_1066) ;  /* 0x0000006000007945 */ /* 0x000fe20003800000 */
[----:B------:R-:W-:-:S07]  /*23130*/  IMAD.MOV.U32 R15, RZ, RZ, -0x1 ;  /* 0xffffffffff0f7424 */ /* 0x000fce00078e00ff */
[----:B01--45:R-:W-:Y:S05]  /*23140*/  WARPSYNC.COLLECTIVE R15, `(.L_x_1067) ;  /* 0x000000000f0c7348 */ /* 0x033fea0003c00000 */
[----:B------:R-:W-:Y:S02]  /*23150*/  ELECT P6, UR62, PT ;  /* 0x00000000003e782f */ /* 0x000fe400038c0000 */
[----:B------:R-:W-:Y:S01]  /*23160*/  MOV R14, UR62 ;  /* 0x0000003e000e7c02 */ /* 0x000fe20008000f00 */
[----:B01--45:R-:W-:Y:S10]  /*23170*/  ENDCOLLECTIVE ;  /* 0x000000000000791b */ /* 0x033ff40003800000 */
.L_x_1067:
[----:B------:R-:W-:Y:S05]  /*23180*/  BSYNC B0 ;  /* 0x0000000000007941 */ /* 0x000fea0003800000 */
.L_x_1066:
[----:B------:R-:W-:Y:S05]  /*23190*/  BRA `(.L_x_1068) ;  /* 0xffffffd800147947 */ /* 0x000fea000383ffff */
.L_x_973:
[----:B0-----:R0:W1:Y:S02]  /*231a0*/  SYNCS.PHASECHK.TRANS64.TRYWAIT P0, [R6+URZ], R5 ;  /* 0x00000005060075a7 */ /* 0x001064000800017f */
[----:B-1----:R-:W-:Y:S05]  /*231b0*/  @!P0 NANOSLEEP.SYNCS 0x989680 ;  /* 0x009896800000895d */ /* 0x002fea0003900000 */
[----:B------:R-:W1:Y:S02]  /*231c0*/  @!P0 SYNCS.PHASECHK.TRANS64 P0, [R6+URZ], R5 ;  /* 0x00000005060085a7 */ /* 0x000e64000800007f */
[----:B-1----:R-:W-:Y:S05]  /*231d0*/  @!P0 BRA `(.L_x_973) ;  /* 0xfffffffc00f08947 */ /* 0x002fea000383ffff */
[----:B------:R-:W-:Y:S05]  /*231e0*/  BRA `(.L_x_1069) ;  /* 0xffffffd800587947 */ /* 0x000fea000383ffff */
.L_x_974:
[----:B-1----:R1:W2:Y:S02]  /*231f0*/  SYNCS.PHASECHK.TRANS64.TRYWAIT P0, [R7+URZ], R2 ;  /* 0x00000002070075a7 */ /* 0x0022a4000800017f */
[----:B--2---:R-:W-:Y:S05]  /*23200*/  @!P0 NANOSLEEP.SYNCS 0x989680 ;  /* 0x009896800000895d */ /* 0x004fea0003900000 */
[----:B------:R-:W2:Y:S02]  /*23210*/  @!P0 SYNCS.PHASECHK.TRANS64 P0, [R7+URZ], R2 ;  /* 0x00000002070085a7 */ /* 0x000ea4000800007f */
[----:B--2---:R-:W-:Y:S05]  /*23220*/  @!P0 BRA `(.L_x_974) ;  /* 0xfffffffc00f08947 */ /* 0x004fea000383ffff */
[----:B------:R-:W-:Y:S05]  /*23230*/  BRA `(.L_x_1070) ;  /* 0xffffffd8004c7947 */ /* 0x000fea000383ffff */
.L_x_976:
[----:B--2---:R2:W3:Y:S02]  /*23240*/  SYNCS.PHASECHK.TRANS64.TRYWAIT P0, [R4+URZ], R5 ;  /* 0x00000005040075a7 */ /* 0x0044e4000800017f */
[----:B---3--:R-:W-:Y:S05]  /*23250*/  @!P0 NANOSLEEP.SYNCS 0x989680 ;  /* 0x009896800000895d */ /* 0x008fea0003900000 */
[----:B------:R-:W3:Y:S02]  /*23260*/  @!P0 SYNCS.PHASECHK.TRANS64 P0, [R4+URZ], R5 ;  /* 0x00000005040085a7 */ /* 0x000ee4000800007f */
[----:B---3--:R-:W-:Y:S05]  /*23270*/  @!P0 BRA `(.L_x_976) ;  /* 0xfffffffc00f08947 */ /* 0x008fea000383ffff */
[----:B------:R-:W-:Y:S05]  /*23280*/  BRA `(.L_x_1071) ;  /* 0xffffffd800547947 */ /* 0x000fea000383ffff */
.L_x_1072:
        /* <DEDUP_REMOVED lines=15> */
.L_x_3196:


//--------------------- .text._ZN7cutlass13device_kernelIN5flash11enable_sm90INS1_16FlashAttnFwdSm90INS1_25CollectiveMainloopFwdSm90ILi2EN4cute5tupleIJNS5_1CILi1EEES8_S8_EEENS6_IJNS7_ILi128EEENS7_ILi96EEENS7_ILi192EEEEEELi128ENS_10bfloat16_tEfNS_4arch4Sm90ELb0ELb1ELb1ELb0ELb0ELb0ELb0ELb1ELb1ELb1ELb0ELb0EEENS1_21CollectiveEpilogueFwdINS6_IJSA_SA_SB_EEES9_SE_SG_Li256ELb0ELb1ELb0ELb0EEENS1_30DynamicPersistentTileSchedulerILi256ELi128ELb0ELb1ELb1EEEEEEEEEvNT_6ParamsE --------------------------
	.section	.text._ZN7cutlass13device_kernelIN5flash11enable_sm90INS1_16FlashAttnFwdSm90INS1_25CollectiveMainloopFwdSm90ILi2EN4cute5tupleIJNS5_1CILi1EEES8_S8_EEENS6_IJNS7_ILi128EEENS7_ILi96EEENS7_ILi192EEEEEELi128ENS_10bfloat16_tEfNS_4arch4Sm90ELb0ELb1ELb1ELb0ELb0ELb0ELb0ELb1ELb1ELb1ELb0ELb0EEENS1_21CollectiveEpilogueFwdINS6_IJSA_SA_SB_EEES9_SE_SG_Li256ELb0ELb1ELb0ELb0EEENS1_30DynamicPersistentTileSchedulerILi256ELi128ELb0ELb1ELb1EEEEEEEEEvNT_6ParamsE,"ax",@progbits
	.align	128
.text._ZN7cutlass13device_kernelIN5flash11enable_sm90INS1_16FlashAttnFwdSm90INS1_25CollectiveMainloopFwdSm90ILi2EN4cute5tupleIJNS5_1CILi1EEES8_S8_EEENS6_IJNS7_ILi128EEENS7_ILi96EEENS7_ILi192EEEEEELi128ENS_10bfloat16_tEfNS_4arch4Sm90ELb0ELb1ELb1ELb0ELb0ELb0ELb0ELb1ELb1ELb1ELb0ELb0EEENS1_21CollectiveEpilogueFwdINS6_IJSA_SA_SB_EEES9_SE_SG_Li256ELb0ELb1ELb0ELb0EEENS1_30DynamicPersistentTileSchedulerILi256ELi128ELb0ELb1ELb1EEEEEEEEEvNT_6ParamsE:
        .type           _ZN7cutlass13device_kernelIN5flash11enable_sm90INS1_16FlashAttnFwdSm90INS1_25CollectiveMainloopFwdSm90ILi2EN4cute5tupleIJNS5_1CILi1EEES8_S8_EEENS6_IJNS7_ILi128EEENS7_ILi96EEENS7_ILi192EEEEEELi128ENS_10bfloat16_tEfNS_4arch4Sm90ELb0ELb1ELb1ELb0ELb0ELb0ELb0ELb1ELb1ELb1ELb0ELb0EEENS1_21CollectiveEpilogueFwdINS6_IJSA_SA_SB_EEES9_SE_SG_Li256ELb0ELb1ELb0ELb0EEENS1_30DynamicPersistentTileSchedulerILi256ELi128ELb0ELb1ELb1EEEEEEEEEvNT_6ParamsE,@function
        .size           _ZN7cutlass13device_kernelIN5flash11enable_sm90INS1_16FlashAttnFwdSm90INS1_25CollectiveMainloopFwdSm90ILi2EN4cute5tupleIJNS5_1CILi1EEES8_S8_EEENS6_IJNS7_ILi128EEENS7_ILi96EEENS7_ILi192EEEEEELi128ENS_10bfloat16_tEfNS_4arch4Sm90ELb0ELb1ELb1ELb0ELb0ELb0ELb0ELb1ELb1ELb1ELb0ELb0EEENS1_21CollectiveEpilogueFwdINS6_IJSA_SA_SB_EEES9_SE_SG_Li256ELb0ELb1ELb0ELb0EEENS1_30DynamicPersistentTileSchedulerILi256ELi128ELb0ELb1ELb1EEEEEEEEEvNT_6ParamsE,(.L_x_3197 - _ZN7cutlass13device_kernelIN5flash11enable_sm90INS1_16FlashAttnFwdSm90INS1_25CollectiveMainloopFwdSm90ILi2EN4cute5tupleIJNS5_1CILi1EEES8_S8_EEENS6_IJNS7_ILi128EEENS7_ILi96EEENS7_ILi192EEEEEELi128ENS_10bfloat16_tEfNS_4arch4Sm90ELb0ELb1ELb1ELb0ELb0ELb0ELb0ELb1ELb1ELb1ELb0ELb0EEENS1_21CollectiveEpilogueFwdINS6_IJSA_SA_SB_EEES9_SE_SG_Li256ELb0ELb1ELb0ELb0EEENS1_30DynamicPersistentTileSchedulerILi256ELi128ELb0ELb1ELb1EEEEEEEEEvNT_6ParamsE)
        .other          _ZN7cutlass13device_kernelIN5flash11enable_sm90INS1_16FlashAttnFwdSm90INS1_25CollectiveMainloopFwdSm90ILi2EN4cute5tupleIJNS5_1CILi1EEES8_S8_EEENS6_IJNS7_ILi128EEENS7_ILi96EEENS7_ILi192EEEEEELi128ENS_10bfloat16_tEfNS_4arch4Sm90ELb0ELb1ELb1ELb0ELb0ELb0ELb0ELb1ELb1ELb1ELb0ELb0EEENS1_21CollectiveEpilogueFwdINS6_IJSA_SA_SB_EEES9_SE_SG_Li256ELb0ELb1ELb0ELb0EEENS1_30DynamicPersistentTileSchedulerILi256ELi128ELb0ELb1ELb1EEEEEEEEEvNT_6ParamsE,@"STO_CUDA_ENTRY STV_DEFAULT"
_ZN7cutlass13device_kernelIN5flash11enable_sm90INS1_16FlashAttnFwdSm90INS1_25CollectiveMainloopFwdSm90ILi2EN4cute5tupleIJNS5_1CILi1EEES8_S8_EEENS6_IJNS7_ILi128EEENS7_ILi96EEENS7_ILi192EEEEEELi128ENS_10bfloat16_tEfNS_4arch4Sm90ELb0ELb1ELb1ELb0ELb0ELb0ELb0ELb1ELb1ELb1ELb0ELb0EEENS1_21CollectiveEpilogueFwdINS6_IJSA_SA_SB_EEES9_SE_SG_Li256ELb0ELb1ELb0ELb0EEENS1_30DynamicPersistentTileSchedulerILi256ELi128ELb0ELb1ELb1EEEEEEEEEvNT_6ParamsE:
        /* <DEDUP_REMOVED lines=18> */
.L_x_1074:
[----:B------:R-:W-:Y:S05]  /*0120*/  BSYNC B0 ;  /* 0x0000000000007941 */ /* 0x000fea0003800000 */
.L_x_1073:
        /* <DEDUP_REMOVED lines=41> */
.L_x_1075:
        /* <DEDUP_REMOVED lines=22> */
.L_x_1076:
        /* <DEDUP_REMOVED lines=18> */
.L_x_1077:
        /* <DEDUP_REMOVED lines=22> */
.L_x_1078:
        /* <DEDUP_REMOVED lines=22> */
.L_x_1079:
        /* <DEDUP_REMOVED lines=8> */
.L_x_1081:
[----:B------:R-:W-:-:S08]  /*0980*/  NOP ;  /* 0x0000000000007918 */ /* 0x000fd00000000000 */
[----:B------:R-:W1:Y:S02]  /*0990*/  USETMAXREG.TRY_ALLOC.CTAPOOL UP0, 0xf0 ;  /* 0x000000f0000079c8 */ /* 0x000e640008000600 */
[----:B-1----:R-:W-:-:S13]  /*09a0*/  PLOP3.LUT P0, PT, PT, PT, UP0, 0x80, 0x0 ;  /* 0x000000000000781c */ /* 0x002fda0003f0f008 */
[----:B------:R-:W-:Y:S05]  /*09b0*/  @!P0 BRA `(.L_x_1081) ;  /* 0xfffffffc00f08947 */ /* 0x000fea000383ffff */
[----:B------:R-:W1:Y:S08]  /*09c0*/  S2UR UR4, SR_CTAID.X ;  /* 0x00000000000479c3 */ /* 0x000e700000002500 */
[----:B------:R-:W-:Y:S08]  /*09d0*/  BAR.ARV 0x4, 0x180 ;  /* 0x0106000000007b1d */ /* 0x000ff00000002000 */
[----:B------:R-:W1:Y:S08]  /*09e0*/  LDC R0, c[0x0][0xc38] ;  /* 0x00030e00ff007b82 */ /* 0x000e700000000800 */
[----:B------:R-:W-:Y:S06]  /*09f0*/  BAR.ARV 0x8, 0x180 ;  /* 0x0206000000007b1d */ /* 0x000fec0000002000 */
[----:B-1----:R-:W-:-:S13]  /*0a00*/  ISETP.LE.AND P0, PT, R0, UR4, PT ;  /* 0x0000000400007c0c */ /* 0x002fda000bf03270 */
[----:B------:R-:W-:Y:S05]  /*0a10*/  @P0 EXIT ;  /* 0x000000000000094d */ /* 0x000fea0003800000 */
[----:B------:R-:W2:Y:S01]  /*0a20*/  LDL R3, [R1+0x1c] ;  /* 0x00001c0001037983 */ /* 0x000ea20000100800 */
[----:B------:R-:W-:Y:S01]  /*0a30*/  IMAD.MOV.U32 R165, RZ, RZ, RZ ;  /* 0x000000ffffa57224 */ /* 0x000fe200078e00ff */
[----:B------:R-:W-:Y:S01]  /*0a40*/  UMOV UR36, URZ ;  /* 0x0000003f00247c82 */ /* 0x000fe20008000000 */
[----:B------:R-:W-:Y:S01]  /*0a50*/  UMOV UR37, URZ ;  /* 0x0000003f00257c82 */ /* 0x000fe20008000000 */
[----:B0-----:R-:W0:Y:S02]  /*0a60*/  S2R R2, SR_TID.X ;  /* 0x0000000000027919 */ /* 0x001e240000002100 */
[----:B0-----:R-:W-:Y:S01]  /*0a70*/  VIADD R172, R2, 0xffffff80 ;  /* 0xffffff8002ac7836 */ /* 0x001fe20000000000 */
[----:B--2---:R-:W-:-:S04]  /*0a80*/  R2UR UR5, R3 ;  /* 0x00000000030572ca */ /* 0x004fc800000e0000 */
[----:B------:R-:W-:-:S04]  /*0a90*/  SHF.R.S32.HI R3, RZ, 0x1f, R172 ;  /* 0x0000001fff037819 */ /* 0x000fc800000114ac */
[CC--:B------:R-:W-:Y:S02]  /*0aa0*/  LEA.HI R0, R3.reuse, R172.reuse, RZ, 0x7 ;  /* 0x000000ac03007211 */ /* 0x0c0fe400078f38ff */
[CC--:B------:R-:W-:Y:S02]  /*0ab0*/  LEA.HI R2, R3.reuse, R172.reuse, RZ, 0x4 ;  /* 0x000000ac03027211 */ /* 0x0c0fe400078f20ff */
[----:B------:R-:W-:Y:S02]  /*0ac0*/  LOP3.LUT R5, R0, 0xffffff80, RZ, 0xc0, !PT ;  /* 0xffffff8000057812 */ /* 0x000fe400078ec0ff */
[----:B------:R-:W-:Y:S01]  /*0ad0*/  SHF.R.S32.HI R7, RZ, 0x4, R2 ;  /* 0x00000004ff077819 */ /* 0x000fe20000011402 */
[----:B------:R-:W-:Y:S01]  /*0ae0*/  ULOP3.LUT UR61, UR5, 0x1, URZ, 0xfc, !UPT ;  /* 0x00000001053d7892 */ /* 0x000fe2000f8efc3f */
[----:B------:R-:W-:Y:S01]  /*0af0*/  LEA.HI R4, R3, R172, RZ, 0x5 ;  /* 0x000000ac03047211 */ /* 0x000fe200078f28ff */
[----:B------:R-:W-:Y:S01]  /*0b00*/  IMAD.IADD R166, R172, 0x1, -R5 ;  /* 0x00000001aca67824 */ /* 0x000fe200078e0a05 */
[----:B------:R-:W-:-:S02]  /*0b10*/  LOP3.LUT R5, R2, 0x3fffff0, RZ, 0xc0, !PT ;  /* 0x03fffff002057812 */ /* 0x000fc400078ec0ff */
[----:B------:R-:W-:Y:S01]  /*0b20*/  LEA.HI R2, R2, R7, RZ, 0x1 ;  /* 0x0000000702027211 */ /* 0x000fe200078f08ff */
[----:B------:R-:W-:Y:S01]  /*0b30*/  IMAD.SHL.U32 R4, R4, 0x20, RZ ;  /* 0x0000002004047824 */ /* 0x000fe200078e00ff */
[----:B------:R-:W-:Y:S01]  /*0b40*/  SHF.R.S32.HI R9, RZ, 0x1f, R166 ;  /* 0x0000001fff097819 */ /* 0x000fe200000114a6 */
[----:B------:R-:W-:Y:S01]  /*0b50*/  IMAD.IADD R5, R172, 0x1, -R5 ;  /* 0x00000001ac057824 */ /* 0x000fe200078e0a05 */
[----:B------:R-:W-:Y:S02]  /*0b60*/  LOP3.LUT R2, R2, 0x1ffffffe, RZ, 0xc0, !PT ;  /* 0x1ffffffe02027812 */ /* 0x000fe400078ec0ff */
[----:B------:R-:W-:Y:S02]  /*0b70*/  LEA.HI R6, R9, R166, RZ, 0x2 ;  /* 0x000000a609067211 */ /* 0x000fe400078f10ff */
[----:B------:R-:W-:Y:S01]  /*0b80*/  LEA.HI R10, R3, R172, RZ, 0x2 ;  /* 0x000000ac030a7211 */ /* 0x000fe200078f10ff */
[----:B------:R-:W-:Y:S01]  /*0b90*/  IMAD.IADD R2, R7, 0x1, -R2 ;  /* 0x0000000107027824 */ /* 0x000fe200078e0a02 */
[----:B------:R-:W-:-:S02]  /*0ba0*/  SHF.R.S32.HI R8, RZ, 0x2, R6 ;  /* 0x00000002ff087819 */ /* 0x000fc40000011406 */
[----:B------:R-:W-:Y:S02]  /*0bb0*/  SHF.R.S32.HI R11, RZ, 0x1f, R6 ;  /* 0x0000001fff0b7819 */ /* 0x000fe40000011406 */
[----:B------:R-:W-:Y:S02]  /*0bc0*/  LOP3.LUT R4, R4, 0xfffffc00, RZ, 0xc0, !PT ;  /* 0xfffffc0004047812 */ /* 0x000fe400078ec0ff */
[----:B------:R-:W-:Y:S02]  /*0bd0*/  LOP3.LUT R7, R10, 0xfffffffc, RZ, 0xc0, !PT ;  /* 0xfffffffc0a077812 */ /* 0x000fe400078ec0ff */
[----:B------:R-:W-:Y:S01]  /*0be0*/  LEA.HI R3, R3, R172, RZ, 0x3 ;  /* 0x000000ac03037211 */ /* 0x000fe200078f18ff */
[----:B------:R-:W-:Y:S01]  /*0bf0*/  IMAD R5, R5, 0x40, R4 ;  /* 0x0000004005057824 */ /* 0x000fe200078e0204 */
[----:B------:R-:W-:Y:S01]  /*0c00*/  LEA.HI R11, R11, R8, RZ, 0x3 ;  /* 0x000000080b0b7211 */ /* 0x000fe200078f18ff */
[----:B------:R-:W-:Y:S01]  /*0c10*/  IMAD.IADD R4, R172, 0x1, -R7 ;  /* 0x00000001ac047824 */ /* 0x000fe200078e0a07 */
[----:B------:R-:W-:Y:S01]  /*0c20*/  SHF.R.S32.HI R167, RZ, 0x7, R0 ;  /* 0x00000007ffa77819 */ /* 0x000fe20000011400 */
[----:B------:R-:W-:Y:S01]  /*0c30*/  IMAD R169, R2, 0x8, R5 ;  /* 0x0000000802a97824 */ /* 0x000fe200078e0205 */
[----:B------:R-:W-:-:S02]  /*0c40*/  LOP3.LUT R7, R3, 0xfffffff8, RZ, 0xc0, !PT ;  /* 0xfffffff803077812 */ /* 0x000fc400078ec0ff */
[----:B------:R-:W-:Y:S02]  /*0c50*/  LOP3.LUT R11, R11, 0xfffffff8, RZ, 0xc0, !PT ;  /* 0xfffffff80b0b7812 */ /* 0x000fe400078ec0ff */
[----:B------:R-:W-:Y:S01]  /*0c60*/  LEA.HI R9, R9, R166, RZ, 0x5 ;  /* 0x000000a609097211 */ /* 0x000fe200078f28ff */
[----:B------:R-:W-:Y:S01]  /*0c70*/  IMAD.IADD R162, R172, 0x1, -R7 ;  /* 0x00000001aca27824 */ /* 0x000fe200078e0a07 */
[----:B------:R-:W-:Y:S01]  /*0c80*/  LEA.HI R0, R0, R167, RZ, 0x1 ;  /* 0x000000a700007211 */ /* 0x000fe200078f08ff */
[----:B------:R-:W-:Y:S01]  /*0c90*/  IMAD.IADD R8, R8, 0x1, -R11 ;  /* 0x0000000108087824 */ /* 0x000fe200078e0a0b */
[----:B------:R-:W-:Y:S01]  /*0ca0*/  SHF.R.S32.HI R9, RZ, 0x5, R9 ;  /* 0x00000005ff097819 */ /* 0x000fe20000011409 */
[----:B------:R-:W-:Y:S01]  /*0cb0*/  IMAD.SHL.U32 R23, R162, 0x8, RZ ;  /* 0x00000008a2177824 */ /* 0x000fe200078e00ff */
[----:B------:R-:W-:Y:S02]  /*0cc0*/  LEA.HI R10, R4, R4, RZ, 0x1 ;  /* 0x00000004040a7211 */ /* 0x000fe400078f08ff */
[----:B------:R-:W-:Y:S01]  /*0cd0*/  LOP3.LUT R0, R0, 0x3fffffe, RZ, 0xc0, !PT ;  /* 0x03fffffe00007812 */ /* 0x000fe200078ec0ff */
[----:B------:R-:W-:Y:S01]  /*0ce0*/  IMAD R9, R9, 0x10, R8 ;  /* 0x0000001009097824 */ /* 0x000fe200078e0208 */
[----:B------:R-:W-:Y:S01]  /*0cf0*/  LOP3.LUT R11, R10, 0x1ffffffe, RZ, 0xc0, !PT ;  /* 0x1ffffffe0a0b7812 */ /* 0x000fe200078ec0ff */
[----:B------:R-:W-:Y:S01]  /*0d00*/  VIADD R160, R23, 0x40 ;  /* 0x0000004017a07836 */ /* 0x000fe20000000000 */
[----:B------:R-:W-:Y:S01]  /*0d10*/  LOP3.LUT R5, R6, 0x7ffffffc, RZ, 0xc0, !PT ;  /* 0x7ffffffc06057812 */ /* 0x000fe200078ec0ff */
[----:B------:R-:W-:Y:S01]  /*0d20*/  IMAD.IADD R0, R167, 0x1, -R0 ;  /* 0x00000001a7007824 */ /* 0x000fe200078e0a00 */
[----:B------:R-:W-:Y:S01]  /*0d30*/  SHF.R.S32.HI R164, RZ, 0x3, R3 ;  /* 0x00000003ffa47819 */ /* 0x000fe20000011403 */
[----:B------:R-:W-:Y:S01]  /*0d40*/  IMAD.IADD R11, R4, 0x1, -R11 ;  /* 0x00000001040b7824 */ /* 0x000fe200078e0a0b */
[----:B------:R-:W-:Y:S01]  /*0d50*/  SHF.R.S32.HI R171, RZ, 0x1f, R23 ;  /* 0x0000001fffab7819 */ /* 0x000fe20000011417 */
[----:B------:R-:W-:Y:S01]  /*0d60*/  IMAD R168, R0, 0x40, R9 ;  /* 0x0000004000a87824 */ /* 0x000fe200078e0209 */
[----:B------:R-:W-:Y:S01]  /*0d70*/  SHF.R.S32.HI R170, RZ, 0x1f, R160 ;  /* 0x0000001fffaa7819 */ /* 0x000fe200000114a0 */
[----:B------:R-:W-:-:S02]  /*0d80*/  IMAD.U32 R0, RZ, RZ, UR4 ;  /* 0x00000004ff007e24 */ /* 0x000fc4000f8e00ff */
[----:B------:R-:W-:Y:S02]  /*0d90*/  IMAD.IADD R18, R166, 0x1, -R5 ;  /* 0x00000001a6127824 */ /* 0x000fe400078e0a05 */
[----:B------:R-:W-:-:S07]  /*0da0*/  IMAD R19, R11, 0x8, R168 ;  /* 0x000000080b137824 */ /* 0x000fce00078e02a8 */
.L_x_1178:
[----:B0----5:R-:W0:Y:S01]  /*0db0*/  LDC R5, c[0x0][0xc60] ;  /* 0x00031800ff057b82 */ /* 0x021e220000000800 */
[----:B--2---:R-:W-:Y:S01]  /*0dc0*/  IMAD.MOV.U32 R2, RZ, RZ, R0 ;  /* 0x000000ffff027224 */ /* 0x004fe200078e0000 */
[----:B------:R-:W-:Y:S01]  /*0dd0*/  ULDC UR4, c[0x0][0xc78] ;  /* 0x00031e0000047ab9 */ /* 0x000fe20000000800 */
[----:B0-----:R-:W-:-:S13]  /*0de0*/  ISETP.NE.AND P0, PT, R5, 0x1, PT ;  /* 0x000000010500780c */ /* 0x001fda0003f05270 */
[----:B---3--:R-:W0:Y:S08]  /*0df0*/  @P0 LDC R3, c[0x0][0xc64] ;  /* 0x00031900ff030b82 */ /* 0x008e300000000800 */
[----:B------:R-:W1:Y:S01]  /*0e00*/  @P0 LDC R4, c[0x0][0xc68] ;  /* 0x00031a00ff040b82 */ /* 0x000e620000000800 */
[----:B0-----:R-:W-:-:S05]  /*0e10*/  @P0 IMAD.HI.U32 R3, R0, R3, RZ ;  /* 0x0000000300030227 */ /* 0x001fca00078e00ff */
[----:B-1----:R-:W-:-:S04]  /*0e20*/  @P0 SHF.R.U32.HI R2, RZ, R4, R3 ;  /* 0x00000004ff020219 */ /* 0x002fc80000011603 */
[----:B------:R-:W-:Y:S01]  /*0e30*/  ISETP.GE.AND P0, PT, R2, UR4, PT ;  /* 0x0000000402007c0c */ /* 0x000fe2000bf06270 */
[----:B------:R-:W-:-:S04]  /*0e40*/  IMAD.MOV R3, RZ, RZ, -R2 ;  /* 0x000000ffff037224 */ /* 0x000fc800078e0a02 */
[----:B------:R-:W-:-:S08]  /*0e50*/  IMAD R15, R5, R3, R0 ;  /* 0x00000003050f7224 */ /* 0x000fd000078e0200 */
[----:B----4-:R-:W-:Y:S05]  /*0e60*/  @!P0 BRA `(.L_x_1082) ;  /* 0x0000000000208947 */ /* 0x010fea0003800000 */
[----:B------:R-:W0:Y:S01]  /*0e70*/  LDC R3, c[0x0][0xc6c] ;  /* 0x00031b00ff037b82 */ /* 0x000e220000000800 */
[----:B------:R-:W-:Y:S01]  /*0e80*/  IMAD.MOV.U32 R0, RZ, RZ, R15 ;  /* 0x000000ffff007224 */ /* 0x000fe200078e000f */
[----:B0-----:R-:W-:-:S13]  /*0e90*/  ISETP.NE.AND P0, PT, R3, 0x1, PT ;  /* 0x000000010300780c */ /* 0x001fda0003f05270 */
[----:B------:R-:W0:Y:S02]  /*0ea0*/  @P0 LDC.64 R4, c[0x0][0xc70] ;  /* 0x00031c00ff040b82 */ /* 0x000e240000000a00 */
[----:B0-----:R-:W-:-:S05]  /*0eb0*/  @P0 IMAD.HI.U32 R4, R15, R4, RZ ;  /* 0x000000040f040227 */ /* 0x001fca00078e00ff */
[----:B------:R-:W-:-:S05]  /*0ec0*/  @P0 SHF.R.U32.HI R0, RZ, R5, R4 ;  /* 0x00000005ff000219 */ /* 0x000fca0000011604 */
[----:B------:R-:W-:Y:S01]  /*0ed0*/  IMAD R3, R0, R3, RZ ;  /* 0x0000000300037224 */ /* 0x000fe200078e02ff */
[----:B------:R-:W-:Y:S06]  /*0ee0*/  BRA `(.L_x_1083) ;  /* 0x00000000001c7947 */ /* 0x000fec0003800000 */
.L_x_1082:
[----:B------:R-:W0:Y:S01]  /*0ef0*/  LDC R3, c[0x0][0xc54] ;  /* 0x00031500ff037b82 */ /* 0x000e220000000800 */
[----:B------:R-:W-:Y:S01]  /*0f00*/  IMAD.MOV.U32 R0, RZ, RZ, R15 ;  /* 0x000000ffff007224 */ /* 0x000fe200078e000f */
[----:B0-----:R-:W-:-:S13]  /*0f10*/  ISETP.NE.AND P0, PT, R3, 0x1, PT ;  /* 0x000000010300780c */ /* 0x001fda0003f05270 */
[----:B------:R-:W0:Y:S02]  /*0f20*/  @P0 LDC.64 R4, c[0x0][0xc58] ;  /* 0x00031600ff040b82 */ /* 0x000e240000000a00 */
[----:B0-----:R-:W-:-:S05]  /*0f30*/  @P0 IMAD.HI.U32 R4, R15, R4, RZ ;  /* 0x000000040f040227 */ /* 0x001fca00078e00ff */
[----:B------:R-:W-:-:S05]  /*0f40*/  @P0 SHF.R.U32.HI R0, RZ, R5, R4 ;  /* 0x00000005ff000219 */ /* 0x000fca0000011604 */
[----:B------:R-:W-:-:S07]  /*0f50*/  IMAD R3, R0, R3, RZ ;  /* 0x0000000300037224 */ /* 0x000fce00078e02ff */
.L_x_1083:
[----:B------:R-:W0:Y:S01]  /*0f60*/  LDC R163, c[0x0][0xc48] ;  /* 0x00031200ffa37b82 */ /* 0x000e220000000800 */
[----:B------:R-:W-:Y:S01]  /*0f70*/  LOP3.LUT R0, RZ, R0, RZ, 0x33, !PT ;  /* 0x00000000ff007212 */ /* 0x000fe200078e33ff */
[----:B------:R-:W-:Y:S01]  /*0f80*/  IMAD.IADD R3, R15, 0x1, -R3 ;  /* 0x000000010f037824 */ /* 0x000fe200078e0a03 */
[----:B------:R-:W-:Y:S01]  /*0f90*/  ULDC UR4, c[0x0][0xc3c] ;  /* 0x00030f0000047ab9 */ /* 0x000fe20000000800 */
[----:B------:R-:W-:Y:S02]  /*0fa0*/  ULDC UR6, c[0x0][0xc54] ;  /* 0x0003150000067ab9 */ /* 0x000fe40000000800 */
[----:B------:R-:W-:Y:S01]  /*0fb0*/  VIADD R0, R0, UR4 ;  /* 0x0000000400007c36 */ /* 0x000fe20008000000 */
[----:B------:R-:W-:Y:S01]  /*0fc0*/  ULDC.64 UR4, c[0x0][0x418] ;  /* 0x0001060000047ab9 */ /* 0x000fe20000000a00 */
[----:B------:R-:W1:Y:S01]  /*0fd0*/  LDC R4, c[0x0][0x448] ;  /* 0x00011200ff047b82 */ /* 0x000e620000000800 */
[----:B------:R-:W-:Y:S01]  /*0fe0*/  IMAD R15, R2, UR6, R3 ;  /* 0x00000006020f7c24 */ /* 0x000fe2000f8e0203 */
[----:B------:R-:W-:Y:S01]  /*0ff0*/  ISETP.NE.U32.AND P0, PT, RZ, UR4, PT ;  /* 0x00000004ff007c0c */ /* 0x000fe2000bf05070 */
[----:B------:R-:W-:-:S02]  /*1000*/  IMAD.SHL.U32 R17, R0, 0x80, RZ ;  /* 0x0000008000117824 */ /* 0x000fc400078e00ff */
[----:B------:R-:W-:Y:S01]  /*1010*/  IMAD.MOV.U32 R161, RZ, RZ, R15 ;  /* 0x000000ffffa17224 */ /* 0x000fe200078e000f */
[----:B------:R-:W-:Y:S01]  /*1020*/  ISETP.NE.AND.EX P0, PT, RZ, UR5, PT, P0 ;  /* 0x00000005ff007c0c */ /* 0x000fe2000bf05300 */
[----:B------:R-:W-:Y:S01]  /*1030*/  VIADD R2, R17, 0x7f ;  /* 0x0000007f11027836 */ /* 0x000fe20000000000 */
[----:B------:R-:W2:Y:S01]  /*1040*/  LDC.64 R12, c[0x0][0x9e0] ;  /* 0x00027800ff0c7b82 */ /* 0x000ea20000000a00 */
[----:B0-----:R-:W-:-:S07]  /*1050*/  ISETP.NE.AND P2, PT, R163, 0x1, PT ;  /* 0x00000001a300780c */ /* 0x001fce0003f45270 */
[----:B------:R-:W0:Y:S01]  /*1060*/  LDC R8, c[0x0][0x288] ;  /* 0x0000a200ff087b82 */ /* 0x000e220000000800 */
[----:B-1----:R-:W-:-:S07]  /*1070*/  ISETP.NE.AND P1, PT, R4, 0x1, PT ;  /* 0x000000010400780c */ /* 0x002fce0003f25270 */
[----:B------:R-:W1:Y:S08]  /*1080*/  LDC R72, c[0x0][0x424] ;  /* 0x00010900ff487b82 */ /* 0x000e700000000800 */
[----:B------:R-:W3:Y:S08]  /*1090*/  @P2 LDC R4, c[0x0][0xc4c] ;  /* 0x00031300ff042b82 */ /* 0x000ef00000000800 */
[----:B------:R-:W4:Y:S01]  /*10a0*/  @P2 LDC R7, c[0x0][0xc50] ;  /* 0x00031400ff072b82 */ /* 0x000f220000000800 */
[----:B0-----:R-:W-:-:S07]  /*10b0*/  IADD3 R5, -R8, 0x1, RZ ;  /* 0x0000000108057810 */ /* 0x001fce0007ffe1ff */
[----:B------:R-:W0:Y:S01]  /*10c0*/  @P1 LDC R11, c[0x0][0x44c] ;  /* 0x00011300ff0b1b82 */ /* 0x000e220000000800 */
[----:B-1----:R-:W-:-:S07]  /*10d0*/  SEL R72, R72, 0x1, P0 ;  /* 0x0000000148487807 */ /* 0x002fce0000000000 */
[----:B------:R-:W1:Y:S01]  /*10e0*/  @P1 LDC R6, c[0x0][0x450] ;  /* 0x00011400ff061b82 */ /* 0x000e620000000800 */
[----:B---3--:R-:W-:-:S07]  /*10f0*/  @P2 IMAD.HI.U32 R0, R15, R4, RZ ;  /* 0x000000040f002227 */ /* 0x008fce00078e00ff */
[----:B------:R-:W3:Y:S01]  /*1100*/  LDC R9, c[0x0][0x2f0] ;  /* 0x0000bc00ff097b82 */ /* 0x000ee20000000800 */
[----:B----4-:R-:W-:Y:S02]  /*1110*/  @P2 SHF.R.U32.HI R161, RZ, R7, R0 ;  /* 0x00000007ffa12219 */ /* 0x010fe40000011600 */
[----:B--2---:R-:W-:-:S03]  /*1120*/  ISETP.GE.AND P2, PT, R13, 0x1, PT ;  /* 0x000000010d00780c */ /* 0x004fc60003f46270 */
[----:B------:R-:W-:Y:S02]  /*1130*/  IMAD.MOV R0, RZ, RZ, -R161 ;  /* 0x000000ffff007224 */ /* 0x000fe400078e0aa1 */
[----:B0-----:R-:W-:-:S04]  /*1140*/  @P1 IMAD.HI.U32 R3, R2, R11, RZ ;  /* 0x0000000b02031227 */ /* 0x001fc800078e00ff */
[----:B------:R-:W-:Y:S01]  /*1150*/  IMAD R163, R163, R0, R15 ;  /* 0x00000000a3a37224 */ /* 0x000fe200078e020f */
[----:B-1----:R-:W-:Y:S01]  /*1160*/  @P1 SHF.R.U32.HI R2, RZ, R6, R3 ;  /* 0x00000006ff021219 */ /* 0x002fe20000011603 */
[CC--:B---3--:R-:W-:Y:S02]  /*1170*/  IMAD R5, R72.reuse, R9.reuse, R5 ;  /* 0x0000000948057224 */ /* 0x0c8fe400078e0205 */
[----:B------:R-:W-:Y:S02]  /*1180*/  IMAD R16, R72, R9, RZ ;  /* 0x0000000948107224 */ /* 0x000fe400078e02ff */
[----:B------:R-:W-:-:S04]  /*1190*/  IMAD.IADD R3, R5, 0x1, R2 ;  /* 0x0000000105037824 */ /* 0x000fc800078e0202 */
[----:B------:R-:W-:Y:S01]  /*11a0*/  IMAD.IADD R0, R3, 0x1, R12 ;  /* 0x0000000103007824 */ /* 0x000fe200078e020c */
[----:B------:R-:W-:Y:S06]  /*11b0*/  @!P2 BRA `(.L_x_1084) ;  /* 0x000000000040a947 */ /* 0x000fec0003800000 */
[C---:B------:R-:W-:Y:S01]  /*11c0*/  ISETP.GT.AND P0, PT, R3.reuse, RZ, PT ;  /* 0x000000ff0300720c */ /* 0x040fe20003f04270 */
[----:B------:R-:W-:-:S12]  /*11d0*/  VIADD R2, R3, 0xffffffff ;  /* 0xffffffff03027836 */ /* 0x000fd80000000000 */
[----:B------:R-:W-:Y:S05]  /*11e0*/  @P0 BRA `(.L_x_1085) ;  /* 0x00000000001c0947 */ /* 0x000fea0003800000 */
[----:B------:R-:W-:Y:S01]  /*11f0*/  ISETP.NE.AND P0, PT, R13, 0x1, PT ;  /* 0x000000010d00780c */ /* 0x000fe20003f05270 */
[----:B------:R-:W-:-:S12]  /*1200*/  IMAD.MOV R3, RZ, RZ, -R3 ;  /* 0x000000ffff037224 */ /* 0x000fd800078e0a03 */
[----:B------:R-:W0:Y:S02]  /*1210*/  @P0 LDC.64 R4, c[0x0][0x9e8] ;  /* 0x00027a00ff040b82 */ /* 0x000e240000000a00 */
[----:B0-----:R-:W-:-:S05]  /*1220*/  @P0 IMAD.HI.U32 R2, R3, R4, RZ ;  /* 0x0000000403020227 */ /* 0x001fca00078e00ff */
[----:B------:R-:W-:-:S04]  /*1230*/  @P0 SHF.R.U32.HI R3, RZ, R5, R2 ;  /* 0x00000005ff030219 */ /* 0x000fc80000011602 */
[----:B------:R-:W-:Y:S01]  /*1240*/  LOP3.LUT R2, RZ, R3, RZ, 0x33, !PT ;  /* 0x00000003ff027212 */ /* 0x000fe200078e33ff */
[----:B------:R-:W-:Y:S06]  /*1250*/  BRA `(.L_x_1086) ;  /* 0x0000000000107947 */ /* 0x000fec0003800000 */
.L_x_1085:
[----:B------:R-:W-:-:S13]  /*1260*/  ISETP.NE.AND P0, PT, R13, 0x1, PT ;  /* 0x000000010d00780c */ /* 0x000fda0003f05270 */
[----:B------:R-:W0:Y:S02]  /*1270*/  @P0 LDC.64 R4, c[0x0][0x9e8] ;  /* 0x00027a00ff040b82 */ /* 0x000e240000000a00 */
[----:B0-----:R-:W-:-:S05]  /*1280*/  @P0 IMAD.HI.U32 R4, R2, R4, RZ ;  /* 0x0000000402040227 */ /* 0x001fca00078e00ff */
[----:B------:R-:W-:-:S07]  /*1290*/  @P0 SHF.R.U32.HI R2, RZ, R5, R4 ;  /* 0x00000005ff020219 */ /* 0x000fce0000011604 */
.L_x_1086:
[----:B------:R-:W-:-:S05]  /*12a0*/  IMAD R3, R2, R13, R13 ;  /* 0x0000000d02037224 */ /* 0x000fca00078e020d */
[----:B------:R-:W-:-:S07]  /*12b0*/  VIMNMX R0, R0, R3, PT ;  /* 0x0000000300007248 */ /* 0x000fce0003fe0100 */
.L_x_1084:
[----:B------:R-:W0:Y:S01]  /*12c0*/  @P1 LDC R4, c[0x0][0x44c] ;  /* 0x00011300ff041b82 */ /* 0x000e220000000800 */
[----:B------:R-:W-:Y:S01]  /*12d0*/  VIADD R2, R0, 0x5f ;  /* 0x0000005f00027836 */ /* 0x000fe20000000000 */
[----:B------:R-:W-:Y:S01]  /*12e0*/  ULDC UR4, c[0x0][0x9dc] ;  /* 0x0002770000047ab9 */ /* 0x000fe20000000800 */
[----:B------:R-:W-:Y:S02]  /*12f0*/  IMAD R0, R72, R9, 0x5f ;  /* 0x0000005f48007424 */ /* 0x000fe400078e0209 */
[----:B------:R-:W-:-:S03]  /*1300*/  IMAD.HI R2, R2, 0x2aaaaaab, RZ ;  /* 0x2aaaaaab02027827 */ /* 0x000fc600078e02ff */
[----:B------:R-:W1:Y:S01]  /*1310*/  @P1 LDC R11, c[0x0][0x450] ;  /* 0x00011400ff0b1b82 */ /* 0x000e620000000800 */
[----:B------:R-:W-:Y:S01]  /*1320*/  IMAD.HI R0, R0, 0x2aaaaaab, RZ ;  /* 0x2aaaaaab00007827 */ /* 0x000fe200078e02ff */
[----:B------:R-:W-:-:S03]  /*1330*/  SHF.R.U32.HI R5, RZ, 0x1f, R2 ;  /* 0x0000001fff057819 */ /* 0x000fc60000011602 */
[----:B------:R-:W-:Y:S01]  /*1340*/  IMAD.MOV.U32 R7, RZ, RZ, R17 ;  /* 0x000000ffff077224 */ /* 0x000fe200078e0011 */
[----:B------:R-:W-:Y:S01]  /*1350*/  SHF.R.U32.HI R3, RZ, 0x1f, R0 ;  /* 0x0000001fff037819 */ /* 0x000fe20000011600 */
[----:B------:R-:W-:Y:S01]  /*1360*/  IMAD R72, R72, R9, -R8 ;  /* 0x0000000948487224 */ /* 0x000fe200078e0a08 */
[----:B------:R-:W-:Y:S02]  /*1370*/  LEA.HI.SX32 R2, R2, R5, 0x1c ;  /* 0x0000000502027211 */ /* 0x000fe400078fe2ff */
[----:B------:R-:W-:-:S04]  /*1380*/  LEA.HI.SX32 R3, R0, R3, 0x1c ;  /* 0x0000000300037211 */ /* 0x000fc800078fe2ff */
[----:B------:R-:W-:Y:S01]  /*1390*/  VIMNMX R73, R3, R2, PT ;  /* 0x0000000203497248 */ /* 0x000fe20003fe0100 */
[----:B0-----:R-:W-:-:S05]  /*13a0*/  @P1 IMAD.HI.U32 R4, R17, R4, RZ ;  /* 0x0000000411041227 */ /* 0x001fca00078e00ff */
[----:B-1----:R-:W-:-:S05]  /*13b0*/  @P1 SHF.R.U32.HI R7, RZ, R11, R4 ;  /* 0x0000000bff071219 */ /* 0x002fca0000011604 */
[----:B------:R-:W-:-:S04]  /*13c0*/  IMAD.IADD R0, R72, 0x1, R7 ;  /* 0x0000000148007824 */ /* 0x000fc800078e0207 */
[----:B------:R-:W-:Y:S01]  /*13d0*/  VIADD R2, R0, -UR4 ;  /* 0x8000000400027c36 */ /* 0x000fe20008000000 */
[----:B------:R-:W-:Y:S06]  /*13e0*/  @!P2 BRA `(.L_x_1087) ;  /* 0x00000000003ca947 */ /* 0x000fec0003800000 */
[----:B------:R-:W-:-:S13]  /*13f0*/  ISETP.GT.AND P0, PT, R0, -0x1, PT ;  /* 0xffffffff0000780c */ /* 0x000fda0003f04270 */
[----:B------:R-:W-:Y:S05]  /*1400*/  @P0 BRA `(.L_x_1088) ;  /* 0x00000000001c0947 */ /* 0x000fea0003800000 */
[----:B------:R-:W-:Y:S02]  /*1410*/  ISETP.NE.AND P0, PT, R13, 0x1, PT ;  /* 0x000000010d00780c */ /* 0x000fe40003f05270 */
[----:B------:R-:W-:-:S11]  /*1420*/  LOP3.LUT R3, RZ, R0, RZ, 0x33, !PT ;  /* 0x00000000ff037212 */ /* 0x000fd600078e33ff */
[----:B------:R-:W0:Y:S02]  /*1430*/  @P0 LDC.64 R4, c[0x0][0x9e8] ;  /* 0x00027a00ff040b82 */ /* 0x000e240000000a00 */
[----:B0-----:R-:W-:-:S05]  /*1440*/  @P0 IMAD.HI.U32 R0, R3, R4, RZ ;  /* 0x0000000403000227 */ /* 0x001fca00078e00ff */
[----:B------:R-:W-:-:S04]  /*1450*/  @P0 SHF.R.U32.HI R3, RZ, R5, R0 ;  /* 0x00000005ff030219 */ /* 0x000fc80000011600 */
[----:B------:R-:W-:Y:S01]  /*1460*/  LOP3.LUT R0, RZ, R3, RZ, 0x33, !PT ;  /* 0x00000003ff007212 */ /* 0x000fe200078e33ff */
[----:B------:R-:W-:Y:S06]  /*1470*/  BRA `(.L_x_1089) ;  /* 0x0000000000107947 */ /* 0x000fec0003800000 */
.L_x_1088:
[----:B------:R-:W-:-:S13]  /*1480*/  ISETP.NE.AND P0, PT, R13, 0x1, PT ;  /* 0x000000010d00780c */ /* 0x000fda0003f05270 */
[----:B------:R-:W0:Y:S02]  /*1490*/  @P0 LDC.64 R4, c[0x0][0x9e8] ;  /* 0x00027a00ff040b82 */ /* 0x000e240000000a00 */
[----:B0-----:R-:W-:-:S05]  /*14a0*/  @P0 IMAD.HI.U32 R4, R0, R4, RZ ;  /* 0x0000000400040227 */ /* 0x001fca00078e00ff */
[----:B------:R-:W-:-:S07]  /*14b0*/  @P0 SHF.R.U32.HI R0, RZ, R5, R4 ;  /* 0x00000005ff000219 */ /* 0x000fce0000011604 */
.L_x_1089:
[----:B------:R-:W-:-:S05]  /*14c0*/  IMAD R3, R0, R13, RZ ;  /* 0x0000000d00037224 */ /* 0x000fca00078e02ff */
[----:B------:R-:W-:-:S07]  /*14d0*/  VIMNMX R2, R2, R3, !PT ;  /* 0x0000000302027248 */ /* 0x000fce0007fe0100 */
.L_x_1087:
[----:B------:R-:W-:Y:S01]  /*14e0*/  IMAD.HI R2, R2, 0x2aaaaaab, RZ ;  /* 0x2aaaaaab02027827 */ /* 0x000fe200078e02ff */
[----:B------:R-:W-:Y:S02]  /*14f0*/  PLOP3.LUT P0, PT, PT, PT, PT, 0x80, 0x0 ;  /* 0x000000000000781c */ /* 0x000fe40003f0f070 */
[----:B------:R-:W-:Y:S02]  /*1500*/  CS2R R88, SRZ ;  /* 0x0000000000587805 */ /* 0x000fe4000001ff00 */
[----:B------:R-:W-:Y:S02]  /*1510*/  CS2R R86, SRZ ;  /* 0x0000000000567805 */ /* 0x000fe4000001ff00 */
[----:B------:R-:W-:Y:S02]  /*1520*/  CS2R R84, SRZ ;  /* 0x0000000000547805 */ /* 0x000fe4000001ff00 */
[----:B------:R-:W-:Y:S02]  /*1530*/  SHF.R.U32.HI R3, RZ, 0x1f, R2 ;  /* 0x0000001fff037819 */ /* 0x000fe40000011602 */
[----:B------:R-:W-:-:S02]  /*1540*/  CS2R R82, SRZ ;  /* 0x0000000000527805 */ /* 0x000fc4000001ff00 */
[----:B------:R-:W-:Y:S02]  /*1550*/  CS2R R80, SRZ ;  /* 0x0000000000507805 */ /* 0x000fe4000001ff00 */
[----:B------:R-:W-:Y:S02]  /*1560*/  CS2R R78, SRZ ;  /* 0x00000000004e7805 */ /* 0x000fe4000001ff00 */
[----:B------:R-:W-:Y:S02]  /*1570*/  LEA.HI.SX32 R3, R2, R3, 0x1c ;  /* 0x0000000302037211 */ /* 0x000fe400078fe2ff */
[----:B------:R-:W-:Y:S02]  /*1580*/  CS2R R76, SRZ ;  /* 0x00000000004c7805 */ /* 0x000fe4000001ff00 */
[----:B------:R-:W-:Y:S02]  /*1590*/  CS2R R74, SRZ ;  /* 0x00000000004a7805 */ /* 0x000fe4000001ff00 */
[----:B------:R-:W-:-:S02]  /*15a0*/  CS2R R44, SRZ ;  /* 0x00000000002c7805 */ /* 0x000fc4000001ff00 */
[----:B------:R-:W-:Y:S02]  /*15b0*/  VIMNMX R22, RZ, R3, !PT ;  /* 0x00000003ff167248 */ /* 0x000fe40007fe0100 */
[----:B------:R-:W-:Y:S02]  /*15c0*/  CS2R R70, SRZ ;  /* 0x0000000000467805 */ /* 0x000fe4000001ff00 */
[----:B------:R-:W-:Y:S02]  /*15d0*/  CS2R R68, SRZ ;  /* 0x0000000000447805 */ /* 0x000fe4000001ff00 */
[----:B------:R-:W-:Y:S02]  /*15e0*/  CS2R R66, SRZ ;  /* 0x0000000000427805 */ /* 0x000fe4000001ff00 */
[----:B------:R-:W-:Y:S02]  /*15f0*/  ISETP.GT.AND P1, PT, R73, R22, PT ;  /* 0x000000164900720c */ /* 0x000fe40003f24270 */
        /* <DEDUP_REMOVED lines=18> */
[----:B------:R-:W-:Y:S01]  /*1720*/  IMAD.MOV.U32 R106, RZ, RZ, RZ ;  /* 0x000000ffff6a7224 */ /* 0x000fe200078e00ff */
[----:B------:R-:W-:Y:S01]  /*1730*/  CS2R R6, SRZ ;  /* 0x0000000000067805 */ /* 0x000fe2000001ff00 */
[----:B------:R-:W-:Y:S02]  /*1740*/  IMAD.MOV.U32 R30, RZ, RZ, RZ ;  /* 0x000000ffff1e7224 */ /* 0x000fe400078e00ff */
[----:B------:R-:W-:Y:S02]  /*1750*/  IMAD.MOV.U32 R29, RZ, RZ, RZ ;  /* 0x000000ffff1d7224 */ /* 0x000fe400078e00ff */
[----:B------:R-:W-:-:S02]  /*1760*/  IMAD.MOV.U32 R27, RZ, RZ, RZ ;  /* 0x000000ffff1b7224 */ /* 0x000fc400078e00ff */
[----:B------:R-:W-:Y:S02]  /*1770*/  IMAD.MOV.U32 R108, RZ, RZ, RZ ;  /* 0x000000ffff6c7224 */ /* 0x000fe400078e00ff */
[----:B------:R-:W-:Y:S01]  /*1780*/  IMAD.MOV.U32 R3, RZ, RZ, RZ ;  /* 0x000000ffff037224 */ /* 0x000fe200078e00ff */
[----:B------:R-:W-:Y:S06]  /*1790*/  @!P1 BRA `(.L_x_1090) ;  /* 0x000000cc00489947 */ /* 0x000fec0003800000 */
[----:B------:R-:W0:Y:S01]  /*17a0*/  SHFL.IDX PT, R0, R167, RZ, 0x1f ;  /* 0x00001fffa7007589 */ /* 0x000e2200000e0000 */
[----:B------:R-:W1:Y:S01]  /*17b0*/  S2UR UR6, SR_CgaCtaId ;  /* 0x00000000000679c3 */ /* 0x000e620000008800 */
[----:B------:R-:W-:Y:S01]  /*17c0*/  UMOV UR38, 0x400 ;  /* 0x0000040000267882 */ /* 0x000fe20000000000 */
        /* <DEDUP_REMOVED lines=28> */
.L_x_1091:
[----:B------:R-:W-:Y:S01]  /*1990*/  LEA.HI R0, R165, R165, RZ, 0x1 ;  /* 0x000000a5a5007211 */ /* 0x000fe200078f08ff */
[----:B------:R-:W-:-:S03]  /*19a0*/  IMAD.U32 R2, RZ, RZ, UR61 ;  /* 0x0000003dff027e24 */ /* 0x000fc6000f8e00ff */
[----:B------:R-:W-:Y:S02]  /*19b0*/  LOP3.LUT R0, R0, 0xfffffffe, RZ, 0xc0, !PT ;  /* 0xfffffffe00007812 */ /* 0x000fe400078ec0ff */
[----:B------:R-:W-:-:S03]  /*19c0*/  ISETP.NE.AND P0, PT, R2, 0x3, PT ;  /* 0x000000030200780c */ /* 0x000fc60003f05270 */
[----:B------:R-:W-:-:S05]  /*19d0*/  IMAD.IADD R0, R165, 0x1, -R0 ;  /* 0x00000001a5007824 */ /* 0x000fca00078e0a00 */
[----:B------:R-:W-:-:S04]  /*19e0*/  SHF.L.U32 R0, R0, 0x1f, RZ ;  /* 0x0000001f00007819 */ /* 0x000fc800000006ff */
[----:B------:R-:W0:Y:S02]  /*19f0*/  SYNCS.PHASECHK.TRANS64.TRYWAIT P1, [UR38+0x2a800], R0 ;  /* 0x02a80000ff0075a7 */ /* 0x000e240008020166 */
[----:B0-----:R-:W-:Y:S05]  /*1a00*/  @!P1 BRA `(.L_x_1092) ;  /* 0x0000013400b49947 */ /* 0x001fea0003800000 */
.L_x_1288:
[----:B------:R-:W-:Y:S05]  /*1a10*/  @!P0 BRA `(.L_x_1093) ;  /* 0x0000000000048947 */ /* 0x000fea0003800000 */
[----:B------:R-:W-:Y:S01]  /*1a20*/  BPT.TRAP 0x1 ;  /* 0x000000040000795c */ /* 0x000fe20000300000 */
.L_x_1093:
[----:B------:R-:W-:Y:S02]  /*1a30*/  IMAD.U32 R21, RZ, RZ, UR37 ;  /* 0x00000025ff157e24 */ /* 0x000fe4000f8e00ff */
[----:B0-----:R-:W-:-:S03]  /*1a40*/  IMAD.U32 R0, RZ, RZ, UR36 ;  /* 0x00000024ff007e24 */ /* 0x001fc6000f8e00ff */
[----:B------:R-:W-:Y:S02]  /*1a50*/  LEA R21, R21, UR38, 0x3 ;  /* 0x0000002615157c11 */ /* 0x000fe4000f8e18ff */
[----:B------:R-:W-:-:S04]  /*1a60*/  SHF.L.U32 R0, R0, 0x1f, RZ ;  /* 0x0000001f00007819 */ /* 0x000fc800000006ff */
[----:B------:R0:W1:Y:S01]  /*1a70*/  SYNCS.PHASECHK.TRANS64.TRYWAIT P1, [R21+URZ+0x2a830], R0 ;  /* 0x02a83000150075a7 */ /* 0x000062000802017f */
[----:B------:R-:W-:Y:S05]  /*1a80*/  @!P0 BRA `(.L_x_1094) ;  /* 0x0000000000048947 */ /* 0x000fea0003800000 */
[----:B------:R-:W-:Y:S01]  /*1a90*/  BPT.TRAP 0x1 ;  /* 0x000000040000795c */ /* 0x000fe20000300000 */
.L_x_1094:
[----:B------:R-:W2:Y:S01]  /*1aa0*/  LDL.LU R2, [R1+0xc] ;  /* 0x00000c0001027983 */ /* 0x000ea20000300800 */
[----:B------:R-:W3:Y:S02]  /*1ab0*/  S2R R3, SR_TID.X ;  /* 0x0000000000037919 */ /* 0x000ee40000002100 */
[----:B---3--:R-:W-:Y:S02]  /*1ac0*/  LOP3.LUT P2, RZ, R3, 0x7f, RZ, 0xc0, !PT ;  /* 0x0000007f03ff7812 */ /* 0x008fe4000784c0ff */
[----:B--2---:R-:W-:-:S11]  /*1ad0*/  LOP3.LUT R2, R2, 0xffefffff, RZ, 0xc0, !PT ;  /* 0xffefffff02027812 */ /* 0x004fd600078ec0ff */
[----:B------:R-:W-:-:S05]  /*1ae0*/  @P2 LOP3.LUT R2, R2, 0x100000, RZ, 0xfc, !PT ;  /* 0x0010000002022812 */ /* 0x000fca00078efcff */
[----:B------:R2:W-:Y:S01]  /*1af0*/  STL [R1+0xc], R2 ;  /* 0x00000c0201007387 */ /* 0x0005e20000100800 */
[----:B-1----:R-:W-:Y:S05]  /*1b00*/  @P1 BRA `(.L_x_1095) ;  /* 0x0000000000081947 */ /* 0x002fea0003800000 */
[----:B------:R-:W1:Y:S02]  /*1b10*/  SYNCS.PHASECHK.TRANS64.TRYWAIT P1, [R21+URZ+0x2a830], R0 ;  /* 0x02a83000150075a7 */ /* 0x000e64000802017f */
[----:B-1----:R-:W-:Y:S05]  /*1b20*/  @!P1 BRA `(.L_x_1096) ;  /* 0x0000013400849947 */ /* 0x002fea0003800000 */
.L_x_1095:
[----:B------:R-:W-:Y:S05]  /*1b30*/  WARPSYNC.ALL ;  /* 0x0000000000007948 */ /* 0x000fea0003800000 */
[----:B------:R-:W-:Y:S01]  /*1b40*/  UIADD3 UR4, UR38, 0x18400, URZ ;  /* 0x0001840026047890 */ /* 0x000fe2000fffe03f */
[----:B------:R-:W-:Y:S01]  /*1b50*/  WARPGROUP.ARRIVE ;  /* 0x00000000000079c5 */ /* 0x000fe20000000000 */
[----:B------:R-:W-:Y:S01]  /*1b60*/  UMOV UR9, 0x40000040 ;  /* 0x4000004000097882 */ /* 0x000fe20000000000 */
[----:B------:R-:W-:Y:S01]  /*1b70*/  UMOV UR11, 0x40000040 ;  /* 0x40000040000b7882 */ /* 0x000fe20000000000 */
[----:B------:R-:W-:Y:S01]  /*1b80*/  USHF.R.U32.HI UR4, URZ, 0x4, UR4 ;  /* 0x000000043f047899 */ /* 0x000fe20008011604 */
[----:B------:R-:W-:Y:S01]  /*1b90*/  IMAD.U32 R5, RZ, RZ, UR9 ;  /* 0x00000009ff057e24 */ /* 0x000fe2000f8e00ff */
[----:B------:R-:W-:Y:S01]  /*1ba0*/  UMOV UR57, 0x40000040 ;  /* 0x4000004000397882 */ /* 0x000fe20000000000 */
[----:B------:R-:W-:Y:S01]  /*1bb0*/  UMOV UR59, 0x40000040 ;  /* 0x40000040003b7882 */ /* 0x000fe20000000000 */
[----:B------:R-:W-:Y:S01]  /*1bc0*/  ULOP3.LUT UR4, UR4, 0x3fff, URZ, 0xc0, !UPT ;  /* 0x00003fff04047892 */ /* 0x000fe2000f8ec03f */
[----:B------:R-:W3:Y:S01]  /*1bd0*/  LDC R10, c[0x0][0x448] ;  /* 0x00011200ff0a7b82 */ /* 0x000ee20000000800 */
[----:B------:R-:W-:Y:S01]  /*1be0*/  UMOV UR53, 0x40000040 ;  /* 0x4000004000357882 */ /* 0x000fe20000000000 */
[----:B------:R-:W-:Y:S01]  /*1bf0*/  UMOV UR55, 0x40000040 ;  /* 0x4000004000377882 */ /* 0x000fe20000000000 */
[----:B------:R-:W-:Y:S01]  /*1c00*/  ULOP3.LUT UR60, UR4, 0x10000, URZ, 0xfc, !UPT ;  /* 0x00010000043c7892 */ /* 0x000fe2000f8efc3f */
[----:B------:R-:W4:Y:S01]  /*1c10*/  S2R R20, SR_TID.X ;  /* 0x0000000000147919 */ /* 0x000f220000002100 */
[----:B------:R-:W-:Y:S01]  /*1c20*/  ULOP3.LUT UR4, UR39, 0x10000, URZ, 0xfc, !UPT ;  /* 0x0001000027047892 */ /* 0x000fe2000f8efc3f */
[----:B------:R-:W-:Y:S01]  /*1c30*/  IMAD.IADD R9, R19, 0x1, R17 ;  /* 0x0000000113097824 */ /* 0x000fe200078e0211 */
[----:B------:R-:W-:Y:S01]  /*1c40*/  UIMAD UR5, UR37, 0x900, UR60 ;  /* 0x00000900250578a4 */ /* 0x000fe2000f8e023c */
[----:B------:R-:W5:Y:S01]  /*1c50*/  LDC R13, c[0x0][0x288] ;  /* 0x0000a200ff0d7b82 */ /* 0x000f620000000800 */
[----:B------:R-:W-:-:S02]  /*1c60*/  UIADD3 UR56, UR4, 0x2, URZ ;  /* 0x0000000204387890 */ /* 0x000fc4000fffe03f */
[----:B------:R-:W-:Y:S01]  /*1c70*/  UIADD3 UR58, UR5, 0x2, URZ ;  /* 0x00000002053a7890 */ /* 0x000fe2000fffe03f */
[----:B------:R-:W-:Y:S02]  /*1c80*/  UMOV UR8, UR4 ;  /* 0x0000000400087c82 */ /* 0x000fe40008000000 */
[----:B------:R-:W-:Y:S01]  /*1c90*/  UMOV UR10, UR5 ;  /* 0x00000005000a7c82 */ /* 0x000fe20008000000 */
[----:B------:R-:W-:Y:S01]  /*1ca0*/  UIADD3 UR52, UR4, 0x4, URZ ;  /* 0x0000000404347890 */ /* 0x000fe2000fffe03f */
[----:B------:R-:W-:Y:S01]  /*1cb0*/  HGMMA.64x96x16.F32.BF16 R24, gdesc[UR8], RZ, !UPT, gsb0 ;  /* 0x01600000081879f0 */ /* 0x000fe2000c0018ff */
[----:B------:R-:W-:Y:S01]  /*1cc0*/  UIADD3 UR54, UR5, 0x4, URZ ;  /* 0x0000000405367890 */ /* 0x000fe2000fffe03f */
[----:B------:R-:W-:Y:S01]  /*1cd0*/  IMAD.U32 R4, RZ, RZ, UR8 ;  /* 0x00000008ff047e24 */ /* 0x000fe2000f8e00ff */
[----:B------:R-:W-:Y:S02]  /*1ce0*/  UIADD3 UR8, UR4, 0x6, URZ ;  /* 0x0000000604087890 */ /* 0x000fe4000fffe03f */
[----:B------:R-:W-:Y:S01]  /*1cf0*/  UIADD3 UR10, UR5, 0x6, URZ ;  /* 0x00000006050a7890 */ /* 0x000fe2000fffe03f */
[----:B------:R-:W-:Y:S01]  /*1d00*/  UMOV UR9, 0x40000040 ;  /* 0x4000004000097882 */ /* 0x000fe20000000000 */
[----:B------:R-:W-:Y:S01]  /*1d10*/  UMOV UR11, 0x40000040 ;  /* 0x40000040000b7882 */ /* 0x000fe20000000000 */
[----:B------:R-:W-:Y:S01]  /*1d20*/  UIADD3 UR12, UR4, 0x400, URZ ;  /* 0x00000400040c7890 */ /* 0x000fe2000fffe03f */
[----:B---3--:R-:W-:Y:S01]  /*1d30*/  ISETP.NE.AND P2, PT, R10, 0x1, PT ;  /* 0x000000010a00780c */ /* 0x008fe20003f45270 */
[----:B------:R-:W-:Y:S01]  /*1d40*/  UIADD3 UR14, UR5, 0x300, URZ ;  /* 0x00000300050e7890 */ /* 0x000fe2000fffe03f */
[----:B------:R-:W-:Y:S01]  /*1d50*/  UMOV UR13, 0x40000040 ;  /* 0x40000040000d7882 */ /* 0x000fe20000000000 */
[----:B------:R-:W-:Y:S01]  /*1d60*/  UMOV UR15, 0x40000040 ;  /* 0x40000040000f7882 */ /* 0x000fe20000000000 */
[----:B------:R-:W-:-:S02]  /*1d70*/  UIADD3 UR16, UR4, 0x402, URZ ;  /* 0x0000040204107890 */ /* 0x000fc4000fffe03f */
[----:B------:R-:W-:Y:S01]  /*1d80*/  UIADD3 UR18, UR5, 0x302, URZ ;  /* 0x0000030205127890 */ /* 0x000fe2000fffe03f */
[----:B------:R-:W-:Y:S01]  /*1d90*/  UMOV UR17, 0x40000040 ;  /* 0x4000004000117882 */ /* 0x000fe20000000000 */
[----:B------:R-:W-:Y:S01]  /*1da0*/  UMOV UR19, 0x40000040 ;  /* 0x4000004000137882 */ /* 0x000fe20000000000 */
[----:B------:R-:W-:Y:S01]  /*1db0*/  UIADD3 UR20, UR4, 0x404, URZ ;  /* 0x0000040404147890 */ /* 0x000fe2000fffe03f */
[----:B----4-:R-:W-:Y:S01]  /*1dc0*/  LOP3.LUT P1, RZ, R20, 0x7f, RZ, 0xc0, !PT ;  /* 0x0000007f14ff7812 */ /* 0x010fe2000782c0ff */
[----:B------:R-:W-:Y:S02]  /*1dd0*/  UIADD3 UR22, UR5, 0x304, URZ ;  /* 0x0000030405167890 */ /* 0x000fe4000fffe03f */
[----:B------:R-:W3:Y:S01]  /*1de0*/  @P2 LDC R14, c[0x0][0x44c] ;  /* 0x00011300ff0e2b82 */ /* 0x000ee20000000800 */
[----:B------:R-:W-:Y:S01]  /*1df0*/  UMOV UR21, 0x40000040 ;  /* 0x4000004000157882 */ /* 0x000fe20000000000 */
[----:B------:R-:W-:Y:S01]  /*1e00*/  UMOV UR23, 0x40000040 ;  /* 0x4000004000177882 */ /* 0x000fe20000000000 */
[----:B------:R-:W-:-:S02]  /*1e10*/  UIADD3 UR24, UR4, 0x406, URZ ;  /* 0x0000040604187890 */ /* 0x000fc4000fffe03f */
[----:B------:R-:W-:Y:S01]  /*1e20*/  UIADD3 UR26, UR5, 0x306, URZ ;  /* 0x00000306051a7890 */ /* 0x000fe2000fffe03f */
[----:B------:R-:W-:Y:S01]  /*1e30*/  UMOV UR25, 0x40000040 ;  /* 0x4000004000197882 */ /* 0x000fe20000000000 */
[----:B------:R-:W-:Y:S01]  /*1e40*/  UMOV UR27, 0x40000040 ;  /* 0x40000040001b7882 */ /* 0x000fe20000000000 */
[----:B------:R-:W-:Y:S01]  /*1e50*/  UIADD3 UR28, UR4, 0x800, URZ ;  /* 0x00000800041c7890 */ /* 0x000fe2000fffe03f */
[----:B------:R-:W4:Y:S01]  /*1e60*/  @P2 LDC R15, c[0x0][0x450] ;  /* 0x00011400ff0f2b82 */ /* 0x000f220000000800 */
        /* <DEDUP_REMOVED lines=9> */
[----:B---3--:R-:W-:Y:S01]  /*1f00*/  @P2 IMAD.HI.U32 R14, R9, R14, RZ ;  /* 0x0000000e090e2227 */ /* 0x008fe200078e00ff */
[----:B------:R-:W-:Y:S01]  /*1f10*/  UMOV UR41, 0x40000040 ;  /* 0x4000004000297882 */ /* 0x000fe20000000000 */
[----:B------:R-:W-:Y:S01]  /*1f20*/  UMOV UR43, 0x40000040 ;  /* 0x40000040002b7882 */ /* 0x000fe20000000000 */
[----:B------:R-:W-:Y:S02]  /*1f30*/  UIADD3 UR48, UR4, 0x806, URZ ;  /* 0x0000080604307890 */ /* 0x000fe4000fffe03f */
[----:B------:R-:W-:Y:S01]  /*1f40*/  UIADD3 UR50, UR5, 0x606, URZ ;  /* 0x0000060605327890 */ /* 0x000fe2000fffe03f */
[----:B------:R-:W-:Y:S01]  /*1f50*/  UMOV UR49, 0x40000040 ;  /* 0x4000004000317882 */ /* 0x000fe20000000000 */
[----:B------:R-:W-:Y:S01]  /*1f60*/  UMOV UR51, 0x40000040 ;  /* 0x4000004000337882 */ /* 0x000fe20000000000 */
[----:B------:R-:W-:Y:S01]  /*1f70*/  ULDC UR4, c[0x0][0x9d8] ;  /* 0x0002760000047ab9 */ /* 0x000fe20000000800 */
[----:B------:R-:W-:-:S02]  /*1f80*/  WARPGROUP.DEPBAR.LE gsb0, 0x0 ;  /* 0x00008000000079c5 */ /* 0x000fc40000010000 */
[----:B------:R-:W-:-:S06]  /*1f90*/  WARPGROUP.ARRIVE ;  /* 0x00000000000079c5 */ /* 0x000fcc0000000000 */
[----:B------:R-:W-:Y:S03]  /*1fa0*/  HGMMA.64x96x16.F32.BF16 R24, gdesc[UR56], R24, gsb0 ;  /* 0x01600000381879f0 */ /* 0x000fe60008001818 */
[----:B------:R-:W-:Y:S02]  /*1fb0*/  WARPGROUP.DEPBAR.LE gsb0, 0x0 ;  /* 0x00008000000079c5 */ /* 0x000fe40000010000 */
        /* <DEDUP_REMOVED lines=28> */
[----:B------:R-:W-:Y:S01]  /*2180*/  HGMMA.64x96x16.F32.BF16 R24, gdesc[UR48], R24, gsb0 ;  /* 0x01600000301879f0 */ /* 0x000fe20008001818 */
[----:B------:R-:W-:Y:S02]  /*2190*/  ULDC UR51, c[0x0][0x9dc] ;  /* 0x0002770000337ab9 */ /* 0x000fe40000000800 */
[----:B------:R-:W-:Y:S01]  /*21a0*/  ULOP3.LUT UR51, URZ, UR51, URZ, 0x33, !UPT ;  /* 0x000000333f337292 */ /* 0x000fe2000f8e333f */
[----:B------:R-:W-:Y:S02]  /*21b0*/  WARPGROUP.DEPBAR.LE gsb0, 0x0 ;  /* 0x00008000000079c5 */ /* 0x000fe40000010000 */
[----:B------:R-:W-:Y:S01]  /*21c0*/  FMUL.FTZ R25, R25, UR4 ;  /* 0x0000000419197c20 */ /* 0x000fe20008410000 */
[----:B------:R-:W-:Y:S01]  /*21d0*/  FMUL.FTZ R8, R24, UR4 ;  /* 0x0000000418087c20 */ /* 0x000fe20008410000 */
[----:B------:R-:W-:Y:S01]  /*21e0*/  FMUL.FTZ R7, R67, UR4 ;  /* 0x0000000443077c20 */ /* 0x000fe20008410000 */
[----:B------:R-:W-:Y:S01]  /*21f0*/  IMAD.MOV.U32 R24, RZ, RZ, -0x60 ;  /* 0xffffffa0ff187424 */ /* 0x000fe200078e00ff */
[----:B------:R3:W5:Y:S01]  /*2200*/  MUFU.TANH R74, R25 ;  /* 0x00000019004a7308 */ /* 0x0007620000002400 */
[----:B01----:R-:W-:Y:S01]  /*2210*/  FMUL.FTZ R0, R27, UR4 ;  /* 0x000000041b007c20 */ /* 0x003fe20008410000 */
[----:B------:R-:W-:Y:S01]  /*2220*/  FMUL.FTZ R3, R26, UR4 ;  /* 0x000000041a037c20 */ /* 0x000fe20008410000 */
[----:B------:R-:W-:-:S02]  /*2230*/  IMAD R27, R73, R24, 0x61 ;  /* 0x00000061491b7424 */ /* 0x000fc400078e0218 */
[----:B--2---:R-:W-:Y:S01]  /*2240*/  FMUL.FTZ R2, R30, UR4 ;  /* 0x000000041e027c20 */ /* 0x004fe20008410000 */
[----:B------:R-:W-:Y:S01]  /*2250*/  FMUL.FTZ R6, R31, UR4 ;  /* 0x000000041f067c20 */ /* 0x000fe20008410000 */
[----:B------:R-:W-:Y:S01]  /*2260*/  FMUL.FTZ R32, R32, UR4 ;  /* 0x0000000420207c20 */ /* 0x000fe20008410000 */
[----:B------:R-:W-:Y:S01]  /*2270*/  FMUL.FTZ R33, R33, UR4 ;  /* 0x0000000421217c20 */ /* 0x000fe20008410000 */
[----:B------:R-:W-:Y:S01]  /*2280*/  FMUL.FTZ R11, R34, UR4 ;  /* 0x00000004220b7c20 */ /* 0x000fe20008410000 */
[----:B---3--:R-:W-:Y:S01]  /*2290*/  IMAD.MOV.U32 R25, RZ, RZ, R9 ;  /* 0x000000ffff197224 */ /* 0x008fe200078e0009 */
[----:B----4-:R-:W-:Y:S01]  /*22a0*/  @P2 SHF.R.U32.HI R25, RZ, R15, R14 ;  /* 0x0000000fff192219 */ /* 0x010fe2000001160e */
[----:B------:R-:W-:Y:S01]  /*22b0*/  @!P1 VIADD R9, R21, 0x2a840 ;  /* 0x0002a84015099836 */ /* 0x000fe20000000000 */
[----:B------:R-:W0:Y:S01]  /*22c0*/  LDC.64 R14, c[0x0][0x9e0] ;  /* 0x00027800ff0e7b82 */ /* 0x000e220000000a00 */
[----:B------:R-:W-:Y:S01]  /*22d0*/  FMUL.FTZ R12, R35, UR4 ;  /* 0x00000004230c7c20 */ /* 0x000fe20008410000 */
[----:B------:R-:W-:Y:S01]  /*22e0*/  FMUL.FTZ R36, R36, UR4 ;  /* 0x0000000424247c20 */ /* 0x000fe20008410000 */
[----:B------:R-:W1:Y:S01]  /*22f0*/  SHFL.IDX PT, R67, R25, RZ, 0x1c1f ;  /* 0x001c1fff19437589 */ /* 0x000e6200000e0000 */
[----:B------:R-:W-:Y:S01]  /*2300*/  @!P1 PRMT R9, RZ, 0x654, R9 ;  /* 0x00000654ff099816 */ /* 0x000fe20000000009 */
[----:B------:R-:W-:Y:S01]  /*2310*/  FMUL.FTZ R37, R37, UR4 ;  /* 0x0000000425257c20 */ /* 0x000fe20008410000 */
[----:B------:R-:W-:Y:S01]  /*2320*/  FMUL.FTZ R39, R39, UR4 ;  /* 0x0000000427277c20 */ /* 0x000fe20008410000 */
[----:B------:R-:W-:Y:S01]  /*2330*/  FMUL.FTZ R40, R40, UR4 ;  /* 0x0000000428287c20 */ /* 0x000fe20008410000 */
[----:B------:R2:W-:Y:S01]  /*2340*/  @!P1 SYNCS.ARRIVE.TRANS64.RED.A1T0 RZ, [R9+URZ], RZ ;  /* 0x000000ff09ff99a7 */ /* 0x0005e2000810043f */
[----:B------:R-:W-:Y:S01]  /*2350*/  FMUL.FTZ R41, R41, UR4 ;  /* 0x0000000429297c20 */ /* 0x000fe20008410000 */
        /* <DEDUP_REMOVED lines=20> */
[----:B--2---:R-:W-:Y:S01]  /*24a0*/  FMUL.FTZ R9, R71, UR4 ;  /* 0x0000000447097c20 */ /* 0x004fe20008410000 */
[----:B------:R-:W-:Y:S01]  /*24b0*/  FMUL.FTZ R28, R28, UR4 ;  /* 0x000000041c1c7c20 */ /* 0x000fe20008410000 */
[----:B------:R-:W-:Y:S01]  /*24c0*/  FMUL.FTZ R29, R29, UR4 ;  /* 0x000000041d1d7c20 */ /* 0x000fe20008410000 */
[----:B------:R-:W-:Y:S01]  /*24d0*/  FMUL.FTZ R58, R58, UR4 ;  /* 0x000000043a3a7c20 */ /* 0x000fe20008410000 */
[----:B------:R-:W-:Y:S01]  /*24e0*/  FMUL.FTZ R60, R60, UR4 ;  /* 0x000000043c3c7c20 */ /* 0x000fe20008410000 */
[----:B------:R-:W-:Y:S01]  /*24f0*/  FMUL.FTZ R62, R62, UR4 ;  /* 0x000000043e3e7c20 */ /* 0x000fe20008410000 */
[----:B------:R-:W-:Y:S01]  /*2500*/  FMUL.FTZ R64, R64, UR4 ;  /* 0x0000000440407c20 */ /* 0x000fe20008410000 */
[----:B------:R-:W-:Y:S01]  /*2510*/  FMUL.FTZ R66, R66, UR4 ;  /* 0x0000000442427c20 */ /* 0x000fe20008410000 */
[----:B------:R-:W-:Y:S01]  /*2520*/  IMAD R24, R18, -0x2, R27 ;  /* 0xfffffffe12187824 */ /* 0x000fe200078e021b */
[----:B0-----:R-:W-:Y:S01]  /*2530*/  ISETP.GE.AND P1, PT, R15, 0x1, PT ;  /* 0x000000010f00780c */ /* 0x001fe20003f26270 */
[----:B------:R-:W-:Y:S01]  /*2540*/  IMAD R21, R73, -0x60, R16 ;  /* 0xffffffa049157824 */ /* 0x000fe200078e0210 */
[----:B------:R-:W0:Y:S01]  /*2550*/  MUFU.TANH R8, R8 ;  /* 0x0000000800087308 */ /* 0x000e220000002400 */
[----:B------:R-:W-:Y:S01]  /*2560*/  FMUL.FTZ R46, R46, UR4 ;  /* 0x000000042e2e7c20 */ /* 0x000fe20008410000 */
[----:B------:R-:W-:Y:S01]  /*2570*/  FMUL.FTZ R38, R38, UR4 ;  /* 0x0000000426267c20 */ /* 0x000fe20008410000 */
[----:B------:R-:W-:-:S02]  /*2580*/  VIADD R21, R21, 0x60 ;  /* 0x0000006015157836 */ /* 0x000fc40000000000 */
[----:B------:R-:W-:Y:S01]  /*2590*/  FMUL.FTZ R50, R50, UR4 ;  /* 0x0000000432327c20 */ /* 0x000fe20008410000 */
[----:B------:R-:W-:Y:S01]  /*25a0*/  FMUL.FTZ R54, R54, UR4 ;  /* 0x0000000436367c20 */ /* 0x000fe20008410000 */
[----:B------:R-:W-:Y:S01]  /*25b0*/  P2R R173, PR, RZ, 0x2 ;  /* 0x00000002ffad7803 */ /* 0x000fe20000000000 */
[----:B------:R-:W2:Y:S08]  /*25c0*/  MUFU.TANH R3, R3 ;  /* 0x0000000300037308 */ /* 0x000eb00000002400 */
[----:B------:R-:W3:Y:S08]  /*25d0*/  MUFU.TANH R0, R0 ;  /* 0x0000000000007308 */ /* 0x000ef00000002400 */
[----:B------:R-:W4:Y:S08]  /*25e0*/  MUFU.TANH R75, R28 ;  /* 0x0000001c004b7308 */ /* 0x000f300000002400 */
[----:B------:R5:W0:Y:S08]  /*25f0*/  MUFU.TANH R76, R29 ;  /* 0x0000001d004c7308 */ /* 0x000a300000002400 */
[----:B------:R-:W0:Y:S01]  /*2600*/  MUFU.TANH R2, R2 ;  /* 0x0000000200027308 */ /* 0x000e220000002400 */
[----:B-----5:R-:W-:-:S07]  /*2610*/  IADD3 R29, R24, -R13, R16 ;  /* 0x8000000d181d7210 */ /* 0x020fce0007ffe010 */
[----:B------:R-:W0:Y:S08]  /*2620*/  MUFU.TANH R6, R6 ;  /* 0x0000000600067308 */ /* 0x000e300000002400 */
        /* <DEDUP_REMOVED lines=36> */
[----:B------:R5:W0:Y:S08]  /*2870*/  MUFU.TANH R35, R46 ;  /* 0x0000002e00237308 */ /* 0x000a300000002400 */
[----:B------:R1:W0:Y:S01]  /*2880*/  MUFU.TANH R31, R38 ;  /* 0x00000026001f7308 */ /* 0x0002220000002400 */
[----:B-----5:R-:W-:-:S02]  /*2890*/  VIADD R46, R29, UR51 ;  /* 0x000000331d2e7c36 */ /* 0x020fc40008000000 */
[----:B------:R-:W-:-:S05]  /*28a0*/  IMAD.IADD R29, R29, 0x1, R14 ;  /* 0x000000011d1d7824 */ /* 0x000fca00078e020e */
[----:B------:R5:W0:Y:S01]  /*28b0*/  MUFU.TANH R77, R50 ;  /* 0x00000032004d7308 */ /* 0x000a220000002400 */
[----:B-1----:R-:W-:Y:S02]  /*28c0*/  IMAD R38, R18, -0x2, R21 ;  /* 0xfffffffe12267824 */ /* 0x002fe400078e0215 */
[----:B------:R-:W-:-:S03]  /*28d0*/  IMAD.IADD R21, R46, 0x1, R67 ;  /* 0x000000012e157824 */ /* 0x000fc600078e0243 */
[----:B------:R-:W-:Y:S02]  /*28e0*/  VIADDMNMX R26, R67, R29, R38, PT ;  /* 0x0000001d431a7246 */ /* 0x000fe40003800126 */
[----:B------:R1:W0:Y:S01]  /*28f0*/  MUFU.TANH R78, R54 ;  /* 0x00000036004e7308 */ /* 0x0002220000002400 */
[----:B-----5:R-:W-:Y:S02]  /*2900*/  VIADD R50, R27, 0xffffffff ;  /* 0xffffffff1b327836 */ /* 0x020fe40000000000 */
[----:B-1----:R-:W-:Y:S01]  /*2910*/  VIADD R54, R24, 0xffffffff ;  /* 0xffffffff18367836 */ /* 0x002fe20000000000 */
[----:B--234-:R-:W-:Y:S06]  /*2920*/  @!P1 BRA `(.L_x_1097) ;  /* 0x00000000004c9947 */ /* 0x01cfec0003800000 */
[----:B------:R-:W-:Y:S01]  /*2930*/  IADD3 R24, R16, -R13, R67 ;  /* 0x8000000d10187210 */ /* 0x000fe20007ffe043 */
[----:B------:R-:W-:Y:S03]  /*2940*/  BSSY B0, `(.L_x_1098) ;  /* 0x000000e000007945 */ /* 0x000fe60003800000 */
[----:B------:R-:W-:-:S13]  /*2950*/  ISETP.GT.AND P1, PT, R24, -0x1, PT ;  /* 0xffffffff1800780c */ /* 0x000fda0003f24270 */
[----:B------:R-:W-:Y:S05]  /*2960*/  @P1 BRA `(.L_x_1099) ;  /* 0x00000000001c1947 */ /* 0x000fea0003800000 */
[----:B------:R-:W-:Y:S02]  /*2970*/  ISETP.NE.AND P1, PT, R15, 0x1, PT ;  /* 0x000000010f00780c */ /* 0x000fe40003f25270 */
[----:B------:R-:W-:-:S11]  /*2980*/  LOP3.LUT R27, RZ, R24, RZ, 0x33, !PT ;  /* 0x00000018ff1b7212 */ /* 0x000fd600078e33ff */
[----:B------:R-:W1:Y:S02]  /*2990*/  @P1 LDC.64 R66, c[0x0][0x9e8] ;  /* 0x00027a00ff421b82 */ /* 0x000e640000000a00 */
[----:B-1----:R-:W-:-:S05]  /*29a0*/  @P1 IMAD.HI.U32 R24, R27, R66, RZ ;  /* 0x000000421b181227 */ /* 0x002fca00078e00ff */
[----:B------:R-:W-:-:S04]  /*29b0*/  @P1 SHF.R.U32.HI R27, RZ, R67, R24 ;  /* 0x00000043ff1b1219 */ /* 0x000fc80000011618 */
[----:B------:R-:W-:Y:S01]  /*29c0*/  LOP3.LUT R24, RZ, R27, RZ, 0x33, !PT ;  /* 0x0000001bff187212 */ /* 0x000fe200078e33ff */
[----:B------:R-:W-:Y:S06]  /*29d0*/  BRA `(.L_x_1100) ;  /* 0x0000000000107947 */ /* 0x000fec0003800000 */
.L_x_1099:
[----:B------:R-:W-:-:S13]  /*29e0*/  ISETP.NE.AND P1, PT, R15, 0x1, PT ;  /* 0x000000010f00780c */ /* 0x000fda0003f25270 */
[----:B------:R-:W1:Y:S02]  /*29f0*/  @P1 LDC.64 R66, c[0x0][0x9e8] ;  /* 0x00027a00ff421b82 */ /* 0x000e640000000a00 */
[----:B-1----:R-:W-:-:S05]  /*2a00*/  @P1 IMAD.HI.U32 R28, R24, R66, RZ ;  /* 0x00000042181c1227 */ /* 0x002fca00078e00ff */
[----:B------:R-:W-:-:S07]  /*2a10*/  @P1 SHF.R.U32.HI R24, RZ, R67, R28 ;  /* 0x00000043ff181219 */ /* 0x000fce000001161c */
.L_x_1100:
[----:B------:R-:W-:Y:S05]  /*2a20*/  BSYNC B0 ;  /* 0x0000000000007941 */ /* 0x000fea0003800000 */
.L_x_1098:
[----:B------:R-:W-:-:S05]  /*2a30*/  IMAD R24, R24, R15, R54 ;  /* 0x0000000f18187224 */ /* 0x000fca00078e0236 */
[----:B------:R-:W-:Y:S02]  /*2a40*/  VIMNMX R21, R21, R24, !PT ;  /* 0x0000001815157248 */ /* 0x000fe40007fe0100 */
[----:B------:R-:W-:-:S07]  /*2a50*/  VIADDMNMX R26, R24, R15, R26, PT ;  /* 0x0000000f181a7246 */ /* 0x000fce000380011a */
.L_x_1097:
[C---:B------:R-:W-:Y:S01]  /*2a60*/  ISETP.GE.AND P1, PT, R50.reuse, 0x2, PT ;  /* 0x000000023200780c */ /* 0x040fe20003f26270 */
[----:B------:R-:W1:Y:S01]  /*2a70*/  SHFL.IDX PT, R25, R25, 0x1, 0x1c1f ;  /* 0x003c1f0019197f89 */ /* 0x000e6200000e0000 */
[C---:B------:R-:W-:Y:S02]  /*2a80*/  ISETP.GE.AND P5, PT, R50.reuse, 0x9, PT ;  /* 0x000000093200780c */ /* 0x040fe40003fa6270 */
[----:B------:R-:W-:Y:S02]  /*2a90*/  ISETP.GT.AND P2, PT, R21, 0x1, !P1 ;  /* 0x000000011500780c */ /* 0x000fe40004f44270 */
[----:B------:R-:W-:Y:S02]  /*2aa0*/  ISETP.GE.AND P3, PT, R50, 0xa, PT ;  /* 0x0000000a3200780c */ /* 0x000fe40003f66270 */
[----:B------:R-:W-:Y:S02]  /*2ab0*/  ISETP.LT.OR P2, PT, R26, 0x2, P2 ;  /* 0x000000021a00780c */ /* 0x000fe40001741670 */
[----:B------:R-:W-:-:S02]  /*2ac0*/  P2R R27, PR, RZ, 0x8 ;  /* 0x00000008ff1b7803 */ /* 0x000fc40000000000 */
[----:B------:R-:W-:Y:S02]  /*2ad0*/  FSEL R67, R74, -INF , !P2 ;  /* 0xff8000004a437808 */ /* 0x000fe40005000000 */
[----:B------:R-:W-:Y:S02]  /*2ae0*/  ISETP.GT.AND P2, PT, R21, 0x8, !P5 ;  /* 0x000000081500780c */ /* 0x000fe40006f44270 */
[----:B------:R-:W-:Y:S02]  /*2af0*/  ISETP.GE.AND P6, PT, R50, 0x52, PT ;  /* 0x000000523200780c */ /* 0x000fe40003fc6270 */
[----:B------:R-:W-:-:S04]  /*2b00*/  ISETP.LT.OR P2, PT, R26, 0x9, P2 ;  /* 0x000000091a00780c */ /* 0x000fc80001741670 */
[----:B------:R-:W-:Y:S02]  /*2b10*/  FSEL R75, R75, -INF , !P2 ;  /* 0xff8000004b4b7808 */ /* 0x000fe40005000000 */
[----:B------:R-:W-:Y:S02]  /*2b20*/  ISETP.GT.AND P2, PT, R21, 0x9, !P3 ;  /* 0x000000091500780c */ /* 0x000fe40005f44270 */
[----:B------:R-:W-:Y:S02]  /*2b30*/  ISETP.GE.AND P3, PT, R50, 0x11, PT ;  /* 0x000000113200780c */ /* 0x000fe40003f66270 */
[----:B------:R-:W-:Y:S02]  /*2b40*/  ISETP.LT.OR P2, PT, R26, 0xa, P2 ;  /* 0x0000000a1a00780c */ /* 0x000fe40001741670 */
[----:B------:R-:W-:Y:S02]  /*2b50*/  P2R R58, PR, RZ, 0x8 ;  /* 0x00000008ff3a7803 */ /* 0x000fe40000000000 */
[----:B0-----:R-:W-:-:S02]  /*2b60*/  FSEL R71, R76, -INF , !P2 ;  /* 0xff8000004c477808 */ /* 0x001fc40005000000 */
[C---:B------:R-:W-:Y:S02]  /*2b70*/  ISETP.GT.AND P2, PT, R21.reuse, 0x10, !P3 ;  /* 0x000000101500780c */ /* 0x040fe40005f44270 */
[----:B------:R-:W-:Y:S02]  /*2b80*/  ISETP.GE.AND P3, PT, R50, 0x12, PT ;  /* 0x000000123200780c */ /* 0x000fe40003f66270 */
[----:B------:R-:W-:Y:S02]  /*2b90*/  ISETP.LT.OR P2, PT, R26, 0x11, P2 ;  /* 0x000000111a00780c */ /* 0x000fe40001741670 */
[----:B------:R-:W-:Y:S02]  /*2ba0*/  P2R R60, PR, RZ, 0x8 ;  /* 0x00000008ff3c7803 */ /* 0x000fe40000000000 */
[----:B------:R-:W-:Y:S02]  /*2bb0*/  FSEL R83, R32, -INF , !P2 ;  /* 0xff80000020537808 */ /* 0x000fe40005000000 */
[----:B------:R-:W-:-:S02]  /*2bc0*/  ISETP.GT.AND P2, PT, R21, 0x11, !P3 ;  /* 0x000000111500780c */ /* 0x000fc40005f44270 */
[----:B------:R-:W-:Y:S02]  /*2bd0*/  ISETP.GE.AND P3, PT, R50, 0x19, PT ;  /* 0x000000193200780c */ /* 0x000fe40003f66270 */
[----:B------:R-:W-:Y:S02]  /*2be0*/  ISETP.LT.OR P2, PT, R26, 0x12, P2 ;  /* 0x000000121a00780c */ /* 0x000fe40001741670 */
[----:B------:R-:W-:Y:S02]  /*2bf0*/  P2R R62, PR, RZ, 0x8 ;  /* 0x00000008ff3e7803 */ /* 0x000fe40000000000 */
[----:B------:R-:W-:Y:S02]  /*2c00*/  FSEL R85, R33, -INF , !P2 ;  /* 0xff80000021557808 */ /* 0x000fe40005000000 */
[----:B------:R-:W-:Y:S02]  /*2c10*/  ISETP.GT.AND P2, PT, R21, 0x18, !P3 ;  /* 0x000000181500780c */ /* 0x000fe40005f44270 */
[----:B------:R-:W-:-:S02]  /*2c20*/  ISETP.GE.AND P3, PT, R50, 0x1a, PT ;  /* 0x0000001a3200780c */ /* 0x000fc40003f66270 */
[----:B------:R-:W-:Y:S02]  /*2c30*/  ISETP.LT.OR P2, PT, R26, 0x19, P2 ;  /* 0x000000191a00780c */ /* 0x000fe40001741670 */
[----:B------:R-:W-:Y:S02]  /*2c40*/  P2R R64, PR, RZ, 0x8 ;  /* 0x00000008ff407803 */ /* 0x000fe40000000000 */
[----:B------:R-:W-:Y:S02]  /*2c50*/  FSEL R87, R36, -INF , !P2 ;  /* 0xff80000024577808 */ /* 0x000fe40005000000 */
[----:B------:R-:W-:Y:S02]  /*2c60*/  ISETP.GT.AND P2, PT, R21, 0x19, !P3 ;  /* 0x000000191500780c */ /* 0x000fe40005f44270 */
[----:B------:R-:W-:Y:S02]  /*2c70*/  ISETP.GE.AND P3, PT, R50, 0x21, PT ;  /* 0x000000213200780c */ /* 0x000fe40003f66270 */
[----:B------:R-:W-:-:S04]  /*2c80*/  ISETP.LT.OR P2, PT, R26, 0x1a, P2 ;  /* 0x0000001a1a00780c */ /* 0x000fc80001741670 */
[----:B------:R-:W-:Y:S02]  /*2c90*/  FSEL R89, R37, -INF , !P2 ;  /* 0xff80000025597808 */ /* 0x000fe40005000000 */
[----:B------:R-:W-:Y:S02]  /*2ca0*/  ISETP.GT.AND P2, PT, R21, 0x20, !P3 ;  /* 0x000000201500780c */ /* 0x000fe40005f44270 */
[----:B------:R-:W-:Y:S02]  /*2cb0*/  P2R R37, PR, RZ, 0x8 ;  /* 0x00000008ff257803 */ /* 0x000fe40000000000 */
[----:B------:R-:W-:Y:S02]  /*2cc0*/  ISETP.LT.OR P2, PT, R26, 0x21, P2 ;  /* 0x000000211a00780c */ /* 0x000fe40001741670 */
[----:B------:R-:W-:Y:S02]  /*2cd0*/  ISETP.GE.AND P3, PT, R50, 0x22, PT ;  /* 0x000000223200780c */ /* 0x000fe40003f66270 */
[----:B------:R-:W-:-:S02]  /*2ce0*/  FSEL R91, R40, -INF , !P2 ;  /* 0xff800000285b7808 */ /* 0x000fc40005000000 */
[----:B------:R-:W-:Y:S02]  /*2cf0*/  ISETP.GT.AND P2, PT, R21, 0x21, !P3 ;  /* 0x000000211500780c */ /* 0x000fe40005f44270 */
[----:B------:R-:W-:Y:S02]  /*2d00*/  P2R R66, PR, RZ, 0x8 ;  /* 0x00000008ff427803 */ /* 0x000fe40000000000 */
[----:B------:R-:W-:Y:S02]  /*2d10*/  ISETP.LT.OR P2, PT, R26, 0x22, P2 ;  /* 0x000000221a00780c */ /* 0x000fe40001741670 */
[----:B------:R-:W-:Y:S02]  /*2d20*/  ISETP.GE.AND P3, PT, R50, 0x29, PT ;  /* 0x000000293200780c */ /* 0x000fe40003f66270 */
[----:B------:R-:W-:Y:S02]  /*2d30*/  FSEL R41, R41, -INF , !P2 ;  /* 0xff80000029297808 */ /* 0x000fe40005000000 */
[----:B------:R-:W-:-:S02]  /*2d40*/  ISETP.GT.AND P2, PT, R21, 0x28, !P3 ;  /* 0x000000281500780c */ /* 0x000fc40005f44270 */
[----:B------:R-:W-:Y:S02]  /*2d50*/  P2R R70, PR, RZ, 0x8 ;  /* 0x00000008ff467803 */ /* 0x000fe40000000000 */
[----:B------:R-:W-:Y:S02]  /*2d60*/  ISETP.LT.OR P2, PT, R26, 0x29, P2 ;  /* 0x000000291a00780c */ /* 0x000fe40001741670 */
[----:B------:R-:W-:Y:S02]  /*2d70*/  ISETP.GE.AND P3, PT, R50, 0x2a, PT ;  /* 0x0000002a3200780c */ /* 0x000fe40003f66270 */
[----:B------:R-:W-:Y:S02]  /*2d80*/  FSEL R93, R44, -INF , !P2 ;  /* 0xff8000002c5d7808 */ /* 0x000fe40005000000 */
[----:B------:R-:W-:Y:S02]  /*2d90*/  ISETP.GT.AND P2, PT, R21, 0x29, !P3 ;  /* 0x000000291500780c */ /* 0x000fe40005f44270 */
[----:B------:R-:W-:-:S02]  /*2da0*/  P2R R74, PR, RZ, 0x8 ;  /* 0x00000008ff4a7803 */ /* 0x000fc40000000000 */
[----:B------:R-:W-:Y:S02]  /*2db0*/  ISETP.LT.OR P2, PT, R26, 0x2a, P2 ;  /* 0x0000002a1a00780c */ /* 0x000fe40001741670 */
[----:B------:R-:W-:Y:S02]  /*2dc0*/  ISETP.GE.AND P3, PT, R50, 0x31, PT ;  /* 0x000000313200780c */ /* 0x000fe40003f66270 */
[----:B------:R-:W-:Y:S02]  /*2dd0*/  FSEL R45, R45, -INF , !P2 ;  /* 0xff8000002d2d7808 */ /* 0x000fe40005000000 */
[----:B------:R-:W-:Y:S02]  /*2de0*/  ISETP.GT.AND P2, PT, R21, 0x30, !P3 ;  /* 0x000000301500780c */ /* 0x000fe40005f44270 */
[----:B------:R-:W-:Y:S02]  /*2df0*/  P2R R76, PR, RZ, 0x8 ;  /* 0x00000008ff4c7803 */ /* 0x000fe40000000000 */
[----:B------:R-:W-:-:S02]  /*2e00*/  ISETP.LT.OR P2, PT, R26, 0x31, P2 ;  /* 0x000000311a00780c */ /* 0x000fc40001741670 */
[----:B------:R-:W-:Y:S02]  /*2e10*/  ISETP.GE.AND P3, PT, R50, 0x32, PT ;  /* 0x000000323200780c */ /* 0x000fe40003f66270 */
[----:B------:R-:W-:Y:S02]  /*2e20*/  FSEL R95, R48, -INF , !P2 ;  /* 0xff800000305f7808 */ /* 0x000fe40005000000 */
[----:B------:R-:W-:Y:S02]  /*2e30*/  ISETP.GT.AND P2, PT, R21, 0x31, !P3 ;  /* 0x000000311500780c */ /* 0x000fe40005f44270 */
[----:B------:R-:W-:Y:S02]  /*2e40*/  P2R R82, PR, RZ, 0x8 ;  /* 0x00000008ff527803 */ /* 0x000fe40000000000 */
[----:B------:R-:W-:Y:S02]  /*2e50*/  ISETP.LT.OR P2, PT, R26, 0x32, P2 ;  /* 0x000000321a00780c */ /* 0x000fe40001741670 */
[----:B------:R-:W-:-:S02]  /*2e60*/  ISETP.GE.AND P3, PT, R50, 0x39, PT ;  /* 0x000000393200780c */ /* 0x000fc40003f66270 */
        /* <DEDUP_REMOVED lines=34> */
[----:B-1----:R-:W-:Y:S02]  /*3090*/  VIADDMNMX R40, R25, R29, R38, PT ;  /* 0x0000001d19287246 */ /* 0x002fe40003800126 */
[----:B------:R-:W-:-:S02]  /*30a0*/  FSEL R30, R30, -INF , !P2 ;  /* 0xff8000001e1e7808 */ /* 0x000fc40005000000 */
[----:B------:R-:W-:-:S04]  /*30b0*/  ISETP.GT.AND P2, PT, R21, 0x51, !P6 ;  /* 0x000000511500780c */ /* 0x000fc80007744270 */
[----:B------:R-:W-:-:S04]  /*30c0*/  ISETP.LT.OR P2, PT, R26, 0x52, P2 ;  /* 0x000000521a00780c */ /* 0x000fc80001741670 */
[----:B------:R-:W-:Y:S02]  /*30d0*/  FSEL R28, R65, -INF , !P2 ;  /* 0xff800000411c7808 */ /* 0x000fe40005000000 */
[----:B------:R-:W-:-:S04]  /*30e0*/  ISETP.GE.AND P2, PT, R50, 0x59, PT ;  /* 0x000000593200780c */ /* 0x000fc80003f46270 */
[----:B------:R-:W-:-:S04]  /*30f0*/  ISETP.GT.AND P3, PT, R21, 0x58, !P2 ;  /* 0x000000581500780c */ /* 0x000fc80005764270 */
[----:B------:R-:W-:-:S04]  /*3100*/  ISETP.LT.OR P3, PT, R26, 0x59, P3 ;  /* 0x000000591a00780c */ /* 0x000fc80001f61670 */
[----:B------:R-:W-:Y:S02]  /*3110*/  FSEL R24, R68, -INF , !P3 ;  /* 0xff80000044187808 */ /* 0x000fe40005800000 */
[----:B------:R-:W-:-:S04]  /*3120*/  ISETP.GE.AND P3, PT, R50, 0x1, PT ;  /* 0x000000013200780c */ /* 0x000fc80003f66270 */
[----:B------:R-:W-:-:S04]  /*3130*/  ISETP.GT.AND P4, PT, R21, RZ, !P3 ;  /* 0x000000ff1500720c */ /* 0x000fc80005f84270 */
[----:B------:R-:W-:-:S04]  /*3140*/  ISETP.LT.OR P4, PT, R26, 0x1, P4 ;  /* 0x000000011a00780c */ /* 0x000fc80002781670 */
[----:B------:R-:W-:Y:S02]  /*3150*/  FSEL R33, R8, -INF , !P4 ;  /* 0xff80000008217808 */ /* 0x000fe40006000000 */
[----:B------:R-:W-:-:S04]  /*3160*/  ISETP.GE.AND P4, PT, R50, 0x5a, PT ;  /* 0x0000005a3200780c */ /* 0x000fc80003f86270 */
[----:B------:R-:W-:Y:S02]  /*3170*/  P2R R65, PR, RZ, 0x10 ;  /* 0x00000010ff417803 */ /* 0x000fe40000000000 */
[----:B------:R-:W-:Y:S01]  /*3180*/  ISETP.GT.AND P4, PT, R21, 0x59, !P4 ;  /* 0x000000591500780c */ /* 0x000fe20006784270 */
[----:B------:R-:W-:-:S03]  /*3190*/  IMAD.IADD R21, R46, 0x1, R25 ;  /* 0x000000012e157824 */ /* 0x000fc600078e0219 */
[----:B------:R-:W-:-:S04]  /*31a0*/  ISETP.LT.OR P4, PT, R26, 0x5a, P4 ;  /* 0x0000005a1a00780c */ /* 0x000fc80002781670 */
[----:B------:R-:W-:Y:S02]  /*31b0*/  FSEL R26, R69, -INF , !P4 ;  /* 0xff800000451a7808 */ /* 0x000fe40006000000 */
[----:B------:R-:W-:-:S13]  /*31c0*/  ISETP.GE.AND P4, PT, R15, 0x1, PT ;  /* 0x000000010f00780c */ /* 0x000fda0003f86270 */
[----:B------:R-:W-:Y:S05]  /*31d0*/  @!P4 BRA `(.L_x_1101) ;  /* 0x00000000004cc947 */ /* 0x000fea0003800000 */
[----:B------:R-:W-:Y:S01]  /*31e0*/  IADD3 R8, R16, -R13, R25 ;  /* 0x8000000d10087210 */ /* 0x000fe20007ffe019 */
[----:B------:R-:W-:Y:S03]  /*31f0*/  BSSY B0, `(.L_x_1102) ;  /* 0x000000e000007945 */ /* 0x000fe60003800000 */
        /* <DEDUP_REMOVED lines=9> */
.L_x_1103:
[----:B------:R-:W-:-:S13]  /*3290*/  ISETP.NE.AND P4, PT, R15, 0x1, PT ;  /* 0x000000010f00780c */ /* 0x000fda0003f85270 */
[----:B------:R-:W0:Y:S02]  /*32a0*/  @P4 LDC.64 R56, c[0x0][0x9e8] ;  /* 0x00027a00ff384b82 */ /* 0x000e240000000a00 */
[----:B0-----:R-:W-:-:S05]  /*32b0*/  @P4 IMAD.HI.U32 R38, R8, R56, RZ ;  /* 0x0000003808264227 */ /* 0x001fca00078e00ff */
[----:B------:R-:W-:-:S07]  /*32c0*/  @P4 SHF.R.U32.HI R8, RZ, R57, R38 ;  /* 0x00000039ff084219 */ /* 0x000fce0000011626 */
.L_x_1104:
[----:B------:R-:W-:Y:S05]  /*32d0*/  BSYNC B0 ;  /* 0x0000000000007941 */ /* 0x000fea0003800000 */
.L_x_1102:
[----:B------:R-:W-:-:S05]  /*32e0*/  IMAD R8, R8, R15, R54 ;  /* 0x0000000f08087224 */ /* 0x000fca00078e0236 */
[----:B------:R-:W-:Y:S02]  /*32f0*/  VIMNMX R21, R21, R8, !PT ;  /* 0x0000000815157248 */ /* 0x000fe40007fe0100 */
[----:B------:R-:W-:-:S07]  /*3300*/  VIADDMNMX R40, R8, R15, R40, PT ;  /* 0x0000000f08287246 */ /* 0x000fce0003800128 */
.L_x_1101:
[C---:B------:R-:W-:Y:S01]  /*3310*/  ISETP.GT.AND P1, PT, R21.reuse, 0x1, !P1 ;  /* 0x000000011500780c */ /* 0x040fe20004f24270 */
[----:B------:R-:W-:Y:S01]  /*3320*/  ULDC UR4, c[0x0][0x988] ;  /* 0x0002620000047ab9 */ /* 0x000fe20000000800 */
[----:B------:R-:W-:Y:S02]  /*3330*/  ISETP.GT.AND P5, PT, R21, 0x8, !P5 ;  /* 0x000000081500780c */ /* 0x000fe40006fa4270 */
[C---:B------:R-:W-:Y:S02]  /*3340*/  ISETP.LT.OR P1, PT, R40.reuse, 0x2, P1 ;  /* 0x000000022800780c */ /* 0x040fe40000f21670 */
[----:B------:R-:W-:Y:S02]  /*3350*/  ISETP.LT.OR P5, PT, R40, 0x9, P5 ;  /* 0x000000092800780c */ /* 0x000fe40002fa1670 */
[----:B------:R-:W-:Y:S02]  /*3360*/  FSEL R25, R0, -INF , !P1 ;  /* 0xff80000000197808 */ /* 0x000fe40004800000 */
[----:B------:R-:W-:-:S02]  /*3370*/  ISETP.NE.AND P1, PT, R27, RZ, PT ;  /* 0x000000ff1b00720c */ /* 0x000fc40003f25270 */
[----:B------:R-:W-:Y:S02]  /*3380*/  FSEL R44, R2, -INF , !P5 ;  /* 0xff800000022c7808 */ /* 0x000fe40006800000 */
[----:B------:R-:W-:Y:S02]  /*3390*/  ISETP.GT.AND P1, PT, R21, 0x9, !P1 ;  /* 0x000000091500780c */ /* 0x000fe40004f24270 */
[----:B------:R-:W-:Y:S02]  /*33a0*/  ISETP.NE.AND P5, PT, R64, RZ, PT ;  /* 0x000000ff4000720c */ /* 0x000fe40003fa5270 */
[----:B------:R-:W-:Y:S02]  /*33b0*/  ISETP.LT.OR P1, PT, R40, 0xa, P1 ;  /* 0x0000000a2800780c */ /* 0x000fe40000f21670 */
[----:B------:R-:W-:Y:S02]  /*33c0*/  ISETP.NE.AND P4, PT, R37, RZ, PT ;  /* 0x000000ff2500720c */ /* 0x000fe40003f85270 */
[----:B------:R-:W-:-:S02]  /*33d0*/  FSEL R46, R6, -INF , !P1 ;  /* 0xff800000062e7808 */ /* 0x000fc40004800000 */
[----:B------:R-:W-:Y:S02]  /*33e0*/  ISETP.NE.AND P1, PT, R58, RZ, PT ;  /* 0x000000ff3a00720c */ /* 0x000fe40003f25270 */
[C---:B------:R-:W-:Y:S02]  /*33f0*/  ISETP.GT.AND P3, PT, R21.reuse, RZ, !P3 ;  /* 0x000000ff1500720c */ /* 0x040fe40005f64270 */
[C---:B------:R-:W-:Y:S02]  /*3400*/  ISETP.GT.AND P1, PT, R21.reuse, 0x10, !P1 ;  /* 0x000000101500780c */ /* 0x040fe40004f24270 */
[C---:B------:R-:W-:Y:S02]  /*3410*/  ISETP.LT.OR P3, PT, R40.reuse, 0x1, P3 ;  /* 0x000000012800780c */ /* 0x040fe40001f61670 */
[----:B------:R-:W-:Y:S02]  /*3420*/  ISETP.LT.OR P1, PT, R40, 0x11, P1 ;  /* 0x000000112800780c */ /* 0x000fe40000f21670 */
[----:B------:R-:W-:-:S02]  /*3430*/  ISETP.GT.AND P6, PT, R21, 0x51, !P6 ;  /* 0x000000511500780c */ /* 0x000fc400077c4270 */
[----:B------:R-:W-:Y:S01]  /*3440*/  FSEL R48, R11, -INF , !P1 ;  /* 0xff8000000b307808 */ /* 0x000fe20004800000 */
[----:B------:R-:W-:Y:S01]  /*3450*/  IMAD.U32 R11, RZ, RZ, UR4 ;  /* 0x00000004ff0b7e24 */ /* 0x000fe2000f8e00ff */
[----:B------:R-:W-:Y:S02]  /*3460*/  ISETP.NE.AND P1, PT, R60, RZ, PT ;  /* 0x000000ff3c00720c */ /* 0x000fe40003f25270 */
[C---:B------:R-:W-:Y:S02]  /*3470*/  ISETP.GT.AND P2, PT, R21.reuse, 0x58, !P2 ;  /* 0x000000581500780c */ /* 0x040fe40005744270 */
[----:B------:R-:W-:Y:S02]  /*3480*/  ISETP.GT.AND P1, PT, R21, 0x11, !P1 ;  /* 0x000000111500780c */ /* 0x000fe40004f24270 */
[C---:B------:R-:W-:Y:S02]  /*3490*/  ISETP.LT.OR P6, PT, R40.reuse, 0x52, P6 ;  /* 0x000000522800780c */ /* 0x040fe400037c1670 */
[----:B------:R-:W-:-:S02]  /*34a0*/  ISETP.LT.OR P1, PT, R40, 0x12, P1 ;  /* 0x000000122800780c */ /* 0x000fc40000f21670 */
[----:B------:R-:W-:Y:S02]  /*34b0*/  ISETP.LT.OR P2, PT, R40, 0x59, P2 ;  /* 0x000000592800780c */ /* 0x000fe40001741670 */
[----:B------:R-:W-:Y:S02]  /*34c0*/  FSEL R50, R12, -INF , !P1 ;  /* 0xff8000000c327808 */ /* 0x000fe40004800000 */
[----:B------:R-:W-:Y:S02]  /*34d0*/  ISETP.NE.AND P1, PT, R62, RZ, PT ;  /* 0x000000ff3e00720c */ /* 0x000fe40003f25270 */
[----:B------:R-:W-:Y:S02]  /*34e0*/  FSEL R20, R20, -INF , !P2 ;  /* 0xff80000014147808 */ /* 0x000fe40005000000 */
[----:B------:R-:W-:-:S04]  /*34f0*/  ISETP.GT.AND P1, PT, R21, 0x18, !P1 ;  /* 0x000000181500780c */ /* 0x000fc80004f24270 */
[----:B------:R-:W-:-:S04]  /*3500*/  ISETP.LT.OR P1, PT, R40, 0x19, P1 ;  /* 0x000000192800780c */ /* 0x000fc80000f21670 */
[----:B------:R-:W-:Y:S02]  /*3510*/  FSEL R52, R31, -INF , !P1 ;  /* 0xff8000001f347808 */ /* 0x000fe40004800000 */
[----:B------:R-:W-:Y:S02]  /*3520*/  ISETP.GT.AND P1, PT, R21, 0x19, !P5 ;  /* 0x000000191500780c */ /* 0x000fe40006f24270 */
[----:B------:R-:W-:Y:S02]  /*3530*/  ISETP.NE.AND P5, PT, R92, RZ, PT ;  /* 0x000000ff5c00720c */ /* 0x000fe40003fa5270 */
[----:B------:R-:W-:-:S04]  /*3540*/  ISETP.LT.OR P1, PT, R40, 0x1a, P1 ;  /* 0x0000001a2800780c */ /* 0x000fc80000f21670 */
[----:B------:R-:W-:Y:S02]  /*3550*/  FSEL R54, R39, -INF , !P1 ;  /* 0xff80000027367808 */ /* 0x000fe40004800000 */
[----:B------:R-:W-:Y:S02]  /*3560*/  ISETP.GT.AND P1, PT, R21, 0x20, !P4 ;  /* 0x000000201500780c */ /* 0x000fe40006724270 */
[----:B------:R-:W-:Y:S02]  /*3570*/  ISETP.NE.AND P4, PT, R94, RZ, PT ;  /* 0x000000ff5e00720c */ /* 0x000fe40003f85270 */
[----:B------:R-:W-:-:S04]  /*3580*/  ISETP.LT.OR P1, PT, R40, 0x21, P1 ;  /* 0x000000212800780c */ /* 0x000fc80000f21670 */
[----:B------:R-:W-:Y:S02]  /*3590*/  FSEL R56, R42, -INF , !P1 ;  /* 0xff8000002a387808 */ /* 0x000fe40004800000 */
[----:B------:R-:W-:Y:S02]  /*35a0*/  FSEL R42, R3, -INF , !P3 ;  /* 0xff800000032a7808 */ /* 0x000fe40005800000 */
[----:B------:R-:W-:Y:S02]  /*35b0*/  FMNMX.FTZ R3, R33, R67, !PT ;  /* 0x0000004321037209 */ /* 0x000fe40007810000 */
[----:B------:R-:W-:Y:S02]  /*35c0*/  ISETP.NE.AND P1, PT, R66, RZ, PT ;  /* 0x000000ff4200720c */ /* 0x000fe40003f25270 */
[----:B------:R-:W-:Y:S02]  /*35d0*/  FMNMX.FTZ R3, R75, R3, !PT ;  /* 0x000000034b037209 */ /* 0x000fe40007810000 */
[----:B------:R-:W-:-:S02]  /*35e0*/  ISETP.GT.AND P1, PT, R21, 0x21, !P1 ;  /* 0x000000211500780c */ /* 0x000fc40004f24270 */
[----:B------:R-:W-:Y:S02]  /*35f0*/  FMNMX.FTZ R3, R71, R3, !PT ;  /* 0x0000000347037209 */ /* 0x000fe40007810000 */
[----:B------:R-:W-:Y:S02]  /*3600*/  ISETP.LT.OR P1, PT, R40, 0x22, P1 ;  /* 0x000000222800780c */ /* 0x000fe40000f21670 */
[----:B------:R-:W-:Y:S02]  /*3610*/  FMNMX.FTZ R3, R83, R3, !PT ;  /* 0x0000000353037209 */ /* 0x000fe40007810000 */
[----:B------:R-:W-:Y:S02]  /*3620*/  FSEL R58, R43, -INF , !P1 ;  /* 0xff8000002b3a7808 */ /* 0x000fe40004800000 */
[----:B------:R-:W-:Y:S02]  /*3630*/  FMNMX.FTZ R3, R85, R3, !PT ;  /* 0x0000000355037209 */ /* 0x000fe40007810000 */
[----:B------:R-:W-:-:S02]  /*3640*/  ISETP.NE.AND P1, PT, R70, RZ, PT ;  /* 0x000000ff4600720c */ /* 0x000fc40003f25270 */
[----:B------:R-:W-:Y:S02]  /*3650*/  FMNMX.FTZ R3, R87, R3, !PT ;  /* 0x0000000357037209 */ /* 0x000fe40007810000 */
[----:B------:R-:W-:Y:S02]  /*3660*/  ISETP.GT.AND P1, PT, R21, 0x28, !P1 ;  /* 0x000000281500780c */ /* 0x000fe40004f24270 */
[----:B------:R-:W-:Y:S02]  /*3670*/  FMNMX.FTZ R3, R89, R3, !PT ;  /* 0x0000000359037209 */ /* 0x000fe40007810000 */
[----:B------:R-:W-:Y:S02]  /*3680*/  ISETP.LT.OR P1, PT, R40, 0x29, P1 ;  /* 0x000000292800780c */ /* 0x000fe40000f21670 */
[----:B------:R-:W-:Y:S02]  /*3690*/  FMNMX.FTZ R3, R91, R3, !PT ;  /* 0x000000035b037209 */ /* 0x000fe40007810000 */
[----:B------:R-:W-:-:S02]  /*36a0*/  FSEL R60, R35, -INF , !P1 ;  /* 0xff800000233c7808 */ /* 0x000fc40004800000 */
[----:B------:R-:W-:Y:S02]  /*36b0*/  FMNMX.FTZ R3, R41, R3, !PT ;  /* 0x0000000329037209 */ /* 0x000fe40007810000 */
[----:B------:R-:W-:Y:S02]  /*36c0*/  ISETP.NE.AND P1, PT, R74, RZ, PT ;  /* 0x000000ff4a00720c */ /* 0x000fe40003f25270 */
[----:B------:R-:W-:Y:S02]  /*36d0*/  FMNMX.FTZ R3, R93, R3, !PT ;  /* 0x000000035d037209 */ /* 0x000fe40007810000 */
[----:B------:R-:W-:Y:S02]  /*36e0*/  ISETP.GT.AND P1, PT, R21, 0x29, !P1 ;  /* 0x000000291500780c */ /* 0x000fe40004f24270 */
[----:B------:R-:W-:Y:S02]  /*36f0*/  FMNMX.FTZ R3, R45, R3, !PT ;  /* 0x000000032d037209 */ /* 0x000fe40007810000 */
[----:B------:R-:W-:-:S02]  /*3700*/  ISETP.LT.OR P1, PT, R40, 0x2a, P1 ;  /* 0x0000002a2800780c */ /* 0x000fc40000f21670 */
[----:B------:R-:W-:Y:S02]  /*3710*/  FMNMX.FTZ R3, R95, R3, !PT ;  /* 0x000000035f037209 */ /* 0x000fe40007810000 */
        /* <DEDUP_REMOVED lines=16> */
[----:B------:R-:W-:Y:S01]  /*3820*/  FSEL R66, R51, -INF , !P1 ;  /* 0xff80000033427808 */ /* 0x000fe20004800000 */
[----:B------:R-:W-:Y:S01]  /*3830*/  IMAD.MOV.U32 R51, RZ, RZ, R17 ;  /* 0x000000ffff337224 */ /* 0x000fe200078e0011 */
[----:B------:R-:W-:-:S02]  /*3840*/  FMNMX.FTZ R3, R28, R3, !PT ;  /* 0x000000031c037209 */ /* 0x000fc40007810000 */
[----:B------:R-:W-:Y:S02]  /*3850*/  ISETP.NE.AND P1, PT, R84, RZ, PT ;  /* 0x000000ff5400720c */ /* 0x000fe40003f25270 */
[----:B------:R-:W-:Y:S02]  /*3860*/  FMNMX.FTZ R3, R24, R3, !PT ;  /* 0x0000000318037209 */ /* 0x000fe40007810000 */
[----:B------:R-:W-:Y:S02]  /*3870*/  ISETP.GT.AND P1, PT, R21, 0x38, !P1 ;  /* 0x000000381500780c */ /* 0x000fe40004f24270 */
[----:B------:R-:W-:Y:S02]  /*3880*/  FMNMX.FTZ R3, R26, R3, !PT ;  /* 0x000000031a037209 */ /* 0x000fe40007810000 */
[----:B------:R-:W-:Y:S02]  /*3890*/  ISETP.LT.OR P1, PT, R40, 0x39, P1 ;  /* 0x000000392800780c */ /* 0x000fe40000f21670 */
[----:B------:R-:W-:Y:S01]  /*38a0*/  FSEL R74, R7, -INF , !P6 ;  /* 0xff800000074a7808 */ /* 0x000fe20007000000 */
[----:B------:R-:W0:Y:S01]  /*38b0*/  SHFL.BFLY PT, R8, R3, 0x2, 0x1f ;  /* 0x0c401f0003087f89 */ /* 0x000e2200000e0000 */
[----:B------:R-:W-:-:S02]  /*38c0*/  FSEL R68, R78, -INF , !P1 ;  /* 0xff8000004e447808 */ /* 0x000fc40004800000 */
[----:B------:R-:W-:-:S04]  /*38d0*/  ISETP.NE.AND P1, PT, R86, RZ, PT ;  /* 0x000000ff5600720c */ /* 0x000fc80003f25270 */
[----:B------:R-:W-:-:S04]  /*38e0*/  ISETP.GT.AND P1, PT, R21, 0x39, !P1 ;  /* 0x000000391500780c */ /* 0x000fc80004f24270 */
[----:B------:R-:W-:-:S04]  /*38f0*/  ISETP.LT.OR P1, PT, R40, 0x3a, P1 ;  /* 0x0000003a2800780c */ /* 0x000fc80000f21670 */
[----:B------:R-:W-:Y:S02]  /*3900*/  FSEL R38, R55, -INF , !P1 ;  /* 0xff80000037267808 */ /* 0x000fe40004800000 */
[----:B------:R-:W-:-:S04]  /*3910*/  ISETP.NE.AND P1, PT, R88, RZ, PT ;  /* 0x000000ff5800720c */ /* 0x000fc80003f25270 */
[----:B------:R-:W-:Y:S02]  /*3920*/  ISETP.GT.AND P1, PT, R21, 0x40, !P1 ;  /* 0x000000401500780c */ /* 0x000fe40004f24270 */
[----:B0-----:R-:W-:Y:S02]  /*3930*/  FMNMX.FTZ R27, R3, R8, !PT ;  /* 0x00000008031b7209 */ /* 0x001fe40007810000 */
[----:B------:R-:W-:Y:S02]  /*3940*/  FMNMX.FTZ R3, R42, R25, !PT ;  /* 0x000000192a037209 */ /* 0x000fe40007810000 */
[----:B------:R-:W-:Y:S01]  /*3950*/  ISETP.LT.OR P1, PT, R40, 0x41, P1 ;  /* 0x000000412800780c */ /* 0x000fe20000f21670 */
[----:B------:R-:W0:Y:S01]  /*3960*/  SHFL.BFLY PT, R8, R27, 0x1, 0x1f ;  /* 0x0c201f001b087f89 */ /* 0x000e2200000e0000 */
        /* <DEDUP_REMOVED lines=19> */
[----:B0-----:R-:W-:-:S02]  /*3aa0*/  FMNMX.FTZ R8, R27, R8, !PT ;  /* 0x000000081b087209 */ /* 0x001fc40007810000 */
[----:B------:R-:W-:Y:S02]  /*3ab0*/  FMNMX.FTZ R3, R64, R3, !PT ;  /* 0x0000000340037209 */ /* 0x000fe40007810000 */
[----:B------:R-:W-:Y:S01]  /*3ac0*/  ISETP.LT.OR P1, PT, R40, 0x4a, P1 ;  /* 0x0000004a2800780c */ /* 0x000fe20000f21670 */
[----:B------:R-:W-:Y:S01]  /*3ad0*/  FMUL.FTZ R29, R8, R11 ;  /* 0x0000000b081d7220 */ /* 0x000fe20000410000 */
[----:B------:R-:W-:Y:S02]  /*3ae0*/  FMNMX.FTZ R3, R66, R3, !PT ;  /* 0x0000000342037209 */ /* 0x000fe40007810000 */
[----:B------:R-:W-:Y:S02]  /*3af0*/  FSEL R0, R63, -INF , !P1 ;  /* 0xff8000003f007808 */ /* 0x000fe40004800000 */
[----:B------:R-:W-:Y:S02]  /*3b00*/  FMNMX.FTZ R3, R68, R3, !PT ;  /* 0x0000000344037209 */ /* 0x000fe40007810000 */
[----:B------:R-:W-:-:S02]  /*3b10*/  FSETP.NEU.FTZ.AND P1, PT, R8, -INF , PT ;  /* 0xff8000000800780b */ /* 0x000fc40003f3d000 */
[----:B------:R-:W-:Y:S02]  /*3b20*/  FMNMX.FTZ R3, R38, R3, !PT ;  /* 0x0000000326037209 */ /* 0x000fe40007810000 */
[----:B------:R-:W-:Y:S02]  /*3b30*/  ISETP.NE.AND P4, PT, R61, RZ, PT ;  /* 0x000000ff3d00720c */ /* 0x000fe40003f85270 */
[----:B------:R-:W-:Y:S02]  /*3b40*/  FMNMX.FTZ R3, R12, R3, !PT ;  /* 0x000000030c037209 */ /* 0x000fe40007810000 */
[----:B------:R-:W-:Y:S02]  /*3b50*/  FSEL R78, R29, RZ, P1 ;  /* 0x000000ff1d4e7208 */ /* 0x000fe40000800000 */
[----:B------:R-:W-:Y:S02]  /*3b60*/  ISETP.GT.AND P1, PT, R21, 0x50, !P4 ;  /* 0x000000501500780c */ /* 0x000fe40006724270 */
[----:B------:R-:W-:Y:S01]  /*3b70*/  FMNMX.FTZ R3, R6, R3, !PT ;  /* 0x0000000306037209 */ /* 0x000fe20007810000 */
[-CC-:B------:R-:W-:Y:S01]  /*3b80*/  FFMA.FTZ R7, R41, R11.reuse, -R78.reuse ;  /* 0x0000000b29077223 */ /* 0x180fe2000001084e */
[----:B------:R-:W-:Y:S01]  /*3b90*/  ISETP.LT.OR P1, PT, R40, 0x51, P1 ;  /* 0x000000512800780c */ /* 0x000fe20000f21670 */
[--C-:B------:R-:W-:Y:S01]  /*3ba0*/  FFMA.FTZ R39, R49, R11, -R78.reuse ;  /* 0x0000000b31277223 */ /* 0x100fe2000001084e */
[----:B------:R-:W-:Y:S01]  /*3bb0*/  FMNMX.FTZ R3, R2, R3, !PT ;  /* 0x0000000302037209 */ /* 0x000fe20007810000 */
[----:B------:R-:W-:Y:S01]  /*3bc0*/  MUFU.EX2 R148, R7 ;  /* 0x0000000700947308 */ /* 0x000fe20000000800 */
[----:B------:R-:W-:Y:S01]  /*3bd0*/  ISETP.NE.AND P4, PT, R65, RZ, PT ;  /* 0x000000ff4100720c */ /* 0x000fe20003f85270 */
[-CC-:B------:R-:W-:Y:S01]  /*3be0*/  FFMA.FTZ R43, R53, R11.reuse, -R78.reuse ;  /* 0x0000000b352b7223 */ /* 0x180fe2000001084e */
[----:B------:R-:W-:Y:S01]  /*3bf0*/  FSEL R70, R81, -INF , !P1 ;  /* 0xff80000051467808 */ /* 0x000fe20004800000 */
[--C-:B------:R-:W-:Y:S01]  /*3c00*/  FFMA.FTZ R27, R33, R11, -R78.reuse ;  /* 0x0000000b211b7223 */ /* 0x100fe2000001084e */
[----:B------:R-:W-:Y:S01]  /*3c10*/  FMNMX.FTZ R3, R0, R3, !PT ;  /* 0x0000000300037209 */ /* 0x000fe20007810000 */
[--C-:B------:R-:W-:Y:S01]  /*3c20*/  FFMA.FTZ R29, R67, R11, -R78.reuse ;  /* 0x0000000b431d7223 */ /* 0x100fe2000001084e */
[----:B------:R-:W-:Y:S01]  /*3c30*/  ISETP.GT.AND P1, PT, R21, 0x59, !P4 ;  /* 0x000000591500780c */ /* 0x000fe20006724270 */
[----:B------:R-:W-:Y:S01]  /*3c40*/  MUFU.EX2 R144, R39 ;  /* 0x0000002700907308 */ /* 0x000fe20000000800 */
[----:B------:R-:W-:Y:S01]  /*3c50*/  FMNMX.FTZ R3, R70, R3, !PT ;  /* 0x0000000346037209 */ /* 0x000fe20007810000 */
[-CC-:B------:R-:W-:Y:S01]  /*3c60*/  FFMA.FTZ R31, R75, R11.reuse, -R78.reuse ;  /* 0x0000000b4b1f7223 */ /* 0x180fe2000001084e */
[----:B------:R-:W-:Y:S01]  /*3c70*/  ISETP.LT.OR P1, PT, R40, 0x5a, P1 ;  /* 0x0000005a2800780c */ /* 0x000fe20000f21670 */
[--C-:B------:R-:W-:Y:S01]  /*3c80*/  FFMA.FTZ R33, R71, R11, -R78.reuse ;  /* 0x0000000b47217223 */ /* 0x100fe2000001084e */
[----:B------:R-:W-:Y:S01]  /*3c90*/  FMNMX.FTZ R3, R74, R3, !PT ;  /* 0x000000034a037209 */ /* 0x000fe20007810000 */
[--C-:B------:R-:W-:Y:S01]  /*3ca0*/  FFMA.FTZ R35, R83, R11, -R78.reuse ;  /* 0x0000000b53237223 */ /* 0x100fe2000001084e */
[----:B------:R-:W-:Y:S01]  /*3cb0*/  FSEL R40, R9, -INF , !P1 ;  /* 0xff80000009287808 */ /* 0x000fe20004800000 */
[----:B------:R-:W-:Y:S01]  /*3cc0*/  MUFU.EX2 R146, R43 ;  /* 0x0000002b00927308 */ /* 0x000fe20000000800 */
[----:B------:R-:W-:Y:S01]  /*3cd0*/  FMNMX.FTZ R3, R20, R3, !PT ;  /* 0x0000000314037209 */ /* 0x000fe20007810000 */
[-CC-:B------:R-:W-:Y:S01]  /*3ce0*/  FFMA.FTZ R26, R26, R11.reuse, -R78.reuse ;  /* 0x0000000b1a1a7223 */ /* 0x180fe2000001084e */
[-CC-:B------:R-:W-:Y:S01]  /*3cf0*/  FFMA.FTZ R37, R87, R11.reuse, -R78.reuse ;  /* 0x0000000b57257223 */ /* 0x180fe2000001084e */
[--C-:B------:R-:W-:Y:S01]  /*3d00*/  FFMA.FTZ R21, R45, R11, -R78.reuse ;  /* 0x0000000b2d157223 */ /* 0x100fe2000001084e */
[----:B------:R-:W-:Y:S01]  /*3d10*/  FMNMX.FTZ R3, R40, R3, !PT ;  /* 0x0000000328037209 */ /* 0x000fe20007810000 */
[-CC-:B------:R-:W-:Y:S01]  /*3d20*/  FFMA.FTZ R28, R28, R11.reuse, -R78.reuse ;  /* 0x0000000b1c1c7223 */ /* 0x180fe2000001084e */
[-CC-:B------:R-:W-:Y:S01]  /*3d30*/  FFMA.FTZ R9, R93, R11.reuse, -R78.reuse ;  /* 0x0000000b5d097223 */ /* 0x180fe2000001084e */
[----:B------:R-:W-:Y:S01]  /*3d40*/  MUFU.EX2 R27, R27 ;  /* 0x0000001b001b7308 */ /* 0x000fe20000000800 */
[-CC-:B------:R-:W-:Y:S01]  /*3d50*/  FFMA.FTZ R41, R97, R11.reuse, -R78.reuse ;  /* 0x0000000b61297223 */ /* 0x180fe2000001084e */
[----:B------:R-:W0:Y:S01]  /*3d60*/  SHFL.BFLY PT, R76, R3, 0x2, 0x1f ;  /* 0x0c401f00034c7f89 */ /* 0x000e2200000e0000 */
[----:B------:R-:W-:Y:S01]  /*3d70*/  ISETP.NE.AND P4, PT, R10, 0x1, PT ;  /* 0x000000010a00780c */ /* 0x000fe20003f85270 */
[-CC-:B------:R-:W-:Y:S01]  /*3d80*/  FFMA.FTZ R45, R99, R11.reuse, -R78.reuse ;  /* 0x0000000b632d7223 */ /* 0x180fe2000001084e */
[-CC-:B------:R-:W-:Y:S01]  /*3d90*/  FFMA.FTZ R32, R32, R11.reuse, -R78.reuse ;  /* 0x0000000b20207223 */ /* 0x180fe2000001084e */
[-CC-:B------:R-:W-:Y:S01]  /*3da0*/  FFMA.FTZ R36, R36, R11.reuse, -R78.reuse ;  /* 0x0000000b24247223 */ /* 0x180fe2000001084e */
[-CC-:B------:R-:W-:Y:S01]  /*3db0*/  FFMA.FTZ R34, R34, R11.reuse, -R78.reuse ;  /* 0x0000000b22227223 */ /* 0x180fe2000001084e */
[----:B------:R1:W2:Y:S01]  /*3dc0*/  MUFU.EX2 R156, R29 ;  /* 0x0000001d009c7308 */ /* 0x0002a20000000800 */
[-CC-:B------:R-:W-:Y:S01]  /*3dd0*/  FFMA.FTZ R30, R30, R11.reuse, -R78.reuse ;  /* 0x0000000b1e1e7223 */ /* 0x180fe2000001084e */
[----:B------:R-:W-:-:S06]  /*3de0*/  FFMA.FTZ R24, R24, R11, -R78 ;  /* 0x0000000b18187223 */ /* 0x000fcc000001084e */
[----:B------:R-:W3:Y:S01]  /*3df0*/  MUFU.EX2 R31, R31 ;  /* 0x0000001f001f7308 */ /* 0x000ee20000000800 */
[----:B-1----:R-:W-:Y:S01]  /*3e00*/  FFMA.FTZ R29, R85, R11, -R78 ;  /* 0x0000000b551d7223 */ /* 0x002fe2000001084e */
[----:B------:R-:W1:Y:S06]  /*3e10*/  @P4 LDC R53, c[0x0][0x450] ;  /* 0x00011400ff354b82 */ /* 0x000e6c0000000800 */
[----:B------:R4:W5:Y:S01]  /*3e20*/  MUFU.EX2 R158, R33 ;  /* 0x00000021009e7308 */ /* 0x0009620000000800 */
[----:B0-----:R-:W-:-:S05]  /*3e30*/  FMNMX.FTZ R76, R3, R76, !PT ;  /* 0x0000004c034c7209 */ /* 0x001fca0007810000 */
[----:B------:R-:W0:Y:S02]  /*3e40*/  SHFL.BFLY PT, R7, R76, 0x1, 0x1f ;  /* 0x0c201f004c077f89 */ /* 0x000e2400000e0000 */
[----:B------:R-:W5:Y:S01]  /*3e50*/  MUFU.EX2 R35, R35 ;  /* 0x0000002300237308 */ /* 0x000f620000000800 */
[----:B----4-:R-:W-:-:S07]  /*3e60*/  FFMA.FTZ R33, R89, R11, -R78 ;  /* 0x0000000b59217223 */ /* 0x010fce000001084e */
[----:B------:R4:W-:Y:S08]  /*3e70*/  MUFU.EX2 R152, R29 ;  /* 0x0000001d00987308 */ /* 0x0009f00000000800 */
[----:B------:R-:W-:Y:S01]  /*3e80*/  MUFU.EX2 R37, R37 ;  /* 0x0000002500257308 */ /* 0x000fe20000000800 */
[----:B----4-:R-:W-:Y:S01]  /*3e90*/  FFMA.FTZ R29, R91, R11, -R78 ;  /* 0x0000000b5b1d7223 */ /* 0x010fe2000001084e */
[----:B0-----:R-:W-:-:S06]  /*3ea0*/  FMNMX.FTZ R7, R76, R7, !PT ;  /* 0x000000074c077209 */ /* 0x001fcc0007810000 */
[----:B------:R0:W-:Y:S01]  /*3eb0*/  MUFU.EX2 R154, R33 ;  /* 0x00000021009a7308 */ /* 0x0001e20000000800 */
[C---:B------:R-:W-:Y:S01]  /*3ec0*/  FSETP.NEU.FTZ.AND P1, PT, R7.reuse, -INF , PT ;  /* 0xff8000000700780b */ /* 0x040fe20003f3d000 */
[----:B------:R-:W-:-:S06]  /*3ed0*/  FMUL.FTZ R39, R7, R11 ;  /* 0x0000000b07277220 */ /* 0x000fcc0000410000 */
[----:B------:R-:W-:Y:S01]  /*3ee0*/  MUFU.EX2 R29, R29 ;  /* 0x0000001d001d7308 */ /* 0x000fe20000000800 */
[----:B------:R-:W-:Y:S01]  /*3ef0*/  FSEL R43, R39, RZ, P1 ;  /* 0x000000ff272b7208 */ /* 0x000fe20000800000 */
[----:B0-----:R-:W-:-:S04]  /*3f00*/  FFMA.FTZ R33, R95, R11, -R78 ;  /* 0x0000000b5f217223 */ /* 0x001fc8000001084e */
        /* <DEDUP_REMOVED lines=14> */
[----:B--2---:R-:W-:Y:S01]  /*3ff0*/  FADD.FTZ R26, R27, R156 ;  /* 0x0000009c1b1a7221 */ /* 0x004fe20000010000 */
[-CC-:B------:R-:W-:Y:S01]  /*4000*/  FFMA.FTZ R64, R64, R11.reuse, -R43.reuse ;  /* 0x0000000b40407223 */ /* 0x180fe2000001082b */
[-CC-:B------:R-:W-:Y:S01]  /*4010*/  FFMA.FTZ R66, R66, R11.reuse, -R43.reuse ;  /* 0x0000000b42427223 */ /* 0x180fe2000001082b */
[-CC-:B------:R-:W-:Y:S01]  /*4020*/  FFMA.FTZ R68, R68, R11.reuse, -R43.reuse ;  /* 0x0000000b44447223 */ /* 0x180fe2000001082b */
[----:B---3--:R-:W-:Y:S01]  /*4030*/  FADD.FTZ R47, R31, R26 ;  /* 0x0000001a1f2f7221 */ /* 0x008fe20000010000 */
[-CC-:B------:R-:W-:Y:S01]  /*4040*/  FFMA.FTZ R6, R6, R11.reuse, -R43.reuse ;  /* 0x0000000b06067223 */ /* 0x180fe2000001082b */
[-C--:B------:R-:W-:Y:S01]  /*4050*/  FFMA.FTZ R38, R38, R11.reuse, -R43 ;  /* 0x0000000b26267223 */ /* 0x080fe2000001082b */
[----:B------:R-:W0:Y:S01]  /*4060*/  MUFU.EX2 R25, R25 ;  /* 0x0000001900197308 */ /* 0x000e220000000800 */
[----:B-----5:R-:W-:Y:S01]  /*4070*/  FADD.FTZ R26, R158, R47 ;  /* 0x0000002f9e1a7221 */ /* 0x020fe20000010000 */
[-CC-:B------:R-:W-:Y:S01]  /*4080*/  FFMA.FTZ R12, R12, R11.reuse, -R43.reuse ;  /* 0x0000000b0c0c7223 */ /* 0x180fe2000001082b */
[-CC-:B------:R-:W-:Y:S01]  /*4090*/  FFMA.FTZ R2, R2, R11.reuse, -R43.reuse ;  /* 0x0000000b02027223 */ /* 0x180fe2000001082b */
[-CC-:B------:R-:W-:Y:S01]  /*40a0*/  FFMA.FTZ R0, R0, R11.reuse, -R43.reuse ;  /* 0x0000000b00007223 */ /* 0x180fe2000001082b */
[----:B------:R-:W-:Y:S01]  /*40b0*/  FADD.FTZ R49, R35, R26 ;  /* 0x0000001a23317221 */ /* 0x000fe20000010000 */
[-CC-:B------:R-:W-:Y:S01]  /*40c0*/  FFMA.FTZ R70, R70, R11.reuse, -R43.reuse ;  /* 0x0000000b46467223 */ /* 0x180fe2000001082b */
[-CC-:B------:R-:W-:Y:S01]  /*40d0*/  FFMA.FTZ R74, R74, R11.reuse, -R43.reuse ;  /* 0x0000000b4a4a7223 */ /* 0x180fe2000001082b */
[----:B------:R-:W2:Y:S01]  /*40e0*/  MUFU.EX2 R44, R44 ;  /* 0x0000002c002c7308 */ /* 0x000ea20000000800 */
[-CC-:B------:R-:W-:Y:S01]  /*40f0*/  FFMA.FTZ R20, R20, R11.reuse, -R43.reuse ;  /* 0x0000000b14147223 */ /* 0x180fe2000001082b */
[----:B------:R-:W-:Y:S01]  /*4100*/  FFMA.FTZ R40, R40, R11, -R43 ;  /* 0x0000000b28287223 */ /* 0x000fe2000001082b */
[----:B------:R-:W-:-:S02]  /*4110*/  F2FP.BF16.F32.PACK_AB R156, R156, R27 ;  /* 0x0000001b9c9c723e */ /* 0x000fc400000010ff */
[----:B------:R-:W-:-:S03]  /*4120*/  F2FP.BF16.F32.PACK_AB R158, R158, R31 ;  /* 0x0000001f9e9e723e */ /* 0x000fc600000010ff */
[----:B------:R-:W3:Y:S01]  /*4130*/  MUFU.EX2 R159, R46 ;  /* 0x0000002e009f7308 */ /* 0x000ee20000000800 */
[----:B0-----:R-:W-:Y:S01]  /*4140*/  FADD.FTZ R47, R42, R25 ;  /* 0x000000192a2f7221 */ /* 0x001fe20000010000 */
[----:B------:R-:W-:-:S06]  /*4150*/  F2FP.BF16.F32.PACK_AB R157, R25, R42 ;  /* 0x0000002a199d723e */ /* 0x000fcc00000010ff */
[----:B------:R-:W0:Y:S01]  /*4160*/  MUFU.EX2 R48, R48 ;  /* 0x0000003000307308 */ /* 0x000e220000000800 */
[----:B--2---:R-:W-:-:S07]  /*4170*/  FADD.FTZ R26, R44, R47 ;  /* 0x0000002f2c1a7221 */ /* 0x004fce0000010000 */
[----:B------:R-:W2:Y:S01]  /*4180*/  MUFU.EX2 R153, R50 ;  /* 0x0000003200997308 */ /* 0x000ea20000000800 */
[C---:B---3--:R-:W-:Y:S01]  /*4190*/  FADD.FTZ R47, R159.reuse, R26 ;  /* 0x0000001a9f2f7221 */ /* 0x048fe20000010000 */
[----:B------:R-:W-:-:S06]  /*41a0*/  F2FP.BF16.F32.PACK_AB R159, R159, R44 ;  /* 0x0000002c9f9f723e */ /* 0x000fcc00000010ff */
[----:B------:R-:W3:Y:S01]  /*41b0*/  MUFU.EX2 R52, R52 ;  /* 0x0000003400347308 */ /* 0x000ee20000000800 */
[----:B0-----:R-:W-:-:S07]  /*41c0*/  FADD.FTZ R26, R48, R47 ;  /* 0x0000002f301a7221 */ /* 0x001fce0000010000 */
[----:B------:R-:W0:Y:S01]  /*41d0*/  MUFU.EX2 R155, R54 ;  /* 0x00000036009b7308 */ /* 0x000e220000000800 */
[C---:B--2---:R-:W-:Y:S01]  /*41e0*/  FADD.FTZ R47, R153.reuse, R26 ;  /* 0x0000001a992f7221 */ /* 0x044fe20000010000 */
[----:B------:R-:W-:-:S06]  /*41f0*/  F2FP.BF16.F32.PACK_AB R153, R153, R48 ;  /* 0x000000309999723e */ /* 0x000fcc00000010ff */
[----:B------:R-:W2:Y:S01]  /*4200*/  MUFU.EX2 R56, R56 ;  /* 0x0000003800387308 */ /* 0x000ea20000000800 */
[----:B---3--:R-:W-:-:S07]  /*4210*/  FADD.FTZ R26, R52, R47 ;  /* 0x0000002f341a7221 */ /* 0x008fce0000010000 */
[----:B------:R-:W-:Y:S01]  /*4220*/  MUFU.EX2 R150, R21 ;  /* 0x0000001500967308 */ /* 0x000fe20000000800 */
[C---:B0-----:R-:W-:Y:S01]  /*4230*/  FADD.FTZ R47, R155.reuse, R26 ;  /* 0x0000001a9b2f7221 */ /* 0x041fe20000010000 */
[----:B------:R-:W-:-:S06]  /*4240*/  F2FP.BF16.F32.PACK_AB R155, R155, R52 ;  /* 0x000000349b9b723e */ /* 0x000fcc00000010ff */
[----:B------:R0:W-:Y:S01]  /*4250*/  MUFU.EX2 R21, R28 ;  /* 0x0000001c00157308 */ /* 0x0001e20000000800 */
[----:B--2---:R-:W-:-:S07]  /*4260*/  FADD.FTZ R26, R56, R47 ;  /* 0x0000002f381a7221 */ /* 0x004fce0000010000 */
[----:B------:R-:W2:Y:S01]  /*4270*/  MUFU.EX2 R149, R58 ;  /* 0x0000003a00957308 */ /* 0x000ea20000000800 */
[C---:B0-----:R-:W-:Y:S01]  /*4280*/  FADD.FTZ R28, R152.reuse, R49 ;  /* 0x00000031981c7221 */ /* 0x041fe20000010000 */
[----:B------:R-:W-:-:S03]  /*4290*/  F2FP.BF16.F32.PACK_AB R152, R152, R35 ;  /* 0x000000239898723e */ /* 0x000fc600000010ff */
[----:B------:R-:W-:-:S03]  /*42a0*/  FADD.FTZ R49, R37, R28 ;  /* 0x0000001c25317221 */ /* 0x000fc60000010000 */
[----:B------:R-:W0:Y:S01]  /*42b0*/  MUFU.EX2 R9, R9 ;  /* 0x0000000900097308 */ /* 0x000e220000000800 */
[C---:B------:R-:W-:Y:S01]  /*42c0*/  FADD.FTZ R28, R154.reuse, R49 ;  /* 0x000000319a1c7221 */ /* 0x040fe20000010000 */
[----:B------:R-:W-:-:S03]  /*42d0*/  F2FP.BF16.F32.PACK_AB R154, R154, R37 ;  /* 0x000000259a9a723e */ /* 0x000fc600000010ff */
[----:B------:R-:W-:-:S03]  /*42e0*/  FADD.FTZ R49, R29, R28 ;  /* 0x0000001c1d317221 */ /* 0x000fc60000010000 */
[----:B------:R-:W-:Y:S01]  /*42f0*/  MUFU.EX2 R60, R60 ;  /* 0x0000003c003c7308 */ /* 0x000fe20000000800 */
[C---:B------:R-:W-:Y:S01]  /*4300*/  FADD.FTZ R28, R148.reuse, R49 ;  /* 0x00000031941c7221 */ /* 0x040fe20000010000 */
[C---:B--2---:R-:W-:Y:S01]  /*4310*/  FADD.FTZ R47, R149.reuse, R26 ;  /* 0x0000001a952f7221 */ /* 0x044fe20000010000 */
[----:B------:R-:W-:Y:S02]  /*4320*/  F2FP.BF16.F32.PACK_AB R148, R148, R29 ;  /* 0x0000001d9494723e */ /* 0x000fe400000010ff */
[----:B------:R-:W-:-:S03]  /*4330*/  F2FP.BF16.F32.PACK_AB R149, R149, R56 ;  /* 0x000000389595723e */ /* 0x000fc600000010ff */
[----:B------:R-:W-:Y:S01]  /*4340*/  MUFU.EX2 R151, R62 ;  /* 0x0000003e00977308 */ /* 0x000fe20000000800 */
[----:B0-----:R-:W-:-:S04]  /*4350*/  FADD.FTZ R49, R9, R28 ;  /* 0x0000001c09317221 */ /* 0x001fc80000010000 */
[C---:B------:R-:W-:Y:S01]  /*4360*/  FADD.FTZ R28, R150.reuse, R49 ;  /* 0x00000031961c7221 */ /* 0x040fe20000010000 */
[----:B------:R-:W-:Y:S02]  /*4370*/  F2FP.BF16.F32.PACK_AB R150, R150, R9 ;  /* 0x000000099696723e */ /* 0x000fe400000010ff */
[----:B------:R-:W0:Y:S08]  /*4380*/  MUFU.EX2 R33, R33 ;  /* 0x0000002100217308 */ /* 0x000e300000000800 */
[----:B------:R-:W-:Y:S08]  /*4390*/  MUFU.EX2 R64, R64 ;  /* 0x0000004000407308 */ /* 0x000ff00000000800 */
[----:B------:R-:W-:Y:S01]  /*43a0*/  MUFU.EX2 R145, R66 ;  /* 0x0000004200917308 */ /* 0x000fe20000000800 */
[----:B0-----:R-:W-:-:S04]  /*43b0*/  FADD.FTZ R49, R33, R28 ;  /* 0x0000001c21317221 */ /* 0x001fc80000010000 */
[C---:B------:R-:W-:Y:S01]  /*43c0*/  FADD.FTZ R26, R144.reuse, R49 ;  /* 0x00000031901a7221 */ /* 0x040fe20000010000 */
[----:B------:R-:W-:Y:S02]  /*43d0*/  F2FP.BF16.F32.PACK_AB R144, R144, R33 ;  /* 0x000000219090723e */ /* 0x000fe400000010ff */
[----:B------:R-:W0:Y:S08]  /*43e0*/  MUFU.EX2 R41, R41 ;  /* 0x0000002900297308 */ /* 0x000e300000000800 */
[----:B------:R-:W-:Y:S08]  /*43f0*/  MUFU.EX2 R68, R68 ;  /* 0x0000004400447308 */ /* 0x000ff00000000800 */
[----:B------:R2:W-:Y:S08]  /*4400*/  MUFU.EX2 R141, R6 ;  /* 0x00000006008d7308 */ /* 0x0005f00000000800 */
[----:B------:R-:W-:Y:S01]  /*4410*/  MUFU.EX2 R147, R38 ;  /* 0x0000002600937308 */ /* 0x000fe20000000800 */
[----:B--2---:R-:W-:Y:S01]  /*4420*/  FADD.FTZ R6, R60, R47 ;  /* 0x0000002f3c067221 */ /* 0x004fe20000010000 */
[----:B0-----:R-:W-:-:S03]  /*4430*/  FADD.FTZ R47, R41, R26 ;  /* 0x0000001a292f7221 */ /* 0x001fc60000010000 */
[C---:B------:R-:W-:Y:S01]  /*4440*/  FADD.FTZ R43, R151.reuse, R6 ;  /* 0x00000006972b7221 */ /* 0x040fe20000010000 */
[C---:B------:R-:W-:Y:S01]  /*4450*/  FADD.FTZ R26, R146.reuse, R47 ;  /* 0x0000002f921a7221 */ /* 0x040fe20000010000 */
[----:B------:R-:W-:Y:S01]  /*4460*/  F2FP.BF16.F32.PACK_AB R146, R146, R41 ;  /* 0x000000299292723e */ /* 0x000fe200000010ff */
[----:B------:R-:W0:Y:S01]  /*4470*/  MUFU.EX2 R45, R45 ;  /* 0x0000002d002d7308 */ /* 0x000e220000000800 */
[----:B------:R-:W-:Y:S01]  /*4480*/  FADD.FTZ R6, R64, R43 ;  /* 0x0000002b40067221 */ /* 0x000fe20000010000 */
[----:B------:R-:W-:-:S03]  /*4490*/  F2FP.BF16.F32.PACK_AB R151, R151, R60 ;  /* 0x0000003c9797723e */ /* 0x000fc600000010ff */
[C---:B------:R-:W-:Y:S01]  /*44a0*/  FADD.FTZ R27, R145.reuse, R6 ;  /* 0x00000006911b7221 */ /* 0x040fe20000010000 */
[----:B------:R-:W-:Y:S02]  /*44b0*/  F2FP.BF16.F32.PACK_AB R145, R145, R64 ;  /* 0x000000409191723e */ /* 0x000fe400000010ff */
[----:B------:R2:W-:Y:S08]  /*44c0*/  MUFU.EX2 R3, R32 ;  /* 0x0000002000037308 */ /* 0x0005f00000000800 */
[----:B------:R-:W-:Y:S01]  /*44d0*/  MUFU.EX2 R12, R12 ;  /* 0x0000000c000c7308 */ /* 0x000fe20000000800 */
[----:B--2---:R-:W2:Y:S01]  /*44e0*/  @P4 LDC R32, c[0x0][0x44c] ;  /* 0x00011300ff204b82 */ /* 0x004ea20000000800 */
[----:B0-----:R-:W-:-:S06]  /*44f0*/  FADD.FTZ R43, R45, R26 ;  /* 0x0000001a2d2b7221 */ /* 0x001fcc0000010000 */
[----:B------:R-:W0:Y:S08]  /*4500*/  MUFU.EX2 R36, R36 ;  /* 0x0000002400247308 */ /* 0x000e300000000800 */
[----:B------:R-:W3:Y:S08]  /*4510*/  MUFU.EX2 R34, R34 ;  /* 0x0000002200227308 */ /* 0x000ef00000000800 */
[----:B------:R-:W4:Y:S01]  /*4520*/  MUFU.EX2 R2, R2 ;  /* 0x0000000200027308 */ /* 0x000f220000000800 */
[C---:B0-----:R-:W-:Y:S01]  /*4530*/  FADD.FTZ R43, R36.reuse, R43 ;  /* 0x0000002b242b7221 */ /* 0x041fe20000010000 */
[----:B--2---:R-:W-:Y:S01]  /*4540*/  @P4 IMAD.HI.U32 R32, R17, R32, RZ ;  /* 0x0000002011204227 */ /* 0x004fe200078e00ff */
[----:B------:R-:W-:-:S04]  /*4550*/  F2FP.BF16.F32.PACK_AB R140, R36, R45 ;  /* 0x0000002d248c723e */ /* 0x000fc800000010ff */
[----:B-1----:R-:W-:Y:S01]  /*4560*/  @P4 SHF.R.U32.HI R51, RZ, R53, R32 ;  /* 0x00000035ff334219 */ /* 0x002fe20000011620 */
[----:B------:R0:W1:Y:S01]  /*4570*/  MUFU.EX2 R143, R0 ;  /* 0x00000000008f7308 */ /* 0x0000620000000800 */
[----:B---3--:R-:W-:Y:S01]  /*4580*/  FADD.FTZ R6, R34, R43 ;  /* 0x0000002b22067221 */ /* 0x008fe20000010000 */
[----:B------:R-:W-:Y:S02]  /*4590*/  F2FP.BF16.F32.PACK_AB R142, R3, R34 ;  /* 0x00000022038e723e */ /* 0x000fe400000010ff */
[----:B------:R-:W-:Y:S01]  /*45a0*/  ISETP.GE.AND P4, PT, R15, 0x1, PT ;  /* 0x000000010f00780c */ /* 0x000fe20003f86270 */
[----:B------:R-:W-:Y:S01]  /*45b0*/  FADD.FTZ R29, R3, R6 ;  /* 0x00000006031d7221 */ /* 0x000fe20000010000 */
[----:B------:R-:W-:Y:S02]  /*45c0*/  IMAD.IADD R47, R72, 0x1, R51 ;  /* 0x00000001482f7824 */ /* 0x000fe400078e0233 */
[----:B------:R-:W2:Y:S01]  /*45d0*/  MUFU.EX2 R70, R70 ;  /* 0x0000004600467308 */ /* 0x000ea20000000800 */
[----:B0-----:R-:W-:Y:S01]  /*45e0*/  FADD.FTZ R0, R68, R27 ;  /* 0x0000001b44007221 */ /* 0x001fe20000010000 */
[----:B------:R-:W-:-:S03]  /*45f0*/  IMAD.IADD R14, R47, 0x1, R14 ;  /* 0x000000012f0e7824 */ /* 0x000fc600078e020e */
[C---:B------:R-:W-:Y:S01]  /*4600*/  FADD.FTZ R27, R147.reuse, R0 ;  /* 0x00000000931b7221 */ /* 0x040fe20000010000 */
[----:B------:R-:W-:Y:S02]  /*4610*/  F2FP.BF16.F32.PACK_AB R147, R147, R68 ;  /* 0x000000449393723e */ /* 0x000fe400000010ff */
[----:B------:R-:W0:Y:S01]  /*4620*/  MUFU.EX2 R30, R30 ;  /* 0x0000001e001e7308 */ /* 0x000e220000000800 */
[----:B------:R-:W-:-:S04]  /*4630*/  FADD.FTZ R0, R12, R27 ;  /* 0x0000001b0c007221 */ /* 0x000fc80000010000 */
[C---:B------:R-:W-:Y:S01]  /*4640*/  FADD.FTZ R9, R141.reuse, R0 ;  /* 0x000000008d097221 */ /* 0x040fe20000010000 */
[----:B------:R-:W-:Y:S02]  /*4650*/  F2FP.BF16.F32.PACK_AB R141, R141, R12 ;  /* 0x0000000c8d8d723e */ /* 0x000fe400000010ff */
[----:B------:R-:W3:Y:S01]  /*4660*/  MUFU.EX2 R137, R74 ;  /* 0x0000004a00897308 */ /* 0x000ee20000000800 */
[----:B----4-:R-:W-:Y:S01]  /*4670*/  FADD.FTZ R0, R2, R9 ;  /* 0x0000000902007221 */ /* 0x010fe20000010000 */
[----:B------:R-:W-:-:S03]  /*4680*/  VIADD R9, R73, 0xfffffffe ;  /* 0xfffffffe49097836 */ /* 0x000fc60000000000 */
[C---:B-1----:R-:W-:Y:S01]  /*4690*/  FADD.FTZ R3, R143.reuse, R0 ;  /* 0x000000008f037221 */ /* 0x042fe20000010000 */
[----:B------:R-:W-:Y:S02]  /*46a0*/  F2FP.BF16.F32.PACK_AB R143, R143, R2 ;  /* 0x000000028f8f723e */ /* 0x000fe400000010ff */
[----:B------:R-:W1:Y:S01]  /*46b0*/  MUFU.EX2 R20, R20 ;  /* 0x0000001400147308 */ /* 0x000e620000000800 */
[----:B--2---:R-:W-:Y:S01]  /*46c0*/  FADD.FTZ R0, R70, R3 ;  /* 0x0000000346007221 */ /* 0x004fe20000010000 */
[----:B0-----:R-:W-:Y:S01]  /*46d0*/  FADD.FTZ R6, R30, R29 ;  /* 0x0000001d1e067221 */ /* 0x001fe20000010000 */
[----:B------:R-:W-:-:S03]  /*46e0*/  F2FP.BF16.F32.PACK_AB R136, R21, R30 ;  /* 0x0000001e1588723e */ /* 0x000fc600000010ff */
[----:B------:R-:W-:Y:S02]  /*46f0*/  FADD.FTZ R27, R21, R6 ;  /* 0x00000006151b7221 */ /* 0x000fe40000010000 */
[----:B------:R-:W0:Y:S01]  /*4700*/  MUFU.EX2 R24, R24 ;  /* 0x0000001800187308 */ /* 0x000e220000000800 */
[C---:B---3--:R-:W-:Y:S01]  /*4710*/  FADD.FTZ R3, R137.reuse, R0 ;  /* 0x0000000089037221 */ /* 0x048fe20000010000 */
[----:B------:R-:W-:-:S06]  /*4720*/  F2FP.BF16.F32.PACK_AB R137, R137, R70 ;  /* 0x000000468989723e */ /* 0x000fcc00000010ff */
[----:B------:R-:W2:Y:S01]  /*4730*/  MUFU.EX2 R139, R40 ;  /* 0x00000028008b7308 */ /* 0x000ea20000000800 */
[----:B-1----:R-:W-:Y:S01]  /*4740*/  FADD.FTZ R0, R20, R3 ;  /* 0x0000000314007221 */ /* 0x002fe20000010000 */
[----:B0-----:R-:W-:Y:S01]  /*4750*/  FADD.FTZ R6, R24, R27 ;  /* 0x0000001b18067221 */ /* 0x001fe20000010000 */
[----:B------:R-:W-:-:S03]  /*4760*/  F2FP.BF16.F32.PACK_AB R138, R39, R24 ;  /* 0x00000018278a723e */ /* 0x000fc600000010ff */
[----:B------:R-:W-:Y:S01]  /*4770*/  FADD.FTZ R6, R39, R6 ;  /* 0x0000000627067221 */ /* 0x000fe20000010000 */
[C---:B--2---:R-:W-:Y:S01]  /*4780*/  FADD.FTZ R3, R139.reuse, R0 ;  /* 0x000000008b037221 */ /* 0x044fe20000010000 */
[----:B------:R-:W-:Y:S01]  /*4790*/  F2FP.BF16.F32.PACK_AB R139, R139, R20 ;  /* 0x000000148b8b723e */ /* 0x000fe200000010ff */
        /* <DEDUP_REMOVED lines=11> */
.L_x_1106:
[----:B------:R-:W-:-:S13]  /*4850*/  ISETP.NE.AND P1, PT, R15, 0x1, PT ;  /* 0x000000010f00780c */ /* 0x000fda0003f25270 */
[----:B------:R-:W0:Y:S02]  /*4860*/  @P1 LDC.64 R20, c[0x0][0x9e8] ;  /* 0x00027a00ff141b82 */ /* 0x000e240000000a00 */
[----:B0-----:R-:W-:-:S05]  /*4870*/  @P1 IMAD.HI.U32 R2, R0, R20, RZ ;  /* 0x0000001400021227 */ /* 0x001fca00078e00ff */
[----:B------:R-:W-:-:S07]  /*4880*/  @P1 SHF.R.U32.HI R0, RZ, R21, R2 ;  /* 0x00000015ff001219 */ /* 0x000fce0000011602 */
.L_x_1107:
[----:B------:R-:W-:-:S05]  /*4890*/  IMAD R15, R0, R15, R15 ;  /* 0x0000000f000f7224 */ /* 0x000fca00078e020f */
[----:B------:R-:W-:-:S07]  /*48a0*/  VIMNMX R14, R14, R15, PT ;  /* 0x0000000f0e0e7248 */ /* 0x000fce0003fe0100 */
.L_x_1105:
[----:B------:R-:W-:Y:S01]  /*48b0*/  IMAD.HI R14, R14, 0x2aaaaaab, RZ ;  /* 0x2aaaaaab0e0e7827 */ /* 0x000fe200078e02ff */
[----:B------:R-:W-:Y:S02]  /*48c0*/  CS2R R86, SRZ ;  /* 0x0000000000567805 */ /* 0x000fe4000001ff00 */
[----:B------:R-:W-:Y:S02]  /*48d0*/  CS2R R84, SRZ ;  /* 0x0000000000547805 */ /* 0x000fe4000001ff00 */
[----:B------:R-:W-:Y:S01]  /*48e0*/  CS2R R82, SRZ ;  /* 0x0000000000527805 */ /* 0x000fe2000001ff00 */
[----:B------:R-:W-:Y:S01]  /*48f0*/  IMAD.MOV.U32 R2, RZ, RZ, 0x3f800000 ;  /* 0x3f800000ff027424 */ /* 0x000fe200078e00ff */
[----:B------:R-:W-:Y:S01]  /*4900*/  SHF.R.U32.HI R15, RZ, 0x1f, R14 ;  /* 0x0000001fff0f7819 */ /* 0x000fe2000001160e */
[----:B------:R-:W-:Y:S01]  /*4910*/  IMAD.MOV.U32 R0, RZ, RZ, 0x3f800000 ;  /* 0x3f800000ff007424 */ /* 0x000fe200078e00ff */
[----:B------:R-:W-:Y:S02]  /*4920*/  CS2R R80, SRZ ;  /* 0x0000000000507805 */ /* 0x000fe4000001ff00 */
[----:B------:R-:W-:-:S02]  /*4930*/  CS2R R78, SRZ ;  /* 0x00000000004e7805 */ /* 0x000fc4000001ff00 */
[----:B------:R-:W-:Y:S02]  /*4940*/  LEA.HI.SX32 R15, R14, R15, 0x1c ;  /* 0x0000000f0e0f7211 */ /* 0x000fe400078fe2ff */
[----:B------:R-:W-:Y:S02]  /*4950*/  CS2R R76, SRZ ;  /* 0x00000000004c7805 */ /* 0x000fe4000001ff00 */
[----:B------:R-:W-:Y:S02]  /*4960*/  CS2R R74, SRZ ;  /* 0x00000000004a7805 */ /* 0x000fe4000001ff00 */
[----:B------:R-:W-:Y:S02]  /*4970*/  CS2R R72, SRZ ;  /* 0x0000000000487805 */ /* 0x000fe4000001ff00 */
[----:B------:R-:W-:Y:S02]  /*4980*/  VIMNMX R12, R22, R15, !PT ;  /* 0x0000000f160c7248 */ /* 0x000fe40007fe0100 */
[----:B------:R-:W-:-:S02]  /*4990*/  CS2R R70, SRZ ;  /* 0x0000000000467805 */ /* 0x000fc4000001ff00 */
[----:B------:R-:W-:Y:S02]  /*49a0*/  CS2R R68, SRZ ;  /* 0x0000000000447805 */ /* 0x000fe4000001ff00 */
[----:B------:R-:W-:Y:S02]  /*49b0*/  CS2R R66, SRZ ;  /* 0x0000000000427805 */ /* 0x000fe4000001ff00 */
        /* <DEDUP_REMOVED lines=22> */
[----:B------:R-:W-:Y:S06]  /*4b20*/  @!P1 BRA `(.L_x_1108) ;  /* 0x0000003000f89947 */ /* 0x000fec0003800000 */
[----:B------:R-:W-:Y:S01]  /*4b30*/  IMAD.MOV.U32 R2, RZ, RZ, 0x3f800000 ;  /* 0x3f800000ff027424 */ /* 0x000fe200078e00ff */
[----:B------:R-:W-:Y:S01]  /*4b40*/  ULDC UR50, c[0x0][0x9e4] ;  /* 0x0002790000327ab9 */ /* 0x000fe20000000800 */
[----:B------:R-:W-:Y:S01]  /*4b50*/  IMAD.MOV.U32 R87, RZ, RZ, RZ ;  /* 0x000000ffff577224 */ /* 0x000fe200078e00ff */
[----:B------:R-:W-:Y:S01]  /*4b60*/  ULDC UR4, c[0x0][0x9d8] ;  /* 0x0002760000047ab9 */ /* 0x000fe20000000800 */
[----:B------:R-:W-:-:S05]  /*4b70*/  ULDC UR54, c[0x0][0x9e0] ;  /* 0x0002780000367ab9 */ /* 0x000fca0000000800 */
.L_x_1125:
[----:B------:R-:W-:-:S04]  /*4b80*/  UIADD3 UR5, UR37, 0x1, URZ ;  /* 0x0000000125057890 */ /* 0x000fc8000fffe03f */
[----:B------:R-:W-:-:S04]  /*4b90*/  UISETP.NE.AND UP0, UPT, UR5, 0x2, UPT ;  /* 0x000000020500788c */ /* 0x000fc8000bf05270 */
[----:B------:R-:W-:Y:S02]  /*4ba0*/  USEL UR39, URZ, 0x1, UP0 ;  /* 0x000000013f277887 */ /* 0x000fe40008000000 */
[----:B------:R-:W-:Y:S02]  /*4bb0*/  USEL UR5, UR5, URZ, UP0 ;  /* 0x0000003f05057287 */ /* 0x000fe40008000000 */
[----:B------:R-:W-:Y:S01]  /*4bc0*/  ULOP3.LUT UR39, UR36, UR39, URZ, 0x3c, !UPT ;  /* 0x0000002724277292 */ /* 0x000fe2000f8e3c3f */
[----:B------:R-:W-:Y:S11]  /*4bd0*/  @!P0 BRA `(.L_x_1109) ;  /* 0x0000000000048947 */ /* 0x000ff60003800000 */
[----:B------:R-:W-:Y:S01]  /*4be0*/  BPT.TRAP 0x1 ;  /* 0x000000040000795c */ /* 0x000fe20000300000 */
.L_x_1109:
[----:B------:R-:W-:Y:S01]  /*4bf0*/  ULEA UR7, UR5, UR38, 0x3 ;  /* 0x0000002605077291 */ /* 0x000fe2000f8e183f */
[----:B------:R-:W-:-:S05]  /*4c00*/  IMAD.U32 R11, RZ, RZ, UR39 ;  /* 0x00000027ff0b7e24 */ /* 0x000fca000f8e00ff */
[----:B------:R-:W-:-:S04]  /*4c10*/  SHF.L.U32 R11, R11, 0x1f, RZ ;  /* 0x0000001f0b0b7819 */ /* 0x000fc800000006ff */
[----:B------:R0:W1:Y:S01]  /*4c20*/  SYNCS.PHASECHK.TRANS64.TRYWAIT P1, [UR7+0x2a830], R11 ;  /* 0x02a8300bff0075a7 */ /* 0x0000620008020147 */
[----:B------:R-:W-:Y:S05]  /*4c30*/  @!P0 BRA `(.L_x_1110) ;  /* 0x0000000000048947 */ /* 0x000fea0003800000 */
[----:B------:R-:W-:Y:S01]  /*4c40*/  BPT.TRAP 0x1 ;  /* 0x000000040000795c */ /* 0x000fe20000300000 */
.L_x_1110:
[----:B-1----:R-:W-:Y:S05]  /*4c50*/  @P1 BRA `(.L_x_1111) ;  /* 0x0000000000081947 */ /* 0x002fea0003800000 */
[----:B------:R-:W1:Y:S02]  /*4c60*/  SYNCS.PHASECHK.TRANS64.TRYWAIT P1, [UR7+0x2a830], R11 ;  /* 0x02a8300bff0075a7 */ /* 0x000e640008020147 */
[----:B-1----:R-:W-:Y:S05]  /*4c70*/  @!P1 BRA `(.L_x_1112) ;  /* 0x0000010400449947 */ /* 0x002fea0003800000 */
.L_x_1111:
        /* <DEDUP_REMOVED lines=15> */
[----:B------:R-:W-:Y:S01]  /*4d70*/  HGMMA.64x96x16.F32.BF16 R88, gdesc[UR44], RZ, !UPT, gsb0 ;  /* 0x016000002c5879f0 */ /* 0x000fe2000c0018ff */
[----:B------:R-:W-:Y:S01]  /*4d80*/  UIADD3 UR46, UR6, 0x2, URZ ;  /* 0x00000002062e7890 */ /* 0x000fe2000fffe03f */
[-C--:B------:R-:W-:Y:S01]  /*4d90*/  FMUL.FTZ R29, R29, R0.reuse ;  /* 0x000000001d1d7220 */ /* 0x080fe20000410000 */
[----:B------:R-:W-:Y:S01]  /*4da0*/  UMOV UR44, UR56 ;  /* 0x00000038002c7c82 */ /* 0x000fe20008000000 */
[----:B------:R-:W-:Y:S01]  /*4db0*/  UMOV UR45, UR57 ;  /* 0x00000039002d7c82 */ /* 0x000fe20008000000 */
        /* <DEDUP_REMOVED lines=73> */
[----:B------:R-:W-:Y:S01]  /*5250*/  HGMMA.64x96x16.F32.BF16 R88, gdesc[UR44], R88, gsb0 ;  /* 0x016000002c5879f0 */ /* 0x000fe20008001858 */
[----:B------:R-:W-:Y:S01]  /*5260*/  UIADD3 UR46, UR6, 0x4, URZ ;  /* 0x00000004062e7890 */ /* 0x000fe2000fffe03f */
[----:B------:R-:W-:Y:S01]  /*5270*/  UMOV UR44, UR52 ;  /* 0x00000034002c7c82 */ /* 0x000fe20008000000 */
[----:B------:R-:W-:Y:S01]  /*5280*/  UMOV UR45, UR53 ;  /* 0x00000035002d7c82 */ /* 0x000fe20008000000 */
[----:B------:R-:W-:Y:S01]  /*5290*/  UMOV UR47, 0x40000040 ;  /* 0x40000040002f7882 */ /* 0x000fe20000000000 */
[----:B------:R-:W-:Y:S02]  /*52a0*/  WARPGROUP.DEPBAR.LE gsb0, 0x0 ;  /* 0x00008000000079c5 */ /* 0x000fe40000010000 */
        /* <DEDUP_REMOVED lines=34> */
[----:B------:R-:W-:Y:S05]  /*54d0*/  @!P0 BRA `(.L_x_1113) ;  /* 0x0000000000048947 */ /* 0x000fea0003800000 */
[----:B------:R-:W-:Y:S01]  /*54e0*/  BPT.TRAP 0x1 ;  /* 0x000000040000795c */ /* 0x000fe20000300000 */
.L_x_1113:
[----:B------:R-:W-:Y:S01]  /*54f0*/  ULEA UR14, UR37, UR38, 0x3 ;  /* 0x00000026250e7291 */ /* 0x000fe2000f8e183f */
[----:B------:R-:W-:-:S05]  /*5500*/  IMAD.U32 R0, RZ, RZ, UR36 ;  /* 0x00000024ff007e24 */ /* 0x000fca000f8e00ff */
[----:B------:R-:W-:-:S04]  /*5510*/  SHF.L.U32 R0, R0, 0x1f, RZ ;  /* 0x0000001f00007819 */ /* 0x000fc800000006ff */
[----:B------:R2:W3:Y:S01]  /*5520*/  SYNCS.PHASECHK.TRANS64.TRYWAIT P1, [UR14+0x2a850], R0 ;  /* 0x02a85000ff0075a7 */ /* 0x0004e2000802014e */
[----:B------:R-:W-:Y:S05]  /*5530*/  @!P0 BRA `(.L_x_1114) ;  /* 0x0000000000048947 */ /* 0x000fea0003800000 */
[----:B------:R-:W-:Y:S01]  /*5540*/  BPT.TRAP 0x1 ;  /* 0x000000040000795c */ /* 0x000fe20000300000 */
.L_x_1114:
[----:B---3--:R-:W-:Y:S05]  /*5550*/  @P1 BRA `(.L_x_1115) ;  /* 0x0000000000081947 */ /* 0x008fea0003800000 */
[----:B------:R-:W3:Y:S02]  /*5560*/  SYNCS.PHASECHK.TRANS64.TRYWAIT P1, [UR14+0x2a850], R0 ;  /* 0x02a85000ff0075a7 */ /* 0x000ee4000802014e */
[----:B---3--:R-:W-:Y:S05]  /*5570*/  @!P1 BRA `(.L_x_1116) ;  /* 0x000000fc001c9947 */ /* 0x008fea0003800000 */
.L_x_1115:
[----:B------:R-:W-:Y:S01]  /*5580*/  UIADD3 UR6, UR38, 0x400, URZ ;  /* 0x0000040026067890 */ /* 0x000fe2000fffe03f */
[----:B------:R-:W-:Y:S01]  /*5590*/  WARPGROUP.ARRIVE ;  /* 0x00000000000079c5 */ /* 0x000fe20000000000 */
[----:B------:R-:W-:Y:S01]  /*55a0*/  UMOV UR11, 0x40000040 ;  /* 0x40000040000b7882 */ /* 0x000fe20000000000 */
[----:B------:R-:W-:Y:S01]  /*55b0*/  ISETP.NE.AND P2, PT, R10, 0x1, PT ;  /* 0x000000010a00780c */ /* 0x000fe20003f45270 */
[----:B------:R-:W-:Y:S01]  /*55c0*/  USHF.R.U32.HI UR6, URZ, 0x4, UR6 ;  /* 0x000000043f067899 */ /* 0x000fe20008011606 */
[----:B01----:R-:W-:Y:S02]  /*55d0*/  FMUL.FTZ R11, R88, UR4 ;  /* 0x00000004580b7c20 */ /* 0x003fe40008410000 */
[----:B------:R-:W0:Y:S01]  /*55e0*/  S2R R175, SR_TID.X ;  /* 0x0000000000af7919 */ /* 0x000e220000002100 */
[----:B------:R-:W-:Y:S01]  /*55f0*/  FMUL.FTZ R88, R102, UR4 ;  /* 0x0000000466587c20 */ /* 0x000fe20008410000 */
[----:B------:R-:W-:Y:S01]  /*5600*/  ULOP3.LUT UR6, UR6, 0x3fff, URZ, 0xc0, !UPT ;  /* 0x00003fff06067892 */ /* 0x000fe2000f8ec03f */
[----:B------:R-:W-:Y:S01]  /*5610*/  FMUL.FTZ R21, R99, UR4 ;  /* 0x0000000463157c20 */ /* 0x000fe20008410000 */
[----:B------:R-:W-:Y:S01]  /*5620*/  FMUL.FTZ R99, R115, UR4 ;  /* 0x0000000473637c20 */ /* 0x000fe20008410000 */
[----:B------:R-:W-:Y:S01]  /*5630*/  IMAD.IADD R115, R19, 0x1, R17 ;  /* 0x0000000113737824 */ /* 0x000fe200078e0211 */
[----:B------:R-:W-:Y:S01]  /*5640*/  ULOP3.LUT UR6, UR6, 0x3000000, URZ, 0xfc, !UPT ;  /* 0x0300000006067892 */ /* 0x000fe2000f8efc3f */
[----:B------:R-:W1:Y:S01]  /*5650*/  LDC R13, c[0x0][0x288] ;  /* 0x0000a200ff0d7b82 */ /* 0x000e620000000800 */
[----:B------:R-:W-:Y:S01]  /*5660*/  FMUL.FTZ R14, R94, UR4 ;  /* 0x000000045e0e7c20 */ /* 0x000fe20008410000 */
[----:B------:R-:W-:Y:S01]  /*5670*/  FMUL.FTZ R94, R110, UR4 ;  /* 0x000000046e5e7c20 */ /* 0x000fe20008410000 */
[----:B------:R-:W-:Y:S01]  /*5680*/  UIMAD UR6, UR37, 0x600, UR6 ;  /* 0x00000600250678a4 */ /* 0x000fe2000f8e0206 */
[----:B------:R-:W-:Y:S01]  /*5690*/  FMUL.FTZ R110, R112, UR4 ;  /* 0x00000004706e7c20 */ /* 0x000fe20008410000 */
[----:B------:R-:W-:Y:S01]  /*56a0*/  FMUL.FTZ R112, R116, UR4 ;  /* 0x0000000474707c20 */ /* 0x000fe20008410000 */
[----:B------:R-:W-:Y:S01]  /*56b0*/  FMUL.FTZ R15, R95, UR4 ;  /* 0x000000045f0f7c20 */ /* 0x000fe20008410000 */
[----:B------:R-:W-:Y:S01]  /*56c0*/  FMUL.FTZ R2, R91, UR4 ;  /* 0x000000045b027c20 */ /* 0x000fe20008410000 */
[----:B------:R-:W3:Y:S01]  /*56d0*/  @P2 LDC R102, c[0x0][0x44c] ;  /* 0x00011300ff662b82 */ /* 0x000ee20000000800 */
[----:B------:R-:W-:Y:S01]  /*56e0*/  FMUL.FTZ R95, R111, UR4 ;  /* 0x000000046f5f7c20 */ /* 0x000fe20008410000 */
[----:B------:R-:W-:Y:S01]  /*56f0*/  UMOV UR10, UR6 ;  /* 0x00000006000a7c82 */ /* 0x000fe20008000000 */
[----:B--2---:R-:W-:Y:S01]  /*5700*/  FMUL.FTZ R0, R90, UR4 ;  /* 0x000000045a007c20 */ /* 0x004fe20008410000 */
[----:B------:R-:W-:Y:S01]  /*5710*/  HGMMA.64x128x16.F32.BF16 R24, R156, gdesc[UR8].tnspB, R24, gsb0 ;  /* 0x41e000089c187df0 */ /* 0x000fe20008001818 */
[----:B------:R-:W-:Y:S01]  /*5720*/  UIADD3 UR10, UR6, 0x80, URZ ;  /* 0x00000080060a7890 */ /* 0x000fe2000fffe03f */
[----:B------:R-:W-:Y:S01]  /*5730*/  FMUL.FTZ R20, R98, UR4 ;  /* 0x0000000462147c20 */ /* 0x000fe20008410000 */
[----:B------:R-:W-:Y:S01]  /*5740*/  UMOV UR11, 0x40000040 ;  /* 0x40000040000b7882 */ /* 0x000fe20000000000 */
        /* <DEDUP_REMOVED lines=16> */
[----:B---3--:R-:W-:-:S04]  /*5850*/  @P2 IMAD.HI.U32 R102, R115, R102, RZ ;  /* 0x0000006673662227 */ /* 0x008fc800078e00ff */
[----:B------:R-:W-:Y:S01]  /*5860*/  FMUL.FTZ R133, R133, UR4 ;  /* 0x0000000485857c20 */ /* 0x000fe20008410000 */
[----:B------:R-:W-:Y:S01]  /*5870*/  FMUL.FTZ R120, R120, UR4 ;  /* 0x0000000478787c20 */ /* 0x000fe20008410000 */
[----:B------:R-:W-:Y:S01]  /*5880*/  FMUL.FTZ R121, R121, UR4 ;  /* 0x0000000479797c20 */ /* 0x000fe20008410000 */
[----:B------:R-:W-:Y:S01]  /*5890*/  FMUL.FTZ R124, R124, UR4 ;  /* 0x000000047c7c7c20 */ /* 0x000fe20008410000 */
[----:B------:R-:W-:Y:S01]  /*58a0*/  FMUL.FTZ R128, R128, UR4 ;  /* 0x0000000480807c20 */ /* 0x000fe20008410000 */
[----:B------:R-:W-:Y:S01]  /*58b0*/  FMUL.FTZ R134, R134, UR4 ;  /* 0x0000000486867c20 */ /* 0x000fe20008410000 */
[----:B------:R-:W-:Y:S01]  /*58c0*/  ISETP.NE.AND P1, PT, R173, RZ, PT ;  /* 0x000000ffad00720c */ /* 0x000fe20003f25270 */
[----:B------:R-:W2:Y:S08]  /*58d0*/  MUFU.TANH R11, R11 ;  /* 0x0000000b000b7308 */ /* 0x000eb00000002400 */
[----:B------:R-:W3:Y:S08]  /*58e0*/  MUFU.TANH R0, R0 ;  /* 0x0000000000007308 */ /* 0x000ef00000002400 */
[----:B------:R-:W4:Y:S08]  /*58f0*/  MUFU.TANH R2, R2 ;  /* 0x0000000200027308 */ /* 0x000f300000002400 */
        /* <DEDUP_REMOVED lines=11> */
[----:B------:R-:W0:Y:S01]  /*59b0*/  MUFU.TANH R91, R91 ;  /* 0x0000005b005b7308 */ /* 0x000e220000002400 */
[----:B------:R-:W-:-:S02]  /*59c0*/  WARPGROUP.DEPBAR.LE gsb0, 0x0 ;  /* 0x00008000000079c5 */ /* 0x000fc40000010000 */
[----:B------:R-:W-:Y:S01]  /*59d0*/  WARPGROUP.ARRIVE ;  /* 0x00000000000079c5 */ /* 0x000fe20000000000 */
[----:B------:R-:W-:Y:S01]  /*59e0*/  FMUL.FTZ R156, R101, UR4 ;  /* 0x00000004659c7c20 */ /* 0x000fe20008410000 */
[----:B------:R-:W-:Y:S01]  /*59f0*/  FMUL.FTZ R101, R119, UR4 ;  /* 0x0000000477657c20 */ /* 0x000fe20008410000 */
[----:B------:R-:W-:Y:S02]  /*5a00*/  FMUL.FTZ R158, R131, UR4 ;  /* 0x00000004839e7c20 */ /* 0x000fe40008410000 */
[----:B------:R-:W0:Y:S01]  /*5a10*/  MUFU.TANH R108, R108 ;  /* 0x0000006c006c7308 */ /* 0x000e220000002400 */
[----:B------:R-:W-:Y:S01]  /*5a20*/  HGMMA.64x128x16.F32.BF16 R24, R152, gdesc[UR8].tnspB, R24, gsb0 ;  /* 0x41e0000898187df0 */ /* 0x000fe20008001818 */
[----:B------:R-:W-:Y:S01]  /*5a30*/  UIADD3 UR10, UR6, 0x100, URZ ;  /* 0x00000100060a7890 */ /* 0x000fe2000fffe03f */
[----:B------:R-:W-:-:S05]  /*5a40*/  UMOV UR11, 0x40000040 ;  /* 0x40000040000b7882 */ /* 0x000fca0000000000 */
        /* <DEDUP_REMOVED lines=13> */
[----:B------:R-:W0:Y:S08]  /*5b20*/  MUFU.TANH R125, R125 ;  /* 0x0000007d007d7308 */ /* 0x000e300000002400 */
[----:B------:R-:W0:Y:S08]  /*5b30*/  MUFU.TANH R129, R129 ;  /* 0x0000008100817308 */ /* 0x000e300000002400 */
[----:B------:R-:W0:Y:S08]  /*5b40*/  MUFU.TANH R158, R158 ;  /* 0x0000009e009e7308 */ /* 0x000e300000002400 */
[----:B------:R-:W0:Y:S01]  /*5b50*/  MUFU.TANH R132, R132 ;  /* 0x0000008400847308 */ /* 0x000e220000002400 */
[----:B------:R-:W-:-:S02]  /*5b60*/  WARPGROUP.DEPBAR.LE gsb0, 0x0 ;  /* 0x00008000000079c5 */ /* 0x000fc40000010000 */
[----:B------:R-:W-:Y:S01]  /*5b70*/  WARPGROUP.ARRIVE ;  /* 0x00000000000079c5 */ /* 0x000fe20000000000 */
[----:B------:R-:W-:Y:S01]  /*5b80*/  FMUL.FTZ R154, R130, UR4 ;  /* 0x00000004829a7c20 */ /* 0x000fe20008410000 */
[----:B------:R-:W-:Y:S02]  /*5b90*/  IMAD R130, R9, -0x60, RZ ;  /* 0xffffffa009827824 */ /* 0x000fe400078e02ff */
[----:B------:R-:W-:Y:S01]  /*5ba0*/  FMUL.FTZ R152, R127, UR4 ;  /* 0x000000047f987c20 */ /* 0x000fe20008410000 */
[----:B------:R-:W0:Y:S01]  /*5bb0*/  MUFU.TANH R133, R133 ;  /* 0x0000008500857308 */ /* 0x000e220000002400 */
[----:B------:R-:W-:Y:S01]  /*5bc0*/  HGMMA.64x128x16.F32.BF16 R24, R148, gdesc[UR8].tnspB, R24, gsb0 ;  /* 0x41e0000894187df0 */ /* 0x000fe20008001818 */
[----:B------:R-:W-:Y:S01]  /*5bd0*/  UIADD3 UR10, UR6, 0x180, URZ ;  /* 0x00000180060a7890 */ /* 0x000fe2000fffe03f */
[----:B------:R-:W-:Y:S01]  /*5be0*/  VIADD R107, R130, 0x1 ;  /* 0x00000001826b7836 */ /* 0x000fe20000000000 */
[----:B------:R-:W-:-:S03]  /*5bf0*/  UMOV UR11, 0x40000040 ;  /* 0x40000040000b7882 */ /* 0x000fc60000000000 */
[----:B------:R-:W-:Y:S01]  /*5c00*/  IMAD R107, R18, -0x2, R107 ;  /* 0xfffffffe126b7824 */ /* 0x000fe200078e026b */
[----:B------:R-:W0:Y:S04]  /*5c10*/  MUFU.TANH R152, R152 ;  /* 0x0000009800987308 */ /* 0x000e280000002400 */
[----:B-1----:R-:W-:-:S04]  /*5c20*/  IADD3 R106, R107, -R13, R16 ;  /* 0x8000000d6b6a7210 */ /* 0x002fc80007ffe010 */
[----:B------:R1:W0:Y:S01]  /*5c30*/  MUFU.TANH R127, R128 ;  /* 0x00000080007f7308 */ /* 0x0002220000002400 */
[----:B------:R-:W-:-:S07]  /*5c40*/  VIADD R131, R106, UR54 ;  /* 0x000000366a837c36 */ /* 0x000fce0008000000 */
[----:B------:R-:W0:Y:S01]  /*5c50*/  MUFU.TANH R154, R154 ;  /* 0x0000009a009a7308 */ /* 0x000e220000002400 */
[----:B------:R-:W-:Y:S02]  /*5c60*/  WARPGROUP.DEPBAR.LE gsb0, 0x0 ;  /* 0x00008000000079c5 */ /* 0x000fe40000010000 */
[----:B------:R-:W-:Y:S01]  /*5c70*/  WARPGROUP.ARRIVE ;  /* 0x00000000000079c5 */ /* 0x000fe20000000000 */
[----:B------:R-:W-:Y:S01]  /*5c80*/  FMUL.FTZ R148, R104, UR4 ;  /* 0x0000000468947c20 */ /* 0x000fe20008410000 */
[----:B------:R-:W-:Y:S01]  /*5c90*/  FMUL.FTZ R104, R105, UR4 ;  /* 0x0000000469687c20 */ /* 0x000fe20008410000 */
[----:B------:R-:W-:Y:S01]  /*5ca0*/  FMUL.FTZ R105, R122, UR4 ;  /* 0x000000047a697c20 */ /* 0x000fe20008410000 */
[----:B------:R-:W-:Y:S02]  /*5cb0*/  FMUL.FTZ R150, R126, UR4 ;  /* 0x000000047e967c20 */ /* 0x000fe40008410000 */
[----:B------:R-:W-:Y:S01]  /*5cc0*/  HGMMA.64x128x16.F32.BF16 R24, R144, gdesc[UR8].tnspB, R24, gsb0 ;  /* 0x41e0000890187df0 */ /* 0x000fe20008001818 */
[----:B------:R-:W-:Y:S01]  /*5cd0*/  UIADD3 UR10, UR6, 0x200, URZ ;  /* 0x00000200060a7890 */ /* 0x000fe2000fffe03f */
[----:B------:R-:W0:Y:S01]  /*5ce0*/  MUFU.TANH R148, R148 ;  /* 0x0000009400947308 */ /* 0x000e220000002400 */
[----:B------:R-:W-:Y:S01]  /*5cf0*/  UMOV UR11, 0x40000040 ;  /* 0x40000040000b7882 */ /* 0x000fe20000000000 */
[----:B------:R-:W-:-:S06]  /*5d00*/  UIADD3 UR6, UR6, 0x280, URZ ;  /* 0x0000028006067890 */ /* 0x000fcc000fffe03f */
[----:B------:R-:W0:Y:S08]  /*5d10*/  MUFU.TANH R104, R104 ;  /* 0x0000006800687308 */ /* 0x000e300000002400 */
[----:B------:R-:W0:Y:S08]  /*5d20*/  MUFU.TANH R105, R105 ;  /* 0x0000006900697308 */ /* 0x000e300000002400 */
[----:B------:R-:W0:Y:S01]  /*5d30*/  MUFU.TANH R150, R150 ;  /* 0x0000009600967308 */ /* 0x000e220000002400 */
[----:B------:R-:W-:-:S02]  /*5d40*/  WARPGROUP.DEPBAR.LE gsb0, 0x0 ;  /* 0x00008000000079c5 */ /* 0x000fc40000010000 */
[----:B------:R-:W-:Y:S01]  /*5d50*/  WARPGROUP.ARRIVE ;  /* 0x00000000000079c5 */ /* 0x000fe20000000000 */
[----:B------:R-:W-:Y:S01]  /*5d60*/  FMUL.FTZ R144, R89, UR4 ;  /* 0x0000000459907c20 */ /* 0x000fe20008410000 */
[----:B------:R-:W-:Y:S01]  /*5d70*/  FMUL.FTZ R89, R103, UR4 ;  /* 0x0000000467597c20 */ /* 0x000fe20008410000 */
[----:B------:R-:W-:Y:S01]  /*5d80*/  FMUL.FTZ R146, R123, UR4 ;  /* 0x000000047b927c20 */ /* 0x000fe20008410000 */
[----:B------:R-:W5:Y:S01]  /*5d90*/  @P2 LDC R103, c[0x0][0x450] ;  /* 0x00011400ff672b82 */ /* 0x000f620000000800 */
[----:B------:R1:W0:Y:S01]  /*5da0*/  MUFU.TANH R123, R124 ;  /* 0x0000007c007b7308 */ /* 0x0002220000002400 */
[----:B------:R-:W-:Y:S01]  /*5db0*/  HGMMA.64x128x16.F32.BF16 R24, R140, gdesc[UR8].tnspB, R24, gsb0 ;  /* 0x41e000088c187df0 */ /* 0x000fe20008001818 */
[----:B------:R-:W-:Y:S01]  /*5dc0*/  UMOV UR10, UR6 ;  /* 0x00000006000a7c82 */ /* 0x000fe20008000000 */
[----:B------:R-:W-:-:S05]  /*5dd0*/  UMOV UR11, 0x40000040 ;  /* 0x40000040000b7882 */ /* 0x000fca0000000000 */
[----:B------:R-:W0:Y:S08]  /*5de0*/  MUFU.TANH R144, R144 ;  /* 0x0000009000907308 */ /* 0x000e300000002400 */
[----:B------:R-:W0:Y:S01]  /*5df0*/  MUFU.TANH R89, R89 ;  /* 0x0000005900597308 */ /* 0x000e220000002400 */
[----:B-----5:R-:W-:Y:S01]  /*5e00*/  @P2 SHF.R.U32.HI R115, RZ, R103, R102 ;  /* 0x00000067ff732219 */ /* 0x020fe20000011666 */
[----:B------:R-:W-:Y:S01]  /*5e10*/  IMAD.U32 R102, RZ, RZ, UR7 ;  /* 0x00000007ff667e24 */ /* 0x000fe2000f8e00ff */
[----:B0-----:R-:W-:-:S05]  /*5e20*/  LOP3.LUT P2, RZ, R175, 0x7f, RZ, 0xc0, !PT ;  /* 0x0000007fafff7812 */ /* 0x001fca000784c0ff */
[----:B------:R-:W0:Y:S01]  /*5e30*/  MUFU.TANH R146, R146 ;  /* 0x0000009200927308 */ /* 0x000e220000002400 */
[----:B------:R-:W5:Y:S07]  /*5e40*/  SHFL.IDX PT, R116, R115, RZ, 0x1c1f ;  /* 0x001c1fff73747589 */ /* 0x000f6e00000e0000 */
[----:B------:R-:W-:-:S05]  /*5e50*/  @!P2 VIADD R102, R102, 0x2a840 ;  /* 0x0002a8406666a836 */ /* 0x000fca0000000000 */
[----:B------:R-:W-:Y:S02]  /*5e60*/  @!P2 PRMT R103, RZ, 0x654, R102 ;  /* 0x00000654ff67a816 */ /* 0x000fe40000000066 */
[----:B------:R1:W0:Y:S01]  /*5e70*/  MUFU.TANH R102, R134 ;  /* 0x0000008600667308 */ /* 0x0002220000002400 */
[----:B-----5:R-:W-:Y:S01]  /*5e80*/  IMAD.IADD R117, R131, 0x1, R116 ;  /* 0x0000000183757824 */ /* 0x020fe200078e0274 */
[----:B------:R-:W-:Y:S02]  /*5e90*/  WARPGROUP.DEPBAR.LE gsb0, 0x0 ;  /* 0x00008000000079c5 */ /* 0x000fe40000010000 */
[----:B------:R-:W-:-:S04]  /*5ea0*/  WARPGROUP.ARRIVE ;  /* 0x00000000000079c5 */ /* 0x000fc80000000000 */
[----:B------:R1:W0:Y:S02]  /*5eb0*/  MUFU.TANH R140, R121 ;  /* 0x00000079008c7308 */ /* 0x0002240000002400 */
[----:B------:R-:W-:Y:S03]  /*5ec0*/  HGMMA.64x128x16.F32.BF16 R24, R136, gdesc[UR8].tnspB, R24, gsb0 ;  /* 0x41e0000888187df0 */ /* 0x000fe60008001818 */
[----:B------:R-:W-:Y:S02]  /*5ed0*/  WARPGROUP.DEPBAR.LE gsb0, 0x0 ;  /* 0x00008000000079c5 */ /* 0x000fe40000010000 */
[----:B------:R5:W-:Y:S01]  /*5ee0*/  @!P2 SYNCS.ARRIVE.TRANS64.RED.A1T0 RZ, [R103+URZ], RZ ;  /* 0x000000ff67ffa9a7 */ /* 0x000be2000810043f */
[----:B------:R-:W-:Y:S02]  /*5ef0*/  VIADD R136, R107, 0xffffffff ;  /* 0xffffffff6b887836 */ /* 0x000fe40000000000 */
[----:B-----5:R-:W-:Y:S01]  /*5f00*/  FMUL.FTZ R103, R135, UR4 ;  /* 0x0000000487677c20 */ /* 0x020fe20008410000 */
[----:B------:R-:W-:-:S04]  /*5f10*/  VIADD R135, R106, UR51 ;  /* 0x000000336a877c36 */ /* 0x000fc80008000000 */
[----:B------:R-:W-:Y:S01]  /*5f20*/  IMAD.IADD R119, R135, 0x1, R116 ;  /* 0x0000000187777824 */ /* 0x000fe200078e0274 */
[----:B------:R-:W0:Y:S01]  /*5f30*/  MUFU.TANH R103, R103 ;  /* 0x0000006700677308 */ /* 0x000e220000002400 */
[----:B-1234-:R-:W-:Y:S05]  /*5f40*/  @!P1 BRA `(.L_x_1117) ;  /* 0x0000000000549947 */ /* 0x01efea0003800000 */
[----:B------:R-:W-:Y:S01]  /*5f50*/  IADD3 R121, R16, -R13, R116 ;  /* 0x8000000d10797210 */ /* 0x000fe20007ffe074 */
[----:B------:R-:W-:Y:S03]  /*5f60*/  BSSY B0, `(.L_x_1118) ;  /* 0x0000010000007945 */ /* 0x000fe60003800000 */
[----:B------:R-:W-:-:S13]  /*5f70*/  ISETP.GT.AND P1, PT, R121, -0x1, PT ;  /* 0xffffffff7900780c */ /* 0x000fda0003f24270 */
[----:B------:R-:W-:Y:S05]  /*5f80*/  @P1 BRA `(.L_x_1119) ;  /* 0x0000000000201947 */ /* 0x000fea0003800000 */
[----:B------:R-:W-:Y:S01]  /*5f90*/  IMAD.U32 R116, RZ, RZ, UR50 ;  /* 0x00000032ff747e24 */ /* 0x000fe2000f8e00ff */
[----:B------:R-:W-:-:S04]  /*5fa0*/  LOP3.LUT R121, RZ, R121, RZ, 0x33, !PT ;  /* 0x00000079ff797212 */ /* 0x000fc800078e33ff */
[----:B------:R-:W-:-:S13]  /*5fb0*/  ISETP.NE.AND P1, PT, R116, 0x1, PT ;  /* 0x000000017400780c */ /* 0x000fda0003f25270 */
[----:B------:R-:W1:Y:S02]  /*5fc0*/  @P1 LDC.64 R106, c[0x0][0x9e8] ;  /* 0x00027a00ff6a1b82 */ /* 0x000e640000000a00 */
[----:B-1----:R-:W-:-:S05]  /*5fd0*/  @P1 IMAD.HI.U32 R106, R121, R106, RZ ;  /* 0x0000006a796a1227 */ /* 0x002fca00078e00ff */
[----:B------:R-:W-:-:S04]  /*5fe0*/  @P1 SHF.R.U32.HI R121, RZ, R107, R106 ;  /* 0x0000006bff791219 */ /* 0x000fc8000001166a */
[----:B------:R-:W-:Y:S01]  /*5ff0*/  LOP3.LUT R121, RZ, R121, RZ, 0x33, !PT ;  /* 0x00000079ff797212 */ /* 0x000fe200078e33ff */
[----:B------:R-:W-:Y:S06]  /*6000*/  BRA `(.L_x_1120) ;  /* 0x0000000000147947 */ /* 0x000fec0003800000 */
.L_x_1119:
[----:B------:R-:W-:-:S05]  /*6010*/  IMAD.U32 R116, RZ, RZ, UR50 ;  /* 0x00000032ff747e24 */ /* 0x000fca000f8e00ff */
[----:B------:R-:W-:-:S13]  /*6020*/  ISETP.NE.AND P1, PT, R116, 0x1, PT ;  /* 0x000000017400780c */ /* 0x000fda0003f25270 */
[----:B------:R-:W1:Y:S02]  /*6030*/  @P1 LDC.64 R106, c[0x0][0x9e8] ;  /* 0x00027a00ff6a1b82 */ /* 0x000e640000000a00 */
[----:B-1----:R-:W-:-:S05]  /*6040*/  @P1 IMAD.HI.U32 R106, R121, R106, RZ ;  /* 0x0000006a796a1227 */ /* 0x002fca00078e00ff */
[----:B------:R-:W-:-:S07]  /*6050*/  @P1 SHF.R.U32.HI R121, RZ, R107, R106 ;  /* 0x0000006bff791219 */ /* 0x000fce000001166a */
.L_x_1120:
[----:B------:R-:W-:Y:S05]  /*6060*/  BSYNC B0 ;  /* 0x0000000000007941 */ /* 0x000fea0003800000 */
.L_x_1118:
[----:B------:R-:W-:-:S05]  /*6070*/  IMAD R106, R121, R116, R136 ;  /* 0x00000074796a7224 */ /* 0x000fca00078e0288 */
[----:B------:R-:W-:Y:S02]  /*6080*/  VIADDMNMX R117, R106, R116, R117, PT ;  /* 0x000000746a757246 */ /* 0x000fe40003800175 */
[----:B------:R-:W-:-:S07]  /*6090*/  VIMNMX R119, R119, R106, !PT ;  /* 0x0000006a77777248 */ /* 0x000fce0007fe0100 */
.L_x_1117:
[C---:B------:R-:W-:Y:S02]  /*60a0*/  ISETP.GE.AND P1, PT, R130.reuse, 0x2, PT ;  /* 0x000000028200780c */ /* 0x040fe40003f26270 */
[C---:B------:R-:W-:Y:S02]  /*60b0*/  ISETP.GE.AND P4, PT, R130.reuse, 0xa, PT ;  /* 0x0000000a8200780c */ /* 0x040fe40003f86270 */
[----:B------:R-:W-:Y:S02]  /*60c0*/  ISETP.GT.AND P2, PT, R119, 0x1, !P1 ;  /* 0x000000017700780c */ /* 0x000fe40004f44270 */
[----:B------:R-:W-:Y:S02]  /*60d0*/  P2R R121, PR, RZ, 0x10 ;  /* 0x00000010ff797803 */ /* 0x000fe40000000000 */
[----:B------:R-:W-:Y:S02]  /*60e0*/  ISETP.LT.OR P3, PT, R117, 0x2, P2 ;  /* 0x000000027500780c */ /* 0x000fe40001761670 */
[----:B------:R-:W-:-:S02]  /*60f0*/  ISETP.GE.AND P2, PT, R130, 0x9, PT ;  /* 0x000000098200780c */ /* 0x000fc40003f46270 */
[----:B------:R-:W-:Y:S02]  /*6100*/  FSEL R184, R144, -INF , !P3 ;  /* 0xff80000090b87808 */ /* 0x000fe40005800000 */
[----:B------:R-:W-:-:S04]  /*6110*/  ISETP.GT.AND P3, PT, R119, 0x8, !P2 ;  /* 0x000000087700780c */ /* 0x000fc80005764270 */
[----:B------:R-:W-:-:S04]  /*6120*/  ISETP.LT.OR P3, PT, R117, 0x9, P3 ;  /* 0x000000097500780c */ /* 0x000fc80001f61670 */
[----:B------:R-:W-:Y:S02]  /*6130*/  FSEL R186, R92, -INF , !P3 ;  /* 0xff8000005cba7808 */ /* 0x000fe40005800000 */
[----:B------:R-:W-:Y:S02]  /*6140*/  ISETP.GT.AND P3, PT, R119, 0x9, !P4 ;  /* 0x000000097700780c */ /* 0x000fe40006764270 */
[----:B------:R-:W-:Y:S02]  /*6150*/  ISETP.GE.AND P4, PT, R130, 0x11, PT ;  /* 0x000000118200780c */ /* 0x000fe40003f86270 */
[----:B------:R-:W-:Y:S02]  /*6160*/  ISETP.LT.OR P3, PT, R117, 0xa, P3 ;  /* 0x0000000a7500780c */ /* 0x000fe40001f61670 */
[----:B------:R-:W-:Y:S02]  /*6170*/  P2R R134, PR, RZ, 0x10 ;  /* 0x00000010ff867803 */ /* 0x000fe40000000000 */
[----:B------:R-:W-:-:S02]  /*6180*/  FSEL R182, R93, -INF , !P3 ;  /* 0xff8000005db67808 */ /* 0x000fc40005800000 */
[----:B------:R-:W-:Y:S02]  /*6190*/  ISETP.GT.AND P3, PT, R119, 0x10, !P4 ;  /* 0x000000107700780c */ /* 0x000fe40006764270 */
[----:B------:R-:W-:Y:S02]  /*61a0*/  ISETP.GE.AND P4, PT, R130, 0x12, PT ;  /* 0x000000128200780c */ /* 0x000fe40003f86270 */
[----:B------:R-:W-:Y:S02]  /*61b0*/  ISETP.LT.OR P3, PT, R117, 0x11, P3 ;  /* 0x000000117500780c */ /* 0x000fe40001f61670 */
[----:B------:R-:W-:Y:S02]  /*61c0*/  P2R R137, PR, RZ, 0x10 ;  /* 0x00000010ff897803 */ /* 0x000fe40000000000 */
[----:B------:R-:W-:Y:S02]  /*61d0*/  FSEL R180, R96, -INF , !P3 ;  /* 0xff80000060b47808 */ /* 0x000fe40005800000 */
[----:B------:R-:W-:-:S02]  /*61e0*/  ISETP.GT.AND P3, PT, R119, 0x11, !P4 ;  /* 0x000000117700780c */ /* 0x000fc40006764270 */
[C---:B------:R-:W-:Y:S02]  /*61f0*/  ISETP.GE.AND P4, PT, R130.reuse, 0x19, PT ;  /* 0x000000198200780c */ /* 0x040fe40003f86270 */
        /* <DEDUP_REMOVED lines=10> */
[----:B------:R-:W-:-:S02]  /*62a0*/  ISETP.LT.OR P3, PT, R117, 0x1a, P3 ;  /* 0x0000001a7500780c */ /* 0x000fc40001f61670 */
[----:B------:R-:W-:Y:S02]  /*62b0*/  P2R R141, PR, RZ, 0x10 ;  /* 0x00000010ff8d7803 */ /* 0x000fe40000000000 */
[----:B------:R-:W-:Y:S02]  /*62c0*/  FSEL R156, R156, -INF , !P3 ;  /* 0xff8000009c9c7808 */ /* 0x000fe40005800000 */
[----:B------:R-:W-:Y:S02]  /*62d0*/  ISETP.GT.AND P3, PT, R119, 0x20, !P4 ;  /* 0x000000207700780c */ /* 0x000fe40006764270 */
[----:B------:R-:W-:Y:S02]  /*62e0*/  ISETP.GE.AND P4, PT, R130, 0x22, PT ;  /* 0x000000228200780c */ /* 0x000fe40003f86270 */
[----:B------:R-:W-:Y:S02]  /*62f0*/  ISETP.LT.OR P3, PT, R117, 0x21, P3 ;  /* 0x000000217500780c */ /* 0x000fe40001f61670 */
[----:B------:R-:W-:-:S02]  /*6300*/  P2R R142, PR, RZ, 0x10 ;  /* 0x00000010ff8e7803 */ /* 0x000fc40000000000 */
        /* <DEDUP_REMOVED lines=44> */
[----:B0-----:R-:W-:Y:S02]  /*65d0*/  FSEL R112, R140, -INF , !P3 ;  /* 0xff8000008c707808 */ /* 0x001fe40005800000 */
[----:B------:R-:W-:-:S02]  /*65e0*/  ISETP.GT.AND P3, PT, R119, 0x48, !P4 ;  /* 0x000000487700780c */ /* 0x000fc40006764270 */
[----:B------:R-:W-:Y:S02]  /*65f0*/  P2R R155, PR, RZ, 0x10 ;  /* 0x00000010ff9b7803 */ /* 0x000fe40000000000 */
[----:B------:R-:W-:Y:S02]  /*6600*/  ISETP.LT.OR P3, PT, R117, 0x49, P3 ;  /* 0x000000497500780c */ /* 0x000fe40001f61670 */
[----:B------:R-:W-:Y:S02]  /*6610*/  ISETP.GE.AND P4, PT, R130, 0x4a, PT ;  /* 0x0000004a8200780c */ /* 0x000fe40003f86270 */
[----:B------:R-:W-:Y:S02]  /*6620*/  FSEL R110, R123, -INF , !P3 ;  /* 0xff8000007b6e7808 */ /* 0x000fe40005800000 */
[----:B------:R-:W-:Y:S02]  /*6630*/  ISETP.GT.AND P3, PT, R119, 0x49, !P4 ;  /* 0x000000497700780c */ /* 0x000fe40006764270 */
[----:B------:R-:W-:-:S02]  /*6640*/  P2R R123, PR, RZ, 0x10 ;  /* 0x00000010ff7b7803 */ /* 0x000fc40000000000 */
[----:B------:R-:W-:-:S04]  /*6650*/  ISETP.LT.OR P3, PT, R117, 0x4a, P3 ;  /* 0x0000004a7500780c */ /* 0x000fc80001f61670 */
[----:B------:R-:W-:Y:S02]  /*6660*/  FSEL R108, R125, -INF , !P3 ;  /* 0xff8000007d6c7808 */ /* 0x000fe40005800000 */
[----:B------:R-:W-:-:S04]  /*6670*/  ISETP.GE.AND P3, PT, R130, 0x51, PT ;  /* 0x000000518200780c */ /* 0x000fc80003f66270 */
        /* <DEDUP_REMOVED lines=12> */
[----:B------:R-:W-:Y:S02]  /*6740*/  P2R R111, PR, RZ, 0x40 ;  /* 0x00000040ff6f7803 */ /* 0x000fe40000000000 */
[----:B------:R-:W-:-:S04]  /*6750*/  ISETP.GT.AND P6, PT, R119, RZ, !P6 ;  /* 0x000000ff7700720c */ /* 0x000fc800077c4270 */
[----:B------:R-:W-:-:S04]  /*6760*/  ISETP.LT.OR P6, PT, R117, 0x1, P6 ;  /* 0x000000017500780c */ /* 0x000fc800037c1670 */
[----:B------:R-:W-:Y:S02]  /*6770*/  FSEL R107, R11, -INF , !P6 ;  /* 0xff8000000b6b7808 */ /* 0x000fe40007000000 */
[----:B------:R-:W-:Y:S02]  /*6780*/  ISETP.GE.AND P6, PT, R130, 0x5a, PT ;  /* 0x0000005a8200780c */ /* 0x000fe40003fc6270 */
[----:B------:R-:W0:Y:S02]  /*6790*/  SHFL.IDX PT, R130, R115, 0x1, 0x1c1f ;  /* 0x003c1f0073827f89 */ /* 0x000e2400000e0000 */
[----:B------:R-:W-:Y:S02]  /*67a0*/  P2R R125, PR, RZ, 0x40 ;  /* 0x00000040ff7d7803 */ /* 0x000fe40000000000 */
[----:B------:R-:W-:-:S04]  /*67b0*/  ISETP.GT.AND P6, PT, R119, 0x59, !P6 ;  /* 0x000000597700780c */ /* 0x000fc800077c4270 */
[----:B------:R-:W-:-:S04]  /*67c0*/  ISETP.LT.OR P6, PT, R117, 0x5a, P6 ;  /* 0x0000005a7500780c */ /* 0x000fc800037c1670 */
[----:B------:R-:W-:Y:S02]  /*67d0*/  FSEL R104, R133, -INF , !P6 ;  /* 0xff80000085687808 */ /* 0x000fe40007000000 */
[----:B------:R-:W-:Y:S01]  /*67e0*/  ISETP.NE.AND P6, PT, R173, RZ, PT ;  /* 0x000000ffad00720c */ /* 0x000fe20003fc5270 */
[--C-:B0-----:R-:W-:Y:S02]  /*67f0*/  IMAD.IADD R93, R131, 0x1, R130.reuse ;  /* 0x00000001835d7824 */ /* 0x101fe400078e0282 */
[----:B------:R-:W-:-:S10]  /*6800*/  IMAD.IADD R97, R135, 0x1, R130 ;  /* 0x0000000187617824 */ /* 0x000fd400078e0282 */
[----:B------:R-:W-:Y:S05]  /*6810*/  @!P6 BRA `(.L_x_1121) ;  /* 0x000000000054e947 */ /* 0x000fea0003800000 */
[----:B------:R-:W-:Y:S01]  /*6820*/  IADD3 R11, R16, -R13, R130 ;  /* 0x8000000d100b7210 */ /* 0x000fe20007ffe082 */
[----:B------:R-:W-:Y:S03]  /*6830*/  BSSY B0, `(.L_x_1122) ;  /* 0x0000010000007945 */ /* 0x000fe60003800000 */
[----:B------:R-:W-:-:S13]  /*6840*/  ISETP.GT.AND P6, PT, R11, -0x1, PT ;  /* 0xffffffff0b00780c */ /* 0x000fda0003fc4270 */
[----:B------:R-:W-:Y:S05]  /*6850*/  @P6 BRA `(.L_x_1123) ;  /* 0x0000000000206947 */ /* 0x000fea0003800000 */
[----:B------:R-:W-:Y:S01]  /*6860*/  IMAD.U32 R109, RZ, RZ, UR50 ;  /* 0x00000032ff6d7e24 */ /* 0x000fe2000f8e00ff */
[----:B------:R-:W-:-:S04]  /*6870*/  LOP3.LUT R11, RZ, R11, RZ, 0x33, !PT ;  /* 0x0000000bff0b7212 */ /* 0x000fc800078e33ff */
[----:B------:R-:W-:-:S13]  /*6880*/  ISETP.NE.AND P6, PT, R109, 0x1, PT ;  /* 0x000000016d00780c */ /* 0x000fda0003fc5270 */
[----:B------:R-:W0:Y:S02]  /*6890*/  @P6 LDC.64 R130, c[0x0][0x9e8] ;  /* 0x00027a00ff826b82 */ /* 0x000e240000000a00 */
[----:B0-----:R-:W-:-:S05]  /*68a0*/  @P6 IMAD.HI.U32 R130, R11, R130, RZ ;  /* 0x000000820b826227 */ /* 0x001fca00078e00ff */
[----:B------:R-:W-:-:S04]  /*68b0*/  @P6 SHF.R.U32.HI R11, RZ, R131, R130 ;  /* 0x00000083ff0b6219 */ /* 0x000fc80000011682 */
[----:B------:R-:W-:Y:S01]  /*68c0*/  LOP3.LUT R11, RZ, R11, RZ, 0x33, !PT ;  /* 0x0000000bff0b7212 */ /* 0x000fe200078e33ff */
[----:B------:R-:W-:Y:S06]  /*68d0*/  BRA `(.L_x_1124) ;  /* 0x0000000000147947 */ /* 0x000fec0003800000 */
.L_x_1123:
[----:B------:R-:W-:-:S05]  /*68e0*/  IMAD.U32 R109, RZ, RZ, UR50 ;  /* 0x00000032ff6d7e24 */ /* 0x000fca000f8e00ff */
[----:B------:R-:W-:-:S13]  /*68f0*/  ISETP.NE.AND P6, PT, R109, 0x1, PT ;  /* 0x000000016d00780c */ /* 0x000fda0003fc5270 */
[----:B------:R-:W0:Y:S02]  /*6900*/  @P6 LDC.64 R130, c[0x0][0x9e8] ;  /* 0x00027a00ff826b82 */ /* 0x000e240000000a00 */
[----:B0-----:R-:W-:-:S05]  /*6910*/  @P6 IMAD.HI.U32 R130, R11, R130, RZ ;  /* 0x000000820b826227 */ /* 0x001fca00078e00ff */
[----:B------:R-:W-:-:S07]  /*6920*/  @P6 SHF.R.U32.HI R11, RZ, R131, R130 ;  /* 0x00000083ff0b6219 */ /* 0x000fce0000011682 */
.L_x_1124:
[----:B------:R-:W-:Y:S05]  /*6930*/  BSYNC B0 ;  /* 0x0000000000007941 */ /* 0x000fea0003800000 */
.L_x_1122:
[----:B------:R-:W-:-:S05]  /*6940*/  IMAD R130, R11, R109, R136 ;  /* 0x0000006d0b827224 */ /* 0x000fca00078e0288 */
[----:B------:R-:W-:Y:S02]  /*6950*/  VIADDMNMX R93, R130, R109, R93, PT ;  /* 0x0000006d825d7246 */ /* 0x000fe4000380015d */
[----:B------:R-:W-:-:S07]  /*6960*/  VIMNMX R97, R97, R130, !PT ;  /* 0x0000008261617248 */ /* 0x000fce0007fe0100 */
.L_x_1121:
[C---:B------:R-:W-:Y:S01]  /*6970*/  ISETP.GT.AND P1, PT, R97.reuse, 0x1, !P1 ;  /* 0x000000016100780c */ /* 0x040fe20004f24270 */
[----:B------:R-:W-:Y:S01]  /*6980*/  UMOV UR36, UR39 ;  /* 0x0000002700247c82 */ /* 0x000fe20008000000 */
[----:B------:R-:W-:Y:S01]  /*6990*/  ISETP.GT.AND P2, PT, R97, 0x8, !P2 ;  /* 0x000000086100780c */ /* 0x000fe20005744270 */
[----:B------:R-:W-:Y:S01]  /*69a0*/  UMOV UR37, UR5 ;  /* 0x0000000500257c82 */ /* 0x000fe20008000000 */
        /* <DEDUP_REMOVED lines=11> */
[----:B------:R-:W-:Y:S02]  /*6a60*/  FMNMX.FTZ R11, R107, R8, !PT ;  /* 0x000000086b0b7209 */ /* 0x000fe40007810000 */
[----:B------:R-:W-:Y:S02]  /*6a70*/  ISETP.GT.AND P1, PT, R97, 0x10, !P1 ;  /* 0x000000106100780c */ /* 0x000fe40004f24270 */
[----:B------:R-:W-:Y:S02]  /*6a80*/  FMNMX.FTZ R11, R184, R11, !PT ;  /* 0x0000000bb80b7209 */ /* 0x000fe40007810000 */
[----:B------:R-:W-:Y:S02]  /*6a90*/  ISETP.LT.OR P1, PT, R93, 0x11, P1 ;  /* 0x000000115d00780c */ /* 0x000fe40000f21670 */
[----:B------:R-:W-:-:S02]  /*6aa0*/  FMNMX.FTZ R11, R186, R11, !PT ;  /* 0x0000000bba0b7209 */ /* 0x000fc40007810000 */
[----:B------:R-:W-:Y:S02]  /*6ab0*/  FSEL R20, R20, -INF , !P1 ;  /* 0xff80000014147808 */ /* 0x000fe40004800000 */
[----:B------:R-:W-:Y:S02]  /*6ac0*/  ISETP.NE.AND P1, PT, R137, RZ, PT ;  /* 0x000000ff8900720c */ /* 0x000fe40003f25270 */
[----:B------:R-:W-:Y:S02]  /*6ad0*/  FMNMX.FTZ R11, R182, R11, !PT ;  /* 0x0000000bb60b7209 */ /* 0x000fe40007810000 */
[----:B------:R-:W-:Y:S02]  /*6ae0*/  ISETP.GT.AND P1, PT, R97, 0x11, !P1 ;  /* 0x000000116100780c */ /* 0x000fe40004f24270 */
[----:B------:R-:W-:Y:S02]  /*6af0*/  FMNMX.FTZ R11, R180, R11, !PT ;  /* 0x0000000bb40b7209 */ /* 0x000fe40007810000 */
[----:B------:R-:W-:-:S02]  /*6b00*/  ISETP.LT.OR P1, PT, R93, 0x12, P1 ;  /* 0x000000125d00780c */ /* 0x000fc40000f21670 */
[----:B------:R-:W-:Y:S02]  /*6b10*/  FMNMX.FTZ R11, R178, R11, !PT ;  /* 0x0000000bb20b7209 */ /* 0x000fe40007810000 */
[----:B------:R-:W-:Y:S02]  /*6b20*/  FSEL R136, R21, -INF , !P1 ;  /* 0xff80000015887808 */ /* 0x000fe40004800000 */
[----:B------:R-:W-:Y:S02]  /*6b30*/  ISETP.NE.AND P1, PT, R139, RZ, PT ;  /* 0x000000ff8b00720c */ /* 0x000fe40003f25270 */
[----:B------:R-:W-:Y:S02]  /*6b40*/  FMNMX.FTZ R11, R176, R11, !PT ;  /* 0x0000000bb00b7209 */ /* 0x000fe40007810000 */
[----:B------:R-:W-:Y:S02]  /*6b50*/  ISETP.GT.AND P1, PT, R97, 0x18, !P1 ;  /* 0x000000186100780c */ /* 0x000fe40004f24270 */
[----:B------:R-:W-:-:S02]  /*6b60*/  FMNMX.FTZ R11, R156, R11, !PT ;  /* 0x0000000b9c0b7209 */ /* 0x000fc40007810000 */
[----:B------:R-:W-:Y:S02]  /*6b70*/  ISETP.LT.OR P1, PT, R93, 0x19, P1 ;  /* 0x000000195d00780c */ /* 0x000fe40000f21670 */
[----:B------:R-:W-:Y:S02]  /*6b80*/  FMNMX.FTZ R11, R148, R11, !PT ;  /* 0x0000000b940b7209 */ /* 0x000fe40007810000 */
[----:B------:R-:W-:Y:S02]  /*6b90*/  FSEL R88, R88, -INF , !P1 ;  /* 0xff80000058587808 */ /* 0x000fe40004800000 */
[----:B------:R-:W-:Y:S02]  /*6ba0*/  ISETP.GT.AND P1, PT, R97, 0x19, !P2 ;  /* 0x000000196100780c */ /* 0x000fe40005724270 */
[----:B------:R-:W-:Y:S02]  /*6bb0*/  FMNMX.FTZ R11, R128, R11, !PT ;  /* 0x0000000b800b7209 */ /* 0x000fe40007810000 */
[----:B------:R-:W-:-:S02]  /*6bc0*/  ISETP.LT.OR P1, PT, R93, 0x1a, P1 ;  /* 0x0000001a5d00780c */ /* 0x000fc40000f21670 */
[----:B------:R-:W-:Y:S02]  /*6bd0*/  FMNMX.FTZ R11, R126, R11, !PT ;  /* 0x0000000b7e0b7209 */ /* 0x000fe40007810000 */
[----:B------:R-:W-:Y:S02]  /*6be0*/  FSEL R134, R89, -INF , !P1 ;  /* 0xff80000059867808 */ /* 0x000fe40004800000 */
        /* <DEDUP_REMOVED lines=19> */
[----:B------:R-:W-:Y:S02]  /*6d20*/  ISETP.NE.AND P1, PT, R144, RZ, PT ;  /* 0x000000ff9000720c */ /* 0x000fe40003f25270 */
[----:B------:R-:W-:Y:S02]  /*6d30*/  FMNMX.FTZ R11, R108, R11, !PT ;  /* 0x0000000b6c0b7209 */ /* 0x000fe40007810000 */
[----:B------:R-:W-:-:S02]  /*6d40*/  ISETP.GT.AND P1, PT, R97, 0x29, !P1 ;  /* 0x000000296100780c */ /* 0x000fc40004f24270 */
[----:B------:R-:W-:Y:S02]  /*6d50*/  FMNMX.FTZ R11, R106, R11, !PT ;  /* 0x0000000b6a0b7209 */ /* 0x000fe40007810000 */
[----:B------:R-:W-:Y:S02]  /*6d60*/  ISETP.LT.OR P1, PT, R93, 0x2a, P1 ;  /* 0x0000002a5d00780c */ /* 0x000fe40000f21670 */
[----:B------:R-:W-:Y:S02]  /*6d70*/  FMNMX.FTZ R11, R96, R11, !PT ;  /* 0x0000000b600b7209 */ /* 0x000fe40007810000 */
[----:B------:R-:W-:Y:S02]  /*6d80*/  FSEL R130, R95, -INF , !P1 ;  /* 0xff8000005f827808 */ /* 0x000fe40004800000 */
[----:B------:R-:W-:Y:S02]  /*6d90*/  ISETP.NE.AND P1, PT, R145, RZ, PT ;  /* 0x000000ff9100720c */ /* 0x000fe40003f25270 */
[----:B------:R-:W-:-:S02]  /*6da0*/  FMNMX.FTZ R11, R92, R11, !PT ;  /* 0x0000000b5c0b7209 */ /* 0x000fc40007810000 */
[----:B------:R-:W-:Y:S02]  /*6db0*/  ISETP.GT.AND P1, PT, R97, 0x30, !P1 ;  /* 0x000000306100780c */ /* 0x000fe40004f24270 */
[----:B------:R-:W-:Y:S02]  /*6dc0*/  FMNMX.FTZ R15, R104, R11, !PT ;  /* 0x0000000b680f7209 */ /* 0x000fe40007810000 */
[----:B------:R-:W-:Y:S01]  /*6dd0*/  ISETP.LT.OR P1, PT, R93, 0x31, P1 ;  /* 0x000000315d00780c */ /* 0x000fe20000f21670 */
[----:B------:R-:W0:Y:S01]  /*6de0*/  LDC R11, c[0x0][0x988] ;  /* 0x00026200ff0b7b82 */ /* 0x000e220000000800 */
[----:B------:R-:W-:Y:S01]  /*6df0*/  ISETP.NE.AND P2, PT, R155, RZ, PT ;  /* 0x000000ff9b00720c */ /* 0x000fe20003f45270 */
[----:B------:R-:W1:Y:S01]  /*6e00*/  SHFL.BFLY PT, R174, R15, 0x2, 0x1f ;  /* 0x0c401f000fae7f89 */ /* 0x000e6200000e0000 */
[----:B------:R-:W-:Y:S02]  /*6e10*/  FSEL R98, R98, -INF , !P1 ;  /* 0xff80000062627808 */ /* 0x000fe40004800000 */
[----:B------:R-:W-:-:S02]  /*6e20*/  ISETP.NE.AND P1, PT, R147, RZ, PT ;  /* 0x000000ff9300720c */ /* 0x000fc40003f25270 */
[----:B------:R-:W-:Y:S02]  /*6e30*/  ISETP.NE.AND P6, PT, R123, RZ, PT ;  /* 0x000000ff7b00720c */ /* 0x000fe40003fc5270 */
[C---:B------:R-:W-:Y:S02]  /*6e40*/  ISETP.GT.AND P1, PT, R97.reuse, 0x31, !P1 ;  /* 0x000000316100780c */ /* 0x040fe40004f24270 */
[----:B------:R-:W-:Y:S02]  /*6e50*/  ISETP.GT.AND P3, PT, R97, 0x50, !P3 ;  /* 0x000000506100780c */ /* 0x000fe40005f64270 */
[C---:B------:R-:W-:Y:S02]  /*6e60*/  ISETP.LT.OR P1, PT, R93.reuse, 0x32, P1 ;  /* 0x000000325d00780c */ /* 0x040fe40000f21670 */
[----:B------:R-:W-:Y:S02]  /*6e70*/  ISETP.LT.OR P3, PT, R93, 0x51, P3 ;  /* 0x000000515d00780c */ /* 0x000fe40001f61670 */
[----:B------:R-:W-:-:S02]  /*6e80*/  FSEL R94, R99, -INF , !P1 ;  /* 0xff800000635e7808 */ /* 0x000fc40004800000 */
[----:B------:R-:W-:Y:S02]  /*6e90*/  ISETP.NE.AND P1, PT, R149, RZ, PT ;  /* 0x000000ff9500720c */ /* 0x000fe40003f25270 */
[C---:B------:R-:W-:Y:S02]  /*6ea0*/  ISETP.GT.AND P4, PT, R97.reuse, 0x51, !P4 ;  /* 0x000000516100780c */ /* 0x040fe40006784270 */
[----:B------:R-:W-:Y:S02]  /*6eb0*/  ISETP.GT.AND P1, PT, R97, 0x38, !P1 ;  /* 0x000000386100780c */ /* 0x000fe40004f24270 */
[----:B------:R-:W-:Y:S02]  /*6ec0*/  FSEL R154, R154, -INF , !P3 ;  /* 0xff8000009a9a7808 */ /* 0x000fe40005800000 */
[----:B------:R-:W-:Y:S02]  /*6ed0*/  ISETP.LT.OR P1, PT, R93, 0x39, P1 ;  /* 0x000000395d00780c */ /* 0x000fe40000f21670 */
[----:B-1----:R-:W-:-:S02]  /*6ee0*/  FMNMX.FTZ R21, R15, R174, !PT ;  /* 0x000000ae0f157209 */ /* 0x002fc40007810000 */
[----:B------:R-:W-:Y:S02]  /*6ef0*/  FSEL R100, R100, -INF , !P1 ;  /* 0xff80000064647808 */ /* 0x000fe40004800000 */
[----:B------:R-:W-:Y:S01]  /*6f00*/  ISETP.NE.AND P1, PT, R151, RZ, PT ;  /* 0x000000ff9700720c */ /* 0x000fe20003f25270 */
[----:B------:R-:W1:Y:S01]  /*6f10*/  SHFL.BFLY PT, R174, R21, 0x1, 0x1f ;  /* 0x0c201f0015ae7f89 */ /* 0x000e6200000e0000 */
[----:B------:R-:W-:Y:S02]  /*6f20*/  ISETP.LT.OR P4, PT, R93, 0x52, P4 ;  /* 0x000000525d00780c */ /* 0x000fe40002781670 */
[C---:B------:R-:W-:Y:S02]  /*6f30*/  ISETP.GT.AND P1, PT, R97.reuse, 0x39, !P1 ;  /* 0x000000396100780c */ /* 0x040fe40004f24270 */
[----:B------:R-:W-:Y:S02]  /*6f40*/  ISETP.GT.AND P5, PT, R97, 0x58, !P5 ;  /* 0x000000586100780c */ /* 0x000fe40006fa4270 */
[----:B------:R-:W-:-:S02]  /*6f50*/  ISETP.LT.OR P1, PT, R93, 0x3a, P1 ;  /* 0x0000003a5d00780c */ /* 0x000fc40000f21670 */
[----:B------:R-:W-:Y:S02]  /*6f60*/  FSEL R158, R158, -INF , !P4 ;  /* 0xff8000009e9e7808 */ /* 0x000fe40006000000 */
[----:B------:R-:W-:Y:S02]  /*6f70*/  FSEL R142, R101, -INF , !P1 ;  /* 0xff800000658e7808 */ /* 0x000fe40004800000 */
[----:B------:R-:W-:Y:S02]  /*6f80*/  ISETP.NE.AND P1, PT, R113, RZ, PT ;  /* 0x000000ff7100720c */ /* 0x000fe40003f25270 */
[----:B------:R-:W-:Y:S02]  /*6f90*/  ISETP.LT.OR P5, PT, R93, 0x59, P5 ;  /* 0x000000595d00780c */ /* 0x000fe40002fa1670 */
[----:B------:R-:W-:Y:S02]  /*6fa0*/  ISETP.GT.AND P1, PT, R97, 0x40, !P1 ;  /* 0x000000406100780c */ /* 0x000fe40004f24270 */
[----:B------:R-:W-:-:S02]  /*6fb0*/  FSEL R102, R102, -INF , !P5 ;  /* 0xff80000066667808 */ /* 0x000fc40006800000 */
[----:B------:R-:W-:Y:S02]  /*6fc0*/  ISETP.LT.OR P1, PT, R93, 0x41, P1 ;  /* 0x000000415d00780c */ /* 0x000fe40000f21670 */
[----:B-1----:R-:W-:Y:S02]  /*6fd0*/  FMNMX.FTZ R174, R21, R174, !PT ;  /* 0x000000ae15ae7209 */ /* 0x002fe40007810000 */
[----:B------:R-:W-:Y:S02]  /*6fe0*/  FSEL R144, R105, -INF , !P1 ;  /* 0xff80000069907808 */ /* 0x000fe40004800000 */
[----:B------:R-:W-:-:S04]  /*6ff0*/  ISETP.NE.AND P1, PT, R153, RZ, PT ;  /* 0x000000ff9900720c */ /* 0x000fc80003f25270 */
[----:B------:R-:W-:-:S04]  /*7000*/  ISETP.GT.AND P1, PT, R97, 0x41, !P1 ;  /* 0x000000416100780c */ /* 0x000fc80004f24270 */
[----:B------:R-:W-:-:S04]  /*7010*/  ISETP.LT.OR P1, PT, R93, 0x42, P1 ;  /* 0x000000425d00780c */ /* 0x000fc80000f21670 */
        /* <DEDUP_REMOVED lines=8> */
[----:B------:R-:W-:Y:S02]  /*70a0*/  ISETP.GT.AND P1, PT, R97, RZ, !P6 ;  /* 0x000000ff6100720c */ /* 0x000fe40007724270 */
[----:B------:R-:W-:Y:S02]  /*70b0*/  ISETP.NE.AND P6, PT, R125, RZ, PT ;  /* 0x000000ff7d00720c */ /* 0x000fe40003fc5270 */
[----:B------:R-:W-:Y:S02]  /*70c0*/  ISETP.LT.OR P1, PT, R93, 0x1, P1 ;  /* 0x000000015d00780c */ /* 0x000fe40000f21670 */
[----:B------:R-:W-:Y:S02]  /*70d0*/  ISETP.GT.AND P2, PT, R97, 0x59, !P6 ;  /* 0x000000596100780c */ /* 0x000fe40007744270 */
[----:B------:R-:W-:Y:S01]  /*70e0*/  FSEL R188, R0, -INF , !P1 ;  /* 0xff80000000bc7808 */ /* 0x000fe20004800000 */
[C---:B0-----:R-:W-:Y:S01]  /*70f0*/  FMUL.FTZ R0, R174.reuse, R11 ;  /* 0x0000000bae007220 */ /* 0x041fe20000410000 */
[----:B------:R-:W-:-:S02]  /*7100*/  FSETP.NEU.FTZ.AND P1, PT, R174, -INF , PT ;  /* 0xff800000ae00780b */ /* 0x000fc40003f3d000 */
[----:B------:R-:W-:Y:S02]  /*7110*/  FMNMX.FTZ R15, R188, R7, !PT ;  /* 0x00000007bc0f7209 */ /* 0x000fe40007810000 */
[----:B------:R-:W-:Y:S02]  /*7120*/  FSEL R111, R0, RZ, P1 ;  /* 0x000000ff006f7208 */ /* 0x000fe40000800000 */
[----:B------:R-:W-:Y:S02]  /*7130*/  FMNMX.FTZ R21, R140, R15, !PT ;  /* 0x0000000f8c157209 */ /* 0x000fe40007810000 */
[----:B------:R-:W-:Y:S01]  /*7140*/  ISETP.LT.OR P2, PT, R93, 0x5a, P2 ;  /* 0x0000005a5d00780c */ /* 0x000fe20001741670 */
[--C-:B------:R-:W-:Y:S01]  /*7150*/  FFMA.FTZ R0, R176, R11, -R111.reuse ;  /* 0x0000000bb0007223 */ /* 0x100fe2000001086f */
[----:B------:R-:W-:Y:S01]  /*7160*/  FMNMX.FTZ R21, R14, R21, !PT ;  /* 0x000000150e157209 */ /* 0x000fe20007810000 */
[-CC-:B------:R-:W-:Y:S01]  /*7170*/  FFMA.FTZ R93, R126, R11.reuse, -R111.reuse ;  /* 0x0000000b7e5d7223 */ /* 0x180fe2000001086f */
[----:B------:R-:W-:Y:S01]  /*7180*/  FSEL R126, R103, -INF , !P2 ;  /* 0xff800000677e7808 */ /* 0x000fe20005000000 */
[--C-:B------:R-:W-:Y:S01]  /*7190*/  FFMA.FTZ R107, R107, R11, -R111.reuse ;  /* 0x0000000b6b6b7223 */ /* 0x100fe2000001086f */
[----:B------:R-:W-:Y:S01]  /*71a0*/  FMNMX.FTZ R21, R138, R21, !PT ;  /* 0x000000158a157209 */ /* 0x000fe20007810000 */
[--C-:B------:R-:W-:Y:S01]  /*71b0*/  FFMA.FTZ R105, R106, R11, -R111.reuse ;  /* 0x0000000b6a697223 */ /* 0x100fe2000001086f */
[----:B------:R-:W-:Y:S01]  /*71c0*/  FSEL R109, R174, RZ, P1 ;  /* 0x000000ffae6d7208 */ /* 0x000fe20000800000 */
[----:B------:R-:W-:Y:S01]  /*71d0*/  MUFU.EX2 R15, R107 ;  /* 0x0000006b000f7308 */ /* 0x000fe20000000800 */
[----:B------:R-:W-:Y:S01]  /*71e0*/  FMNMX.FTZ R21, R20, R21, !PT ;  /* 0x0000001514157209 */ /* 0x000fe20007810000 */
[-CC-:B------:R-:W-:Y:S01]  /*71f0*/  FFMA.FTZ R106, R92, R11.reuse, -R111.reuse ;  /* 0x0000000b5c6a7223 */ /* 0x180fe2000001086f */
[-CC-:B------:R-:W-:Y:S01]  /*7200*/  FFMA.FTZ R184, R184, R11.reuse, -R111.reuse ;  /* 0x0000000bb8b87223 */ /* 0x180fe2000001086f */
[--C-:B------:R-:W-:Y:S01]  /*7210*/  FFMA.FTZ R186, R186, R11, -R111.reuse ;  /* 0x0000000bbaba7223 */ /* 0x100fe2000001086f */
[----:B------:R-:W-:Y:S01]  /*7220*/  FMNMX.FTZ R89, R136, R21, !PT ;  /* 0x0000001588597209 */ /* 0x000fe20007810000 */
[-CC-:B------:R-:W-:Y:S01]  /*7230*/  FFMA.FTZ R182, R182, R11.reuse, -R111.reuse ;  /* 0x0000000bb6b67223 */ /* 0x180fe2000001086f */
[--C-:B------:R-:W-:Y:S01]  /*7240*/  FFMA.FTZ R180, R180, R11, -R111.reuse ;  /* 0x0000000bb4b47223 */ /* 0x100fe2000001086f */
        /* <DEDUP_REMOVED lines=8> */
[----:B------:R-:W0:Y:S01]  /*72d0*/  MUFU.EX2 R184, R184 ;  /* 0x000000b800b87308 */ /* 0x000e220000000800 */
[----:B------:R-:W-:Y:S01]  /*72e0*/  FMNMX.FTZ R89, R90, R89, !PT ;  /* 0x000000595a597209 */ /* 0x000fe20007810000 */
[-CC-:B------:R-:W-:Y:S01]  /*72f0*/  FFMA.FTZ R97, R116, R11.reuse, -R111.reuse ;  /* 0x0000000b74617223 */ /* 0x180fe2000001086f */
[-CC-:B------:R-:W-:Y:S01]  /*7300*/  FFMA.FTZ R116, R124, R11.reuse, -R111.reuse ;  /* 0x0000000b7c747223 */ /* 0x180fe2000001086f */
[----:B------:R-:W-:Y:S01]  /*7310*/  LOP3.LUT P6, RZ, R175, 0x7f, RZ, 0xc0, !PT ;  /* 0x0000007fafff7812 */ /* 0x000fe200078cc0ff */
[--C-:B------:R-:W-:Y:S01]  /*7320*/  FFMA.FTZ R101, R114, R11, -R111.reuse ;  /* 0x0000000b72657223 */ /* 0x100fe2000001086f */
[----:B------:R-:W-:Y:S01]  /*7330*/  FMNMX.FTZ R91, R132, R89, !PT ;  /* 0x00000059845b7209 */ /* 0x000fe20007810000 */
[-CC-:B------:R-:W-:Y:S01]  /*7340*/  FFMA.FTZ R112, R112, R11.reuse, -R111.reuse ;  /* 0x0000000b70707223 */ /* 0x180fe2000001086f */
[----:B------:R-:W-:Y:S01]  /*7350*/  MUFU.EX2 R182, R182 ;  /* 0x000000b600b67308 */ /* 0x000fe20000000800 */
[--C-:B------:R-:W-:Y:S01]  /*7360*/  FFMA.FTZ R108, R108, R11, -R111.reuse ;  /* 0x0000000b6c6c7223 */ /* 0x100fe2000001086f */
[----:B------:R-:W-:Y:S01]  /*7370*/  FMNMX.FTZ R91, R2, R91, !PT ;  /* 0x0000005b025b7209 */ /* 0x000fe20007810000 */
[----:B------:R-:W-:-:S03]  /*7380*/  FFMA.FTZ R96, R96, R11, -R111 ;  /* 0x0000000b60607223 */ /* 0x000fc6000001086f */
[----:B------:R-:W-:Y:S02]  /*7390*/  FMNMX.FTZ R91, R130, R91, !PT ;  /* 0x0000005b825b7209 */ /* 0x000fe40007810000 */
[----:B------:R-:W-:Y:S01]  /*73a0*/  MUFU.EX2 R89, R180 ;  /* 0x000000b400597308 */ /* 0x000fe20000000800 */
[----:B0-----:R-:W-:Y:S02]  /*73b0*/  F2FP.BF16.F32.PACK_AB R156, R184, R15 ;  /* 0x0000000fb89c723e */ /* 0x001fe400000010ff */
[----:B------:R-:W-:-:S04]  /*73c0*/  FMNMX.FTZ R91, R98, R91, !PT ;  /* 0x0000005b625b7209 */ /* 0x000fc80007810000 */
[----:B------:R-:W-:Y:S01]  /*73d0*/  FMNMX.FTZ R95, R94, R91, !PT ;  /* 0x0000005b5e5f7209 */ /* 0x000fe20007810000 */
[----:B------:R-:W-:Y:S03]  /*73e0*/  MUFU.EX2 R178, R178 ;  /* 0x000000b200b27308 */ /* 0x000fe60000000800 */
[----:B------:R-:W-:-:S04]  /*73f0*/  FMNMX.FTZ R95, R100, R95, !PT ;  /* 0x0000005f645f7209 */ /* 0x000fc80007810000 */
[----:B------:R-:W-:Y:S01]  /*7400*/  FMNMX.FTZ R95, R142, R95, !PT ;  /* 0x0000005f8e5f7209 */ /* 0x000fe20007810000 */
[----:B------:R0:W-:Y:S03]  /*7410*/  MUFU.EX2 R91, R0 ;  /* 0x00000000005b7308 */ /* 0x0001e60000000800 */
        /* <DEDUP_REMOVED lines=10> */
[----:B0-----:R-:W-:Y:S01]  /*74c0*/  FMNMX.FTZ R0, R126, R99, !PT ;  /* 0x000000637e007209 */ /* 0x001fe20007810000 */
[----:B------:R-:W-:Y:S01]  /*74d0*/  MUFU.EX2 R93, R93 ;  /* 0x0000005d005d7308 */ /* 0x000fe20000000800 */
[-CC-:B------:R-:W-:Y:S01]  /*74e0*/  FFMA.FTZ R99, R118, R11.reuse, -R111.reuse ;  /* 0x0000000b76637223 */ /* 0x180fe2000001086f */
[--C-:B------:R-:W-:Y:S02]  /*74f0*/  FFMA.FTZ R118, R122, R11, -R111.reuse ;  /* 0x0000000b7a767223 */ /* 0x100fe4000001086f */
[----:B------:R-:W0:Y:S04]  /*7500*/  SHFL.BFLY PT, R103, R0, 0x2, 0x1f ;  /* 0x0c401f0000677f89 */ /* 0x000e2800000e0000 */
[----:B------:R-:W-:Y:S08]  /*7510*/  MUFU.EX2 R120, R120 ;  /* 0x0000007800787308 */ /* 0x000ff00000000800 */
[----:B------:R-:W-:Y:S08]  /*7520*/  MUFU.EX2 R97, R97 ;  /* 0x0000006100617308 */ /* 0x000ff00000000800 */
[----:B------:R-:W-:Y:S01]  /*7530*/  MUFU.EX2 R116, R116 ;  /* 0x0000007400747308 */ /* 0x000fe20000000800 */
[----:B0-----:R-:W-:Y:S01]  /*7540*/  FMNMX.FTZ R107, R0, R103, !PT ;  /* 0x00000067006b7209 */ /* 0x001fe20007810000 */
[----:B------:R-:W-:-:S06]  /*7550*/  FFMA.FTZ R103, R110, R11, -R111 ;  /* 0x0000000b6e677223 */ /* 0x000fcc000001086f */
[----:B------:R-:W-:Y:S01]  /*7560*/  MUFU.EX2 R99, R99 ;  /* 0x0000006300637308 */ /* 0x000fe20000000800 */
[----:B------:R-:W0:Y:S07]  /*7570*/  SHFL.BFLY PT, R0, R107, 0x1, 0x1f ;  /* 0x0c201f006b007f89 */ /* 0x000e2e00000e0000 */
[----:B------:R-:W-:Y:S08]  /*7580*/  MUFU.EX2 R118, R118 ;  /* 0x0000007600767308 */ /* 0x000ff00000000800 */
[----:B------:R-:W-:Y:S08]  /*7590*/  MUFU.EX2 R101, R101 ;  /* 0x0000006500657308 */ /* 0x000ff00000000800 */
[----:B------:R-:W-:Y:S01]  /*75a0*/  MUFU.EX2 R112, R112 ;  /* 0x0000007000707308 */ /* 0x000fe20000000800 */
[----:B0-----:R-:W-:Y:S01]  /*75b0*/  FMNMX.FTZ R92, R107, R0, !PT ;  /* 0x000000006b5c7209 */ /* 0x001fe20007810000 */
[----:B------:R-:W-:Y:S01]  /*75c0*/  FADD.FTZ R0, -R109, R8 ;  /* 0x000000086d007221 */ /* 0x000fe20000010100 */
[----:B------:R-:W-:-:S02]  /*75d0*/  FFMA.FTZ R107, R104, R11, -R111 ;  /* 0x0000000b686b7223 */ /* 0x000fc4000001086f */
[C---:B------:R-:W-:Y:S01]  /*75e0*/  FSETP.NEU.FTZ.AND P1, PT, R92.reuse, -INF , PT ;  /* 0xff8000005c00780b */ /* 0x040fe20003f3d000 */
[-C--:B------:R-:W-:Y:S01]  /*75f0*/  FMUL.FTZ R8, R92, R11.reuse ;  /* 0x0000000b5c087220 */ /* 0x080fe20000410000 */
[----:B------:R-:W-:Y:S01]  /*7600*/  FMUL.FTZ R0, R0, R11 ;  /* 0x0000000b00007220 */ /* 0x000fe20000410000 */
[----:B------:R-:W-:Y:S03]  /*7610*/  MUFU.EX2 R103, R103 ;  /* 0x0000006700677308 */ /* 0x000fe60000000800 */
[----:B------:R-:W-:-:S05]  /*7620*/  FSEL R109, R8, RZ, P1 ;  /* 0x000000ff086d7208 */ /* 0x000fca0000800000 */
[-CC-:B------:R-:W-:Y:S01]  /*7630*/  FFMA.FTZ R151, R2, R11.reuse, -R109.reuse ;  /* 0x0000000b02977223 */ /* 0x180fe2000001086d */
[----:B------:R-:W-:Y:S01]  /*7640*/  FSEL R2, R92, RZ, P1 ;  /* 0x000000ff5c027208 */ /* 0x000fe20000800000 */
[----:B------:R-:W0:Y:S01]  /*7650*/  MUFU.EX2 R0, R0 ;  /* 0x0000000000007308 */ /* 0x000e220000000800 */
[-CC-:B------:R-:W-:Y:S01]  /*7660*/  FFMA.FTZ R157, R188, R11.reuse, -R109.reuse ;  /* 0x0000000bbc9d7223 */ /* 0x180fe2000001086d */
[-CC-:B------:R-:W-:Y:S01]  /*7670*/  FFMA.FTZ R8, R140, R11.reuse, -R109.reuse ;  /* 0x0000000b8c087223 */ /* 0x180fe2000001086d */
[-C--:B------:R-:W-:Y:S01]  /*7680*/  FFMA.FTZ R159, R14, R11.reuse, -R109 ;  /* 0x0000000b0e9f7223 */ /* 0x080fe2000001086d */
[----:B------:R-:W-:Y:S01]  /*7690*/  FADD.FTZ R2, -R2, R7 ;  /* 0x0000000702027221 */ /* 0x000fe20000010100 */
[-CC-:B------:R-:W-:Y:S01]  /*76a0*/  FFMA.FTZ R14, R138, R11.reuse, -R109.reuse ;  /* 0x0000000b8a0e7223 */ /* 0x180fe2000001086d */
[-CC-:B------:R-:W-:Y:S01]  /*76b0*/  FFMA.FTZ R153, R20, R11.reuse, -R109.reuse ;  /* 0x0000000b14997223 */ /* 0x180fe2000001086d */
[-CC-:B------:R-:W-:Y:S01]  /*76c0*/  FFMA.FTZ R20, R136, R11.reuse, -R109.reuse ;  /* 0x0000000b88147223 */ /* 0x180fe2000001086d */
        /* <DEDUP_REMOVED lines=8> */
[-C--:B------:R-:W-:Y:S01]  /*7750*/  FFMA.FTZ R104, R130, R11.reuse, -R109 ;  /* 0x0000000b82687223 */ /* 0x080fe2000001086d */
[----:B------:R-:W1:Y:S01]  /*7760*/  MUFU.EX2 R2, R2 ;  /* 0x0000000200027308 */ /* 0x000e620000000800 */
[----:B0-----:R-:W-:Y:S01]  /*7770*/  FFMA.FTZ R7, R0, R6, R15 ;  /* 0x0000000600077223 */ /* 0x001fe2000001000f */
[-CC-:B------:R-:W-:Y:S01]  /*7780*/  FFMA.FTZ R100, R100, R11.reuse, -R109.reuse ;  /* 0x0000000b64647223 */ /* 0x180fe2000001086d */
[-CC-:B------:R-:W-:Y:S01]  /*7790*/  FFMA.FTZ R142, R142, R11.reuse, -R109.reuse ;  /* 0x0000000b8e8e7223 */ /* 0x180fe2000001086d */
[-C--:B------:R-:W-:Y:S01]  /*77a0*/  FFMA.FTZ R144, R144, R11.reuse, -R109 ;  /* 0x0000000b90907223 */ /* 0x080fe2000001086d */
[----:B------:R-:W-:Y:S01]  /*77b0*/  FADD.FTZ R6, R184, R7 ;  /* 0x00000007b8067221 */ /* 0x000fe20000010000 */
[-CC-:B------:R-:W-:Y:S01]  /*77c0*/  FFMA.FTZ R146, R146, R11.reuse, -R109.reuse ;  /* 0x0000000b92927223 */ /* 0x180fe2000001086d */
[-CC-:B------:R-:W-:Y:S01]  /*77d0*/  FFMA.FTZ R150, R150, R11.reuse, -R109.reuse ;  /* 0x0000000b96967223 */ /* 0x180fe2000001086d */
[----:B------:R-:W0:Y:S01]  /*77e0*/  MUFU.EX2 R8, R8 ;  /* 0x0000000800087308 */ /* 0x000e220000000800 */
[----:B------:R-:W-:Y:S01]  /*77f0*/  FADD.FTZ R7, R21, R6 ;  /* 0x0000000615077221 */ /* 0x000fe20000010000 */
[----:B------:R-:W-:Y:S01]  /*7800*/  FFMA.FTZ R102, R102, R11, -R109 ;  /* 0x0000000b66667223 */ /* 0x000fe2000001086d */
[C---:B------:R-:W-:Y:S01]  /*7810*/  ISETP.GT.AND P1, PT, R9.reuse, R12, PT ;  /* 0x0000000c0900720c */ /* 0x040fe20003f24270 */
[----:B------:R-:W-:-:S02]  /*7820*/  VIADD R9, R9, 0xffffffff ;  /* 0xffffffff09097836 */ /* 0x000fc40000000000 */
[----:B------:R-:W-:Y:S01]  /*7830*/  FADD.FTZ R6, R182, R7 ;  /* 0x00000007b6067221 */ /* 0x000fe20000010000 */
[----:B------:R-:W-:Y:S01]  /*7840*/  F2FP.BF16.F32.PACK_AB R140, R112, R101 ;  /* 0x00000065708c723e */ /* 0x000fe200000010ff */
[----:B------:R-:W2:Y:S01]  /*7850*/  MUFU.EX2 R159, R159 ;  /* 0x0000009f009f7308 */ /* 0x000ea20000000800 */
[----:B-1----:R-:W-:Y:S01]  /*7860*/  FFMA.FTZ R3, R2, R3, R157 ;  /* 0x0000000302037223 */ /* 0x002fe2000001009d */
[----:B------:R-:W-:-:S04]  /*7870*/  FADD.FTZ R7, R89, R6 ;  /* 0x0000000659077221 */ /* 0x000fc80000010000 */
[----:B------:R-:W-:Y:S02]  /*7880*/  FADD.FTZ R110, R178, R7 ;  /* 0x00000007b26e7221 */ /* 0x000fe40000010000 */
[----:B------:R-:W1:Y:S01]  /*7890*/  MUFU.EX2 R14, R14 ;  /* 0x0000000e000e7308 */ /* 0x000e620000000800 */
[C---:B0-----:R-:W-:Y:S01]  /*78a0*/  FADD.FTZ R6, R8.reuse, R3 ;  /* 0x0000000308067221 */ /* 0x041fe20000010000 */
[----:B------:R-:W-:Y:S01]  /*78b0*/  FADD.FTZ R7, R91, R110 ;  /* 0x0000006e5b077221 */ /* 0x000fe20000010000 */
[----:B------:R-:W-:Y:S01]  /*78c0*/  F2FP.BF16.F32.PACK_AB R157, R8, R157 ;  /* 0x0000009d089d723e */ /* 0x000fe200000010ff */
[----:B------:R-:W-:Y:S02]  /*78d0*/  IMAD.MOV.U32 R8, RZ, RZ, R174 ;  /* 0x000000ffff087224 */ /* 0x000fe400078e00ae */
[----:B------:R-:W-:Y:S02]  /*78e0*/  FADD.FTZ R7, R176, R7 ;  /* 0x00000007b0077221 */ /* 0x000fe40000010000 */
        /* <DEDUP_REMOVED lines=11> */
[----:B-1----:R-:W-:-:S07]  /*79a0*/  FADD.FTZ R3, R155, R6 ;  /* 0x000000069b037221 */ /* 0x002fce0000010000 */
[----:B------:R1:W-:Y:S01]  /*79b0*/  MUFU.EX2 R145, R94 ;  /* 0x0000005e00917308 */ /* 0x0003e20000000800 */
[----:B0-----:R-:W-:Y:S01]  /*79c0*/  FADD.FTZ R6, R88, R3 ;  /* 0x0000000358067221 */ /* 0x001fe20000010000 */
[----:B------:R-:W-:Y:S01]  /*79d0*/  FFMA.FTZ R3, R152, R11, -R109 ;  /* 0x0000000b98037223 */ /* 0x000fe2000001086d */
[----:B------:R-:W-:Y:S02]  /*79e0*/  F2FP.BF16.F32.PACK_AB R152, R178, R89 ;  /* 0x00000059b298723e */ /* 0x000fe400000010ff */
[----:B------:R-:W-:-:S03]  /*79f0*/  F2FP.BF16.F32.PACK_AB R155, R88, R155 ;  /* 0x0000009b589b723e */ /* 0x000fc600000010ff */
[----:B------:R-:W0:Y:S01]  /*7a00*/  MUFU.EX2 R90, R90 ;  /* 0x0000005a005a7308 */ /* 0x000e220000000800 */
[----:B-1----:R-:W-:Y:S01]  /*7a10*/  FADD.FTZ R94, R148, R7 ;  /* 0x00000007945e7221 */ /* 0x002fe20000010000 */
[----:B------:R-:W-:-:S03]  /*7a20*/  F2FP.BF16.F32.PACK_AB R148, R95, R148 ;  /* 0x000000945f94723e */ /* 0x000fc600000010ff */
[----:B------:R-:W-:-:S03]  /*7a30*/  FADD.FTZ R94, R95, R94 ;  /* 0x0000005e5f5e7221 */ /* 0x000fc60000010000 */
[----:B------:R-:W1:Y:S01]  /*7a40*/  MUFU.EX2 R151, R151 ;  /* 0x0000009700977308 */ /* 0x000e620000000800 */
[----:B------:R-:W-:-:S04]  /*7a50*/  FADD.FTZ R7, R93, R94 ;  /* 0x0000005e5d077221 */ /* 0x000fc80000010000 */
[----:B------:R-:W-:Y:S01]  /*7a60*/  FADD.FTZ R94, R120, R7 ;  /* 0x00000007785e7221 */ /* 0x000fe20000010000 */
[----:B--2---:R-:W-:Y:S01]  /*7a70*/  FADD.FTZ R7, R149, R6 ;  /* 0x0000000695077221 */ /* 0x004fe20000010000 */
[-C--:B------:R-:W-:Y:S01]  /*7a80*/  FFMA.FTZ R6, R154, R11.reuse, -R109 ;  /* 0x0000000b9a067223 */ /* 0x080fe2000001086d */
[----:B------:R2:W-:Y:S01]  /*7a90*/  MUFU.EX2 R114, R98 ;  /* 0x0000006200727308 */ /* 0x0005e20000000800 */
[----:B------:R-:W-:Y:S01]  /*7aa0*/  FADD.FTZ R111, R97, R94 ;  /* 0x0000005e616f7221 */ /* 0x000fe20000010000 */
[----:B0-----:R-:W-:Y:S01]  /*7ab0*/  FADD.FTZ R94, R90, R7 ;  /* 0x000000075a5e7221 */ /* 0x001fe20000010000 */
[-CC-:B------:R-:W-:Y:S01]  /*7ac0*/  FFMA.FTZ R7, R158, R11.reuse, -R109.reuse ;  /* 0x0000000b9e077223 */ /* 0x180fe2000001086d */
[----:B------:R-:W-:Y:S01]  /*7ad0*/  FFMA.FTZ R109, R126, R11, -R109 ;  /* 0x0000000b7e6d7223 */ /* 0x000fe2000001086d */
[----:B------:R-:W-:Y:S02]  /*7ae0*/  F2FP.BF16.F32.PACK_AB R158, R182, R21 ;  /* 0x00000015b69e723e */ /* 0x000fe400000010ff */
[----:B------:R-:W-:Y:S01]  /*7af0*/  F2FP.BF16.F32.PACK_AB R154, R176, R91 ;  /* 0x0000005bb09a723e */ /* 0x000fe200000010ff */
[----:B------:R-:W0:Y:S01]  /*7b00*/  MUFU.EX2 R104, R104 ;  /* 0x0000006800687308 */ /* 0x000e220000000800 */
[----:B--2---:R-:W-:Y:S01]  /*7b10*/  IMAD.U32 R98, RZ, RZ, UR14 ;  /* 0x0000000eff627e24 */ /* 0x004fe2000f8e00ff */
[----:B------:R-:W-:-:S03]  /*7b20*/  F2FP.BF16.F32.PACK_AB R149, R90, R149 ;  /* 0x000000955a95723e */ /* 0x000fc600000010ff */
[----:B------:R-:W-:-:S03]  /*7b30*/  @!P6 VIADD R98, R98, 0x2a860 ;  /* 0x0002a8606262e836 */ /* 0x000fc60000000000 */
[----:B------:R-:W2:Y:S02]  /*7b40*/  MUFU.EX2 R100, R100 ;  /* 0x0000006400647308 */ /* 0x000ea40000000800 */
[----:B------:R-:W-:-:S04]  /*7b50*/  @!P6 PRMT R98, RZ, 0x654, R98 ;  /* 0x00000654ff62e816 */ /* 0x000fc80000000062 */
[----:B------:R3:W-:Y:S02]  /*7b60*/  @!P6 SYNCS.ARRIVE.TRANS64.RED.A1T0 RZ, [R98+URZ], RZ ;  /* 0x000000ff62ffe9a7 */ /* 0x0007e4000810043f */
[----:B------:R-:W4:Y:S01]  /*7b70*/  MUFU.EX2 R147, R142 ;  /* 0x0000008e00937308 */ /* 0x000f220000000800 */
[----:B---3--:R-:W-:Y:S01]  /*7b80*/  FADD.FTZ R98, R116, R111 ;  /* 0x0000006f74627221 */ /* 0x008fe20000010000 */
[----:B-1----:R-:W-:-:S06]  /*7b90*/  FADD.FTZ R111, R151, R94 ;  /* 0x0000005e976f7221 */ /* 0x002fcc0000010000 */
[----:B------:R1:W3:Y:S01]  /*7ba0*/  MUFU.EX2 R110, R144 ;  /* 0x00000090006e7308 */ /* 0x0002e20000000800 */
[C---:B0-----:R-:W-:Y:S01]  /*7bb0*/  F2FP.BF16.F32.PACK_AB R151, R104.reuse, R151 ;  /* 0x000000976897723e */ /* 0x041fe200000010ff */
[----:B------:R-:W-:Y:S01]  /*7bc0*/  FADD.FTZ R113, R99, R98 ;  /* 0x0000006263717221 */ /* 0x000fe20000010000 */
[----:B------:R-:W-:-:S03]  /*7bd0*/  FADD.FTZ R111, R104, R111 ;  /* 0x0000006f686f7221 */ /* 0x000fc60000010000 */
[----:B------:R-:W-:Y:S01]  /*7be0*/  FADD.FTZ R94, R118, R113 ;  /* 0x00000071765e7221 */ /* 0x000fe20000010000 */
[----:B------:R-:W-:Y:S01]  /*7bf0*/  FADD.FTZ R111, R114, R111 ;  /* 0x0000006f726f7221 */ /* 0x000fe20000010000 */
[----:B------:R0:W5:Y:S01]  /*7c00*/  MUFU.EX2 R141, R146 ;  /* 0x00000092008d7308 */ /* 0x0001620000000800 */
[----:B-1----:R-:W-:Y:S01]  /*7c10*/  F2FP.BF16.F32.PACK_AB R144, R116, R97 ;  /* 0x000000617490723e */ /* 0x002fe200000010ff */
[----:B------:R-:W-:Y:S01]  /*7c20*/  FADD.FTZ R113, R101, R94 ;  /* 0x0000005e65717221 */ /* 0x000fe20000010000 */
[C---:B------:R-:W-:Y:S01]  /*7c30*/  FADD.FTZ R111, R145.reuse, R111 ;  /* 0x0000006f916f7221 */ /* 0x040fe20000010000 */
[----:B------:R-:W-:Y:S02]  /*7c40*/  F2FP.BF16.F32.PACK_AB R145, R145, R114 ;  /* 0x000000729191723e */ /* 0x000fe400000010ff */
[----:B------:R-:W-:Y:S01]  /*7c50*/  FADD.FTZ R94, R112, R113 ;  /* 0x00000071705e7221 */ /* 0x000fe20000010000 */
[----:B--2---:R-:W-:Y:S01]  /*7c60*/  FADD.FTZ R111, R100, R111 ;  /* 0x0000006f646f7221 */ /* 0x004fe20000010000 */
[----:B------:R1:W2:Y:S01]  /*7c70*/  MUFU.EX2 R122, R150 ;  /* 0x00000096007a7308 */ /* 0x0002a20000000800 */
[----:B0-----:R-:W-:Y:S01]  /*7c80*/  F2FP.BF16.F32.PACK_AB R146, R118, R99 ;  /* 0x000000637692723e */ /* 0x001fe200000010ff */
[----:B------:R-:W-:Y:S01]  /*7c90*/  FADD.FTZ R15, R103, R94 ;  /* 0x0000005e670f7221 */ /* 0x000fe20000010000 */
[C---:B----4-:R-:W-:Y:S01]  /*7ca0*/  FADD.FTZ R111, R147.reuse, R111 ;  /* 0x0000006f936f7221 */ /* 0x050fe20000010000 */
[----:B------:R-:W-:-:S03]  /*7cb0*/  F2FP.BF16.F32.PACK_AB R147, R147, R100 ;  /* 0x000000649393723e */ /* 0x000fc600000010ff */
[----:B---3--:R-:W-:Y:S01]  /*7cc0*/  FADD.FTZ R111, R110, R111 ;  /* 0x0000006f6e6f7221 */ /* 0x008fe20000010000 */
[----:B------:R-:W0:Y:S01]  /*7cd0*/  MUFU.EX2 R108, R108 ;  /* 0x0000006c006c7308 */ /* 0x000e220000000800 */
[----:B-1----:R-:W-:Y:S02]  /*7ce0*/  F2FP.BF16.F32.PACK_AB R150, R120, R93 ;  /* 0x0000005d7896723e */ /* 0x002fe400000010ff */
[C---:B-----5:R-:W-:Y:S01]  /*7cf0*/  FADD.FTZ R111, R141.reuse, R111 ;  /* 0x0000006f8d6f7221 */ /* 0x060fe20000010000 */
[----:B------:R-:W-:-:S04]  /*7d00*/  F2FP.BF16.F32.PACK_AB R141, R141, R110 ;  /* 0x0000006e8d8d723e */ /* 0x000fc800000010ff */
        /* <DEDUP_REMOVED lines=17> */
[----:B------:R-:W-:Y:S01]  /*7e20*/  F2FP.BF16.F32.PACK_AB R137, R7, R98 ;  /* 0x000000620789723e */ /* 0x000fe200000010ff */
[----:B------:R-:W-:-:S05]  /*7e30*/  IMAD.MOV.U32 R7, RZ, RZ, R92 ;  /* 0x000000ffff077224 */ /* 0x000fca00078e005c */
[----:B------:R-:W2:Y:S01]  /*7e40*/  MUFU.EX2 R107, R107 ;  /* 0x0000006b006b7308 */ /* 0x000ea20000000800 */
[----:B0-----:R-:W-:-:S07]  /*7e50*/  FADD.FTZ R6, R106, R3 ;  /* 0x000000036a067221 */ /* 0x001fce0000010000 */
[----:B------:R-:W0:Y:S01]  /*7e60*/  MUFU.EX2 R109, R109 ;  /* 0x0000006d006d7308 */ /* 0x000e220000000800 */
[----:B-1----:R-:W-:Y:S01]  /*7e70*/  FADD.FTZ R111, R102, R111 ;  /* 0x0000006f666f7221 */ /* 0x002fe20000010000 */
[C---:B--2---:R-:W-:Y:S01]  /*7e80*/  FADD.FTZ R6, R107.reuse, R6 ;  /* 0x000000066b067221 */ /* 0x044fe20000010000 */
[----:B------:R-:W-:Y:S02]  /*7e90*/  F2FP.BF16.F32.PACK_AB R138, R107, R106 ;  /* 0x0000006a6b8a723e */ /* 0x000fe400000010ff */
[C---:B0-----:R-:W-:Y:S01]  /*7ea0*/  FADD.FTZ R3, R109.reuse, R111 ;  /* 0x0000006f6d037221 */ /* 0x041fe20000010000 */
[----:B------:R-:W-:Y:S01]  /*7eb0*/  F2FP.BF16.F32.PACK_AB R139, R109, R102 ;  /* 0x000000666d8b723e */ /* 0x000fe200000010ff */
[----:B------:R-:W-:Y:S06]  /*7ec0*/  @P1 BRA `(.L_x_1125) ;  /* 0xffffffcc002c1947 */ /* 0x000fec000383ffff */
[----:B------:R-:W-:Y:S01]  /*7ed0*/  IMAD.MOV.U32 R7, RZ, RZ, R92 ;  /* 0x000000ffff077224 */ /* 0x000fe200078e005c */
[----:B------:R-:W-:Y:S01]  /*7ee0*/  UMOV UR37, UR5 ;  /* 0x0000000500257c82 */ /* 0x000fe20008000000 */
[----:B------:R-:W-:Y:S01]  /*7ef0*/  IMAD.MOV.U32 R8, RZ, RZ, R174 ;  /* 0x000000ffff087224 */ /* 0x000fe200078e00ae */
[----:B------:R-:W-:-:S06]  /*7f00*/  UMOV UR36, UR39 ;  /* 0x0000002700247c82 */ /* 0x000fcc0008000000 */
.L_x_1108:
[----:B------:R-:W0:Y:S01]  /*7f10*/  LDC R21, c[0x0][0x448] ;  /* 0x00011200ff157b82 */ /* 0x000e220000000800 */
[----:B------:R-:W-:Y:S01]  /*7f20*/  VIADD R12, R17, 0x7f ;  /* 0x0000007f110c7836 */ /* 0x000fe20000000000 */
[----:B------:R-:W-:Y:S01]  /*7f30*/  IADD3 R13, R16, 0x1, -R13 ;  /* 0x00000001100d7810 */ /* 0x000fe20007ffe80d */
[----:B------:R-:W-:-:S05]  /*7f40*/  ULDC UR4, c[0x0][0x9dc] ;  /* 0x0002770000047ab9 */ /* 0x000fca0000000800 */
[----:B------:R-:W1:Y:S01]  /*7f50*/  LDC R10, c[0x0][0x9e4] ;  /* 0x00027900ff0a7b82 */ /* 0x000e620000000800 */
[----:B0-----:R-:W-:-:S13]  /*7f60*/  ISETP.NE.AND P1, PT, R21, 0x1, PT ;  /* 0x000000011500780c */ /* 0x001fda0003f25270 */
[----:B------:R-:W0:Y:S08]  /*7f70*/  @P1 LDC R15, c[0x0][0x44c] ;  /* 0x00011300ff0f1b82 */ /* 0x000e300000000800 */
[----:B------:R-:W2:Y:S01]  /*7f80*/  @P1 LDC R14, c[0x0][0x450] ;  /* 0x00011400ff0e1b82 */ /* 0x000ea20000000800 */
[----:B0-----:R-:W-:-:S05]  /*7f90*/  @P1 IMAD.HI.U32 R15, R12, R15, RZ ;  /* 0x0000000f0c0f1227 */ /* 0x001fca00078e00ff */
[----:B--2---:R-:W-:Y:S02]  /*7fa0*/  @P1 SHF.R.U32.HI R12, RZ, R14, R15 ;  /* 0x0000000eff0c1219 */ /* 0x004fe4000001160f */
[----:B-1----:R-:W-:-:S03]  /*7fb0*/  ISETP.GE.AND P1, PT, R10, 0x1, PT ;  /* 0x000000010a00780c */ /* 0x002fc60003f26270 */
[----:B------:R-:W-:-:S04]  /*7fc0*/  IMAD.IADD R12, R13, 0x1, R12 ;  /* 0x000000010d0c7824 */ /* 0x000fc800078e020c */
[----:B------:R-:W-:-:S06]  /*7fd0*/  VIADD R13, R12, -UR4 ;  /* 0x800000040c0d7c36 */ /* 0x000fcc0008000000 */
[----:B------:R-:W-:Y:S05]  /*7fe0*/  @!P1 BRA `(.L_x_1126) ;  /* 0x00000000003c9947 */ /* 0x000fea0003800000 */
        /* <DEDUP_REMOVED lines=9> */
.L_x_1127:
[----:B------:R-:W-:-:S13]  /*8080*/  ISETP.NE.AND P1, PT, R10, 0x1, PT ;  /* 0x000000010a00780c */ /* 0x000fda0003f25270 */
[----:B------:R-:W0:Y:S02]  /*8090*/  @P1 LDC.64 R14, c[0x0][0x9e8] ;  /* 0x00027a00ff0e1b82 */ /* 0x000e240000000a00 */
[----:B0-----:R-:W-:-:S05]  /*80a0*/  @P1 IMAD.HI.U32 R14, R12, R14, RZ ;  /* 0x0000000e0c0e1227 */ /* 0x001fca00078e00ff */
[----:B------:R-:W-:-:S07]  /*80b0*/  @P1 SHF.R.U32.HI R12, RZ, R15, R14 ;  /* 0x0000000fff0c1219 */ /* 0x000fce000001160e */
.L_x_1128:
[----:B------:R-:W-:-:S05]  /*80c0*/  IMAD R12, R12, R10, RZ ;  /* 0x0000000a0c0c7224 */ /* 0x000fca00078e02ff */
[----:B------:R-:W-:-:S07]  /*80d0*/  VIMNMX R13, R13, R12, !PT ;  /* 0x0000000c0d0d7248 */ /* 0x000fce0007fe0100 */
.L_x_1126:
[----:B------:R-:W-:-:S04]  /*80e0*/  VIADD R13, R13, 0x5f ;  /* 0x0000005f0d0d7836 */ /* 0x000fc80000000000 */
[----:B------:R-:W-:-:S05]  /*80f0*/  IMAD.HI R13, R13, 0x2aaaaaab, RZ ;  /* 0x2aaaaaab0d0d7827 */ /* 0x000fca00078e02ff */
[----:B------:R-:W-:-:S04]  /*8100*/  SHF.R.U32.HI R12, RZ, 0x1f, R13 ;  /* 0x0000001fff0c7819 */ /* 0x000fc8000001160d */
[----:B------:R-:W-:-:S04]  /*8110*/  LEA.HI.SX32 R13, R13, R12, 0x1c ;  /* 0x0000000c0d0d7211 */ /* 0x000fc800078fe2ff */
[----:B------:R-:W-:-:S04]  /*8120*/  VIMNMX R14, R22, R13, !PT ;  /* 0x0000000d160e7248 */ /* 0x000fc80007fe0100 */
[----:B------:R-:W-:-:S13]  /*8130*/  ISETP.GE.AND P1, PT, R9, R14, PT ;  /* 0x0000000e0900720c */ /* 0x000fda0003f26270 */
[----:B------:R-:W-:Y:S05]  /*8140*/  @!P1 BRA `(.L_x_1129) ;  /* 0x0000002000909947 */ /* 0x000fea0003800000 */
[----:B------:R-:W-:Y:S01]  /*8150*/  IMAD.MOV.U32 R12, RZ, RZ, R7 ;  /* 0x000000ffff0c7224 */ /* 0x000fe200078e0007 */
[----:B------:R-:W-:Y:S01]  /*8160*/  UMOV UR7, UR36 ;  /* 0x0000002400077c82 */ /* 0x000fe20008000000 */
[----:B------:R-:W-:Y:S01]  /*8170*/  IMAD.MOV.U32 R15, RZ, RZ, R8 ;  /* 0x000000ffff0f7224 */ /* 0x000fe200078e0008 */
[----:B------:R-:W-:Y:S01]  /*8180*/  UMOV UR4, UR37 ;  /* 0x0000002500047c82 */ /* 0x000fe20008000000 */
[----:B------:R-:W-:-:S05]  /*8190*/  ULDC UR5, c[0x0][0x9d8] ;  /* 0x0002760000057ab9 */ /* 0x000fca0000000800 */
.L_x_1138:
[----:B------:R-:W-:-:S04]  /*81a0*/  UIADD3 UR37, UR4, 0x1, URZ ;  /* 0x0000000104257890 */ /* 0x000fc8000fffe03f */
[----:B------:R-:W-:-:S04]  /*81b0*/  UISETP.NE.AND UP0, UPT, UR37, 0x2, UPT ;  /* 0x000000022500788c */ /* 0x000fc8000bf05270 */
[----:B------:R-:W-:Y:S02]  /*81c0*/  USEL UR36, URZ, 0x1, UP0 ;  /* 0x000000013f247887 */ /* 0x000fe40008000000 */
[----:B------:R-:W-:Y:S02]  /*81d0*/  USEL UR37, UR37, URZ, UP0 ;  /* 0x0000003f25257287 */ /* 0x000fe40008000000 */
[----:B------:R-:W-:Y:S01]  /*81e0*/  ULOP3.LUT UR36, UR7, UR36, URZ, 0x3c, !UPT ;  /* 0x0000002407247292 */ /* 0x000fe2000f8e3c3f */
[----:B------:R-:W-:Y:S11]  /*81f0*/  @!P0 BRA `(.L_x_1130) ;  /* 0x0000000000048947 */ /* 0x000ff60003800000 */
[----:B------:R-:W-:Y:S01]  /*8200*/  BPT.TRAP 0x1 ;  /* 0x000000040000795c */ /* 0x000fe20000300000 */
.L_x_1130:
[----:B------:R-:W-:Y:S01]  /*8210*/  ULEA UR6, UR37, UR38, 0x3 ;  /* 0x0000002625067291 */ /* 0x000fe2000f8e183f */
[----:B------:R-:W-:-:S05]  /*8220*/  IMAD.U32 R7, RZ, RZ, UR36 ;  /* 0x00000024ff077e24 */ /* 0x000fca000f8e00ff */
[----:B------:R-:W-:-:S04]  /*8230*/  SHF.L.U32 R7, R7, 0x1f, RZ ;  /* 0x0000001f07077819 */ /* 0x000fc800000006ff */
[----:B------:R0:W1:Y:S01]  /*8240*/  SYNCS.PHASECHK.TRANS64.TRYWAIT P1, [UR6+0x2a830], R7 ;  /* 0x02a83007ff0075a7 */ /* 0x0000620008020146 */
[----:B------:R-:W-:Y:S05]  /*8250*/  @!P0 BRA `(.L_x_1131) ;  /* 0x0000000000048947 */ /* 0x000fea0003800000 */
[----:B------:R-:W-:Y:S01]  /*8260*/  BPT.TRAP 0x1 ;  /* 0x000000040000795c */ /* 0x000fe20000300000 */
.L_x_1131:
[----:B-1----:R-:W-:Y:S05]  /*8270*/  @P1 BRA `(.L_x_1132) ;  /* 0x0000000000081947 */ /* 0x002fea0003800000 */
[----:B------:R-:W1:Y:S02]  /*8280*/  SYNCS.PHASECHK.TRANS64.TRYWAIT P1, [UR6+0x2a830], R7 ;  /* 0x02a83007ff0075a7 */ /* 0x000e640008020146 */
[----:B-1----:R-:W-:Y:S05]  /*8290*/  @!P1 BRA `(.L_x_1133) ;  /* 0x000000cc00ec9947 */ /* 0x002fea0003800000 */
.L_x_1132:
        /* <DEDUP_REMOVED lines=135> */
.L_x_1134:
[----:B------:R-:W-:Y:S01]  /*8b10*/  ULEA UR10, UR4, UR38, 0x3 ;  /* 0x00000026040a7291 */ /* 0x000fe2000f8e183f */
[----:B------:R-:W-:-:S05]  /*8b20*/  IMAD.U32 R0, RZ, RZ, UR7 ;  /* 0x00000007ff007e24 */ /* 0x000fca000f8e00ff */
[----:B------:R-:W-:-:S04]  /*8b30*/  SHF.L.U32 R0, R0, 0x1f, RZ ;  /* 0x0000001f00007819 */ /* 0x000fc800000006ff */
[----:B------:R2:W3:Y:S01]  /*8b40*/  SYNCS.PHASECHK.TRANS64.TRYWAIT P1, [UR10+0x2a850], R0 ;  /* 0x02a85000ff0075a7 */ /* 0x0004e2000802014a */
[----:B------:R-:W-:Y:S05]  /*8b50*/  @!P0 BRA `(.L_x_1135) ;  /* 0x0000000000048947 */ /* 0x000fea0003800000 */
[----:B------:R-:W-:Y:S01]  /*8b60*/  BPT.TRAP 0x1 ;  /* 0x000000040000795c */ /* 0x000fe20000300000 */
.L_x_1135:
[----:B---3--:R-:W-:Y:S05]  /*8b70*/  @P1 BRA `(.L_x_1136) ;  /* 0x0000000000081947 */ /* 0x008fea0003800000 */
[----:B------:R-:W3:Y:S02]  /*8b80*/  SYNCS.PHASECHK.TRANS64.TRYWAIT P1, [UR10+0x2a850], R0 ;  /* 0x02a85000ff0075a7 */ /* 0x000ee4000802014a */
[----:B---3--:R-:W-:Y:S05]  /*8b90*/  @!P1 BRA `(.L_x_1137) ;  /* 0x000000c400c49947 */ /* 0x008fea0003800000 */
.L_x_1136:
[----:B------:R-:W-:Y:S01]  /*8ba0*/  UIADD3 UR6, UR38, 0x400, URZ ;  /* 0x0000040026067890 */ /* 0x000fe2000fffe03f */
[----:B------:R-:W-:Y:S01]  /*8bb0*/  WARPGROUP.ARRIVE ;  /* 0x00000000000079c5 */ /* 0x000fe20000000000 */
[----:B------:R-:W-:Y:S01]  /*8bc0*/  UMOV UR7, 0x40000040 ;  /* 0x4000004000077882 */ /* 0x000fe20000000000 */
[----:B------:R-:W-:Y:S01]  /*8bd0*/  FMUL.FTZ R2, R88, UR5 ;  /* 0x0000000558027c20 */ /* 0x000fe20008410000 */
[----:B------:R-:W-:Y:S01]  /*8be0*/  USHF.R.U32.HI UR6, URZ, 0x4, UR6 ;  /* 0x000000043f067899 */ /* 0x000fe20008011606 */
[----:B------:R-:W-:Y:S01]  /*8bf0*/  FMUL.FTZ R174, R89, UR5 ;  /* 0x0000000559ae7c20 */ /* 0x000fe20008410000 */
[----:B------:R-:W-:Y:S01]  /*8c00*/  FMUL.FTZ R176, R92, UR5 ;  /* 0x000000055cb07c20 */ /* 0x000fe20008410000 */
[----:B------:R-:W-:Y:S01]  /*8c10*/  FMUL.FTZ R178, R93, UR5 ;  /* 0x000000055db27c20 */ /* 0x000fe20008410000 */
[----:B------:R-:W-:Y:S01]  /*8c20*/  ULOP3.LUT UR6, UR6, 0x3fff, URZ, 0xc0, !UPT ;  /* 0x00003fff06067892 */ /* 0x000fe2000f8ec03f */
[----:B------:R-:W0:Y:S01]  /*8c30*/  MUFU.TANH R2, R2 ;  /* 0x0000000200027308 */ /* 0x000e220000002400 */
[----:B------:R-:W-:Y:S01]  /*8c40*/  FMUL.FTZ R180, R96, UR5 ;  /* 0x0000000560b47c20 */ /* 0x000fe20008410000 */
[----:B------:R-:W-:Y:S01]  /*8c50*/  FMUL.FTZ R182, R101, UR5 ;  /* 0x0000000565b67c20 */ /* 0x000fe20008410000 */
[----:B------:R-:W-:Y:S01]  /*8c60*/  ULOP3.LUT UR6, UR6, 0x3000000, URZ, 0xfc, !UPT ;  /* 0x0300000006067892 */ /* 0x000fe2000f8efc3f */
[----:B------:R-:W-:Y:S01]  /*8c70*/  FMUL.FTZ R184, R104, UR5 ;  /* 0x0000000568b87c20 */ /* 0x000fe20008410000 */
[----:B------:R-:W-:Y:S01]  /*8c80*/  FMUL.FTZ R186, R105, UR5 ;  /* 0x0000000569ba7c20 */ /* 0x000fe20008410000 */
[----:B------:R-:W-:Y:S01]  /*8c90*/  FMUL.FTZ R104, R110, UR5 ;  /* 0x000000056e687c20 */ /* 0x000fe20008410000 */
[----:B------:R-:W-:Y:S01]  /*8ca0*/  UIMAD UR4, UR4, 0x600, UR6 ;  /* 0x00000600040478a4 */ /* 0x000fe2000f8e0206 */
[----:B------:R-:W3:Y:S01]  /*8cb0*/  MUFU.TANH R174, R174 ;  /* 0x000000ae00ae7308 */ /* 0x000ee20000002400 */
        /* <DEDUP_REMOVED lines=9> */
[----:B------:R-:W4:Y:S01]  /*8d50*/  MUFU.TANH R176, R176 ;  /* 0x000000b000b07308 */ /* 0x000f220000002400 */
[----:B------:R-:W-:Y:S01]  /*8d60*/  UMOV UR7, 0x40000040 ;  /* 0x4000004000077882 */ /* 0x000fe20000000000 */
[----:B01----:R-:W-:Y:S01]  /*8d70*/  FMNMX.FTZ R7, R2, R15, !PT ;  /* 0x0000000f02077209 */ /* 0x003fe20007810000 */
[----:B------:R-:W-:Y:S01]  /*8d80*/  FMUL.FTZ R128, R128, UR5 ;  /* 0x0000000580807c20 */ /* 0x000fe20008410000 */
[----:B------:R-:W-:Y:S01]  /*8d90*/  FMUL.FTZ R190, R129, UR5 ;  /* 0x0000000581be7c20 */ /* 0x000fe20008410000 */
[----:B------:R-:W-:Y:S01]  /*8da0*/  FMUL.FTZ R132, R132, UR5 ;  /* 0x0000000584847c20 */ /* 0x000fe20008410000 */
[----:B------:R-:W-:Y:S01]  /*8db0*/  FMUL.FTZ R192, R133, UR5 ;  /* 0x0000000585c07c20 */ /* 0x000fe20008410000 */
[----:B---3--:R-:W-:Y:S01]  /*8dc0*/  FMNMX.FTZ R7, R174, R7, !PT ;  /* 0x00000007ae077209 */ /* 0x008fe20007810000 */
        /* <DEDUP_REMOVED lines=25> */
[----:B-1----:R-:W-:Y:S01]  /*8f60*/  FMNMX.FTZ R7, R180, R7, !PT ;  /* 0x00000007b4077209 */ /* 0x002fe20007810000 */
[----:B------:R-:W0:Y:S01]  /*8f70*/  LDC R11, c[0x0][0x988] ;  /* 0x00026200ff0b7b82 */ /* 0x000e220000000800 */
[----:B------:R-:W-:Y:S01]  /*8f80*/  FMUL.FTZ R202, R135, UR5 ;  /* 0x0000000587ca7c20 */ /* 0x000fe20008410000 */
[----:B------:R-:W1:Y:S04]  /*8f90*/  S2R R173, SR_TID.X ;  /* 0x0000000000ad7919 */ /* 0x000e680000002100 */
[----:B------:R-:W-:Y:S08]  /*8fa0*/  MUFU.TANH R186, R186 ;  /* 0x000000ba00ba7308 */ /* 0x000ff00000002400 */
[----:B------:R-:W-:Y:S08]  /*8fb0*/  MUFU.TANH R110, R110 ;  /* 0x0000006e006e7308 */ /* 0x000ff00000002400 */
[----:B------:R-:W-:Y:S08]  /*8fc0*/  MUFU.TANH R112, R112 ;  /* 0x0000007000707308 */ /* 0x000ff00000002400 */
[----:B------:R-:W-:Y:S01]  /*8fd0*/  MUFU.TANH R116, R116 ;  /* 0x0000007400747308 */ /* 0x000fe20000002400 */
[----:B-1----:R-:W-:-:S07]  /*8fe0*/  LOP3.LUT P1, RZ, R173, 0x7f, RZ, 0xc0, !PT ;  /* 0x0000007fadff7812 */ /* 0x002fce000782c0ff */
        /* <DEDUP_REMOVED lines=15> */
[----:B------:R-:W-:Y:S01]  /*90e0*/  FMUL.FTZ R108, R109, UR5 ;  /* 0x000000056d6c7c20 */ /* 0x000fe20008410000 */
[----:B------:R-:W-:Y:S01]  /*90f0*/  HGMMA.64x128x16.F32.BF16 R24, R152, gdesc[UR4].tnspB, R24, gsb0 ;  /* 0x41e0000498187df0 */ /* 0x000fe20008001818 */
[----:B------:R-:W-:Y:S01]  /*9100*/  UIADD3 UR6, UR4, 0x100, URZ ;  /* 0x0000010004067890 */ /* 0x000fe2000fffe03f */
[----:B------:R-:W1:Y:S01]  /*9110*/  MUFU.TANH R156, R156 ;  /* 0x0000009c009c7308 */ /* 0x000e620000002400 */
[----:B------:R-:W-:-:S07]  /*9120*/  UMOV UR7, 0x40000040 ;  /* 0x4000004000077882 */ /* 0x000fce0000000000 */
[----:B------:R-:W3:Y:S08]  /*9130*/  MUFU.TANH R158, R158 ;  /* 0x0000009e009e7308 */ /* 0x000ef00000002400 */
[----:B------:R-:W4:Y:S01]  /*9140*/  MUFU.TANH R106, R106 ;  /* 0x0000006a006a7308 */ /* 0x000f220000002400 */
[----:B-1----:R-:W-:-:S07]  /*9150*/  FMNMX.FTZ R7, R156, R7, !PT ;  /* 0x000000079c077209 */ /* 0x002fce0007810000 */
[----:B------:R-:W1:Y:S01]  /*9160*/  MUFU.TANH R108, R108 ;  /* 0x0000006c006c7308 */ /* 0x000e620000002400 */
[----:B---3--:R-:W-:-:S04]  /*9170*/  FMNMX.FTZ R7, R158, R7, !PT ;  /* 0x000000079e077209 */ /* 0x008fc80007810000 */
[----:B------:R-:W-:-:S03]  /*9180*/  FMNMX.FTZ R7, R182, R7, !PT ;  /* 0x00000007b6077209 */ /* 0x000fc60007810000 */
[----:B------:R-:W-:Y:S01]  /*9190*/  MUFU.TANH R88, R88 ;  /* 0x0000005800587308 */ /* 0x000fe20000002400 */
[----:B------:R-:W-:-:S04]  /*91a0*/  FMNMX.FTZ R7, R184, R7, !PT ;  /* 0x00000007b8077209 */ /* 0x000fc80007810000 */
[----:B------:R-:W-:-:S03]  /*91b0*/  FMNMX.FTZ R7, R186, R7, !PT ;  /* 0x00000007ba077209 */ /* 0x000fc60007810000 */
[----:B------:R-:W-:Y:S01]  /*91c0*/  MUFU.TANH R90, R90 ;  /* 0x0000005a005a7308 */ /* 0x000fe20000002400 */
[----:B----4-:R-:W-:-:S04]  /*91d0*/  FMNMX.FTZ R7, R106, R7, !PT ;  /* 0x000000076a077209 */ /* 0x010fc80007810000 */
[----:B-1----:R-:W-:-:S03]  /*91e0*/  FMNMX.FTZ R7, R108, R7, !PT ;  /* 0x000000076c077209 */ /* 0x002fc60007810000 */
        /* <DEDUP_REMOVED lines=25> */
[----:B------:R-:W1:Y:S08]  /*9380*/  MUFU.TANH R152, R152 ;  /* 0x0000009800987308 */ /* 0x000e700000002400 */
[----:B------:R-:W3:Y:S08]  /*9390*/  MUFU.TANH R154, R154 ;  /* 0x0000009a009a7308 */ /* 0x000ef00000002400 */
[----:B------:R-:W-:Y:S01]  /*93a0*/  MUFU.TANH R126, R126 ;  /* 0x0000007e007e7308 */ /* 0x000fe20000002400 */
[----:B-1----:R-:W-:-:S04]  /*93b0*/  FMNMX.FTZ R7, R152, R7, !PT ;  /* 0x0000000798077209 */ /* 0x002fc80007810000 */
[----:B------:R-:W-:-:S03]  /*93c0*/  FMNMX.FTZ R7, R124, R7, !PT ;  /* 0x000000077c077209 */ /* 0x000fc60007810000 */
[----:B------:R-:W-:Y:S01]  /*93d0*/  MUFU.TANH R130, R130 ;  /* 0x0000008200827308 */ /* 0x000fe20000002400 */
[----:B---3--:R-:W-:-:S04]  /*93e0*/  FMNMX.FTZ R7, R154, R7, !PT ;  /* 0x000000079a077209 */ /* 0x008fc80007810000 */
[----:B------:R-:W-:-:S03]  /*93f0*/  FMNMX.FTZ R7, R128, R7, !PT ;  /* 0x0000000780077209 */ /* 0x000fc60007810000 */
[----:B------:R-:W-:Y:S01]  /*9400*/  MUFU.TANH R200, R200 ;  /* 0x000000c800c87308 */ /* 0x000fe20000002400 */
[----:B------:R-:W-:-:S04]  /*9410*/  FMNMX.FTZ R7, R190, R7, !PT ;  /* 0x00000007be077209 */ /* 0x000fc80007810000 */
[----:B------:R-:W-:-:S03]  /*9420*/  FMNMX.FTZ R7, R132, R7, !PT ;  /* 0x0000000784077209 */ /* 0x000fc60007810000 */
[----:B------:R-:W-:Y:S01]  /*9430*/  MUFU.TANH R134, R134 ;  /* 0x0000008600867308 */ /* 0x000fe20000002400 */
[----:B------:R-:W-:-:S05]  /*9440*/  FMNMX.FTZ R7, R192, R7, !PT ;  /* 0x00000007c0077209 */ /* 0x000fca0007810000 */
[----:B--2---:R-:W1:Y:S02]  /*9450*/  SHFL.BFLY PT, R0, R7, 0x2, 0x1f ;  /* 0x0c401f0007007f89 */ /* 0x004e6400000e0000 */
[----:B------:R-:W-:Y:S01]  /*9460*/  MUFU.TANH R202, R202 ;  /* 0x000000ca00ca7308 */ /* 0x000fe20000002400 */
[----:B-1----:R-:W-:-:S05]  /*9470*/  FMNMX.FTZ R0, R7, R0, !PT ;  /* 0x0000000007007209 */ /* 0x002fca0007810000 */
[----:B------:R-:W1:Y:S02]  /*9480*/  SHFL.BFLY PT, R7, R0, 0x1, 0x1f ;  /* 0x0c201f0000077f89 */ /* 0x000e6400000e0000 */
[----:B-1----:R-:W-:Y:S02]  /*9490*/  FMNMX.FTZ R8, R0, R7, !PT ;  /* 0x0000000700087209 */ /* 0x002fe40007810000 */
[----:B------:R-:W-:-:S03]  /*94a0*/  FMNMX.FTZ R7, R13, R12, !PT ;  /* 0x0000000c0d077209 */ /* 0x000fc60007810000 */
[----:B0-----:R-:W-:Y:S01]  /*94b0*/  FMUL.FTZ R111, R8, R11 ;  /* 0x0000000b086f7220 */ /* 0x001fe20000410000 */
[----:B------:R-:W-:Y:S01]  /*94c0*/  FMNMX.FTZ R7, R20, R7, !PT ;  /* 0x0000000714077209 */ /* 0x000fe20007810000 */
[----:B------:R-:W-:Y:S02]  /*94d0*/  FADD.FTZ R0, -R8, R15 ;  /* 0x0000000f08007221 */ /* 0x000fe40000010100 */
[--C-:B------:R-:W-:Y:S01]  /*94e0*/  FFMA.FTZ R15, R2, R11, -R111.reuse ;  /* 0x0000000b020f7223 */ /* 0x100fe2000001086f */
[----:B------:R-:W-:Y:S01]  /*94f0*/  FMNMX.FTZ R7, R88, R7, !PT ;  /* 0x0000000758077209 */ /* 0x000fe20007810000 */
[-C--:B------:R-:W-:Y:S01]  /*9500*/  FMUL.FTZ R0, R0, R11.reuse ;  /* 0x0000000b00007220 */ /* 0x080fe20000410000 */
[-CC-:B------:R-:W-:Y:S01]  /*9510*/  FFMA.FTZ R174, R174, R11.reuse, -R111.reuse ;  /* 0x0000000baeae7223 */ /* 0x180fe2000001086f */
        /* <DEDUP_REMOVED lines=24> */
[----:B------:R-:W-:Y:S01]  /*96a0*/  FFMA.FTZ R116, R154, R11, -R111 ;  /* 0x0000000b9a747223 */ /* 0x000fe2000001086f */
[----:B------:R-:W-:-:S02]  /*96b0*/  WARPGROUP.DEPBAR.LE gsb0, 0x0 ;  /* 0x00008000000079c5 */ /* 0x000fc40000010000 */
[----:B------:R-:W-:Y:S01]  /*96c0*/  WARPGROUP.ARRIVE ;  /* 0x00000000000079c5 */ /* 0x000fe20000000000 */
[----:B------:R-:W-:Y:S01]  /*96d0*/  FMNMX.FTZ R7, R102, R7, !PT ;  /* 0x0000000766077209 */ /* 0x000fe20007810000 */
[----:B------:R-:W-:Y:S01]  /*96e0*/  FMUL.FTZ R148, R123, UR5 ;  /* 0x000000057b947c20 */ /* 0x000fe20008410000 */
[----:B------:R-:W-:Y:S01]  /*96f0*/  FMUL.FTZ R150, R127, UR5 ;  /* 0x000000057f967c20 */ /* 0x000fe20008410000 */
[----:B------:R-:W-:Y:S01]  /*9700*/  MUFU.EX2 R89, R89 ;  /* 0x0000005900597308 */ /* 0x000fe20000000800 */
[----:B------:R-:W-:Y:S01]  /*9710*/  FMNMX.FTZ R7, R104, R7, !PT ;  /* 0x0000000768077209 */ /* 0x000fe20007810000 */
[----:B------:R-:W-:Y:S01]  /*9720*/  HGMMA.64x128x16.F32.BF16 R24, R144, gdesc[UR4].tnspB, R24, gsb0 ;  /* 0x41e0000490187df0 */ /* 0x000fe20008001818 */
[----:B------:R-:W-:Y:S01]  /*9730*/  UIADD3 UR6, UR4, 0x200, URZ ;  /* 0x0000020004067890 */ /* 0x000fe2000fffe03f */
[--C-:B------:R-:W-:Y:S01]  /*9740*/  FFMA.FTZ R107, R128, R11, -R111.reuse ;  /* 0x0000000b806b7223 */ /* 0x100fe2000001086f */
[----:B------:R-:W-:Y:S01]  /*9750*/  UMOV UR7, 0x40000040 ;  /* 0x4000004000077882 */ /* 0x000fe20000000000 */
[----:B------:R-:W-:Y:S01]  /*9760*/  FMNMX.FTZ R7, R194, R7, !PT ;  /* 0x00000007c2077209 */ /* 0x000fe20007810000 */
[----:B------:R-:W-:Y:S01]  /*9770*/  UIADD3 UR4, UR4, 0x280, URZ ;  /* 0x0000028004047890 */ /* 0x000fe2000fffe03f */
[----:B------:R-:W0:Y:S01]  /*9780*/  MUFU.TANH R148, R148 ;  /* 0x0000009400947308 */ /* 0x000e220000002400 */
[--C-:B------:R-:W-:Y:S01]  /*9790*/  FFMA.FTZ R120, R190, R11, -R111.reuse ;  /* 0x0000000bbe787223 */ /* 0x100fe2000001086f */
[----:B------:R-:W-:Y:S01]  /*97a0*/  FMNMX.FTZ R7, R114, R7, !PT ;  /* 0x0000000772077209 */ /* 0x000fe20007810000 */
[----:B------:R-:W-:-:S03]  /*97b0*/  FFMA.FTZ R109, R132, R11, -R111 ;  /* 0x0000000b846d7223 */ /* 0x000fc6000001086f */
[----:B------:R-:W-:Y:S02]  /*97c0*/  FMNMX.FTZ R7, R196, R7, !PT ;  /* 0x00000007c4077209 */ /* 0x000fe40007810000 */
[----:B------:R-:W1:Y:S02]  /*97d0*/  MUFU.TANH R150, R150 ;  /* 0x0000009600967308 */ /* 0x000e640000002400 */
[----:B------:R-:W-:-:S04]  /*97e0*/  FMNMX.FTZ R7, R118, R7, !PT ;  /* 0x0000000776077209 */ /* 0x000fc80007810000 */
[----:B------:R-:W-:Y:S02]  /*97f0*/  FMNMX.FTZ R7, R198, R7, !PT ;  /* 0x00000007c6077209 */ /* 0x000fe40007810000 */
[----:B------:R-:W2:Y:S02]  /*9800*/  MUFU.EX2 R176, R176 ;  /* 0x000000b000b07308 */ /* 0x000ea40000000800 */
[----:B------:R-:W-:-:S04]  /*9810*/  FMNMX.FTZ R7, R122, R7, !PT ;  /* 0x000000077a077209 */ /* 0x000fc80007810000 */
[----:B0-----:R-:W-:Y:S02]  /*9820*/  FMNMX.FTZ R7, R148, R7, !PT ;  /* 0x0000000794077209 */ /* 0x001fe40007810000 */
[----:B------:R-:W-:Y:S02]  /*9830*/  MUFU.EX2 R91, R91 ;  /* 0x0000005b005b7308 */ /* 0x000fe40000000800 */
[----:B------:R-:W-:-:S04]  /*9840*/  FMNMX.FTZ R7, R126, R7, !PT ;  /* 0x000000077e077209 */ /* 0x000fc80007810000 */
[----:B-1----:R-:W-:Y:S02]  /*9850*/  FMNMX.FTZ R7, R150, R7, !PT ;  /* 0x0000000796077209 */ /* 0x002fe40007810000 */
[----:B------:R-:W-:Y:S01]  /*9860*/  MUFU.EX2 R93, R93 ;  /* 0x0000005d005d7308 */ /* 0x000fe20000000800 */
[----:B--2---:R-:W-:Y:S02]  /*9870*/  F2FP.BF16.F32.PACK_AB R158, R176, R89 ;  /* 0x00000059b09e723e */ /* 0x004fe400000010ff */
        /* <DEDUP_REMOVED lines=16> */
[----:B0-----:R-:W-:-:S05]  /*9980*/  FMNMX.FTZ R7, R2, R7, !PT ;  /* 0x0000000702077209 */ /* 0x001fca0007810000 */
[CC--:B------:R-:W-:Y:S01]  /*9990*/  FMUL.FTZ R113, R7.reuse, R11.reuse ;  /* 0x0000000b07717220 */ /* 0x0c0fe20000410000 */
[----:B------:R-:W-:Y:S01]  /*99a0*/  FADD.FTZ R2, -R7, R12 ;  /* 0x0000000c07027221 */ /* 0x000fe20000010100 */
[----:B------:R-:W-:Y:S02]  /*99b0*/  MUFU.EX2 R112, R112 ;  /* 0x0000007000707308 */ /* 0x000fe40000000800 */
[-CC-:B------:R-:W-:Y:S01]  /*99c0*/  FFMA.FTZ R13, R13, R11.reuse, -R113.reuse ;  /* 0x0000000b0d0d7223 */ /* 0x180fe20000010871 */
[-C--:B------:R-:W-:Y:S01]  /*99d0*/  FMUL.FTZ R2, R2, R11.reuse ;  /* 0x0000000b02027220 */ /* 0x080fe20000410000 */
        /* <DEDUP_REMOVED lines=13> */
[----:B0-----:R-:W-:-:S02]  /*9ab0*/  IMAD.U32 R13, RZ, RZ, UR37 ;  /* 0x00000025ff0d7e24 */ /* 0x001fc4000f8e00ff */
[-CC-:B------:R-:W-:Y:S01]  /*9ac0*/  FFMA.FTZ R114, R114, R11.reuse, -R113.reuse ;  /* 0x0000000b72727223 */ /* 0x180fe20000010871 */
[-CC-:B------:R-:W-:Y:S01]  /*9ad0*/  FFMA.FTZ R196, R196, R11.reuse, -R113.reuse ;  /* 0x0000000bc4c47223 */ /* 0x180fe20000010871 */
[-CC-:B------:R-:W-:Y:S01]  /*9ae0*/  FFMA.FTZ R118, R118, R11.reuse, -R113.reuse ;  /* 0x0000000b76767223 */ /* 0x180fe20000010871 */
[-CC-:B------:R-:W-:Y:S01]  /*9af0*/  FFMA.FTZ R198, R198, R11.reuse, -R113.reuse ;  /* 0x0000000bc6c67223 */ /* 0x180fe20000010871 */
[----:B------:R-:W-:Y:S01]  /*9b00*/  @!P1 LEA R13, R13, UR38, 0x3 ;  /* 0x000000260d0d9c11 */ /* 0x000fe2000f8e18ff */
[----:B------:R-:W-:Y:S01]  /*9b10*/  FFMA.FTZ R122, R122, R11, -R113 ;  /* 0x0000000b7a7a7223 */ /* 0x000fe20000010871 */
[----:B------:R-:W-:Y:S02]  /*9b20*/  WARPGROUP.DEPBAR.LE gsb0, 0x0 ;  /* 0x00008000000079c5 */ /* 0x000fe40000010000 */
[----:B------:R-:W-:Y:S01]  /*9b30*/  WARPGROUP.ARRIVE ;  /* 0x00000000000079c5 */ /* 0x000fe20000000000 */
[----:B------:R0:W2:Y:S01]  /*9b40*/  MUFU.EX2 R124, R20 ;  /* 0x00000014007c7308 */ /* 0x0000a20000000800 */
[----:B------:R-:W-:-:S02]  /*9b50*/  @!P1 VIADD R13, R13, 0x2a840 ;  /* 0x0002a8400d0d9836 */ /* 0x000fc40000000000 */
[-CC-:B------:R-:W-:Y:S01]  /*9b60*/  FFMA.FTZ R144, R156, R11.reuse, -R111.reuse ;  /* 0x0000000b9c907223 */ /* 0x180fe2000001086f */
[-C--:B------:R-:W-:Y:S01]  /*9b70*/  FFMA.FTZ R146, R182, R11.reuse, -R111 ;  /* 0x0000000bb6927223 */ /* 0x080fe2000001086f */
[----:B------:R-:W-:Y:S01]  /*9b80*/  FFMA.FTZ R148, R148, R11, -R113 ;  /* 0x0000000b94947223 */ /* 0x000fe20000010871 */
[----:B------:R-:W-:Y:S01]  /*9b90*/  HGMMA.64x128x16.F32.BF16 R24, R140, gdesc[UR4].tnspB, R24, gsb0 ;  /* 0x41e000048c187df0 */ /* 0x000fe20008001818 */
[----:B------:R-:W-:Y:S01]  /*9ba0*/  UMOV UR6, UR4 ;  /* 0x0000000400067c82 */ /* 0x000fe20008000000 */
[----:B------:R-:W-:Y:S01]  /*9bb0*/  UMOV UR7, 0x40000040 ;  /* 0x4000004000077882 */ /* 0x000fe20000000000 */
[----:B------:R-:W3:Y:S01]  /*9bc0*/  MUFU.EX2 R88, R88 ;  /* 0x0000005800587308 */ /* 0x000ee20000000800 */
[----:B------:R-:W-:Y:S01]  /*9bd0*/  @!P1 PRMT R13, RZ, 0x654, R13 ;  /* 0x00000654ff0d9816 */ /* 0x000fe2000000000d */
[----:B-1----:R-:W-:Y:S01]  /*9be0*/  FFMA.FTZ R3, R2, R3, R157 ;  /* 0x0000000302037223 */ /* 0x002fe2000001009d */
[-CC-:B------:R-:W-:Y:S01]  /*9bf0*/  FFMA.FTZ R126, R126, R11.reuse, -R113.reuse ;  /* 0x0000000b7e7e7223 */ /* 0x180fe20000010871 */
[-CC-:B------:R-:W-:Y:S01]  /*9c00*/  FFMA.FTZ R150, R150, R11.reuse, -R113.reuse ;  /* 0x0000000b96967223 */ /* 0x180fe20000010871 */
[----:B------:R-:W-:Y:S01]  /*9c10*/  FFMA.FTZ R130, R130, R11, -R113 ;  /* 0x0000000b82827223 */ /* 0x000fe20000010871 */
[----:B0-----:R-:W-:-:S02]  /*9c20*/  IMAD.U32 R20, RZ, RZ, UR10 ;  /* 0x0000000aff147e24 */ /* 0x001fc4000f8e00ff */
[-C--:B------:R-:W-:Y:S01]  /*9c30*/  FFMA.FTZ R200, R200, R11.reuse, -R113 ;  /* 0x0000000bc8c87223 */ /* 0x080fe20000010871 */
[----:B------:R-:W0:Y:S01]  /*9c40*/  MUFU.EX2 R90, R90 ;  /* 0x0000005a005a7308 */ /* 0x000e220000000800 */
[----:B--2---:R-:W-:Y:S01]  /*9c50*/  FADD.FTZ R3, R124, R3 ;  /* 0x000000037c037221 */ /* 0x004fe20000010000 */
[-CC-:B------:R-:W-:Y:S01]  /*9c60*/  FFMA.FTZ R134, R134, R11.reuse, -R113.reuse ;  /* 0x0000000b86867223 */ /* 0x180fe20000010871 */
[----:B------:R-:W-:Y:S02]  /*9c70*/  @!P1 VIADD R20, R20, 0x2a860 ;  /* 0x0002a86014149836 */ /* 0x000fe40000000000 */
[-C--:B------:R-:W-:Y:S01]  /*9c80*/  FFMA.FTZ R113, R202, R11.reuse, -R113 ;  /* 0x0000000bca717223 */ /* 0x080fe20000010871 */
[----:B------:R-:W-:Y:S01]  /*9c90*/  FFMA.FTZ R111, R192, R11, -R111 ;  /* 0x0000000bc06f7223 */ /* 0x000fe2000001086f */
[----:B------:R-:W-:Y:S01]  /*9ca0*/  UMOV UR4, UR37 ;  /* 0x0000002500047c82 */ /* 0x000fe20008000000 */
[----:B------:R-:W-:Y:S01]  /*9cb0*/  F2FP.BF16.F32.PACK_AB R156, R174, R15 ;  /* 0x0000000fae9c723e */ /* 0x000fe200000010ff */
[----:B------:R-:W1:Y:S01]  /*9cc0*/  MUFU.EX2 R92, R92 ;  /* 0x0000005c005c7308 */ /* 0x000e620000000800 */
[----:B---3--:R-:W-:Y:S01]  /*9cd0*/  FADD.FTZ R3, R88, R3 ;  /* 0x0000000358037221 */ /* 0x008fe20000010000 */
[----:B------:R-:W-:-:S02]  /*9ce0*/  @!P1 PRMT R20, RZ, 0x654, R20 ;  /* 0x00000654ff149816 */ /* 0x000fc40000000014 */
[----:B------:R-:W-:-:S04]  /*9cf0*/  F2FP.BF16.F32.PACK_AB R157, R124, R157 ;  /* 0x0000009d7c9d723e */ /* 0x000fc800000010ff */
[----:B------:R-:W2:Y:S01]  /*9d00*/  MUFU.EX2 R144, R144 ;  /* 0x0000009000907308 */ /* 0x000ea20000000800 */
[C---:B0-----:R-:W-:Y:S01]  /*9d10*/  FADD.FTZ R3, R90.reuse, R3 ;  /* 0x000000035a037221 */ /* 0x041fe20000010000 */
[----:B------:R-:W-:-:S06]  /*9d20*/  F2FP.BF16.F32.PACK_AB R159, R90, R88 ;  /* 0x000000585a9f723e */ /* 0x000fcc00000010ff */
[----:B------:R-:W0:Y:S01]  /*9d30*/  MUFU.EX2 R94, R94 ;  /* 0x0000005e005e7308 */ /* 0x000e220000000800 */
[----:B-1----:R-:W-:-:S07]  /*9d40*/  FADD.FTZ R3, R92, R3 ;  /* 0x000000035c037221 */ /* 0x002fce0000010000 */
[----:B------:R-:W1:Y:S01]  /*9d50*/  MUFU.EX2 R96, R96 ;  /* 0x0000006000607308 */ /* 0x000e620000000800 */
[----:B--2---:R-:W-:-:S07]  /*9d60*/  F2FP.BF16.F32.PACK_AB R152, R144, R91 ;  /* 0x0000005b9098723e */ /* 0x004fce00000010ff */
        /* <DEDUP_REMOVED lines=26> */
[----:B-1----:R-:W-:-:S07]  /*9f10*/  FADD.FTZ R3, R118, R3 ;  /* 0x0000000376037221 */ /* 0x002fce0000010000 */
[----:B------:R-:W-:Y:S01]  /*9f20*/  MUFU.EX2 R105, R105 ;  /* 0x0000006900697308 */ /* 0x000fe20000000800 */
[C---:B--2---:R-:W-:Y:S01]  /*9f30*/  FADD.FTZ R3, R147.reuse, R3 ;  /* 0x0000000393037221 */ /* 0x044fe20000010000 */
[----:B------:R-:W-:Y:S01]  /*9f40*/  F2FP.BF16.F32.PACK_AB R147, R147, R118 ;  /* 0x000000769393723e */ /* 0x000fe200000010ff */
[----:B------:R-:W-:Y:S02]  /*9f50*/  WARPGROUP.DEPBAR.LE gsb0, 0x0 ;  /* 0x00008000000079c5 */ /* 0x000fe40000010000 */
[----:B------:R-:W-:Y:S01]  /*9f60*/  WARPGROUP.ARRIVE ;  /* 0x00000000000079c5 */ /* 0x000fe20000000000 */
[----:B------:R-:W-:Y:S02]  /*9f70*/  F2FP.BF16.F32.PACK_AB R140, R112, R103 ;  /* 0x00000067708c723e */ /* 0x000fe400000010ff */
[----:B------:R1:W2:Y:S01]  /*9f80*/  MUFU.EX2 R141, R148 ;  /* 0x00000094008d7308 */ /* 0x0002a20000000800 */
[----:B0-----:R-:W-:Y:S02]  /*9f90*/  FADD.FTZ R3, R122, R3 ;  /* 0x000000037a037221 */ /* 0x001fe40000010000 */
[----:B------:R-:W-:Y:S01]  /*9fa0*/  HGMMA.64x128x16.F32.BF16 R24, R136, gdesc[UR4].tnspB, R24, gsb0 ;  /* 0x41e0000488187df0 */ /* 0x000fe20008001818 */
[----:B------:R-:W-:-:S04]  /*9fb0*/  UMOV UR7, UR36 ;  /* 0x0000002400077c82 */ /* 0x000fc80008000000 */
[----:B------:R-:W0:Y:S01]  /*9fc0*/  MUFU.EX2 R126, R126 ;  /* 0x0000007e007e7308 */ /* 0x000e220000000800 */
[----:B-1----:R-:W-:-:S07]  /*9fd0*/  F2FP.BF16.F32.PACK_AB R148, R178, R95 ;  /* 0x0000005fb294723e */ /* 0x002fce00000010ff */
[----:B------:R-:W1:Y:S01]  /*9fe0*/  MUFU.EX2 R116, R116 ;  /* 0x0000007400747308 */ /* 0x000e620000000800 */
[C---:B--2---:R-:W-:Y:S01]  /*9ff0*/  FADD.FTZ R3, R141.reuse, R3 ;  /* 0x000000038d037221 */ /* 0x044fe20000010000 */
[----:B------:R-:W-:-:S06]  /*a000*/  F2FP.BF16.F32.PACK_AB R141, R141, R122 ;  /* 0x0000007a8d8d723e */ /* 0x000fcc00000010ff */
[----:B------:R2:W3:Y:S01]  /*a010*/  MUFU.EX2 R143, R150 ;  /* 0x00000096008f7308 */ /* 0x0004e20000000800 */
[----:B0-----:R-:W-:-:S07]  /*a020*/  FADD.FTZ R3, R126, R3 ;  /* 0x000000037e037221 */ /* 0x001fce0000010000 */
[----:B------:R-:W-:Y:S01]  /*a030*/  MUFU.EX2 R107, R107 ;  /* 0x0000006b006b7308 */ /* 0x000fe20000000800 */
[----:B--2---:R-:W-:Y:S02]  /*a040*/  F2FP.BF16.F32.PACK_AB R150, R106, R97 ;  /* 0x000000616a96723e */ /* 0x004fe400000010ff */
[----:B-1----:R-:W-:-:S05]  /*a050*/  F2FP.BF16.F32.PACK_AB R142, R116, R105 ;  /* 0x00000069748e723e */ /* 0x002fca00000010ff */
[----:B------:R-:W0:Y:S01]  /*a060*/  MUFU.EX2 R130, R130 ;  /* 0x0000008200827308 */ /* 0x000e220000000800 */
[C---:B---3--:R-:W-:Y:S01]  /*a070*/  FADD.FTZ R3, R143.reuse, R3 ;  /* 0x000000038f037221 */ /* 0x048fe20000010000 */
[----:B------:R-:W-:-:S06]  /*a080*/  F2FP.BF16.F32.PACK_AB R143, R143, R126 ;  /* 0x0000007e8f8f723e */ /* 0x000fcc00000010ff */
[----:B------:R-:W-:Y:S08]  /*a090*/  MUFU.EX2 R120, R120 ;  /* 0x0000007800787308 */ /* 0x000ff00000000800 */
[----:B------:R-:W-:Y:S01]  /*a0a0*/  MUFU.EX2 R109, R109 ;  /* 0x0000006d006d7308 */ /* 0x000fe20000000800 */
[----:B0-----:R-:W-:-:S07]  /*a0b0*/  FADD.FTZ R3, R130, R3 ;  /* 0x0000000382037221 */ /* 0x001fce0000010000 */
[----:B------:R-:W-:Y:S08]  /*a0c0*/  MUFU.EX2 R134, R134 ;  /* 0x0000008600867308 */ /* 0x000ff00000000800 */
[----:B------:R-:W0:Y:S08]  /*a0d0*/  MUFU.EX2 R12, R111 ;  /* 0x0000006f000c7308 */ /* 0x000e300000000800 */
[----:B------:R-:W1:Y:S01]  /*a0e0*/  MUFU.EX2 R113, R113 ;  /* 0x0000007100717308 */ /* 0x000e620000000800 */
[----:B------:R-:W-:-:S02]  /*a0f0*/  WARPGROUP.DEPBAR.LE gsb0, 0x0 ;  /* 0x00008000000079c5 */ /* 0x000fc40000010000 */
[----:B------:R2:W-:Y:S05]  /*a100*/  @!P1 SYNCS.ARRIVE.TRANS64.RED.A1T0 RZ, [R13+URZ], RZ ;  /* 0x000000ff0dff99a7 */ /* 0x0005ea000810043f */
[----:B------:R-:W3:Y:S01]  /*a110*/  MUFU.EX2 R137, R200 ;  /* 0x000000c800897308 */ /* 0x000ee20000000800 */
[----:B0-----:R-:W-:Y:S02]  /*a120*/  F2FP.BF16.F32.PACK_AB R138, R12, R109 ;  /* 0x0000006d0c8a723e */ /* 0x001fe400000010ff */
[----:B------:R-:W-:Y:S02]  /*a130*/  F2FP.BF16.F32.PACK_AB R136, R120, R107 ;  /* 0x0000006b7888723e */ /* 0x000fe400000010ff */
[----:B-1----:R-:W-:Y:S01]  /*a140*/  F2FP.BF16.F32.PACK_AB R139, R113, R134 ;  /* 0x00000086718b723e */ /* 0x002fe200000010ff */
[----:B--2---:R-:W-:Y:S01]  /*a150*/  FFMA.FTZ R13, R0, R6, R15 ;  /* 0x00000006000d7223 */ /* 0x004fe2000001000f */
[----:B------:R0:W-:Y:S01]  /*a160*/  @!P1 SYNCS.ARRIVE.TRANS64.RED.A1T0 RZ, [R20+URZ], RZ ;  /* 0x000000ff14ff99a7 */ /* 0x0001e2000810043f */
[C---:B------:R-:W-:Y:S01]  /*a170*/  ISETP.GT.AND P1, PT, R9.reuse, R14, PT ;  /* 0x0000000e0900720c */ /* 0x040fe20003f24270 */
[----:B------:R-:W-:-:S02]  /*a180*/  VIADD R9, R9, 0xffffffff ;  /* 0xffffffff09097836 */ /* 0x000fc40000000000 */
[----:B------:R-:W-:Y:S01]  /*a190*/  FADD.FTZ R6, R174, R13 ;  /* 0x0000000dae067221 */ /* 0x000fe20000010000 */
[----:B------:R-:W-:-:S03]  /*a1a0*/  IMAD.MOV.U32 R15, RZ, RZ, R8 ;  /* 0x000000ffff0f7224 */ /* 0x000fc600078e0008 */
[----:B------:R-:W-:Y:S01]  /*a1b0*/  FADD.FTZ R13, R89, R6 ;  /* 0x00000006590d7221 */ /* 0x000fe20000010000 */
[C---:B---3--:R-:W-:Y:S01]  /*a1c0*/  FADD.FTZ R3, R137.reuse, R3 ;  /* 0x0000000389037221 */ /* 0x048fe20000010000 */
[----:B------:R-:W-:Y:S02]  /*a1d0*/  F2FP.BF16.F32.PACK_AB R137, R137, R130 ;  /* 0x000000828989723e */ /* 0x000fe400000010ff */
[----:B------:R-:W-:Y:S01]  /*a1e0*/  FADD.FTZ R6, R176, R13 ;  /* 0x0000000db0067221 */ /* 0x000fe20000010000 */
[----:B------:R-:W-:-:S03]  /*a1f0*/  FADD.FTZ R3, R134, R3 ;  /* 0x0000000386037221 */ /* 0x000fc60000010000 */
[----:B------:R-:W-:Y:S01]  /*a200*/  FADD.FTZ R13, R91, R6 ;  /* 0x000000065b0d7221 */ /* 0x000fe20000010000 */
[----:B------:R-:W-:-:S03]  /*a210*/  FADD.FTZ R3, R113, R3 ;  /* 0x0000000371037221 */ /* 0x000fc60000010000 */
[----:B------:R-:W-:Y:S01]  /*a220*/  FADD.FTZ R6, R144, R13 ;  /* 0x0000000d90067221 */ /* 0x000fe20000010000 */
[----:B------:R-:W-:-:S03]  /*a230*/  F2FP.BF16.F32.PACK_AB R144, R108, R99 ;  /* 0x000000636c90723e */ /* 0x000fc600000010ff */
[----:B------:R-:W-:-:S04]  /*a240*/  FADD.FTZ R13, R93, R6 ;  /* 0x000000065d0d7221 */ /* 0x000fc80000010000 */
[----:B------:R-:W-:Y:S01]  /*a250*/  FADD.FTZ R6, R146, R13 ;  /* 0x0000000d92067221 */ /* 0x000fe20000010000 */
[----:B------:R-:W-:-:S03]  /*a260*/  F2FP.BF16.F32.PACK_AB R146, R110, R101 ;  /* 0x000000656e92723e */ /* 0x000fc600000010ff */
[----:B------:R-:W-:-:S04]  /*a270*/  FADD.FTZ R13, R95, R6 ;  /* 0x000000065f0d7221 */ /* 0x000fc80000010000 */
        /* <DEDUP_REMOVED lines=14> */
[----:B------:R-:W-:Y:S01]  /*a360*/  FADD.FTZ R6, R12, R13 ;  /* 0x0000000d0c067221 */ /* 0x000fe20000010000 */
[----:B------:R-:W-:Y:S01]  /*a370*/  IMAD.MOV.U32 R12, RZ, RZ, R7 ;  /* 0x000000ffff0c7224 */ /* 0x000fe200078e0007 */
[----:B0-----:R-:W-:Y:S06]  /*a380*/  @P1 BRA `(.L_x_1138) ;  /* 0xffffffdc00841947 */ /* 0x001fec000383ffff */
.L_x_1129:
[----:B------:R-:W-:-:S13]  /*a390*/  ISETP.GE.AND P1, PT, R9, R22, PT ;  /* 0x000000160900720c */ /* 0x000fda0003f26270 */
[----:B------:R-:W-:Y:S05]  /*a3a0*/  @!P1 BRA `(.L_x_1139) ;  /* 0x0000003000f09947 */ /* 0x000fea0003800000 */
[----:B------:R-:W-:Y:S01]  /*a3b0*/  IMAD.MOV.U32 R13, RZ, RZ, R7 ;  /* 0x000000ffff0d7224 */ /* 0x000fe200078e0007 */
[----:B------:R-:W-:Y:S01]  /*a3c0*/  UMOV UR7, UR36 ;  /* 0x0000002400077c82 */ /* 0x000fe20008000000 */
[----:B------:R-:W-:Y:S01]  /*a3d0*/  IMAD.MOV.U32 R12, RZ, RZ, R8 ;  /* 0x000000ffff0c7224 */ /* 0x000fe200078e0008 */
[----:B------:R-:W-:Y:S01]  /*a3e0*/  UMOV UR4, UR37 ;  /* 0x0000002500047c82 */ /* 0x000fe20008000000 */
[----:B------:R-:W-:Y:S01]  /*a3f0*/  ULDC UR39, c[0x0][0x9e4] ;  /* 0x0002790000277ab9 */ /* 0x000fe20000000800 */
[----:B------:R-:W-:Y:S01]  /*a400*/  ULDC UR50, c[0x0][0x288] ;  /* 0x0000a20000327ab9 */ /* 0x000fe20000000800 */
[----:B------:R-:W-:Y:S01]  /*a410*/  ULDC UR5, c[0x0][0x9d8] ;  /* 0x0002760000057ab9 */ /* 0x000fe20000000800 */
[----:B------:R-:W-:-:S05]  /*a420*/  ULDC UR54, c[0x0][0x9e0] ;  /* 0x0002780000367ab9 */ /* 0x000fca0000000800 */
.L_x_1156:
[----:B------:R-:W-:-:S04]  /*a430*/  UIADD3 UR37, UR4, 0x1, URZ ;  /* 0x0000000104257890 */ /* 0x000fc8000fffe03f */
[----:B------:R-:W-:-:S04]  /*a440*/  UISETP.NE.AND UP0, UPT, UR37, 0x2, UPT ;  /* 0x000000022500788c */ /* 0x000fc8000bf05270 */
[----:B------:R-:W-:Y:S02]  /*a450*/  USEL UR36, URZ, 0x1, UP0 ;  /* 0x000000013f247887 */ /* 0x000fe40008000000 */
[----:B------:R-:W-:Y:S02]  /*a460*/  USEL UR37, UR37, URZ, UP0 ;  /* 0x0000003f25257287 */ /* 0x000fe40008000000 */
[----:B------:R-:W-:Y:S01]  /*a470*/  ULOP3.LUT UR36, UR7, UR36, URZ, 0x3c, !UPT ;  /* 0x0000002407247292 */ /* 0x000fe2000f8e3c3f */
[----:B------:R-:W-:Y:S11]  /*a480*/  @!P0 BRA `(.L_x_1140) ;  /* 0x0000000000048947 */ /* 0x000ff60003800000 */
[----:B------:R-:W-:Y:S01]  /*a490*/  BPT.TRAP 0x1 ;  /* 0x000000040000795c */ /* 0x000fe20000300000 */
.L_x_1140:
[----:B------:R-:W-:Y:S01]  /*a4a0*/  ULEA UR6, UR37, UR38, 0x3 ;  /* 0x0000002625067291 */ /* 0x000fe2000f8e183f */
[----:B------:R-:W-:-:S05]  /*a4b0*/  IMAD.U32 R7, RZ, RZ, UR36 ;  /* 0x00000024ff077e24 */ /* 0x000fca000f8e00ff */
[----:B------:R-:W-:-:S04]  /*a4c0*/  SHF.L.U32 R7, R7, 0x1f, RZ ;  /* 0x0000001f07077819 */ /* 0x000fc800000006ff */
[----:B------:R0:W1:Y:S01]  /*a4d0*/  SYNCS.PHASECHK.TRANS64.TRYWAIT P1, [UR6+0x2a830], R7 ;  /* 0x02a83007ff0075a7 */ /* 0x0000620008020146 */
[----:B------:R-:W-:Y:S05]  /*a4e0*/  @!P0 BRA `(.L_x_1141) ;  /* 0x0000000000048947 */ /* 0x000fea0003800000 */
[----:B------:R-:W-:Y:S01]  /*a4f0*/  BPT.TRAP 0x1 ;  /* 0x000000040000795c */ /* 0x000fe20000300000 */
.L_x_1141:
[----:B-1----:R-:W-:Y:S05]  /*a500*/  @P1 BRA `(.L_x_1142) ;  /* 0x0000000000081947 */ /* 0x002fea0003800000 */
[----:B------:R-:W1:Y:S02]  /*a510*/  SYNCS.PHASECHK.TRANS64.TRYWAIT P1, [UR6+0x2a830], R7 ;  /* 0x02a83007ff0075a7 */ /* 0x000e640008020146 */
[----:B-1----:R-:W-:Y:S05]  /*a520*/  @!P1 BRA `(.L_x_1143) ;  /* 0x000000ac00789947 */ /* 0x002fea0003800000 */
.L_x_1142:
        /* <DEDUP_REMOVED lines=135> */
.L_x_1144:
[----:B------:R-:W-:Y:S01]  /*ada0*/  ULEA UR10, UR4, UR38, 0x3 ;  /* 0x00000026040a7291 */ /* 0x000fe2000f8e183f */
[----:B------:R-:W-:-:S05]  /*adb0*/  IMAD.U32 R0, RZ, RZ, UR7 ;  /* 0x00000007ff007e24 */ /* 0x000fca000f8e00ff */
[----:B------:R-:W-:-:S04]  /*adc0*/  SHF.L.U32 R0, R0, 0x1f, RZ ;  /* 0x0000001f00007819 */ /* 0x000fc800000006ff */
[----:B------:R2:W3:Y:S01]  /*add0*/  SYNCS.PHASECHK.TRANS64.TRYWAIT P1, [UR10+0x2a850], R0 ;  /* 0x02a85000ff0075a7 */ /* 0x0004e2000802014a */
[----:B------:R-:W-:Y:S05]  /*ade0*/  @!P0 BRA `(.L_x_1145) ;  /* 0x0000000000048947 */ /* 0x000fea0003800000 */
[----:B------:R-:W-:Y:S01]  /*adf0*/  BPT.TRAP 0x1 ;  /* 0x000000040000795c */ /* 0x000fe20000300000 */
.L_x_1145:
[----:B---3--:R-:W-:Y:S05]  /*ae00*/  @P1 BRA `(.L_x_1146) ;  /* 0x0000000000081947 */ /* 0x008fea0003800000 */
[----:B------:R-:W3:Y:S02]  /*ae10*/  SYNCS.PHASECHK.TRANS64.TRYWAIT P1, [UR10+0x2a850], R0 ;  /* 0x02a85000ff0075a7 */ /* 0x000ee4000802014a */
[----:B---3--:R-:W-:Y:S05]  /*ae20*/  @!P1 BRA `(.L_x_1147) ;  /* 0x000000a400509947 */ /* 0x008fea0003800000 */
.L_x_1146:
[----:B------:R-:W-:Y:S01]  /*ae30*/  UIADD3 UR6, UR38, 0x400, URZ ;  /* 0x0000040026067890 */ /* 0x000fe2000fffe03f */
[----:B------:R-:W-:Y:S01]  /*ae40*/  WARPGROUP.ARRIVE ;  /* 0x00000000000079c5 */ /* 0x000fe20000000000 */
[----:B------:R-:W-:-:S05]  /*ae50*/  UMOV UR7, 0x40000040 ;  /* 0x4000004000077882 */ /* 0x000fca0000000000 */
[----:B------:R-:W3:Y:S01]  /*ae60*/  S2R R173, SR_TID.X ;  /* 0x0000000000ad7919 */ /* 0x000ee20000002100 */
[----:B------:R-:W-:Y:S01]  /*ae70*/  USHF.R.U32.HI UR6, URZ, 0x4, UR6 ;  /* 0x000000043f067899 */ /* 0x000fe20008011606 */
[----:B------:R-:W-:Y:S01]  /*ae80*/  ISETP.NE.AND P2, PT, R21, 0x1, PT ;  /* 0x000000011500780c */ /* 0x000fe20003f45270 */
[----:B------:R-:W-:Y:S01]  /*ae90*/  FMUL.FTZ R20, R102, UR5 ;  /* 0x0000000566147c20 */ /* 0x000fe20008410000 */
[----:B------:R-:W-:Y:S01]  /*aea0*/  FMUL.FTZ R11, R95, UR5 ;  /* 0x000000055f0b7c20 */ /* 0x000fe20008410000 */
[----:B------:R-:W-:Y:S01]  /*aeb0*/  ULOP3.LUT UR6, UR6, 0x3fff, URZ, 0xc0, !UPT ;  /* 0x00003fff06067892 */ /* 0x000fe2000f8ec03f */
[----:B------:R-:W-:Y:S01]  /*aec0*/  FMUL.FTZ R95, R111, UR5 ;  /* 0x000000056f5f7c20 */ /* 0x000fe20008410000 */
[----:B------:R-:W-:Y:S02]  /*aed0*/  IMAD.IADD R111, R19, 0x1, R17 ;  /* 0x00000001136f7824 */ /* 0x000fe400078e0211 */
[----:B0-2---:R-:W-:Y:S01]  /*aee0*/  FMUL.FTZ R0, R90, UR5 ;  /* 0x000000055a007c20 */ /* 0x005fe20008410000 */
[----:B------:R-:W-:Y:S01]  /*aef0*/  ULOP3.LUT UR6, UR6, 0x3000000, URZ, 0xfc, !UPT ;  /* 0x0300000006067892 */ /* 0x000fe2000f8efc3f */
[----:B------:R-:W-:Y:S01]  /*af00*/  FMUL.FTZ R90, R106, UR5 ;  /* 0x000000056a5a7c20 */ /* 0x000fe20008410000 */
[----:B------:R-:W-:Y:S01]  /*af10*/  FMUL.FTZ R121, R121, UR5 ;  /* 0x0000000579797c20 */ /* 0x000fe20008410000 */
[----:B------:R-:W-:Y:S01]  /*af20*/  FMUL.FTZ R2, R91, UR5 ;  /* 0x000000055b027c20 */ /* 0x000fe20008410000 */
[----:B------:R-:W-:Y:S01]  /*af30*/  UIMAD UR4, UR4, 0x600, UR6 ;  /* 0x00000600040478a4 */ /* 0x000fe2000f8e0206 */
[----:B------:R-:W-:Y:S01]  /*af40*/  FMUL.FTZ R106, R109, UR5 ;  /* 0x000000056d6a7c20 */ /* 0x000fe20008410000 */
[----:B------:R-:W0:Y:S01]  /*af50*/  @P2 LDC R102, c[0x0][0x44c] ;  /* 0x00011300ff662b82 */ /* 0x000e220000000800 */
[----:B------:R-:W-:Y:S01]  /*af60*/  FMUL.FTZ R91, R107, UR5 ;  /* 0x000000056b5b7c20 */ /* 0x000fe20008410000 */
[----:B------:R-:W-:Y:S01]  /*af70*/  FMUL.FTZ R109, R116, UR5 ;  /* 0x00000005746d7c20 */ /* 0x000fe20008410000 */
[----:B------:R-:W-:Y:S01]  /*af80*/  FMUL.FTZ R107, R112, UR5 ;  /* 0x00000005706b7c20 */ /* 0x000fe20008410000 */
[----:B-1----:R-:W-:Y:S01]  /*af90*/  FMUL.FTZ R7, R88, UR5 ;  /* 0x0000000558077c20 */ /* 0x002fe20008410000 */
[----:B------:R-:W-:Y:S01]  /*afa0*/  UMOV UR6, UR4 ;  /* 0x0000000400067c82 */ /* 0x000fe20008000000 */
[----:B------:R1:W2:Y:S01]  /*afb0*/  MUFU.TANH R112, R121 ;  /* 0x0000007900707308 */ /* 0x0002a20000002400 */
        /* <DEDUP_REMOVED lines=8> */
[----:B-1----:R-:W-:-:S02]  /*b040*/  IMAD R121, R9, -0x60, RZ ;  /* 0xffffffa009797824 */ /* 0x002fc400078e02ff */
[----:B------:R-:W-:Y:S01]  /*b050*/  FMUL.FTZ R103, R108, UR5 ;  /* 0x000000056c677c20 */ /* 0x000fe20008410000 */
[----:B---3--:R-:W-:Y:S01]  /*b060*/  LOP3.LUT P1, RZ, R173, 0x7f, RZ, 0xc0, !PT ;  /* 0x0000007fadff7812 */ /* 0x008fe2000782c0ff */
[----:B------:R-:W-:Y:S01]  /*b070*/  FMUL.FTZ R94, R110, UR5 ;  /* 0x000000056e5e7c20 */ /* 0x000fe20008410000 */
[----:B------:R-:W-:Y:S01]  /*b080*/  FMUL.FTZ R89, R89, UR5 ;  /* 0x0000000559597c20 */ /* 0x000fe20008410000 */
[----:B------:R-:W-:Y:S01]  /*b090*/  FMUL.FTZ R92, R92, UR5 ;  /* 0x000000055c5c7c20 */ /* 0x000fe20008410000 */
[----:B------:R-:W-:Y:S01]  /*b0a0*/  FMUL.FTZ R93, R93, UR5 ;  /* 0x000000055d5d7c20 */ /* 0x000fe20008410000 */
[----:B------:R-:W-:Y:S01]  /*b0b0*/  FMUL.FTZ R96, R96, UR5 ;  /* 0x0000000560607c20 */ /* 0x000fe20008410000 */
[----:B------:R-:W-:Y:S01]  /*b0c0*/  FMUL.FTZ R97, R97, UR5 ;  /* 0x0000000561617c20 */ /* 0x000fe20008410000 */
[----:B0-----:R-:W-:-:S04]  /*b0d0*/  @P2 IMAD.HI.U32 R102, R111, R102, RZ ;  /* 0x000000666f662227 */ /* 0x001fc800078e00ff */
        /* <DEDUP_REMOVED lines=13> */
[----:B------:R-:W0:Y:S08]  /*b1b0*/  MUFU.TANH R7, R7 ;  /* 0x0000000700077308 */ /* 0x000e300000002400 */
[----:B------:R-:W1:Y:S08]  /*b1c0*/  MUFU.TANH R89, R89 ;  /* 0x0000005900597308 */ /* 0x000e700000002400 */
        /* <DEDUP_REMOVED lines=16> */
[----:B------:R-:W5:Y:S02]  /*b2d0*/  @P2 LDC R101, c[0x0][0x450] ;  /* 0x00011400ff652b82 */ /* 0x000f640000000800 */
[----:B------:R-:W0:Y:S01]  /*b2e0*/  MUFU.TANH R88, R88 ;  /* 0x0000005800587308 */ /* 0x000e220000002400 */
[----:B------:R-:W-:Y:S01]  /*b2f0*/  HGMMA.64x128x16.F32.BF16 R24, R152, gdesc[UR4].tnspB, R24, gsb0 ;  /* 0x41e0000498187df0 */ /* 0x000fe20008001818 */
[----:B------:R-:W-:Y:S01]  /*b300*/  UIADD3 UR6, UR4, 0x100, URZ ;  /* 0x0000010004067890 */ /* 0x000fe2000fffe03f */
[----:B------:R-:W-:-:S05]  /*b310*/  UMOV UR7, 0x40000040 ;  /* 0x4000004000077882 */ /* 0x000fca0000000000 */
[----:B------:R-:W0:Y:S08]  /*b320*/  MUFU.TANH R158, R158 ;  /* 0x0000009e009e7308 */ /* 0x000e300000002400 */
[----:B------:R-:W0:Y:S01]  /*b330*/  MUFU.TANH R90, R90 ;  /* 0x0000005a005a7308 */ /* 0x000e220000002400 */
[----:B-----5:R-:W-:-:S07]  /*b340*/  @P2 SHF.R.U32.HI R111, RZ, R101, R102 ;  /* 0x00000065ff6f2219 */ /* 0x020fce0000011666 */
[----:B------:R-:W0:Y:S01]  /*b350*/  MUFU.TANH R91, R91 ;  /* 0x0000005b005b7308 */ /* 0x000e220000002400 */
[----:B------:R-:W5:Y:S07]  /*b360*/  SHFL.IDX PT, R116, R111, RZ, 0x1c1f ;  /* 0x001c1fff6f747589 */ /* 0x000f6e00000e0000 */
        /* <DEDUP_REMOVED lines=13> */
[----:B------:R-:W0:Y:S01]  /*b440*/  MUFU.TANH R128, R128 ;  /* 0x0000008000807308 */ /* 0x000e220000002400 */
[----:B------:R-:W-:-:S02]  /*b450*/  WARPGROUP.DEPBAR.LE gsb0, 0x0 ;  /* 0x00008000000079c5 */ /* 0x000fc40000010000 */
[----:B------:R-:W-:Y:S01]  /*b460*/  WARPGROUP.ARRIVE ;  /* 0x00000000000079c5 */ /* 0x000fe20000000000 */
[----:B------:R-:W-:Y:S01]  /*b470*/  FMUL.FTZ R152, R104, UR5 ;  /* 0x0000000568987c20 */ /* 0x000fe20008410000 */
[----:B------:R-:W-:Y:S02]  /*b480*/  IMAD.U32 R104, RZ, RZ, UR37 ;  /* 0x00000025ff687e24 */ /* 0x000fe4000f8e00ff */
[----:B------:R-:W-:Y:S01]  /*b490*/  FMUL.FTZ R154, R130, UR5 ;  /* 0x00000005829a7c20 */ /* 0x000fe20008410000 */
[----:B------:R-:W0:Y:S01]  /*b4a0*/  MUFU.TANH R129, R129 ;  /* 0x0000008100817308 */ /* 0x000e220000002400 */
[----:B------:R-:W-:Y:S01]  /*b4b0*/  HGMMA.64x128x16.F32.BF16 R24, R148, gdesc[UR4].tnspB, R24, gsb0 ;  /* 0x41e0000494187df0 */ /* 0x000fe20008001818 */
[----:B------:R-:W-:Y:S01]  /*b4c0*/  UIADD3 UR6, UR4, 0x180, URZ ;  /* 0x0000018004067890 */ /* 0x000fe2000fffe03f */
[----:B------:R-:W-:Y:S01]  /*b4d0*/  @!P1 LEA R101, R104, UR38, 0x3 ;  /* 0x0000002668659c11 */ /* 0x000fe2000f8e18ff */
[----:B------:R-:W-:-:S04]  /*b4e0*/  UMOV UR7, 0x40000040 ;  /* 0x4000004000077882 */ /* 0x000fc80000000000 */
[----:B------:R-:W0:Y:S01]  /*b4f0*/  MUFU.TANH R152, R152 ;  /* 0x0000009800987308 */ /* 0x000e220000002400 */
[----:B------:R-:W-:-:S05]  /*b500*/  @!P1 VIADD R101, R101, 0x2a840 ;  /* 0x0002a84065659836 */ /* 0x000fca0000000000 */
[----:B------:R-:W-:Y:S02]  /*b510*/  @!P1 PRMT R102, RZ, 0x654, R101 ;  /* 0x00000654ff669816 */ /* 0x000fe40000000065 */
[----:B------:R-:W0:Y:S08]  /*b520*/  MUFU.TANH R154, R154 ;  /* 0x0000009a009a7308 */ /* 0x000e300000002400 */
[----:B------:R-:W0:Y:S08]  /*b530*/  MUFU.TANH R156, R156 ;  /* 0x0000009c009c7308 */ /* 0x000e300000002400 */
[----:B------:R-:W0:Y:S08]  /*b540*/  MUFU.TANH R132, R132 ;  /* 0x0000008400847308 */ /* 0x000e300000002400 */
[----:B------:R-:W0:Y:S08]  /*b550*/  MUFU.TANH R133, R133 ;  /* 0x0000008500857308 */ /* 0x000e300000002400 */
[----:B------:R0:W0:Y:S01]  /*b560*/  MUFU.TANH R101, R134 ;  /* 0x0000008600657308 */ /* 0x0000220000002400 */
[----:B------:R-:W-:-:S02]  /*b570*/  WARPGROUP.DEPBAR.LE gsb0, 0x0 ;  /* 0x00008000000079c5 */ /* 0x000fc40000010000 */
[----:B------:R-:W-:Y:S01]  /*b580*/  WARPGROUP.ARRIVE ;  /* 0x00000000000079c5 */ /* 0x000fe20000000000 */
[----:B------:R-:W-:Y:S01]  /*b590*/  FMUL.FTZ R148, R126, UR5 ;  /* 0x000000057e947c20 */ /* 0x000fe20008410000 */
[----:B------:R-:W-:-:S04]  /*b5a0*/  FMUL.FTZ R150, R127, UR5 ;  /* 0x000000057f967c20 */ /* 0x000fc80008410000 */
[----:B------:R-:W-:Y:S01]  /*b5b0*/  HGMMA.64x128x16.F32.BF16 R24, R144, gdesc[UR4].tnspB, R24, gsb0 ;  /* 0x41e0000490187df0 */ /* 0x000fe20008001818 */
[----:B------:R-:W-:Y:S01]  /*b5c0*/  UIADD3 UR6, UR4, 0x200, URZ ;  /* 0x0000020004067890 */ /* 0x000fe2000fffe03f */
[----:B------:R-:W0:Y:S01]  /*b5d0*/  MUFU.TANH R148, R148 ;  /* 0x0000009400947308 */ /* 0x000e220000002400 */
[----:B------:R-:W-:-:S07]  /*b5e0*/  UMOV UR7, 0x40000040 ;  /* 0x4000004000077882 */ /* 0x000fce0000000000 */
[----:B------:R-:W0:Y:S01]  /*b5f0*/  MUFU.TANH R150, R150 ;  /* 0x0000009600967308 */ /* 0x000e220000002400 */
[----:B------:R-:W-:Y:S02]  /*b600*/  WARPGROUP.DEPBAR.LE gsb0, 0x0 ;  /* 0x00008000000079c5 */ /* 0x000fe40000010000 */
        /* <DEDUP_REMOVED lines=11> */
[----:B------:R-:W-:Y:S01]  /*b6c0*/  FMUL.FTZ R142, R119, UR5 ;  /* 0x00000005778e7c20 */ /* 0x000fe20008410000 */
[----:B------:R-:W-:Y:S02]  /*b6d0*/  VIADD R105, R121, 0x1 ;  /* 0x0000000179697836 */ /* 0x000fe40000000000 */
[----:B------:R0:W0:Y:S01]  /*b6e0*/  MUFU.TANH R119, R124 ;  /* 0x0000007c00777308 */ /* 0x0000220000002400 */
[----:B------:R-:W-:Y:S01]  /*b6f0*/  HGMMA.64x128x16.F32.BF16 R24, R136, gdesc[UR4].tnspB, R24, gsb0 ;  /* 0x41e0000488187df0 */ /* 0x000fe20008001818 */
[----:B------:R-:W-:-:S04]  /*b700*/  IMAD R105, R18, -0x2, R105 ;  /* 0xfffffffe12697824 */ /* 0x000fc800078e0269 */
[C---:B------:R-:W-:Y:S02]  /*b710*/  VIADD R130, R105.reuse, 0xffffffff ;  /* 0xffffffff69827836 */ /* 0x040fe40000000000 */
[----:B------:R-:W0:Y:S01]  /*b720*/  MUFU.TANH R140, R140 ;  /* 0x0000008c008c7308 */ /* 0x000e220000002400 */
[----:B------:R-:W-:-:S05]  /*b730*/  IADD3 R104, R105, -UR50, R16 ;  /* 0x8000003269687c10 */ /* 0x000fca000fffe010 */
[C---:B------:R-:W-:Y:S02]  /*b740*/  VIADD R123, R104.reuse, UR54 ;  /* 0x00000036687b7c36 */ /* 0x040fe40008000000 */
[----:B------:R-:W0:Y:S01]  /*b750*/  MUFU.TANH R142, R142 ;  /* 0x0000008e008e7308 */ /* 0x000e220000002400 */
[----:B------:R-:W-:Y:S02]  /*b760*/  VIADD R127, R104, UR51 ;  /* 0x00000033687f7c36 */ /* 0x000fe40008000000 */
[--C-:B-----5:R-:W-:Y:S02]  /*b770*/  IMAD.IADD R113, R123, 0x1, R116.reuse ;  /* 0x000000017b717824 */ /* 0x120fe400078e0274 */
[----:B------:R-:W-:Y:S01]  /*b780*/  IMAD.IADD R115, R127, 0x1, R116 ;  /* 0x000000017f737824 */ /* 0x000fe200078e0274 */
[----:B------:R-:W-:Y:S02]  /*b790*/  WARPGROUP.DEPBAR.LE gsb0, 0x0 ;  /* 0x00008000000079c5 */ /* 0x000fe40000010000 */
[----:B------:R5:W-:Y:S01]  /*b7a0*/  @!P1 SYNCS.ARRIVE.TRANS64.RED.A1T0 RZ, [R102+URZ], RZ ;  /* 0x000000ff66ff99a7 */ /* 0x000be2000810043f */
[----:B------:R-:W-:Y:S01]  /*b7b0*/  ISETP.GE.AND P1, PT, R10, 0x1, PT ;  /* 0x000000010a00780c */ /* 0x000fe20003f26270 */
[----:B-----5:R-:W-:-:S06]  /*b7c0*/  FMUL.FTZ R102, R135, UR5 ;  /* 0x0000000587667c20 */ /* 0x020fcc0008410000 */
[----:B------:R-:W0:Y:S06]  /*b7d0*/  MUFU.TANH R102, R102 ;  /* 0x0000006600667308 */ /* 0x000e2c0000002400 */
[----:B-1234-:R-:W-:Y:S05]  /*b7e0*/  @!P1 BRA `(.L_x_1148) ;  /* 0x0000000000549947 */ /* 0x01efea0003800000 */
[----:B------:R-:W-:Y:S01]  /*b7f0*/  IADD3 R117, R16, -UR50, R116 ;  /* 0x8000003210757c10 */ /* 0x000fe2000fffe074 */
        /* <DEDUP_REMOVED lines=11> */
.L_x_1150:
[----:B------:R-:W-:-:S05]  /*b8b0*/  IMAD.U32 R116, RZ, RZ, UR39 ;  /* 0x00000027ff747e24 */ /* 0x000fca000f8e00ff */
[----:B------:R-:W-:-:S13]  /*b8c0*/  ISETP.NE.AND P1, PT, R116, 0x1, PT ;  /* 0x000000017400780c */ /* 0x000fda0003f25270 */
[----:B------:R-:W1:Y:S02]  /*b8d0*/  @P1 LDC.64 R104, c[0x0][0x9e8] ;  /* 0x00027a00ff681b82 */ /* 0x000e640000000a00 */
[----:B-1----:R-:W-:-:S05]  /*b8e0*/  @P1 IMAD.HI.U32 R104, R117, R104, RZ ;  /* 0x0000006875681227 */ /* 0x002fca00078e00ff */
[----:B------:R-:W-:-:S07]  /*b8f0*/  @P1 SHF.R.U32.HI R117, RZ, R105, R104 ;  /* 0x00000069ff751219 */ /* 0x000fce0000011668 */
.L_x_1151:
[----:B------:R-:W-:Y:S05]  /*b900*/  BSYNC B0 ;  /* 0x0000000000007941 */ /* 0x000fea0003800000 */
.L_x_1149:
[----:B------:R-:W-:-:S05]  /*b910*/  IMAD R104, R117, R116, R130 ;  /* 0x0000007475687224 */ /* 0x000fca00078e0282 */
[----:B------:R-:W-:Y:S02]  /*b920*/  VIADDMNMX R113, R104, R116, R113, PT ;  /* 0x0000007468717246 */ /* 0x000fe40003800171 */
[----:B------:R-:W-:-:S07]  /*b930*/  VIMNMX R115, R115, R104, !PT ;  /* 0x0000006873737248 */ /* 0x000fce0007fe0100 */
.L_x_1148:
[C---:B------:R-:W-:Y:S02]  /*b940*/  ISETP.GE.AND P1, PT, R121.reuse, 0x2, PT ;  /* 0x000000027900780c */ /* 0x040fe40003f26270 */
[----:B------:R-:W-:Y:S02]  /*b950*/  ISETP.GE.AND P4, PT, R121, 0xa, PT ;  /* 0x0000000a7900780c */ /* 0x000fe40003f86270 */
[----:B------:R-:W-:Y:S02]  /*b960*/  ISETP.GT.AND P2, PT, R115, 0x1, !P1 ;  /* 0x000000017300780c */ /* 0x000fe40004f44270 */
[----:B------:R-:W-:Y:S02]  /*b970*/  P2R R105, PR, RZ, 0x10 ;  /* 0x00000010ff697803 */ /* 0x000fe40000000000 */
[----:B------:R-:W-:Y:S02]  /*b980*/  ISETP.LT.OR P3, PT, R113, 0x2, P2 ;  /* 0x000000027100780c */ /* 0x000fe40001761670 */
[----:B------:R-:W-:-:S02]  /*b990*/  ISETP.GE.AND P2, PT, R121, 0x9, PT ;  /* 0x000000097900780c */ /* 0x000fc40003f46270 */
[----:B------:R-:W-:Y:S02]  /*b9a0*/  FSEL R180, R89, -INF , !P3 ;  /* 0xff80000059b47808 */ /* 0x000fe40005800000 */
[----:B------:R-:W-:-:S04]  /*b9b0*/  ISETP.GT.AND P3, PT, R115, 0x8, !P2 ;  /* 0x000000087300780c */ /* 0x000fc80005764270 */
[----:B------:R-:W-:-:S04]  /*b9c0*/  ISETP.LT.OR P3, PT, R113, 0x9, P3 ;  /* 0x000000097100780c */ /* 0x000fc80001f61670 */
[----:B0-----:R-:W-:Y:S02]  /*b9d0*/  FSEL R184, R92, -INF , !P3 ;  /* 0xff8000005cb87808 */ /* 0x001fe40005800000 */
        /* <DEDUP_REMOVED lines=81> */
[----:B------:R-:W-:-:S04]  /*bef0*/  ISETP.LT.OR P3, PT, R113, 0x4a, P3 ;  /* 0x0000004a7100780c */ /* 0x000fc80001f61670 */
[----:B------:R-:W-:Y:S02]  /*bf00*/  FSEL R108, R125, -INF , !P3 ;  /* 0xff8000007d6c7808 */ /* 0x000fe40005800000 */
[----:B------:R-:W-:-:S04]  /*bf10*/  ISETP.GE.AND P3, PT, R121, 0x51, PT ;  /* 0x000000517900780c */ /* 0x000fc80003f66270 */
[----:B------:R-:W-:-:S04]  /*bf20*/  ISETP.GT.AND P4, PT, R115, 0x50, !P3 ;  /* 0x000000507300780c */ /* 0x000fc80005f84270 */
[----:B------:R-:W-:-:S04]  /*bf30*/  ISETP.LT.OR P4, PT, R113, 0x51, P4 ;  /* 0x000000517100780c */ /* 0x000fc80002781670 */
[----:B------:R-:W-:Y:S02]  /*bf40*/  FSEL R106, R128, -INF , !P4 ;  /* 0xff800000806a7808 */ /* 0x000fe40006000000 */
[----:B------:R-:W-:Y:S01]  /*bf50*/  ISETP.GE.AND P4, PT, R121, 0x52, PT ;  /* 0x000000527900780c */ /* 0x000fe20003f86270 */
[----:B------:R-:W0:Y:S03]  /*bf60*/  SHFL.IDX PT, R128, R111, 0x1, 0x1c1f ;  /* 0x003c1f006f807f89 */ /* 0x000e2600000e0000 */
[----:B------:R-:W-:-:S04]  /*bf70*/  ISETP.GT.AND P5, PT, R115, 0x51, !P4 ;  /* 0x000000517300780c */ /* 0x000fc800067a4270 */
[----:B------:R-:W-:-:S04]  /*bf80*/  ISETP.LT.OR P5, PT, R113, 0x52, P5 ;  /* 0x000000527100780c */ /* 0x000fc80002fa1670 */
[----:B------:R-:W-:Y:S02]  /*bf90*/  FSEL R96, R129, -INF , !P5 ;  /* 0xff80000081607808 */ /* 0x000fe40006800000 */
[----:B------:R-:W-:-:S04]  /*bfa0*/  ISETP.GE.AND P5, PT, R121, 0x59, PT ;  /* 0x000000597900780c */ /* 0x000fc80003fa6270 */
[----:B------:R-:W-:-:S04]  /*bfb0*/  ISETP.GT.AND P6, PT, R115, 0x58, !P5 ;  /* 0x000000587300780c */ /* 0x000fc80006fc4270 */
[----:B------:R-:W-:Y:S01]  /*bfc0*/  ISETP.LT.OR P6, PT, R113, 0x59, P6 ;  /* 0x000000597100780c */ /* 0x000fe200037c1670 */
[----:B0-----:R-:W-:-:S03]  /*bfd0*/  IMAD.IADD R89, R127, 0x1, R128 ;  /* 0x000000017f597824 */ /* 0x001fc600078e0280 */
[----:B------:R-:W-:Y:S02]  /*bfe0*/  FSEL R92, R132, -INF , !P6 ;  /* 0xff800000845c7808 */ /* 0x000fe40007000000 */
[----:B------:R-:W-:-:S04]  /*bff0*/  ISETP.GE.AND P6, PT, R121, 0x1, PT ;  /* 0x000000017900780c */ /* 0x000fc80003fc6270 */
[----:B------:R-:W-:Y:S02]  /*c000*/  P2R R103, PR, RZ, 0x40 ;  /* 0x00000040ff677803 */ /* 0x000fe40000000000 */
[----:B------:R-:W-:-:S04]  /*c010*/  ISETP.GT.AND P6, PT, R115, RZ, !P6 ;  /* 0x000000ff7300720c */ /* 0x000fc800077c4270 */
[----:B------:R-:W-:-:S04]  /*c020*/  ISETP.LT.OR P6, PT, R113, 0x1, P6 ;  /* 0x000000017100780c */ /* 0x000fc800037c1670 */
[----:B------:R-:W-:Y:S01]  /*c030*/  FSEL R188, R7, -INF , !P6 ;  /* 0xff80000007bc7808 */ /* 0x000fe20007000000 */
[----:B------:R-:W-:Y:S01]  /*c040*/  IMAD.IADD R7, R123, 0x1, R128 ;  /* 0x000000017b077824 */ /* 0x000fe200078e0280 */
[----:B------:R-:W-:-:S04]  /*c050*/  ISETP.GE.AND P6, PT, R121, 0x5a, PT ;  /* 0x0000005a7900780c */ /* 0x000fc80003fc6270 */
[----:B------:R-:W-:Y:S02]  /*c060*/  P2R R121, PR, RZ, 0x40 ;  /* 0x00000040ff797803 */ /* 0x000fe40000000000 */
[----:B------:R-:W-:-:S04]  /*c070*/  ISETP.GT.AND P6, PT, R115, 0x59, !P6 ;  /* 0x000000597300780c */ /* 0x000fc800077c4270 */
[----:B------:R-:W-:-:S04]  /*c080*/  ISETP.LT.OR P6, PT, R113, 0x5a, P6 ;  /* 0x0000005a7100780c */ /* 0x000fc800037c1670 */
[----:B------:R-:W-:Y:S02]  /*c090*/  FSEL R104, R133, -INF , !P6 ;  /* 0xff80000085687808 */ /* 0x000fe40007000000 */
[----:B------:R-:W-:-:S13]  /*c0a0*/  ISETP.GE.AND P6, PT, R10, 0x1, PT ;  /* 0x000000010a00780c */ /* 0x000fda0003fc6270 */
[----:B------:R-:W-:Y:S05]  /*c0b0*/  @!P6 BRA `(.L_x_1152) ;  /* 0x000000000054e947 */ /* 0x000fea0003800000 */
[----:B------:R-:W-:Y:S01]  /*c0c0*/  IADD3 R93, R16, -UR50, R128 ;  /* 0x80000032105d7c10 */ /* 0x000fe2000fffe080 */
        /* <DEDUP_REMOVED lines=11> */
.L_x_1154:
[----:B------:R-:W-:-:S05]  /*c180*/  IMAD.U32 R97, RZ, RZ, UR39 ;  /* 0x00000027ff617e24 */ /* 0x000fca000f8e00ff */
[----:B------:R-:W-:-:S13]  /*c190*/  ISETP.NE.AND P6, PT, R97, 0x1, PT ;  /* 0x000000016100780c */ /* 0x000fda0003fc5270 */
[----:B------:R-:W0:Y:S02]  /*c1a0*/  @P6 LDC.64 R128, c[0x0][0x9e8] ;  /* 0x00027a00ff806b82 */ /* 0x000e240000000a00 */
[----:B0-----:R-:W-:-:S05]  /*c1b0*/  @P6 IMAD.HI.U32 R128, R93, R128, RZ ;  /* 0x000000805d806227 */ /* 0x001fca00078e00ff */
[----:B------:R-:W-:-:S07]  /*c1c0*/  @P6 SHF.R.U32.HI R93, RZ, R129, R128 ;  /* 0x00000081ff5d6219 */ /* 0x000fce0000011680 */
.L_x_1155:
[----:B------:R-:W-:Y:S05]  /*c1d0*/  BSYNC B0 ;  /* 0x0000000000007941 */ /* 0x000fea0003800000 */
.L_x_1153:
[----:B------:R-:W-:-:S05]  /*c1e0*/  IMAD R128, R93, R97, R130 ;  /* 0x000000615d807224 */ /* 0x000fca00078e0282 */
[----:B------:R-:W-:Y:S02]  /*c1f0*/  VIADDMNMX R7, R128, R97, R7, PT ;  /* 0x0000006180077246 */ /* 0x000fe40003800107 */
[----:B------:R-:W-:-:S07]  /*c200*/  VIMNMX R89, R89, R128, !PT ;  /* 0x0000008059597248 */ /* 0x000fce0007fe0100 */
.L_x_1152:
[----:B------:R-:W-:Y:S01]  /*c210*/  ISETP.GT.AND P1, PT, R89, 0x1, !P1 ;  /* 0x000000015900780c */ /* 0x000fe20004f24270 */
[----:B------:R-:W-:Y:S01]  /*c220*/  UMOV UR7, UR36 ;  /* 0x0000002400077c82 */ /* 0x000fe20008000000 */
[----:B------:R-:W-:Y:S01]  /*c230*/  ISETP.NE.AND P6, PT, R136, RZ, PT ;  /* 0x000000ff8800720c */ /* 0x000fe20003fc5270 */
[----:B------:R-:W-:Y:S01]  /*c240*/  UMOV UR4, UR37 ;  /* 0x0000002500047c82 */ /* 0x000fe20008000000 */
[----:B------:R-:W-:Y:S02]  /*c250*/  ISETP.LT.OR P1, PT, R7, 0x2, P1 ;  /* 0x000000020700780c */ /* 0x000fe40000f21670 */
[----:B------:R-:W-:Y:S02]  /*c260*/  ISETP.GT.AND P2, PT, R89, 0x8, !P2 ;  /* 0x000000085900780c */ /* 0x000fe40005744270 */
[----:B------:R-:W-:Y:S02]  /*c270*/  FSEL R136, R2, -INF , !P1 ;  /* 0xff80000002887808 */ /* 0x000fe40004800000 */
[----:B------:R-:W-:-:S02]  /*c280*/  ISETP.NE.AND P1, PT, R105, RZ, PT ;  /* 0x000000ff6900720c */ /* 0x000fc40003f25270 */
[----:B------:R-:W-:Y:S02]  /*c290*/  ISETP.LT.OR P2, PT, R7, 0x9, P2 ;  /* 0x000000090700780c */ /* 0x000fe40001741670 */
[----:B------:R-:W-:Y:S02]  /*c2a0*/  ISETP.GT.AND P1, PT, R89, 0x9, !P1 ;  /* 0x000000095900780c */ /* 0x000fe40004f24270 */
[----:B------:R-:W-:Y:S02]  /*c2b0*/  FSEL R2, R8, -INF , !P2 ;  /* 0xff80000008027808 */ /* 0x000fe40005000000 */
        /* <DEDUP_REMOVED lines=88> */
[----:B------:R-:W-:-:S04]  /*c840*/  ISETP.GT.AND P1, PT, R89, 0x40, !P1 ;  /* 0x000000405900780c */ /* 0x000fc80004f24270 */
        /* <DEDUP_REMOVED lines=27> */
[--C-:B------:R-:W-:Y:S01]  /*ca00*/  FFMA.FTZ R103, R152, R11, -R111.reuse ;  /* 0x0000000b98677223 */ /* 0x100fe2000001086f */
[----:B------:R-:W-:Y:S01]  /*ca10*/  FSEL R152, R101, -INF , !P5 ;  /* 0xff80000065987808 */ /* 0x000fe20006800000 */
[----:B------:R0:W-:Y:S01]  /*ca20*/  MUFU.EX2 R15, R0 ;  /* 0x00000000000f7308 */ /* 0x0001e20000000800 */
[----:B------:R-:W-:Y:S01]  /*ca30*/  FMNMX.FTZ R91, R134, R91, !PT ;  /* 0x0000005b865b7209 */ /* 0x000fe20007810000 */
[-CC-:B------:R-:W-:Y:S01]  /*ca40*/  FFMA.FTZ R89, R126, R11.reuse, -R111.reuse ;  /* 0x0000000b7e597223 */ /* 0x180fe2000001086f */
[----:B------:R-:W-:Y:S01]  /*ca50*/  FSEL R126, R102, -INF , !P2 ;  /* 0xff800000667e7808 */ /* 0x000fe20005000000 */
[--C-:B------:R-:W-:Y:S01]  /*ca60*/  FFMA.FTZ R101, R118, R11, -R111.reuse ;  /* 0x0000000b76657223 */ /* 0x100fe2000001086f */
[----:B------:R-:W-:Y:S01]  /*ca70*/  FMNMX.FTZ R91, R14, R91, !PT ;  /* 0x0000005b0e5b7209 */ /* 0x000fe20007810000 */
[-CC-:B------:R-:W-:Y:S01]  /*ca80*/  FFMA.FTZ R180, R180, R11.reuse, -R111.reuse ;  /* 0x0000000bb4b47223 */ /* 0x180fe2000001086f */
[----:B------:R-:W-:Y:S01]  /*ca90*/  FSEL R109, R8, RZ, P1 ;  /* 0x000000ff086d7208 */ /* 0x000fe20000800000 */
[--C-:B------:R-:W-:Y:S01]  /*caa0*/  FFMA.FTZ R184, R184, R11, -R111.reuse ;  /* 0x0000000bb8b87223 */ /* 0x100fe2000001086f */
[----:B------:R-:W-:Y:S01]  /*cab0*/  FMNMX.FTZ R93, R132, R91, !PT ;  /* 0x0000005b845d7209 */ /* 0x000fe20007810000 */
[-CC-:B0-----:R-:W-:Y:S01]  /*cac0*/  FFMA.FTZ R0, R174, R11.reuse, -R111.reuse ;  /* 0x0000000bae007223 */ /* 0x181fe2000001086f */
        /* <DEDUP_REMOVED lines=18> */
[----:B------:R-:W-:-:S02]  /*cbf0*/  FMNMX.FTZ R95, R94, R95, !PT ;  /* 0x0000005f5e5f7209 */ /* 0x000fc40007810000 */
[----:B------:R-:W-:Y:S02]  /*cc00*/  LOP3.LUT P6, RZ, R173, 0x7f, RZ, 0xc0, !PT ;  /* 0x0000007fadff7812 */ /* 0x000fe400078cc0ff */
[----:B------:R-:W-:-:S03]  /*cc10*/  FMNMX.FTZ R95, R88, R95, !PT ;  /* 0x0000005f585f7209 */ /* 0x000fc60007810000 */
[----:B------:R-:W-:Y:S01]  /*cc20*/  MUFU.EX2 R91, R184 ;  /* 0x000000b8005b7308 */ /* 0x000fe20000000800 */
[----:B------:R-:W-:-:S04]  /*cc30*/  FMNMX.FTZ R95, R98, R95, !PT ;  /* 0x0000005f625f7209 */ /* 0x000fc80007810000 */
[----:B------:R-:W-:-:S03]  /*cc40*/  FMNMX.FTZ R97, R138, R95, !PT ;  /* 0x0000005f8a617209 */ /* 0x000fc60007810000 */
[----:B------:R-:W-:Y:S01]  /*cc50*/  MUFU.EX2 R95, R0 ;  /* 0x00000000005f7308 */ /* 0x000fe20000000800 */
[----:B------:R-:W-:-:S04]  /*cc60*/  FMNMX.FTZ R97, R100, R97, !PT ;  /* 0x0000006164617209 */ /* 0x000fc80007810000 */
[----:B------:R-:W-:-:S03]  /*cc70*/  FMNMX.FTZ R97, R142, R97, !PT ;  /* 0x000000618e617209 */ /* 0x000fc60007810000 */
[----:B------:R-:W0:Y:S01]  /*cc80*/  MUFU.EX2 R182, R182 ;  /* 0x000000b600b67308 */ /* 0x000e220000000800 */
[----:B------:R-:W-:-:S04]  /*cc90*/  FMNMX.FTZ R97, R144, R97, !PT ;  /* 0x0000006190617209 */ /* 0x000fc80007810000 */
[----:B------:R-:W-:-:S03]  /*cca0*/  FMNMX.FTZ R99, R146, R97, !PT ;  /* 0x0000006192637209 */ /* 0x000fc60007810000 */
[----:B------:R1:W-:Y:S01]  /*ccb0*/  MUFU.EX2 R97, R103 ;  /* 0x0000006700617308 */ /* 0x0003e20000000800 */
[----:B------:R-:W-:-:S04]  /*ccc0*/  FMNMX.FTZ R99, R148, R99, !PT ;  /* 0x0000006394637209 */ /* 0x000fc80007810000 */
[----:B------:R-:W-:-:S03]  /*ccd0*/  FMNMX.FTZ R99, R150, R99, !PT ;  /* 0x0000006396637209 */ /* 0x000fc60007810000 */
[----:B------:R-:W-:Y:S01]  /*cce0*/  MUFU.EX2 R93, R178 ;  /* 0x000000b2005d7308 */ /* 0x000fe20000000800 */
[----:B------:R-:W-:Y:S01]  /*ccf0*/  FMNMX.FTZ R99, R154, R99, !PT ;  /* 0x000000639a637209 */ /* 0x000fe20007810000 */
[----:B-1----:R-:W-:Y:S01]  /*cd00*/  FFMA.FTZ R103, R114, R11, -R111 ;  /* 0x0000000b72677223 */ /* 0x002fe2000001086f */
[----:B0-----:R-:W-:Y:S02]  /*cd10*/  F2FP.BF16.F32.PACK_AB R158, R182, R91 ;  /* 0x0000005bb69e723e */ /* 0x001fe400000010ff */
[----:B------:R-:W-:-:S03]  /*cd20*/  FMNMX.FTZ R99, R156, R99, !PT ;  /* 0x000000639c637209 */ /* 0x000fc60007810000 */
[----:B------:R-:W-:Y:S01]  /*cd30*/  MUFU.EX2 R176, R176 ;  /* 0x000000b000b07308 */ /* 0x000fe20000000800 */
[----:B------:R-:W-:-:S04]  /*cd40*/  FMNMX.FTZ R99, R152, R99, !PT ;  /* 0x0000006398637209 */ /* 0x000fc80007810000 */
[----:B------:R-:W-:Y:S01]  /*cd50*/  FMNMX.FTZ R0, R126, R99, !PT ;  /* 0x000000637e007209 */ /* 0x000fe20007810000 */
[-CC-:B------:R-:W-:Y:S01]  /*cd60*/  FFMA.FTZ R99, R116, R11.reuse, -R111.reuse ;  /* 0x0000000b74637223 */ /* 0x180fe2000001086f */
[----:B------:R-:W-:Y:S01]  /*cd70*/  FFMA.FTZ R116, R124, R11, -R111 ;  /* 0x0000000b7c747223 */ /* 0x000fe2000001086f */
[----:B------:R-:W-:Y:S02]  /*cd80*/  MUFU.EX2 R174, R174 ;  /* 0x000000ae00ae7308 */ /* 0x000fe40000000800 */
[----:B------:R-:W0:Y:S06]  /*cd90*/  SHFL.BFLY PT, R7, R0, 0x2, 0x1f ;  /* 0x0c401f0000077f89 */ /* 0x000e2c00000e0000 */
[----:B------:R-:W-:Y:S08]  /*cda0*/  MUFU.EX2 R140, R140 ;  /* 0x0000008c008c7308 */ /* 0x000ff00000000800 */
[----:B------:R-:W-:Y:S08]  /*cdb0*/  MUFU.EX2 R89, R89 ;  /* 0x0000005900597308 */ /* 0x000ff00000000800 */
[----:B------:R-:W-:Y:S01]  /*cdc0*/  MUFU.EX2 R102, R102 ;  /* 0x0000006600667308 */ /* 0x000fe20000000800 */
[----:B0-----:R-:W-:-:S05]  /*cdd0*/  FMNMX.FTZ R7, R0, R7, !PT ;  /* 0x0000000700077209 */ /* 0x001fca0007810000 */
[----:B------:R-:W0:Y:S02]  /*cde0*/  SHFL.BFLY PT, R0, R7, 0x1, 0x1f ;  /* 0x0c201f0007007f89 */ /* 0x000e2400000e0000 */
[----:B------:R-:W-:Y:S08]  /*cdf0*/  MUFU.EX2 R99, R99 ;  /* 0x0000006300637308 */ /* 0x000ff00000000800 */
[----:B------:R-:W-:Y:S08]  /*ce00*/  MUFU.EX2 R116, R116 ;  /* 0x0000007400747308 */ /* 0x000ff00000000800 */
[----:B------:R-:W-:Y:S01]  /*ce10*/  MUFU.EX2 R101, R101 ;  /* 0x0000006500657308 */ /* 0x000fe20000000800 */
[----:B0-----:R-:W-:Y:S01]  /*ce20*/  FMNMX.FTZ R7, R7, R0, !PT ;  /* 0x0000000007077209 */ /* 0x001fe20007810000 */
[----:B------:R-:W-:Y:S01]  /*ce30*/  FADD.FTZ R0, -R109, R12 ;  /* 0x0000000c6d007221 */ /* 0x000fe20000010100 */
[----:B------:R-:W-:-:S05]  /*ce40*/  FFMA.FTZ R109, R104, R11, -R111 ;  /* 0x0000000b686d7223 */ /* 0x000fca000001086f */
[----:B------:R-:W-:Y:S01]  /*ce50*/  MUFU.EX2 R118, R118 ;  /* 0x0000007600767308 */ /* 0x000fe20000000800 */
[C---:B------:R-:W-:Y:S01]  /*ce60*/  FSETP.NEU.FTZ.AND P1, PT, R7.reuse, -INF , PT ;  /* 0xff8000000700780b */ /* 0x040fe20003f3d000 */
[-C--:B------:R-:W-:Y:S01]  /*ce70*/  FMUL.FTZ R12, R7, R11.reuse ;  /* 0x0000000b070c7220 */ /* 0x080fe20000410000 */
[----:B------:R-:W-:-:S04]  /*ce80*/  FMUL.FTZ R0, R0, R11 ;  /* 0x0000000b00007220 */ /* 0x000fc80000410000 */
[----:B------:R-:W-:Y:S01]  /*ce90*/  FSEL R111, R12, RZ, P1 ;  /* 0x000000ff0c6f7208 */ /* 0x000fe20000800000 */
[----:B------:R-:W-:Y:S04]  /*cea0*/  MUFU.EX2 R103, R103 ;  /* 0x0000006700677308 */ /* 0x000fe80000000800 */
[-CC-:B------:R-:W-:Y:S01]  /*ceb0*/  FFMA.FTZ R159, R2, R11.reuse, -R111.reuse ;  /* 0x0000000b029f7223 */ /* 0x180fe2000001086f */
[----:B------:R-:W-:Y:S01]  /*cec0*/  FSEL R2, R7, RZ, P1 ;  /* 0x000000ff07027208 */ /* 0x000fe20000800000 */
[-CC-:B------:R-:W-:Y:S01]  /*ced0*/  FFMA.FTZ R157, R186, R11.reuse, -R111.reuse ;  /* 0x0000000bba9d7223 */ /* 0x180fe2000001086f */
[-CC-:B------:R-:W-:Y:S01]  /*cee0*/  FFMA.FTZ R12, R136, R11.reuse, -R111.reuse ;  /* 0x0000000b880c7223 */ /* 0x180fe2000001086f */
[----:B------:R-:W0:Y:S01]  /*cef0*/  MUFU.EX2 R0, R0 ;  /* 0x0000000000007308 */ /* 0x000e220000000800 */
[-C--:B------:R-:W-:Y:S01]  /*cf00*/  FFMA.FTZ R96, R134, R11.reuse, -R111 ;  /* 0x0000000b86607223 */ /* 0x080fe2000001086f */
[----:B------:R-:W-:Y:S01]  /*cf10*/  FADD.FTZ R2, -R2, R13 ;  /* 0x0000000d02027221 */ /* 0x000fe20000010100 */
[-CC-:B------:R-:W-:Y:S01]  /*cf20*/  FFMA.FTZ R153, R14, R11.reuse, -R111.reuse ;  /* 0x0000000b0e997223 */ /* 0x180fe2000001086f */
[-CC-:B------:R-:W-:Y:S01]  /*cf30*/  FFMA.FTZ R14, R132, R11.reuse, -R111.reuse ;  /* 0x0000000b840e7223 */ /* 0x180fe2000001086f */
[-CC-:B------:R-:W-:Y:S01]  /*cf40*/  FFMA.FTZ R155, R20, R11.reuse, -R111.reuse ;  /* 0x0000000b149b7223 */ /* 0x180fe2000001086f */
[-C--:B------:R-:W-:Y:S01]  /*cf50*/  FMUL.FTZ R2, R2, R11.reuse ;  /* 0x0000000b02027220 */ /* 0x080fe20000410000 */
        /* <DEDUP_REMOVED lines=12> */
[----:B------:R-:W-:Y:S01]  /*d020*/  FFMA.FTZ R144, R144, R11, -R111 ;  /* 0x0000000b90907223 */ /* 0x000fe2000001086f */
[----:B------:R-:W-:-:S02]  /*d030*/  IMAD.U32 R94, RZ, RZ, UR10 ;  /* 0x0000000aff5e7e24 */ /* 0x000fc4000f8e00ff */
[----:B------:R-:W-:Y:S01]  /*d040*/  FADD.FTZ R6, R180, R13 ;  /* 0x0000000db4067221 */ /* 0x000fe20000010000 */
[-CC-:B------:R-:W-:Y:S01]  /*d050*/  FFMA.FTZ R146, R146, R11.reuse, -R111.reuse ;  /* 0x0000000b92927223 */ /* 0x180fe2000001086f */
[-CC-:B------:R-:W-:Y:S01]  /*d060*/  FFMA.FTZ R148, R148, R11.reuse, -R111.reuse ;  /* 0x0000000b94947223 */ /* 0x180fe2000001086f */
[----:B------:R-:W0:Y:S01]  /*d070*/  MUFU.EX2 R12, R12 ;  /* 0x0000000c000c7308 */ /* 0x000e220000000800 */
[----:B------:R-:W-:Y:S01]  /*d080*/  FADD.FTZ R13, R91, R6 ;  /* 0x000000065b0d7221 */ /* 0x000fe20000010000 */
[----:B------:R-:W-:Y:S02]  /*d090*/  @!P6 VIADD R94, R94, 0x2a860 ;  /* 0x0002a8605e5ee836 */ /* 0x000fe40000000000 */
[----:B------:R-:W-:Y:S01]  /*d0a0*/  FFMA.FTZ R150, R150, R11, -R111 ;  /* 0x0000000b96967223 */ /* 0x000fe2000001086f */
[C---:B------:R-:W-:Y:S01]  /*d0b0*/  ISETP.GT.AND P1, PT, R9.reuse, R22, PT ;  /* 0x000000160900720c */ /* 0x040fe20003f24270 */
[----:B------:R-:W-:Y:S01]  /*d0c0*/  FADD.FTZ R6, R182, R13 ;  /* 0x0000000db6067221 */ /* 0x000fe20000010000 */
[----:B------:R-:W-:Y:S01]  /*d0d0*/  VIADD R9, R9, 0xffffffff ;  /* 0xffffffff09097836 */ /* 0x000fe20000000000 */
[----:B------:R-:W-:Y:S01]  /*d0e0*/  @!P6 PRMT R94, RZ, 0x654, R94 ;  /* 0x00000654ff5ee816 */ /* 0x000fe2000000005e */
[----:B------:R-:W2:Y:S01]  /*d0f0*/  MUFU.EX2 R159, R159 ;  /* 0x0000009f009f7308 */ /* 0x000ea20000000800 */
[----:B-1----:R-:W-:Y:S01]  /*d100*/  FFMA.FTZ R3, R2, R3, R157 ;  /* 0x0000000302037223 */ /* 0x002fe2000001009d */
[----:B------:R-:W-:Y:S01]  /*d110*/  FADD.FTZ R13, R93, R6 ;  /* 0x000000065d0d7221 */ /* 0x000fe20000010000 */
[----:B------:R1:W-:Y:S05]  /*d120*/  @!P6 SYNCS.ARRIVE.TRANS64.RED.A1T0 RZ, [R94+URZ], RZ ;  /* 0x000000ff5effe9a7 */ /* 0x0003ea000810043f */
[----:B------:R-:W3:Y:S01]  /*d130*/  MUFU.EX2 R96, R96 ;  /* 0x0000006000607308 */ /* 0x000ee20000000800 */
[C---:B0-----:R-:W-:Y:S01]  /*d140*/  FADD.FTZ R6, R12.reuse, R3 ;  /* 0x000000030c067221 */ /* 0x041fe20000010000 */
[----:B------:R-:W-:Y:S01]  /*d150*/  F2FP.BF16.F32.PACK_AB R157, R12, R157 ;  /* 0x0000009d0c9d723e */ /* 0x000fe200000010ff */
[----:B------:R-:W-:-:S05]  /*d160*/  IMAD.MOV.U32 R12, RZ, RZ, R8 ;  /* 0x000000ffff0c7224 */ /* 0x000fca00078e0008 */
[----:B------:R-:W0:Y:S01]  /*d170*/  MUFU.EX2 R153, R153 ;  /* 0x0000009900997308 */ /* 0x000e220000000800 */
[----:B--2---:R-:W-:-:S07]  /*d180*/  FADD.FTZ R3, R159, R6 ;  /* 0x000000069f037221 */ /* 0x004fce0000010000 */
[----:B------:R-:W2:Y:S01]  /*d190*/  MUFU.EX2 R14, R14 ;  /* 0x0000000e000e7308 */ /* 0x000ea20000000800 */
[C---:B---3--:R-:W-:Y:S01]  /*d1a0*/  FADD.FTZ R6, R96.reuse, R3 ;  /* 0x0000000360067221 */ /* 0x048fe20000010000 */
[----:B------:R-:W-:-:S06]  /*d1b0*/  F2FP.BF16.F32.PACK_AB R159, R96, R159 ;  /* 0x0000009f609f723e */ /* 0x000fcc00000010ff */
[----:B------:R3:W-:Y:S01]  /*d1c0*/  MUFU.EX2 R104, R88 ;  /* 0x0000005800687308 */ /* 0x0007e20000000800 */
[----:B0-----:R-:W-:-:S07]  /*d1d0*/  FADD.FTZ R3, R153, R6 ;  /* 0x0000000699037221 */ /* 0x001fce0000010000 */
[----:B------:R-:W0:Y:S01]  /*d1e0*/  MUFU.EX2 R155, R155 ;  /* 0x0000009b009b7308 */ /* 0x000e220000000800 */
[----:B---3--:R-:W-:Y:S01]  /*d1f0*/  FADD.FTZ R88, R176, R13 ;  /* 0x0000000db0587221 */ /* 0x008fe20000010000 */
[C---:B--2---:R-:W-:Y:S01]  /*d200*/  FADD.FTZ R6, R14.reuse, R3 ;  /* 0x000000030e067221 */ /* 0x044fe20000010000 */
[----:B------:R-:W-:Y:S02]  /*d210*/  F2FP.BF16.F32.PACK_AB R153, R14, R153 ;  /* 0x000000990e99723e */ /* 0x000fe400000010ff */
[----:B------:R-:W-:-:S03]  /*d220*/  FADD.FTZ R13, R95, R88 ;  /* 0x000000585f0d7221 */ /* 0x000fc60000010000 */
[----:B------:R-:W2:Y:S01]  /*d230*/  MUFU.EX2 R20, R20 ;  /* 0x0000001400147308 */ /* 0x000ea20000000800 */
[----:B------:R-:W-:-:S04]  /*d240*/  FADD.FTZ R88, R174, R13 ;  /* 0x0000000dae587221 */ /* 0x000fc80000010000 */
[----:B------:R-:W-:-:S03]  /*d250*/  FADD.FTZ R13, R97, R88 ;  /* 0x00000058610d7221 */ /* 0x000fc60000010000 */
[----:B------:R-:W3:Y:S01]  /*d260*/  MUFU.EX2 R149, R149 ;  /* 0x0000009500957308 */ /* 0x000ee20000000800 */
[----:B------:R-:W-:Y:S01]  /*d270*/  FADD.FTZ R88, R140, R13 ;  /* 0x0000000d8c587221 */ /* 0x000fe20000010000 */
[----:B0-----:R-:W-:-:S03]  /*d280*/  FADD.FTZ R3, R155, R6 ;  /* 0x000000069b037221 */ /* 0x001fc60000010000 */
[----:B------:R-:W-:-:S03]  /*d290*/  FADD.FTZ R13, R89, R88 ;  /* 0x00000058590d7221 */ /* 0x000fc60000010000 */
[----:B------:R-:W0:Y:S01]  /*d2a0*/  MUFU.EX2 R90, R90 ;  /* 0x0000005a005a7308 */ /* 0x000e220000000800 */
[----:B--2---:R-:W-:Y:S01]  /*d2b0*/  FADD.FTZ R6, R20, R3 ;  /* 0x0000000314067221 */ /* 0x004fe20000010000 */
[----:B------:R-:W-:Y:S01]  /*d2c0*/  FADD.FTZ R88, R102, R13 ;  /* 0x0000000d66587221 */ /* 0x000fe20000010000 */
[----:B------:R-:W-:-:S03]  /*d2d0*/  F2FP.BF16.F32.PACK_AB R155, R20, R155 ;  /* 0x0000009b149b723e */ /* 0x000fc600000010ff */
[----:B------:R-:W-:Y:S02]  /*d2e0*/  FADD.FTZ R3, R99, R88 ;  /* 0x0000005863037221 */ /* 0x000fe40000010000 */
[----:B------:R-:W2:Y:S01]  /*d2f0*/  MUFU.EX2 R151, R151 ;  /* 0x0000009700977308 */ /* 0x000ea20000000800 */
[----:B---3--:R-:W-:Y:S01]  /*d300*/  FADD.FTZ R13, R149, R6 ;  /* 0x00000006950d7221 */ /* 0x008fe20000010000 */
[----:B------:R-:W-:Y:S01]  /*d310*/  FADD.FTZ R6, R116, R3 ;  /* 0x0000000374067221 */ /* 0x000fe20000010000 */
[--C-:B------:R-:W-:Y:S01]  /*d320*/  FFMA.FTZ R3, R154, R11, -R111.reuse ;  /* 0x0000000b9a037223 */ /* 0x100fe2000001086f */
[----:B------:R-:W-:Y:S02]  /*d330*/  F2FP.BF16.F32.PACK_AB R154, R174, R95 ;  /* 0x0000005fae9a723e */ /* 0x000fe400000010ff */
[----:B------:R-:W-:Y:S01]  /*d340*/  FADD.FTZ R113, R101, R6 ;  /* 0x0000000665717221 */ /* 0x000fe20000010000 */
[-C--:B------:R-:W-:Y:S01]  /*d350*/  FFMA.FTZ R6, R156, R11.reuse, -R111 ;  /* 0x0000000b9c067223 */ /* 0x080fe2000001086f */
[----:B------:R-:W3:Y:S01]  /*d360*/  MUFU.EX2 R145, R98 ;  /* 0x0000006200917308 */ /* 0x000ee20000000800 */
[----:B0-----:R-:W-:Y:S01]  /*d370*/  FADD.FTZ R88, R90, R13 ;  /* 0x0000000d5a587221 */ /* 0x001fe20000010000 */
[----:B-1----:R-:W-:Y:S01]  /*d380*/  FADD.FTZ R94, R118, R113 ;  /* 0x00000071765e7221 */ /* 0x002fe20000010000 */
[-CC-:B------:R-:W-:Y:S01]  /*d390*/  FFMA.FTZ R13, R152, R11.reuse, -R111.reuse ;  /* 0x0000000b980d7223 */ /* 0x180fe2000001086f */
[----:B------:R-:W-:Y:S01]  /*d3a0*/  FFMA.FTZ R111, R126, R11, -R111 ;  /* 0x0000000b7e6f7223 */ /* 0x000fe2000001086f */
[----:B------:R-:W-:Y:S01]  /*d3b0*/  F2FP.BF16.F32.PACK_AB R156, R180, R15 ;  /* 0x0000000fb49c723e */ /* 0x000fe200000010ff */
[----:B------:R-:W-:Y:S01]  /*d3c0*/  FADD.FTZ R113, R103, R94 ;  /* 0x0000005e67717221 */ /* 0x000fe20000010000 */
[----:B------:R-:W-:Y:S01]  /*d3d0*/  F2FP.BF16.F32.PACK_AB R152, R176, R93 ;  /* 0x0000005db098723e */ /* 0x000fe200000010ff */
[----:B------:R-:W0:Y:S01]  /*d3e0*/  MUFU.EX2 R110, R138 ;  /* 0x0000008a006e7308 */ /* 0x000e220000000800 */
[----:B--2---:R-:W-:Y:S01]  /*d3f0*/  FADD.FTZ R88, R151, R88 ;  /* 0x0000005897587221 */ /* 0x004fe20000010000 */
[----:B------:R-:W-:-:S02]  /*d400*/  F2FP.BF16.F32.PACK_AB R149, R90, R149 ;  /* 0x000000955a95723e */ /* 0x000fc400000010ff */
[C---:B------:R-:W-:Y:S01]  /*d410*/  F2FP.BF16.F32.PACK_AB R151, R104.reuse, R151 ;  /* 0x000000976897723e */ /* 0x040fe200000010ff */
[----:B------:R-:W-:-:S03]  /*d420*/  FADD.FTZ R88, R104, R88 ;  /* 0x0000005868587221 */ /* 0x000fc60000010000 */
[----:B------:R-:W1:Y:S01]  /*d430*/  MUFU.EX2 R147, R100 ;  /* 0x0000006400937308 */ /* 0x000e620000000800 */
[----:B---3--:R-:W-:-:S07]  /*d440*/  FADD.FTZ R88, R145, R88 ;  /* 0x0000005891587221 */ /* 0x008fce0000010000 */
[----:B------:R-:W2:Y:S01]  /*d450*/  MUFU.EX2 R98, R142 ;  /* 0x0000008e00627308 */ /* 0x000ea20000000800 */
[C---:B0-----:R-:W-:Y:S01]  /*d460*/  FADD.FTZ R88, R110.reuse, R88 ;  /* 0x000000586e587221 */ /* 0x041fe20000010000 */
[----:B------:R-:W-:-:S06]  /*d470*/  F2FP.BF16.F32.PACK_AB R145, R110, R145 ;  /* 0x000000916e91723e */ /* 0x000fcc00000010ff */
[----:B------:R0:W3:Y:S01]  /*d480*/  MUFU.EX2 R141, R144 ;  /* 0x00000090008d7308 */ /* 0x0000e20000000800 */
[----:B-1----:R-:W-:-:S07]  /*d490*/  FADD.FTZ R88, R147, R88 ;  /* 0x0000005893587221 */ /* 0x002fce0000010000 */
[----:B------:R-:W1:Y:S01]  /*d4a0*/  MUFU.EX2 R112, R112 ;  /* 0x0000007000707308 */ /* 0x000e620000000800 */
[----:B--2---:R-:W-:Y:S01]  /*d4b0*/  FADD.FTZ R88, R98, R88 ;  /* 0x0000005862587221 */ /* 0x004fe20000010000 */
[----:B0-----:R-:W-:Y:S02]  /*d4c0*/  F2FP.BF16.F32.PACK_AB R144, R116, R99 ;  /* 0x000000637490723e */ /* 0x001fe400000010ff */
[----:B------:R-:W-:-:S04]  /*d4d0*/  F2FP.BF16.F32.PACK_AB R147, R98, R147 ;  /* 0x000000936293723e */ /* 0x000fc800000010ff */
[----:B------:R0:W2:Y:S01]  /*d4e0*/  MUFU.EX2 R100, R146 ;  /* 0x0000009200647308 */ /* 0x0000a20000000800 */
[----:B---3--:R-:W-:-:S07]  /*d4f0*/  FADD.FTZ R88, R141, R88 ;  /* 0x000000588d587221 */ /* 0x008fce0000010000 */
[----:B------:R-:W3:Y:S01]  /*d500*/  MUFU.EX2 R105, R105 ;  /* 0x0000006900697308 */ /* 0x000ee20000000800 */
[----:B-1----:R-:W-:Y:S01]  /*d510*/  FADD.FTZ R94, R112, R113 ;  /* 0x00000071705e7221 */ /* 0x002fe20000010000 */
[----:B0-----:R-:W-:-:S06]  /*d520*/  F2FP.BF16.F32.PACK_AB R146, R118, R101 ;  /* 0x000000657692723e */ /* 0x001fcc00000010ff */
[----:B------:R0:W1:Y:S01]  /*d530*/  MUFU.EX2 R143, R148 ;  /* 0x00000094008f7308 */ /* 0x0000620000000800 */
[C---:B--2---:R-:W-:Y:S01]  /*d540*/  FADD.FTZ R88, R100.reuse, R88 ;  /* 0x0000005864587221 */ /* 0x044fe20000010000 */
[----:B------:R-:W-:-:S06]  /*d550*/  F2FP.BF16.F32.PACK_AB R141, R100, R141 ;  /* 0x0000008d648d723e */ /* 0x000fcc00000010ff */
[----:B------:R-:W2:Y:S01]  /*d560*/  MUFU.EX2 R108, R108 ;  /* 0x0000006c006c7308 */ /* 0x000ea20000000800 */
[----:B---3--:R-:W-:Y:S01]  /*d570*/  FADD.FTZ R15, R105, R94 ;  /* 0x0000005e690f7221 */ /* 0x008fe20000010000 */
[----:B0-----:R-:W-:Y:S02]  /*d580*/  F2FP.BF16.F32.PACK_AB R148, R140, R97 ;  /* 0x000000618c94723e */ /* 0x001fe400000010ff */
[----:B------:R-:W-:-:S04]  /*d590*/  F2FP.BF16.F32.PACK_AB R140, R112, R103 ;  /* 0x00000067708c723e */ /* 0x000fc800000010ff */
[----:B------:R0:W3:Y:S01]  /*d5a0*/  MUFU.EX2 R114, R150 ;  /* 0x0000009600727308 */ /* 0x0000e20000000800 */
[----:B-1----:R-:W-:-:S07]  /*d5b0*/  FADD.FTZ R88, R143, R88 ;  /* 0x000000588f587221 */ /* 0x002fce0000010000 */
[----:B------:R-:W1:Y:S01]  /*d5c0*/  MUFU.EX2 R106, R106 ;  /* 0x0000006a006a7308 */ /* 0x000e620000000800 */
[----:B0-----:R-:W-:Y:S01]  /*d5d0*/  F2FP.BF16.F32.PACK_AB R150, R102, R89 ;  /* 0x000000596696723e */ /* 0x001fe200000010ff */
[C---:B--2---:R-:W-:Y:S01]  /*d5e0*/  FADD.FTZ R15, R108.reuse, R15 ;  /* 0x0000000f6c0f7221 */ /* 0x044fe20000010000 */
[----:B------:R-:W-:-:S05]  /*d5f0*/  F2FP.BF16.F32.PACK_AB R142, R108, R105 ;  /* 0x000000696c8e723e */ /* 0x000fca00000010ff */
        /* <DEDUP_REMOVED lines=11> */
[C---:B-1----:R-:W-:Y:S01]  /*d6b0*/  FADD.FTZ R88, R89.reuse, R88 ;  /* 0x0000005859587221 */ /* 0x042fe20000010000 */
[----:B------:R-:W-:-:S06]  /*d6c0*/  F2FP.BF16.F32.PACK_AB R137, R89, R137 ;  /* 0x000000895989723e */ /* 0x000fcc00000010ff */
[----:B------:R-:W1:Y:S01]  /*d6d0*/  MUFU.EX2 R111, R111 ;  /* 0x0000006f006f7308 */ /* 0x000e620000000800 */
[----:B0-----:R-:W-:-:S07]  /*d6e0*/  FADD.FTZ R94, R92, R3 ;  /* 0x000000035c5e7221 */ /* 0x001fce0000010000 */
[----:B------:R-:W0:Y:S01]  /*d6f0*/  MUFU.EX2 R109, R109 ;  /* 0x0000006d006d7308 */ /* 0x000e220000000800 */
[----:B--2---:R-:W-:Y:S01]  /*d700*/  FADD.FTZ R88, R13, R88 ;  /* 0x000000580d587221 */ /* 0x004fe20000010000 */
[----:B-1----:R-:W-:-:S03]  /*d710*/  F2FP.BF16.F32.PACK_AB R139, R111, R13 ;  /* 0x0000000d6f8b723e */ /* 0x002fc600000010ff */
[----:B------:R-:W-:Y:S01]  /*d720*/  FADD.FTZ R3, R111, R88 ;  /* 0x000000586f037221 */ /* 0x000fe20000010000 */
[----:B------:R-:W-:Y:S02]  /*d730*/  IMAD.MOV.U32 R13, RZ, RZ, R7 ;  /* 0x000000ffff0d7224 */ /* 0x000fe400078e0007 */
[C---:B0-----:R-:W-:Y:S01]  /*d740*/  FADD.FTZ R6, R109.reuse, R94 ;  /* 0x0000005e6d067221 */ /* 0x041fe20000010000 */
[----:B------:R-:W-:Y:S01]  /*d750*/  F2FP.BF16.F32.PACK_AB R138, R109, R92 ;  /* 0x0000005c6d8a723e */ /* 0x000fe200000010ff */
[----:B------:R-:W-:Y:S06]  /*d760*/  @P1 BRA `(.L_x_1156) ;  /* 0xffffffcc00301947 */ /* 0x000fec000383ffff */
.L_x_1139:
        /* <DEDUP_REMOVED lines=67> */
.L_x_1157:
[----:B------:R-:W-:Y:S01]  /*dba0*/  ULEA UR5, UR37, UR38, 0x3 ;  /* 0x0000002625057291 */ /* 0x000fe2000f8e183f */
[----:B------:R-:W-:-:S05]  /*dbb0*/  IMAD.U32 R0, RZ, RZ, UR36 ;  /* 0x00000024ff007e24 */ /* 0x000fca000f8e00ff */
[----:B------:R-:W-:-:S04]  /*dbc0*/  SHF.L.U32 R0, R0, 0x1f, RZ ;  /* 0x0000001f00007819 */ /* 0x000fc800000006ff */
[----:B------:R0:W1:Y:S01]  /*dbd0*/  SYNCS.PHASECHK.TRANS64.TRYWAIT P1, [UR5+0x2a850], R0 ;  /* 0x02a85000ff0075a7 */ /* 0x0000620008020145 */
[----:B------:R-:W-:Y:S05]  /*dbe0*/  @!P0 BRA `(.L_x_1158) ;  /* 0x0000000000048947 */ /* 0x000fea0003800000 */
[----:B------:R-:W-:Y:S01]  /*dbf0*/  BPT.TRAP 0x1 ;  /* 0x000000040000795c */ /* 0x000fe20000300000 */
.L_x_1158:
[----:B-1----:R-:W-:Y:S05]  /*dc00*/  @P1 BRA `(.L_x_1159) ;  /* 0x0000000000081947 */ /* 0x002fea0003800000 */
[----:B------:R-:W1:Y:S02]  /*dc10*/  SYNCS.PHASECHK.TRANS64.TRYWAIT P0, [UR5+0x2a850], R0 ;  /* 0x02a85000ff0075a7 */ /* 0x000e640008000145 */
[----:B-1----:R-:W-:Y:S05]  /*dc20*/  @!P0 BRA `(.L_x_1160) ;  /* 0x0000007400e88947 */ /* 0x002fea0003800000 */
.L_x_1159:
[----:B------:R-:W-:Y:S01]  /*dc30*/  UIADD3 UR38, UR38, 0x400, URZ ;  /* 0x0000040026267890 */ /* 0x000fe2000fffe03f */
[----:B------:R-:W-:Y:S01]  /*dc40*/  WARPGROUP.ARRIVE ;  /* 0x00000000000079c5 */ /* 0x000fe20000000000 */
[----:B------:R-:W-:Y:S01]  /*dc50*/  UMOV UR7, 0x40000040 ;  /* 0x4000004000077882 */ /* 0x000fe20000000000 */
[----:B-1----:R-:W1:Y:S01]  /*dc60*/  SHFL.BFLY PT, R5, R6, 0x2, 0x1f ;  /* 0x0c401f0006057f89 */ /* 0x002e6200000e0000 */
[----:B------:R-:W-:Y:S01]  /*dc70*/  USHF.R.U32.HI UR38, URZ, 0x4, UR38 ;  /* 0x000000043f267899 */ /* 0x000fe20008011626 */
[----:B------:R-:W-:Y:S02]  /*dc80*/  IMAD.MOV.U32 R89, RZ, RZ, -0x800000 ;  /* 0xff800000ff597424 */ /* 0x000fe400078e00ff */
[----:B0-----:R-:W0:Y:S01]  /*dc90*/  SHFL.BFLY PT, R0, R3, 0x2, 0x1f ;  /* 0x0c401f0003007f89 */ /* 0x001e2200000e0000 */
[----:B------:R-:W-:Y:S01]  /*dca0*/  ULOP3.LUT UR38, UR38, 0x3fff, URZ, 0xc0, !UPT ;  /* 0x00003fff26267892 */ /* 0x000fe2000f8ec03f */
[----:B------:R-:W-:Y:S01]  /*dcb0*/  IMAD.MOV.U32 R88, RZ, RZ, -0x800000 ;  /* 0xff800000ff587424 */ /* 0x000fe200078e00ff */
[----:B------:R-:W2:Y:S02]  /*dcc0*/  S2R R13, SR_TID.X ;  /* 0x00000000000d7919 */ /* 0x000ea40000002100 */
[----:B------:R-:W-:Y:S01]  /*dcd0*/  ULOP3.LUT UR4, UR38, 0x3000000, URZ, 0xfc, !UPT ;  /* 0x0300000026047892 */ /* 0x000fe2000f8efc3f */
[----:B------:R-:W-:-:S03]  /*dce0*/  VIADD R165, R165, 0x1 ;  /* 0x00000001a5a57836 */ /* 0x000fc60000000000 */
[----:B------:R-:W-:Y:S02]  /*dcf0*/  UIMAD UR4, UR37, 0x600, UR4 ;  /* 0x00000600250478a4 */ /* 0x000fe4000f8e0204 */
[----:B------:R-:W-:-:S04]  /*dd00*/  UIADD3 UR37, UR37, 0x1, URZ ;  /* 0x0000000125257890 */ /* 0x000fc8000fffe03f */
[----:B------:R-:W-:Y:S01]  /*dd10*/  UISETP.NE.AND UP0, UPT, UR37, 0x2, UPT ;  /* 0x000000022500788c */ /* 0x000fe2000bf05270 */
[----:B------:R-:W-:Y:S02]  /*dd20*/  UMOV UR6, UR4 ;  /* 0x0000000400067c82 */ /* 0x000fe40008000000 */
[----:B------:R-:W-:Y:S01]  /*dd30*/  HGMMA.64x128x16.F32.BF16 R24, R156, gdesc[UR4].tnspB, R24, gsb0 ;  /* 0x41e000049c187df0 */ /* 0x000fe20008001818 */
[----:B------:R-:W-:Y:S01]  /*dd40*/  UIADD3 UR6, UR4, 0x80, URZ ;  /* 0x0000008004067890 */ /* 0x000fe2000fffe03f */
[----:B-1----:R-:W-:Y:S01]  /*dd50*/  FADD.FTZ R5, R5, R6 ;  /* 0x0000000605057221 */ /* 0x002fe20000010000 */
[----:B------:R-:W-:Y:S01]  /*dd60*/  UMOV UR7, 0x40000040 ;  /* 0x4000004000077882 */ /* 0x000fe20000000000 */
[----:B------:R-:W-:Y:S01]  /*dd70*/  USEL UR37, UR37, URZ, UP0 ;  /* 0x0000003f25257287 */ /* 0x000fe20008000000 */
[----:B0-----:R-:W-:Y:S02]  /*dd80*/  FADD.FTZ R2, R0, R3 ;  /* 0x0000000300027221 */ /* 0x001fe40000010000 */
[----:B------:R-:W0:Y:S04]  /*dd90*/  SHFL.BFLY PT, R0, R5, 0x1, 0x1f ;  /* 0x0c201f0005007f89 */ /* 0x000e2800000e0000 */
[----:B------:R-:W1:Y:S01]  /*dda0*/  SHFL.BFLY PT, R9, R2, 0x1, 0x1f ;  /* 0x0c201f0002097f89 */ /* 0x000e6200000e0000 */
[----:B--2---:R-:W-:Y:S01]  /*ddb0*/  LOP3.LUT P2, RZ, R13, 0x7f, RZ, 0xc0, !PT ;  /* 0x0000007f0dff7812 */ /* 0x004fe2000784c0ff */
[----:B0-----:R-:W-:Y:S01]  /*ddc0*/  FADD.FTZ R10, R5, R0 ;  /* 0x00000000050a7221 */ /* 0x001fe20000010000 */
[----:B------:R-:W-:-:S02]  /*ddd0*/  IMAD.MOV.U32 R0, RZ, RZ, RZ ;  /* 0x000000ffff007224 */ /* 0x000fc400078e00ff */
[----:B-1----:R-:W-:Y:S02]  /*dde0*/  FADD.FTZ R12, R2, R9 ;  /* 0x00000009020c7221 */ /* 0x002fe40000010000 */
[----:B------:R-:W-:Y:S01]  /*ddf0*/  FSETP.NE.FTZ.AND P0, PT, R10, RZ, PT ;  /* 0x000000ff0a00720b */ /* 0x000fe20003f15000 */
[----:B------:R-:W-:Y:S02]  /*de00*/  IMAD.U32 R2, RZ, RZ, UR5 ;  /* 0x00000005ff027e24 */ /* 0x000fe4000f8e00ff */
[----:B------:R-:W-:Y:S01]  /*de10*/  IMAD.MOV.U32 R9, RZ, RZ, RZ ;  /* 0x000000ffff097224 */ /* 0x000fe200078e00ff */
[----:B------:R-:W-:-:S03]  /*de20*/  FSETP.NE.FTZ.AND P1, PT, R12, RZ, PT ;  /* 0x000000ff0c00720b */ /* 0x000fc60003f35000 */
[----:B------:R-:W-:-:S05]  /*de30*/  @!P2 VIADD R2, R2, 0x2a860 ;  /* 0x0002a8600202a836 */ /* 0x000fca0000000000 */
[----:B------:R-:W-:Y:S01]  /*de40*/  @!P2 PRMT R2, RZ, 0x654, R2 ;  /* 0x00000654ff02a816 */ /* 0x000fe20000000002 */
[----:B------:R-:W0:Y:S01]  /*de50*/  @P0 MUFU.LG2 R4, R10 ;  /* 0x0000000a00040308 */ /* 0x000e220000000c00 */
[----:B------:R-:W-:-:S03]  /*de60*/  @P0 FMUL.FTZ R3, R11, 0.69314718246459960938 ;  /* 0x3f3172180b030820 */ /* 0x000fc60000410000 */
[----:B------:R-:W-:-:S04]  /*de70*/  @P1 FMUL.FTZ R11, R11, 0.69314718246459960938 ;  /* 0x3f3172180b0b1820 */ /* 0x000fc80000410000 */
[----:B------:R-:W1:Y:S08]  /*de80*/  @P1 MUFU.LG2 R6, R12 ;  /* 0x0000000c00061308 */ /* 0x000e700000000c00 */
[----:B------:R-:W2:Y:S01]  /*de90*/  @P0 MUFU.RCP R0, R10 ;  /* 0x0000000a00000308 */ /* 0x000ea20000001000 */
[----:B0-----:R-:W-:-:S04]  /*dea0*/  @P0 FMUL.FTZ R4, R4, 0.69314718246459960938 ;  /* 0x3f31721804040820 */ /* 0x001fc80000410000 */
[----:B------:R-:W-:Y:S01]  /*deb0*/  @P0 FFMA.FTZ R89, R3, R8, R4 ;  /* 0x0000000803590223 */ /* 0x000fe20000010004 */
[----:B------:R-:W-:Y:S02]  /*dec0*/  PLOP3.LUT P0, PT, PT, PT, PT, 0x8, 0x0 ;  /* 0x000000000000781c */ /* 0x000fe40003f0e170 */
[----:B------:R-:W0:Y:S01]  /*ded0*/  @P1 MUFU.RCP R9, R12 ;  /* 0x0000000c00091308 */ /* 0x000e220000001000 */
        /* <DEDUP_REMOVED lines=22> */
[----:B------:R-:W-:Y:S01]  /*e040*/  UMOV UR7, 0x40000040 ;  /* 0x4000004000077882 */ /* 0x000fe20000000000 */
[----:B------:R-:W-:-:S04]  /*e050*/  USEL UR4, URZ, 0x1, UP0 ;  /* 0x000000013f047887 */ /* 0x000fc80008000000 */
[----:B------:R-:W-:Y:S01]  /*e060*/  ULOP3.LUT UR36, UR36, UR4, URZ, 0x3c, !UPT ;  /* 0x0000000424247292 */ /* 0x000fe2000f8e3c3f */
[----:B------:R-:W-:Y:S02]  /*e070*/  WARPGROUP.DEPBAR.LE gsb0, 0x0 ;  /* 0x00008000000079c5 */ /* 0x000fe40000010000 */
[----:B------:R-:W-:-:S06]  /*e080*/  WARPGROUP.ARRIVE ;  /* 0x00000000000079c5 */ /* 0x000fcc0000000000 */
[----:B------:R-:W-:Y:S03]  /*e090*/  HGMMA.64x128x16.F32.BF16 R24, R136, gdesc[UR4].tnspB, R24, gsb0 ;  /* 0x41e0000488187df0 */ /* 0x000fe60008001818 */
[----:B------:R-:W-:Y:S02]  /*e0a0*/  WARPGROUP.DEPBAR.LE gsb0, 0x0 ;  /* 0x00008000000079c5 */ /* 0x000fe40000010000 */
[----:B------:R1:W-:Y:S01]  /*e0b0*/  @!P2 SYNCS.ARRIVE.TRANS64.RED.A1T0 RZ, [R2+URZ], RZ ;  /* 0x000000ff02ffa9a7 */ /* 0x0003e2000810043f */
[-C--:B--2---:R-:W-:Y:S01]  /*e0c0*/  FMUL.FTZ R90, R44, R0.reuse ;  /* 0x000000002c5a7220 */ /* 0x084fe20000410000 */
        /* <DEDUP_REMOVED lines=62> */
[----:B-1----:R-:W-:-:S07]  /*e4b0*/  FMUL.FTZ R87, R87, R9 ;  /* 0x0000000957577220 */ /* 0x002fce0000410000 */
.L_x_1090:
[----:B------:R-:W0:Y:S01]  /*e4c0*/  S2R R5, SR_CgaCtaId ;  /* 0x0000000000057919 */ /* 0x000e220000008800 */
[----:B------:R-:W-:Y:S01]  /*e4d0*/  MOV R16, 0x400 ;  /* 0x0000040000107802 */ /* 0x000fe20000000f00 */
[----:B------:R-:W-:Y:S01]  /*e4e0*/  BSSY B0, `(.L_x_1161) ;  /* 0x00001c7000007945 */ /* 0x000fe20003800000 */
[----:B------:R-:W-:Y:S02]  /*e4f0*/  BAR.SYNC.DEFER_BLOCKING 0x5, 0x180 ;  /* 0x0146000000007b1d */ /* 0x000fe40000010000 */
[----:B0-----:R-:W-:-:S05]  /*e500*/  LEA R16, R5, R16, 0x18 ;  /* 0x0000001005107211 */ /* 0x001fca00078ec0ff */
[----:B------:R0:W1:Y:S01]  /*e510*/  LDS R0, [R16+0x2a8d0] ;  /* 0x02a8d00010007984 */ /* 0x0000620000000800 */
[----:B------:R-:W-:Y:S06]  /*e520*/  BAR.ARV 0x4, 0x180 ;  /* 0x0106000000007b1d */ /* 0x000fec0000002000 */
[----:B------:R-:W-:Y:S05]  /*e530*/  @P0 BRA `(.L_x_1162) ;  /* 0x0000001000b00947 */ /* 0x000fea0003800000 */
[----:B------:R-:W2:Y:S01]  /*e540*/  S2R R5, SR_SWINHI ;  /* 0x0000000000057919 */ /* 0x000ea20000002f00 */
[----:B------:R-:W3:Y:S01]  /*e550*/  LDC R22, c[0x0][0xbe8] ;  /* 0x0002fa00ff167b82 */ /* 0x000ee20000000800 */
[----:B------:R-:W-:Y:S01]  /*e560*/  SHF.R.S32.HI R54, RZ, 0x1f, R163 ;  /* 0x0000001fff367819 */ /* 0x000fe200000114a3 */
[----:B------:R-:W-:Y:S01]  /*e570*/  IMAD R9, R164, 0x40, R23 ;  /* 0x00000040a4097824 */ /* 0x000fe200078e0217 */
[----:B------:R-:W-:Y:S01]  /*e580*/  ULDC.64 UR4, c[0x0][0xb90] ;  /* 0x0002e40000047ab9 */ /* 0x000fe20000000a00 */
[----:B------:R-:W-:Y:S01]  /*e590*/  F2FP.BF16.F32.PACK_AB R6, R29, R6 ;  /* 0x000000061d06723e */ /* 0x000fe200000010ff */
[----:B------:R-:W-:Y:S01]  /*e5a0*/  IMAD.WIDE.U32 R10, R163, UR4, RZ ;  /* 0x00000004a30a7c25 */ /* 0x000fe2000f8e00ff */
[----:B------:R-:W-:Y:S01]  /*e5b0*/  F2FP.BF16.F32.PACK_AB R7, R7, R30 ;  /* 0x0000001e0707723e */ /* 0x000fe200000010ff */
[----:B------:R-:W-:Y:S01]  /*e5c0*/  ULDC UR6, c[0x0][0xa88] ;  /* 0x0002a20000067ab9 */ /* 0x000fe20000000800 */
[----:B------:R-:W-:Y:S01]  /*e5d0*/  SHF.R.S32.HI R112, RZ, 0x1f, R161 ;  /* 0x0000001fff707819 */ /* 0x000fe200000114a1 */
[----:B------:R-:W-:Y:S01]  /*e5e0*/  IMAD R2, R54, UR4, RZ ;  /* 0x0000000436027c24 */ /* 0x000fe2000f8e02ff */
[----:B------:R-:W-:Y:S01]  /*e5f0*/  F2FP.BF16.F32.PACK_AB R80, R81, R80 ;  /* 0x000000505150723e */ /* 0x000fe200000010ff */
[----:B------:R-:W-:Y:S01]  /*e600*/  ULDC.64 UR8, c[0x0][0x208] ;  /* 0x0000820000087ab9 */ /* 0x000fe20000000a00 */
[----:B------:R-:W-:Y:S01]  /*e610*/  F2FP.BF16.F32.PACK_AB R81, R83, R82 ;  /* 0x000000525351723e */ /* 0x000fe200000010ff */
[----:B------:R-:W-:Y:S01]  /*e620*/  IMAD R13, R163, UR5, R2 ;  /* 0x00000005a30d7c24 */ /* 0x000fe2000f8e0202 */
[----:B------:R-:W-:Y:S01]  /*e630*/  ULDC.64 UR4, c[0x0][0xb98] ;  /* 0x0002e60000047ab9 */ /* 0x000fe20000000a00 */
[----:B------:R-:W-:-:S02]  /*e640*/  F2FP.BF16.F32.PACK_AB R82, R85, R84 ;  /* 0x000000545552723e */ /* 0x000fc400000010ff */
[----:B------:R-:W-:Y:S01]  /*e650*/  IMAD.IADD R11, R11, 0x1, R13 ;  /* 0x000000010b0b7824 */ /* 0x000fe200078e020d */
[----:B------:R-:W-:Y:S01]  /*e660*/  F2FP.BF16.F32.PACK_AB R83, R87, R86 ;  /* 0x000000565753723e */ /* 0x000fe200000010ff */
[----:B------:R-:W-:Y:S01]  /*e670*/  IMAD.WIDE.U32 R10, R161, UR4, R10 ;  /* 0x00000004a10a7c25 */ /* 0x000fe2000f8e000a */
[----:B------:R-:W-:Y:S02]  /*e680*/  MOV R34, R16 ;  /* 0x0000001000227202 */ /* 0x000fe40000000f00 */
[----:B--2---:R-:W-:-:S03]  /*e690*/  MOV R35, R5 ;  /* 0x0000000500237202 */ /* 0x004fc60000000f00 */
[----:B------:R-:W-:-:S04]  /*e6a0*/  IMAD.WIDE R4, R169, 0x2, R34 ;  /* 0x00000002a9047825 */ /* 0x000fc800078e0222 */
[----:B------:R-:W-:Y:S01]  /*e6b0*/  IMAD.WIDE R34, R9, 0x2, R34 ;  /* 0x0000000209227825 */ /* 0x000fe200078e0222 */
[C---:B------:R-:W-:Y:S02]  /*e6c0*/  IADD3 R73, P1, R4.reuse, 0x4040, RZ ;  /* 0x0000404004497810 */ /* 0x040fe40007f3e0ff */
[C---:B------:R-:W-:Y:S02]  /*e6d0*/  IADD3 R43, P0, R4.reuse, 0x4060, RZ ;  /* 0x00004060042b7810 */ /* 0x040fe40007f1e0ff */
[----:B------:R-:W-:Y:S01]  /*e6e0*/  IADD3 R47, P2, R4, 0x4020, RZ ;  /* 0x00004020042f7810 */ /* 0x000fe20007f5e0ff */
[--C-:B------:R-:W-:Y:S01]  /*e6f0*/  IMAD.X R41, RZ, RZ, R5.reuse, P1 ;  /* 0x000000ffff297224 */ /* 0x100fe200008e0605 */
[----:B---3--:R-:W-:Y:S02]  /*e700*/  ISETP.NE.AND P1, PT, R22, 0x1, PT ;  /* 0x000000011600780c */ /* 0x008fe40003f25270 */
[----:B------:R-:W-:Y:S01]  /*e710*/  LOP3.LUT R42, R43, 0x380, RZ, 0xc0, !PT ;  /* 0x000003802b2a7812 */ /* 0x000fe200078ec0ff */
[----:B------:R-:W-:Y:S01]  /*e720*/  IMAD.X R39, RZ, RZ, R5, P2 ;  /* 0x000000ffff277224 */ /* 0x000fe200010e0605 */
[----:B------:R-:W-:-:S02]  /*e730*/  LOP3.LUT R9, R4, 0x380, RZ, 0xc0, !PT ;  /* 0x0000038004097812 */ /* 0x000fc400078ec0ff */
[C---:B------:R-:W-:Y:S02]  /*e740*/  IADD3 R33, P3, R4.reuse, 0x4000, RZ ;  /* 0x0000400004217810 */ /* 0x040fe40007f7e0ff */
[----:B------:R-:W-:Y:S02]  /*e750*/  IADD3 R21, P6, R4, 0x20, RZ ;  /* 0x0000002004157810 */ /* 0x000fe40007fde0ff */
[----:B------:R-:W-:Y:S01]  /*e760*/  LOP3.LUT R12, R47, 0x380, RZ, 0xc0, !PT ;  /* 0x000003802f0c7812 */ /* 0x000fe200078ec0ff */
[--C-:B------:R-:W-:Y:S01]  /*e770*/  IMAD.X R37, RZ, RZ, R5.reuse, P3 ;  /* 0x000000ffff257224 */ /* 0x100fe200018e0605 */
[----:B------:R-:W-:Y:S01]  /*e780*/  SHF.R.U64 R42, R42, 0x3, RZ ;  /* 0x000000032a2a7819 */ /* 0x000fe200000012ff */
[----:B------:R-:W2:Y:S01]  /*e790*/  @P1 LDC R72, c[0x0][0xbec] ;  /* 0x0002fb00ff481b82 */ /* 0x000ea20000000800 */
[----:B------:R-:W-:Y:S01]  /*e7a0*/  SHF.R.U64 R9, R9, 0x3, RZ ;  /* 0x0000000309097819 */ /* 0x000fe200000012ff */
[----:B------:R-:W-:Y:S01]  /*e7b0*/  IMAD.X R15, RZ, RZ, R5, P6 ;  /* 0x000000ffff0f7224 */ /* 0x000fe200030e0605 */
[----:B------:R-:W-:-:S02]  /*e7c0*/  LOP3.LUT R14, R73, 0x380, RZ, 0xc0, !PT ;  /* 0x00000380490e7812 */ /* 0x000fc400078ec0ff */
[----:B------:R-:W-:Y:S02]  /*e7d0*/  LOP3.LUT R8, R33, 0x380, RZ, 0xc0, !PT ;  /* 0x0000038021087812 */ /* 0x000fe400078ec0ff */
[----:B------:R-:W-:Y:S01]  /*e7e0*/  LOP3.LUT R2, R21, 0x380, RZ, 0xc0, !PT ;  /* 0x0000038015027812 */ /* 0x000fe200078ec0ff */
[----:B------:R-:W3:Y:S01]  /*e7f0*/  @P1 LDC R111, c[0x0][0xbf0] ;  /* 0x0002fc00ff6f1b82 */ /* 0x000ee20000000800 */
[C---:B------:R-:W-:Y:S02]  /*e800*/  IADD3 R31, P4, R4.reuse, 0x60, RZ ;  /* 0x00000060041f7810 */ /* 0x040fe40007f9e0ff */
[----:B------:R-:W-:Y:S02]  /*e810*/  IADD3 R25, P5, R4, 0x40, RZ ;  /* 0x0000004004197810 */ /* 0x000fe40007fbe0ff */
[----:B------:R-:W-:Y:S01]  /*e820*/  SHF.R.U64 R12, R12, 0x3, RZ ;  /* 0x000000030c0c7819 */ /* 0x000fe200000012ff */
[--C-:B------:R-:W-:Y:S01]  /*e830*/  IMAD.X R13, RZ, RZ, R5.reuse, P4 ;  /* 0x000000ffff0d7224 */ /* 0x100fe200020e0605 */
[----:B------:R-:W-:Y:S01]  /*e840*/  LOP3.LUT R42, R42, R43, RZ, 0x3c, !PT ;  /* 0x0000002b2a2a7212 */ /* 0x000fe200078e3cff */
[--C-:B------:R-:W-:Y:S01]  /*e850*/  IMAD.X R43, RZ, RZ, R5.reuse, P0 ;  /* 0x000000ffff2b7224 */ /* 0x100fe200000e0605 */
[----:B------:R-:W-:Y:S01]  /*e860*/  LOP3.LUT R4, R9, R4, RZ, 0x3c, !PT ;  /* 0x0000000409047212 */ /* 0x000fe200078e3cff */
[----:B------:R-:W-:Y:S01]  /*e870*/  IMAD.X R9, RZ, RZ, R5, P5 ;  /* 0x000000ffff097224 */ /* 0x000fe200028e0605 */
[----:B------:R-:W-:-:S02]  /*e880*/  SHF.R.U64 R14, R14, 0x3, RZ ;  /* 0x000000030e0e7819 */ /* 0x000fc400000012ff */
[----:B------:R-:W-:Y:S02]  /*e890*/  SHF.R.U64 R8, R8, 0x3, RZ ;  /* 0x0000000308087819 */ /* 0x000fe400000012ff */
[----:B------:R-:W-:Y:S02]  /*e8a0*/  SHF.R.U64 R2, R2, 0x3, RZ ;  /* 0x0000000302027819 */ /* 0x000fe400000012ff */
[----:B------:R-:W-:Y:S02]  /*e8b0*/  LOP3.LUT R38, R12, R47, RZ, 0x3c, !PT ;  /* 0x0000002f0c267212 */ /* 0x000fe400078e3cff */
[----:B------:R-:W-:Y:S02]  /*e8c0*/  LOP3.LUT R40, R14, R73, RZ, 0x3c, !PT ;  /* 0x000000490e287212 */ /* 0x000fe400078e3cff */
[----:B------:R-:W-:Y:S02]  /*e8d0*/  LOP3.LUT R36, R8, R33, RZ, 0x3c, !PT ;  /* 0x0000002108247212 */ /* 0x000fe400078e3cff */
[----:B------:R-:W-:-:S02]  /*e8e0*/  MOV R47, R4 ;  /* 0x00000004002f7202 */ /* 0x000fc40000000f00 */
[----:B------:R-:W-:Y:S02]  /*e8f0*/  LOP3.LUT R14, R2, R21, RZ, 0x3c, !PT ;  /* 0x00000015020e7212 */ /* 0x000fe400078e3cff */
[----:B------:R-:W-:Y:S02]  /*e900*/  LOP3.LUT R8, R31, 0x380, RZ, 0xc0, !PT ;  /* 0x000003801f087812 */ /* 0x000fe400078ec0ff */
[----:B------:R-:W-:Y:S02]  /*e910*/  F2FP.BF16.F32.PACK_AB R4, R98, R3 ;  /* 0x000000036204723e */ /* 0x000fe400000010ff */
[----:B------:R-:W-:Y:S02]  /*e920*/  LOP3.LUT R2, R25, 0x380, RZ, 0xc0, !PT ;  /* 0x0000038019027812 */ /* 0x000fe400078ec0ff */
[----:B------:R-:W-:Y:S01]  /*e930*/  MOV R98, R42 ;  /* 0x0000002a00627202 */ /* 0x000fe20000000f00 */
[----:B------:R-:W-:Y:S01]  /*e940*/  IMAD.IADD R43, R19, 0x1, R17 ;  /* 0x00000001132b7824 */ /* 0x000fe200078e0211 */
[----:B------:R-:W-:-:S02]  /*e950*/  SHF.R.U64 R8, R8, 0x3, RZ ;  /* 0x0000000308087819 */ /* 0x000fc400000012ff */
[----:B------:R-:W-:Y:S01]  /*e960*/  F2FP.BF16.F32.PACK_AB R5, R27, R108 ;  /* 0x0000006c1b05723e */ /* 0x000fe200000010ff */
[----:B------:R-:W-:Y:S01]  /*e970*/  BAR.SYNC.DEFER_BLOCKING 0x1, 0x100 ;  /* 0x0044000000007b1d */ /* 0x000fe20000010000 */
[----:B------:R-:W-:Y:S02]  /*e980*/  SHF.R.U64 R2, R2, 0x3, RZ ;  /* 0x0000000302027819 */ /* 0x000fe400000012ff */
[----:B------:R-:W-:Y:S01]  /*e990*/  MOV R108, R38 ;  /* 0x00000026006c7202 */ /* 0x000fe20000000f00 */
[----:B--2---:R-:W-:Y:S01]  /*e9a0*/  @P1 IMAD.HI.U32 R38, R43, R72, RZ ;  /* 0x000000482b261227 */ /* 0x004fe200078e00ff */
[----:B------:R-:W-:Y:S02]  /*e9b0*/  IADD3 R21, P5, R34, 0x2000, RZ ;  /* 0x0000200022157810 */ /* 0x000fe40007fbe0ff */
[----:B------:R-:W-:Y:S01]  /*e9c0*/  LOP3.LUT R12, R8, R31, RZ, 0x3c, !PT ;  /* 0x0000001f080c7212 */ /* 0x000fe200078e3cff */
[----:B------:R-:W-:Y:S01]  /*e9d0*/  IMAD.MOV.U32 R39, RZ, RZ, R43 ;  /* 0x000000ffff277224 */ /* 0x000fe200078e002b */
[----:B------:R-:W-:Y:S01]  /*e9e0*/  LOP3.LUT R8, R2, R25, RZ, 0x3c, !PT ;  /* 0x0000001902087212 */ /* 0x000fe200078e3cff */
[----:B------:R-:W-:Y:S01]  /*e9f0*/  IMAD.X R29, RZ, RZ, R35, P5 ;  /* 0x000000ffff1d7224 */ /* 0x000fe200028e0623 */
[----:B------:R-:W-:-:S02]  /*ea00*/  LOP3.LUT R28, R21, 0x380, RZ, 0xc0, !PT ;  /* 0x00000380151c7812 */ /* 0x000fc400078ec0ff */
[C---:B------:R-:W-:Y:S02]  /*ea10*/  IADD3 R25, P0, R34.reuse, 0x6000, RZ ;  /* 0x0000600022197810 */ /* 0x040fe40007f1e0ff */
[----:B---3--:R-:W-:Y:S02]  /*ea20*/  @P1 SHF.R.U32.HI R39, RZ, R111, R38 ;  /* 0x0000006fff271219 */ /* 0x008fe40000011626 */
[----:B------:R-:W-:Y:S02]  /*ea30*/  IADD3 R33, P6, R34, 0x1000, RZ ;  /* 0x0000100022217810 */ /* 0x000fe40007fde0ff */
[----:B------:R-:W-:Y:S02]  /*ea40*/  SHF.R.U64 R28, R28, 0x3, RZ ;  /* 0x000000031c1c7819 */ /* 0x000fe400000012ff */
[----:B------:R-:W-:Y:S02]  /*ea50*/  LOP3.LUT R24, R25, 0x380, RZ, 0xc0, !PT ;  /* 0x0000038019187812 */ /* 0x000fe400078ec0ff */
[----:B------:R-:W-:Y:S01]  /*ea60*/  MOV R109, R36 ;  /* 0x00000024006d7202 */ /* 0x000fe20000000f00 */
[----:B------:R2:W-:Y:S01]  /*ea70*/  STSM.16.M88.4 [R47], R4 ;  /* 0x000000042f007844 */ /* 0x0005e20000000200 */
[----:B------:R-:W-:Y:S01]  /*ea80*/  MOV R36, R14 ;  /* 0x0000000e00247202 */ /* 0x000fe20000000f00 */
[----:B------:R-:W-:Y:S01]  /*ea90*/  IMAD.MOV R15, RZ, RZ, -R39 ;  /* 0x000000ffff0f7224 */ /* 0x000fe200078e0a27 */
[----:B------:R-:W-:Y:S01]  /*eaa0*/  LOP3.LUT R32, R33, 0x380, RZ, 0xc0, !PT ;  /* 0x0000038021207812 */ /* 0x000fe200078ec0ff */
[----:B------:R-:W-:Y:S01]  /*eab0*/  IMAD.IADD R37, R168, 0x1, R17 ;  /* 0x00000001a8257824 */ /* 0x000fe200078e0211 */
[----:B------:R-:W-:Y:S01]  /*eac0*/  LOP3.LUT R28, R28, R21, RZ, 0x3c, !PT ;  /* 0x000000151c1c7212 */ /* 0x000fe200078e3cff */
[----:B------:R-:W-:Y:S01]  /*ead0*/  IMAD R15, R22, R15, R43 ;  /* 0x0000000f160f7224 */ /* 0x000fe200078e022b */
[----:B------:R-:W-:-:S02]  /*eae0*/  SHF.R.U64 R24, R24, 0x3, RZ ;  /* 0x0000000318187819 */ /* 0x000fc400000012ff */
[----:B------:R-:W-:Y:S02]  /*eaf0*/  IADD3 R21, P2, R34, 0x5000, RZ ;  /* 0x0000500022157810 */ /* 0x000fe40007f5e0ff */
[----:B------:R-:W-:Y:S02]  /*eb00*/  SHF.R.U64 R32, R32, 0x3, RZ ;  /* 0x0000000320207819 */ /* 0x000fe400000012ff */
[----:B------:R-:W-:Y:S01]  /*eb10*/  LOP3.LUT R24, R24, R25, RZ, 0x3c, !PT ;  /* 0x0000001918187212 */ /* 0x000fe200078e3cff */
[----:B------:R-:W-:Y:S01]  /*eb20*/  IMAD.X R25, RZ, RZ, R35, P0 ;  /* 0x000000ffff197224 */ /* 0x000fe200000e0623 */
[----:B------:R-:W-:Y:S01]  /*eb30*/  LOP3.LUT R20, R21, 0x380, RZ, 0xc0, !PT ;  /* 0x0000038015147812 */ /* 0x000fe200078ec0ff */
[----:B--2---:R-:W-:Y:S01]  /*eb40*/  IMAD R4, R112, UR4, RZ ;  /* 0x0000000470047c24 */ /* 0x004fe2000f8e02ff */
[----:B------:R-:W-:Y:S02]  /*eb50*/  LOP3.LUT R32, R32, R33, RZ, 0x3c, !PT ;  /* 0x0000002120207212 */ /* 0x000fe400078e3cff */
[----:B------:R-:W-:Y:S01]  /*eb60*/  SHF.R.S32.HI R5, RZ, 0x1f, R39 ;  /* 0x0000001fff057819 */ /* 0x000fe20000011427 */
[----:B------:R-:W-:Y:S01]  /*eb70*/  IMAD R4, R161, UR5, R4 ;  /* 0x00000005a1047c24 */ /* 0x000fe2000f8e0204 */
[----:B------:R-:W-:Y:S01]  /*eb80*/  IADD3 R10, P0, R39, R10, RZ ;  /* 0x0000000a270a7210 */ /* 0x000fe20007f1e0ff */
[----:B------:R-:W-:Y:S01]  /*eb90*/  ULDC.64 UR4, c[0x0][0xb88] ;  /* 0x0002e20000047ab9 */ /* 0x000fe20000000a00 */
[----:B------:R-:W-:-:S02]  /*eba0*/  MOV R110, R12 ;  /* 0x0000000c006e7202 */ /* 0x000fc40000000f00 */
[----:B------:R-:W-:Y:S02]  /*ebb0*/  IADD3 R33, P4, R34, 0x3000, RZ ;  /* 0x0000300022217810 */ /* 0x000fe40007f9e0ff */
[----:B------:R-:W-:Y:S02]  /*ebc0*/  SHF.R.S32.HI R12, RZ, 0x1f, R15 ;  /* 0x0000001fff0c7819 */ /* 0x000fe4000001140f */
[----:B------:R-:W-:Y:S01]  /*ebd0*/  SHF.R.U64 R20, R20, 0x3, RZ ;  /* 0x0000000314147819 */ /* 0x000fe200000012ff */
[----:B------:R-:W-:Y:S01]  /*ebe0*/  IMAD.X R27, RZ, RZ, R35, P4 ;  /* 0x000000ffff1b7224 */ /* 0x000fe200020e0623 */
[----:B------:R-:W-:Y:S02]  /*ebf0*/  IADD3.X R11, R5, R11, R4, P0, !PT ;  /* 0x0000000b050b7210 */ /* 0x000fe400007fe404 */
[----:B------:R-:W-:Y:S02]  /*ec00*/  LOP3.LUT R26, R33, 0x380, RZ, 0xc0, !PT ;  /* 0x00000380211a7812 */ /* 0x000fe400078ec0ff */
[----:B------:R-:W-:Y:S01]  /*ec10*/  MOV R14, R8 ;  /* 0x00000008000e7202 */ /* 0x000fe20000000f00 */
[----:B------:R-:W-:Y:S01]  /*ec20*/  IMAD R8, R12, UR4, RZ ;  /* 0x000000040c087c24 */ /* 0x000fe2000f8e02ff */
[----:B------:R-:W-:Y:S01]  /*ec30*/  LOP3.LUT R20, R20, R21, RZ, 0x3c, !PT ;  /* 0x0000001514147212 */ /* 0x000fe200078e3cff */
[----:B------:R-:W-:Y:S01]  /*ec40*/  IMAD.WIDE.U32 R12, R15, UR4, R10 ;  /* 0x000000040f0c7c25 */ /* 0x000fe2000f8e000a */
[----:B------:R-:W-:-:S02]  /*ec50*/  LOP3.LUT R21, R34, 0x380, RZ, 0xc0, !PT ;  /* 0x0000038022157812 */ /* 0x000fc400078ec0ff */
[----:B------:R-:W-:Y:S01]  /*ec60*/  F2FP.BF16.F32.PACK_AB R4, R95, R96 ;  /* 0x000000605f04723e */ /* 0x000fe200000010ff */
[----:B------:R-:W-:Y:S01]  /*ec70*/  IMAD R15, R15, UR5, R8 ;  /* 0x000000050f0f7c24 */ /* 0x000fe2000f8e0208 */
[----:B------:R-:W-:Y:S01]  /*ec80*/  F2FP.BF16.F32.PACK_AB R5, R106, R105 ;  /* 0x000000696a05723e */ /* 0x000fe200000010ff */
[----:B------:R-:W-:Y:S01]  /*ec90*/  ULDC.64 UR4, c[0x0][0xb50] ;  /* 0x0002d40000047ab9 */ /* 0x000fe20000000a00 */
[----:B------:R-:W-:Y:S02]  /*eca0*/  F2FP.BF16.F32.PACK_AB R6, R97, R94 ;  /* 0x0000005e6106723e */ /* 0x000fe400000010ff */
[----:B------:R-:W-:Y:S02]  /*ecb0*/  F2FP.BF16.F32.PACK_AB R7, R104, R103 ;  /* 0x000000676807723e */ /* 0x000fe400000010ff */
[----:B------:R-:W-:Y:S02]  /*ecc0*/  IADD3 R31, P3, R34, 0x4000, RZ ;  /* 0x00004000221f7810 */ /* 0x000fe40007f7e0ff */
[----:B------:R-:W-:Y:S01]  /*ecd0*/  SHF.R.U64 R26, R26, 0x3, RZ ;  /* 0x000000031a1a7819 */ /* 0x000fe200000012ff */
[----:B------:R2:W-:Y:S01]  /*ece0*/  STSM.16.M88.4 [R36], R4 ;  /* 0x0000000424007844 */ /* 0x0005e20000000200 */
[----:B------:R-:W-:Y:S01]  /*ecf0*/  SHF.R.U64 R21, R21, 0x3, RZ ;  /* 0x0000000315157819 */ /* 0x000fe200000012ff */
[--C-:B------:R-:W-:Y:S01]  /*ed00*/  IMAD.X R3, RZ, RZ, R35.reuse, P3 ;  /* 0x000000ffff037224 */ /* 0x100fe200018e0623 */
[----:B------:R-:W-:Y:S01]  /*ed10*/  F2FP.BF16.F32.PACK_AB R10, R93, R90 ;  /* 0x0000005a5d0a723e */ /* 0x000fe200000010ff */
[----:B------:R-:W-:Y:S01]  /*ed20*/  IMAD R90, R22, UR6, RZ ;  /* 0x00000006165a7c24 */ /* 0x000fe2000f8e02ff */
[----:B------:R-:W-:Y:S01]  /*ed30*/  LOP3.LUT R26, R26, R33, RZ, 0x3c, !PT ;  /* 0x000000211a1a7212 */ /* 0x000fe200078e3cff */
[----:B------:R-:W-:Y:S01]  /*ed40*/  IMAD.X R33, RZ, RZ, R35, P6 ;  /* 0x000000ffff217224 */ /* 0x000fe200030e0623 */
[----:B------:R-:W-:-:S02]  /*ed50*/  LOP3.LUT P0, RZ, R166, 0x3, RZ, 0xc0, !PT ;  /* 0x00000003a6ff7812 */ /* 0x000fc4000780c0ff */
[----:B------:R-:W-:Y:S02]  /*ed60*/  IADD3 R73, P6, R34, 0x7000, RZ ;  /* 0x0000700022497810 */ /* 0x000fe40007fde0ff */
[----:B------:R-:W-:Y:S02]  /*ed70*/  F2FP.BF16.F32.PACK_AB R8, R92, R91 ;  /* 0x0000005b5c08723e */ /* 0x000fe400000010ff */
[----:B------:R-:W-:Y:S02]  /*ed80*/  F2FP.BF16.F32.PACK_AB R9, R101, R100 ;  /* 0x000000646509723e */ /* 0x000fe400000010ff */
[----:B------:R-:W-:Y:S01]  /*ed90*/  F2FP.BF16.F32.PACK_AB R11, R102, R99 ;  /* 0x00000063660b723e */ /* 0x000fe200000010ff */
[----:B--2---:R-:W-:Y:S01]  /*eda0*/  VIADD R5, R37, 0x8 ;  /* 0x0000000825057836 */ /* 0x004fe20000000000 */
[----:B------:R-:W-:Y:S01]  /*edb0*/  LEA R36, P3, R12, UR4, 0x2 ;  /* 0x000000040c247c11 */ /* 0x000fe2000f8610ff */
[----:B------:R-:W-:Y:S01]  /*edc0*/  IMAD.IADD R7, R13, 0x1, R15 ;  /* 0x000000010d077824 */ /* 0x000fe200078e020f */
[----:B------:R-:W-:Y:S01]  /*edd0*/  LOP3.LUT R34, R21, R34, RZ, 0x3c, !PT ;  /* 0x0000002215227212 */ /* 0x000fe200078e3cff */
[----:B------:R-:W-:Y:S01]  /*ede0*/  IMAD.X R21, RZ, RZ, R35, P2 ;  /* 0x000000ffff157224 */ /* 0x000fe200010e0623 */
[-C--:B------:R-:W-:Y:S01]  /*edf0*/  ISETP.GE.OR P2, PT, R37, R90.reuse, P0 ;  /* 0x0000005a2500720c */ /* 0x080fe20000746670 */
[----:B------:R2:W-:Y:S01]  /*ee00*/  STSM.16.M88.4 [R14], R8 ;  /* 0x000000080e007844 */ /* 0x0005e20000000200 */
[----:B------:R-:W-:-:S02]  /*ee10*/  ISETP.GE.OR P0, PT, R5, R90, P0 ;  /* 0x0000005a0500720c */ /* 0x000fc40000706670 */
[----:B------:R-:W-:Y:S01]  /*ee20*/  LEA.HI.X R37, R12, UR5, R7, 0x2, P3 ;  /* 0x000000050c257c11 */ /* 0x000fe200098f1407 */
[----:B------:R-:W-:Y:S01]  /*ee30*/  SHFL.IDX PT, R72, R36, 0x1, 0x1c1f ;  /* 0x003c1f0024487f89 */ /* 0x000fe200000e0000 */
[----:B------:R-:W-:Y:S01]  /*ee40*/  F2FP.BF16.F32.PACK_AB R4, R49, R48 ;  /* 0x000000303104723e */ /* 0x000fe200000010ff */
[----:B------:R-:W-:Y:S01]  /*ee50*/  ULDC.64 UR4, c[0x0][0xae8] ;  /* 0x0002ba0000047ab9 */ /* 0x000fe20000000a00 */
[----:B------:R-:W-:Y:S02]  /*ee60*/  F2FP.BF16.F32.PACK_AB R5, R51, R50 ;  /* 0x000000323305723e */ /* 0x000fe400000010ff */
[----:B------:R-:W-:Y:S02]  /*ee70*/  F2FP.BF16.F32.PACK_AB R6, R53, R52 ;  /* 0x000000343506723e */ /* 0x000fe400000010ff */
[----:B------:R-:W-:Y:S01]  /*ee80*/  F2FP.BF16.F32.PACK_AB R7, R55, R46 ;  /* 0x0000002e3707723e */ /* 0x000fe200000010ff */
[----:B------:R-:W-:Y:S01]  /*ee90*/  SHFL.IDX PT, R52, R36, RZ, 0x1c1f ;  /* 0x001c1fff24347589 */ /* 0x000fe200000e0000 */
[----:B------:R-:W-:-:S02]  /*eea0*/  F2FP.BF16.F32.PACK_AB R12, R57, R56 ;  /* 0x00000038390c723e */ /* 0x000fc400000010ff */
[----:B------:R-:W-:Y:S01]  /*eeb0*/  F2FP.BF16.F32.PACK_AB R13, R59, R58 ;  /* 0x0000003a3b0d723e */ /* 0x000fe200000010ff */
[----:B------:R-:W-:Y:S01]  /*eec0*/  STSM.16.M88.4 [R110], R4 ;  /* 0x000000046e007844 */ /* 0x000fe20000000200 */
[----:B--2---:R-:W-:Y:S02]  /*eed0*/  F2FP.BF16.F32.PACK_AB R14, R61, R60 ;  /* 0x0000003c3d0e723e */ /* 0x004fe400000010ff */
[----:B------:R-:W-:Y:S01]  /*eee0*/  F2FP.BF16.F32.PACK_AB R15, R63, R62 ;  /* 0x0000003e3f0f723e */ /* 0x000fe200000010ff */
[----:B------:R-:W2:Y:S01]  /*eef0*/  SHFL.IDX PT, R53, R37, RZ, 0x1c1f ;  /* 0x001c1fff25357589 */ /* 0x000ea200000e0000 */
[----:B------:R-:W-:Y:S02]  /*ef00*/  LOP3.LUT R30, R73, 0x380, RZ, 0xc0, !PT ;  /* 0x00000380491e7812 */ /* 0x000fe400078ec0ff */
[----:B------:R-:W-:Y:S01]  /*ef10*/  MOV R107, R40 ;  /* 0x00000028006b7202 */ /* 0x000fe20000000f00 */
        /* <DEDUP_REMOVED lines=8> */
[----:B------:R-:W-:-:S02]  /*efa0*/  F2FP.BF16.F32.PACK_AB R42, R77, R76 ;  /* 0x0000004c4d2a723e */ /* 0x000fc400000010ff */
[----:B------:R-:W-:Y:S02]  /*efb0*/  F2FP.BF16.F32.PACK_AB R43, R79, R78 ;  /* 0x0000004e4f2b723e */ /* 0x000fe400000010ff */
[----:B------:R-:W-:Y:S02]  /*efc0*/  SHF.R.U64 R30, R30, 0x3, RZ ;  /* 0x000000031e1e7819 */ /* 0x000fe400000012ff */
[----:B------:R-:W-:Y:S01]  /*efd0*/  LOP3.LUT R2, R31, 0x380, RZ, 0xc0, !PT ;  /* 0x000003801f027812 */ /* 0x000fe200078ec0ff */
[----:B------:R3:W-:Y:S01]  /*efe0*/  STSM.16.M88.4 [R107], R40 ;  /* 0x000000286b007844 */ /* 0x0007e20000000200 */
[----:B------:R-:W-:Y:S02]  /*eff0*/  LOP3.LUT R30, R30, R73, RZ, 0x3c, !PT ;  /* 0x000000491e1e7212 */ /* 0x000fe400078e3cff */
[----:B------:R-:W-:Y:S01]  /*f000*/  SHF.R.U64 R2, R2, 0x3, RZ ;  /* 0x0000000302027819 */ /* 0x000fe200000012ff */
[----:B------:R-:W-:Y:S01]  /*f010*/  STSM.16.M88.4 [R98], R80 ;  /* 0x0000005062007844 */ /* 0x000fe20000000200 */
[----:B------:R-:W-:-:S02]  /*f020*/  IMAD R54, R54, UR4, RZ ;  /* 0x0000000436367c24 */ /* 0x000fc4000f8e02ff */
[----:B------:R-:W-:Y:S01]  /*f030*/  LOP3.LUT R2, R2, R31, RZ, 0x3c, !PT ;  /* 0x0000001f02027212 */ /* 0x000fe200078e3cff */
[----:B------:R-:W-:Y:S01]  /*f040*/  BAR.SYNC.DEFER_BLOCKING 0x1, 0x100 ;  /* 0x0044000000007b1d */ /* 0x000fe20000010000 */
[----:B------:R-:W-:-:S05]  /*f050*/  IMAD.X R31, RZ, RZ, R35, P6 ;  /* 0x000000ffff1f7224 */ /* 0x000fca00030e0623 */
[----:B------:R-:W4:Y:S02]  /*f060*/  SHFL.IDX PT, R73, R37, 0x1, 0x1c1f ;  /* 0x003c1f0025497f89 */ /* 0x000f2400000e0000 */
[----:B---3--:R-:W3:Y:S08]  /*f070*/  @P1 LDC R41, c[0x0][0xbec] ;  /* 0x0002fb00ff291b82 */ /* 0x008ef00000000800 */
[----:B------:R-:W0:Y:S01]  /*f080*/  @P1 LDC R43, c[0x0][0xbf0] ;  /* 0x0002fc00ff2b1b82 */ /* 0x000e220000000800 */
[----:B--2---:R2:W-:Y:S04]  /*f090*/  @!P2 ST.E desc[UR8][R52.64], R89 ;  /* 0x000000593400a985 */ /* 0x0045e8000c101908 */
[----:B----4-:R2:W-:Y:S04]  /*f0a0*/  @!P0 ST.E desc[UR8][R72.64], R88 ;  /* 0x0000005848008985 */ /* 0x0105e8000c101908 */
[----:B------:R4:W5:Y:S04]  /*f0b0*/  LD.E.128 R44, desc[UR8][R32.64] ;  /* 0x00000008202c7980 */ /* 0x000968000c101d00 */
[----:B------:R3:W5:Y:S04]  /*f0c0*/  LD.E.128 R56, desc[UR8][R20.64] ;  /* 0x0000000814387980 */ /* 0x000768000c101d00 */
[----:B------:R1:W5:Y:S01]  /*f0d0*/  LD.E.128 R36, desc[UR8][R28.64] ;  /* 0x000000081c247980 */ /* 0x000362000c101d00 */
[----:B----4-:R-:W-:-:S03]  /*f0e0*/  IMAD R32, R162, 0x20, R164 ;  /* 0x00000020a2207824 */ /* 0x010fc600078e02a4 */
[----:B------:R4:W5:Y:S01]  /*f0f0*/  LD.E.128 R4, desc[UR8][R26.64] ;  /* 0x000000081a047980 */ /* 0x000962000c101d00 */
[----:B------:R-:W-:-:S03]  /*f100*/  IMAD.IADD R32, R17, 0x1, R32 ;  /* 0x0000000111207824 */ /* 0x000fc600078e0220 */
[----:B------:R2:W5:Y:S01]  /*f110*/  LD.E.128 R60, desc[UR8][R2.64] ;  /* 0x00000008023c7980 */ /* 0x000562000c101d00 */
[----:B---3--:R-:W-:-:S03]  /*f120*/  @P1 IMAD.HI.U32 R20, R32, R41, RZ ;  /* 0x0000002920141227 */ /* 0x008fc600078e00ff */
[----:B------:R3:W5:Y:S01]  /*f130*/  LD.E.128 R12, desc[UR8][R24.64] ;  /* 0x00000008180c7980 */ /* 0x000762000c101d00 */
[C---:B-1----:R-:W-:Y:S02]  /*f140*/  IMAD R29, R163.reuse, UR5, R54 ;  /* 0x00000005a31d7c24 */ /* 0x042fe4000f8e0236 */
[----:B----4-:R-:W-:Y:S01]  /*f150*/  IMAD.WIDE.U32 R26, R163, UR4, RZ ;  /* 0x00000004a31a7c25 */ /* 0x010fe2000f8e00ff */
[----:B------:R-:W-:Y:S01]  /*f160*/  ULDC.64 UR4, c[0x0][0xaf0] ;  /* 0x0002bc0000047ab9 */ /* 0x000fe20000000a00 */
[----:B------:R1:W5:Y:S02]  /*f170*/  LD.E.128 R48, desc[UR8][R34.64] ;  /* 0x0000000822307980 */ /* 0x000364000c101d00 */
[----:B------:R-:W-:Y:S01]  /*f180*/  IMAD.MOV.U32 R21, RZ, RZ, R32 ;  /* 0x000000ffff157224 */ /* 0x000fe200078e0020 */
[----:B0-----:R-:W-:Y:S01]  /*f190*/  @P1 SHF.R.U32.HI R21, RZ, R43, R20 ;  /* 0x0000002bff151219 */ /* 0x001fe20000011614 */
[----:B--2---:R-:W-:Y:S01]  /*f1a0*/  IMAD.IADD R3, R27, 0x1, R29 ;  /* 0x000000011b037824 */ /* 0x004fe200078e021d */
[----:B------:R1:W5:Y:S01]  /*f1b0*/  LD.E.128 R8, desc[UR8][R30.64] ;  /* 0x000000081e087980 */ /* 0x000362000c101d00 */
[----:B---3--:R-:W-:-:S02]  /*f1c0*/  IMAD R24, R112, UR4, RZ ;  /* 0x0000000470187c24 */ /* 0x008fc4000f8e02ff */
[----:B------:R-:W-:Y:S01]  /*f1d0*/  IMAD.MOV.U32 R2, RZ, RZ, R26 ;  /* 0x000000ffff027224 */ /* 0x000fe200078e001a */
[----:B------:R-:W-:Y:S01]  /*f1e0*/  SHF.R.S32.HI R20, RZ, 0x1f, R21 ;  /* 0x0000001fff147819 */ /* 0x000fe20000011415 */
[C---:B------:R-:W-:Y:S01]  /*f1f0*/  IMAD R25, R161.reuse, UR5, R24 ;  /* 0x00000005a1197c24 */ /* 0x040fe2000f8e0218 */
[----:B------:R-:W-:Y:S01]  /*f200*/  @!PT LDS RZ, [RZ] ;  /* 0x00000000fffff984 */ /* 0x000fe20000000800 */
[----:B------:R-:W-:Y:S01]  /*f210*/  @!PT LDS RZ, [RZ] ;  /* 0x00000000fffff984 */ /* 0x000fe20000000800 */
[----:B------:R-:W-:Y:S01]  /*f220*/  @!PT LDS RZ, [RZ] ;  /* 0x00000000fffff984 */ /* 0x000fe20000000800 */
[----:B------:R-:W-:Y:S01]  /*f230*/  @!PT LDS RZ, [RZ] ;  /* 0x00000000fffff984 */ /* 0x000fe20000000800 */
[----:B------:R0:W-:Y:S06]  /*f240*/  MEMBAR.ALL.CTA ;  /* 0x0000000000007992 */ /* 0x0001ec0000008000 */
[----:B0-----:R-:W0:Y:S01]  /*f250*/  FENCE.VIEW.ASYNC.S ;  /* 0x00000000000073c6 */ /* 0x001e220000000000 */
        /* <DEDUP_REMOVED lines=12> */
[----:B------:R-:W-:Y:S02]  /*f320*/  IMAD.IADD R29, R164, 0x1, R17 ;  /* 0x00000001a41d7824 */ /* 0x000fe400078e0211 */
[C---:B------:R-:W-:Y:S02]  /*f330*/  IMAD R21, R25.reuse, UR5, R20 ;  /* 0x0000000519157c24 */ /* 0x040fe4000f8e0214 */
[----:B------:R-:W-:Y:S01]  /*f340*/  IMAD.WIDE.U32 R2, R25, UR4, R2 ;  /* 0x0000000419027c25 */ /* 0x000fe2000f8e0002 */
[----:B------:R-:W-:Y:S01]  /*f350*/  ISETP.GE.AND P2, PT, R29, R90, PT ;  /* 0x0000005a1d00720c */ /* 0x000fe20003f46270 */
[----:B------:R-:W-:-:S02]  /*f360*/  ULDC.64 UR4, c[0x0][0xa80] ;  /* 0x0002a00000047ab9 */ /* 0x000fc40000000a00 */
[----:B------:R-:W-:Y:S02]  /*f370*/  VIADD R17, R29, 0x20 ;  /* 0x000000201d117836 */ /* 0x000fe40000000000 */
[----:B------:R-:W-:Y:S01]  /*f380*/  VIADD R16, R16, 0x2a820 ;  /* 0x0002a82010107836 */ /* 0x000fe20000000000 */
[C---:B------:R-:W-:Y:S01]  /*f390*/  LEA R20, P3, R2.reuse, UR4, 0x1 ;  /* 0x0000000402147c11 */ /* 0x040fe2000f8608ff */
[----:B------:R-:W-:Y:S01]  /*f3a0*/  IMAD.IADD R3, R3, 0x1, R21 ;  /* 0x0000000103037824 */ /* 0x000fe200078e0215 */
[-C--:B------:R-:W-:Y:S01]  /*f3b0*/  ISETP.GE.AND P0, PT, R17, R90.reuse, PT ;  /* 0x0000005a1100720c */ /* 0x080fe20003f06270 */
[----:B------:R-:W-:Y:S01]  /*f3c0*/  VIADD R17, R29, 0x40 ;  /* 0x000000401d117836 */ /* 0x000fe20000000000 */
[----:B------:R-:W-:Y:S02]  /*f3d0*/  PRMT R16, RZ, 0x654, R16 ;  /* 0x00000654ff107816 */ /* 0x000fe40000000010 */
[----:B------:R-:W-:Y:S01]  /*f3e0*/  LEA.HI.X R21, R2, UR5, R3, 0x1, P3 ;  /* 0x0000000502157c11 */ /* 0x000fe200098f0c03 */
[----:B------:R-:W-:Y:S01]  /*f3f0*/  BSSY B1, `(.L_x_1163) ;  /* 0x0000010000017945 */ /* 0x000fe20003800000 */
[----:B------:R-:W-:Y:S01]  /*f400*/  ISETP.GE.AND P1, PT, R17, R90, PT ;  /* 0x0000005a1100720c */ /* 0x000fe20003f26270 */
[----:B0-----:R0:W-:Y:S02]  /*f410*/  SYNCS.ARRIVE.TRANS64.RED.A1T0 RZ, [R16+URZ], RZ ;  /* 0x000000ff10ff79a7 */ /* 0x0011e4000810043f */
[----:B------:R1:W2:Y:S04]  /*f420*/  SHFL.IDX PT, R17, R21, RZ, 0x181f ;  /* 0x00181fff15117589 */ /* 0x0002a800000e0000 */
[----:B0-----:R1:W0:Y:S01]  /*f430*/  SHFL.IDX PT, R16, R20, RZ, 0x181f ;  /* 0x00181fff14107589 */ /* 0x00122200000e0000 */
[----:B------:R-:W-:Y:S05]  /*f440*/  @P2 BRA `(.L_x_1164) ;  /* 0x0000000000282947 */ /* 0x000fea0003800000 */
[----:B------:R-:W-:Y:S01]  /*f450*/  ULDC UR4, c[0x0][0xac8] ;  /* 0x0002b20000047ab9 */ /* 0x000fe20000000800 */
[----:B------:R-:W-:Y:S01]  /*f460*/  ULDC.64 UR6, c[0x0][0x208] ;  /* 0x0000820000067ab9 */ /* 0x000fe20000000a00 */
[----:B------:R-:W-:Y:S02]  /*f470*/  ISETP.GE.AND P2, PT, R23, UR4, PT ;  /* 0x0000000417007c0c */ /* 0x000fe4000bf46270 */
[----:B------:R-:W-:-:S11]  /*f480*/  ISETP.GE.AND P3, PT, R160, UR4, PT ;  /* 0x00000004a0007c0c */ /* 0x000fd6000bf66270 */
[CC--:B0-----:R-:W-:Y:S02]  /*f490*/  @!P2 LEA R2, P4, R23.reuse, R16.reuse, 0x1 ;  /* 0x000000101702a211 */ /* 0x0c1fe400078808ff */
[C---:B------:R-:W-:Y:S02]  /*f4a0*/  @!P3 LEA R16, P5, R160.reuse, R16, 0x1 ;  /* 0x00000010a010b211 */ /* 0x040fe400078a08ff */
[-C--:B--2---:R-:W-:Y:S02]  /*f4b0*/  @!P2 LEA.HI.X R3, R23, R17.reuse, R171, 0x1, P4 ;  /* 0x000000111703a211 */ /* 0x084fe400020f0cab */
[----:B------:R-:W-:-:S03]  /*f4c0*/  @!P3 LEA.HI.X R17, R160, R17, R170, 0x1, P5 ;  /* 0x00000011a011b211 */ /* 0x000fc600028f0caa */
[----:B-----5:R3:W-:Y:S04]  /*f4d0*/  @!P2 ST.E.128 desc[UR6][R2.64], R48 ;  /* 0x000000300200a985 */ /* 0x0207e8000c101d06 */
[----:B------:R3:W-:Y:S02]  /*f4e0*/  @!P3 ST.E.128 desc[UR6][R16.64], R60 ;  /* 0x0000003c1000b985 */ /* 0x0007e4000c101d06 */
.L_x_1164:
[----:B------:R-:W-:Y:S05]  /*f4f0*/  BSYNC B1 ;  /* 0x0000000000017941 */ /* 0x000fea0003800000 */
.L_x_1163:
[----:B--23--:R2:W3:Y:S01]  /*f500*/  SHFL.IDX PT, R17, R21, 0x1, 0x181f ;  /* 0x00381f0015117f89 */ /* 0x00c4e200000e0000 */
[----:B------:R-:W-:Y:S03]  /*f510*/  BSSY B1, `(.L_x_1165) ;  /* 0x000000d000017945 */ /* 0x000fe60003800000 */
[----:B0-----:R2:W0:Y:S01]  /*f520*/  SHFL.IDX PT, R16, R20, 0x1, 0x181f ;  /* 0x00381f0014107f89 */ /* 0x00142200000e0000 */
[----:B------:R-:W-:Y:S05]  /*f530*/  @P0 BRA `(.L_x_1166) ;  /* 0x0000000000280947 */ /* 0x000fea0003800000 */
[----:B------:R-:W-:Y:S01]  /*f540*/  ULDC UR4, c[0x0][0xac8] ;  /* 0x0002b20000047ab9 */ /* 0x000fe20000000800 */
[----:B------:R-:W-:Y:S01]  /*f550*/  ULDC.64 UR6, c[0x0][0x208] ;  /* 0x0000820000067ab9 */ /* 0x000fe20000000a00 */
[----:B------:R-:W-:Y:S02]  /*f560*/  ISETP.GE.AND P3, PT, R23, UR4, PT ;  /* 0x0000000417007c0c */ /* 0x000fe4000bf66270 */
[----:B------:R-:W-:-:S11]  /*f570*/  ISETP.GE.AND P4, PT, R160, UR4, PT ;  /* 0x00000004a0007c0c */ /* 0x000fd6000bf86270 */
[CC--:B0-----:R-:W-:Y:S02]  /*f580*/  @!P3 LEA R2, P0, R23.reuse, R16.reuse, 0x1 ;  /* 0x000000101702b211 */ /* 0x0c1fe400078008ff */
[C---:B------:R-:W-:Y:S02]  /*f590*/  @!P4 LEA R16, P2, R160.reuse, R16, 0x1 ;  /* 0x00000010a010c211 */ /* 0x040fe400078408ff */
[-C--:B---3--:R-:W-:Y:S02]  /*f5a0*/  @!P3 LEA.HI.X R3, R23, R17.reuse, R171, 0x1, P0 ;  /* 0x000000111703b211 */ /* 0x088fe400000f0cab */
[----:B------:R-:W-:-:S03]  /*f5b0*/  @!P4 LEA.HI.X R17, R160, R17, R170, 0x1, P2 ;  /* 0x00000011a011c211 */ /* 0x000fc600010f0caa */
[----:B-----5:R4:W-:Y:S04]  /*f5c0*/  @!P3 ST.E.128 desc[UR6][R2.64], R44 ;  /* 0x0000002c0200b985 */ /* 0x0209e8000c101d06 */
[----:B------:R4:W-:Y:S02]  /*f5d0*/  @!P4 ST.E.128 desc[UR6][R16.64], R56 ;  /* 0x000000381000c985 */ /* 0x0009e4000c101d06 */
.L_x_1166:
[----:B------:R-:W-:Y:S05]  /*f5e0*/  BSYNC B1 ;  /* 0x0000000000017941 */ /* 0x000fea0003800000 */
.L_x_1165:
[----:B---34-:R3:W4:Y:S01]  /*f5f0*/  SHFL.IDX PT, R17, R21, 0x2, 0x181f ;  /* 0x00581f0015117f89 */ /* 0x01872200000e0000 */
        /* <DEDUP_REMOVED lines=9> */
[-C--:B----4-:R-:W-:Y:S02]  /*f690*/  @!P2 LEA.HI.X R3, R23, R17.reuse, R171, 0x1, P0 ;  /* 0x000000111703a211 */ /* 0x090fe400000f0cab */
[----:B------:R-:W-:-:S03]  /*f6a0*/  @!P3 LEA.HI.X R17, R160, R17, R170, 0x1, P1 ;  /* 0x00000011a011b211 */ /* 0x000fc600008f0caa */
[----:B-----5:R0:W-:Y:S04]  /*f6b0*/  @!P2 ST.E.128 desc[UR6][R2.64], R36 ;  /* 0x000000240200a985 */ /* 0x0201e8000c101d06 */
[----:B------:R0:W-:Y:S02]  /*f6c0*/  @!P3 ST.E.128 desc[UR6][R16.64], R12 ;  /* 0x0000000c1000b985 */ /* 0x0001e4000c101d06 */
.L_x_1168:
[----:B------:R-:W-:Y:S05]  /*f6d0*/  BSYNC B1 ;  /* 0x0000000000017941 */ /* 0x000fea0003800000 */
.L_x_1167:
[----:B0-----:R-:W-:Y:S01]  /*f6e0*/  VIADD R3, R29, 0x60 ;  /* 0x000000601d037836 */ /* 0x001fe20000000000 */
[----:B-123--:R-:W0:Y:S04]  /*f6f0*/  SHFL.IDX PT, R21, R21, 0x3, 0x181f ;  /* 0x00781f0015157f89 */ /* 0x00ee2800000e0000 */
[----:B------:R-:W-:Y:S01]  /*f700*/  ISETP.GE.AND P0, PT, R3, R90, PT ;  /* 0x0000005a0300720c */ /* 0x000fe20003f06270 */
[----:B------:R-:W1:-:S12]  /*f710*/  SHFL.IDX PT, R20, R20, 0x3, 0x181f ;  /* 0x00781f0014147f89 */ /* 0x000e5800000e0000 */
[----:B------:R-:W-:Y:S05]  /*f720*/  @P0 BRA `(.L_x_1169) ;  /* 0x0000000800880947 */ /* 0x000fea0003800000 */
[----:B------:R-:W-:Y:S01]  /*f730*/  ULDC UR4, c[0x0][0xac8] ;  /* 0x0002b20000047ab9 */ /* 0x000fe20000000800 */
[----:B------:R-:W-:Y:S01]  /*f740*/  ULDC.64 UR6, c[0x0][0x208] ;  /* 0x0000820000067ab9 */ /* 0x000fe20000000a00 */
[----:B------:R-:W-:-:S13]  /*f750*/  ISETP.GE.AND P1, PT, R23, UR4, PT ;  /* 0x0000000417007c0c */ /* 0x000fda000bf26270 */
[----:B-1----:R-:W-:-:S04]  /*f760*/  @!P1 LEA R2, P0, R23, R20, 0x1 ;  /* 0x0000001417029211 */ /* 0x002fc800078008ff */
[----:B0-----:R-:W-:Y:S02]  /*f770*/  @!P1 LEA.HI.X R3, R23, R21, R171, 0x1, P0 ;  /* 0x0000001517039211 */ /* 0x001fe400000f0cab */
[----:B------:R-:W-:-:S03]  /*f780*/  ISETP.GE.AND P0, PT, R160, UR4, PT ;  /* 0x00000004a0007c0c */ /* 0x000fc6000bf06270 */
[----:B-----5:R0:W-:Y:S10]  /*f790*/  @!P1 ST.E.128 desc[UR6][R2.64], R4 ;  /* 0x0000000402009985 */ /* 0x0201f4000c101d06 */
[----:B------:R-:W-:Y:S05]  /*f7a0*/  @P0 BRA `(.L_x_1169) ;  /* 0x0000000800680947 */ /* 0x000fea0003800000 */
[----:B0-----:R-:W-:Y:S01]  /*f7b0*/  LEA R2, P0, R160, R20, 0x1 ;  /* 0x00000014a0027211 */ /* 0x001fe200078008ff */
[----:B------:R-:W-:-:S03]  /*f7c0*/  ULDC.64 UR4, c[0x0][0x208] ;  /* 0x0000820000047ab9 */ /* 0x000fc60000000a00 */
[----:B------:R-:W-:-:S05]  /*f7d0*/  LEA.HI.X R3, R160, R21, R170, 0x1, P0 ;  /* 0x00000015a0037211 */ /* 0x000fca00000f0caa */
[----:B------:R0:W-:Y:S01]  /*f7e0*/  ST.E.128 desc[UR4][R2.64], R8 ;  /* 0x0000000802007985 */ /* 0x0001e2000c101d04 */
[----:B------:R-:W-:Y:S05]  /*f7f0*/  BRA `(.L_x_1169) ;  /* 0x0000000800547947 */ /* 0x000fea0003800000 */
.L_x_1162:
[----:B------:R-:W2:Y:S01]  /*f800*/  LDC R12, c[0x0][0xbe8] ;  /* 0x0002fa00ff0c7b82 */ /* 0x000ea20000000800 */
[----:B------:R-:W-:Y:S01]  /*f810*/  ISETP.GE.AND P0, PT, R172, 0x80, PT ;  /* 0x00000080ac00780c */ /* 0x000fe20003f06270 */
[----:B------:R-:W-:Y:S01]  /*f820*/  IMAD R2, R162, 0x20, R164 ;  /* 0x00000020a2027824 */ /* 0x000fe200078e02a4 */
[----:B------:R-:W-:Y:S01]  /*f830*/  BSSY B1, `(.L_x_1170) ;  /* 0x000002f000017945 */ /* 0x000fe20003800000 */
[----:B------:R-:W-:Y:S02]  /*f840*/  SHF.R.S32.HI R10, RZ, 0x1f, R163 ;  /* 0x0000001fff0a7819 */ /* 0x000fe400000114a3 */
[----:B------:R-:W-:Y:S01]  /*f850*/  IMAD.IADD R15, R17, 0x1, R2 ;  /* 0x00000001110f7824 */ /* 0x000fe200078e0202 */
[----:B------:R-:W-:Y:S02]  /*f860*/  SHF.R.S32.HI R11, RZ, 0x1f, R161 ;  /* 0x0000001fff0b7819 */ /* 0x000fe400000114a1 */
[----:B--2---:R-:W-:-:S13]  /*f870*/  ISETP.NE.AND P1, PT, R12, 0x1, PT ;  /* 0x000000010c00780c */ /* 0x004fda0003f25270 */
[----:B------:R-:W2:Y:S08]  /*f880*/  @P1 LDC R14, c[0x0][0xbec] ;  /* 0x0002fb00ff0e1b82 */ /* 0x000eb00000000800 */
[----:B------:R-:W3:Y:S01]  /*f890*/  @P1 LDC R21, c[0x0][0xbf0] ;  /* 0x0002fc00ff151b82 */ /* 0x000ee20000000800 */
[----:B------:R-:W-:Y:S05]  /*f8a0*/  @P0 BRA `(.L_x_1171) ;  /* 0x00000000009c0947 */ /* 0x000fea0003800000 */
[----:B------:R-:W4:Y:S01]  /*f8b0*/  S2R R4, SR_TID.X ;  /* 0x0000000000047919 */ /* 0x000f220000002100 */
[----:B------:R-:W5:Y:S01]  /*f8c0*/  LDC R9, c[0x0][0xbe8] ;  /* 0x0002fa00ff097b82 */ /* 0x000f620000000800 */
[----:B------:R-:W-:Y:S02]  /*f8d0*/  ULDC UR4, c[0x0][0xa88] ;  /* 0x0002a20000047ab9 */ /* 0x000fe40000000800 */
[----:B-----5:R-:W-:Y:S01]  /*f8e0*/  IMAD R3, R9, UR4, RZ ;  /* 0x0000000409037c24 */ /* 0x020fe2000f8e02ff */
[----:B----4-:R-:W-:-:S04]  /*f8f0*/  IADD3 R8, R17, -0x80, R4 ;  /* 0xffffff8011087810 */ /* 0x010fc80007ffe004 */
[----:B------:R-:W-:-:S13]  /*f900*/  ISETP.GE.AND P0, PT, R8, R3, PT ;  /* 0x000000030800720c */ /* 0x000fda0003f06270 */
[----:B------:R-:W-:Y:S05]  /*f910*/  @P0 BRA `(.L_x_1171) ;  /* 0x0000000000800947 */ /* 0x000fea0003800000 */
[----:B------:R-:W-:Y:S01]  /*f920*/  ISETP.NE.AND P0, PT, R9, 0x1, PT ;  /* 0x000000010900780c */ /* 0x000fe20003f05270 */
[----:B------:R-:W-:Y:S01]  /*f930*/  ULDC.64 UR4, c[0x0][0xb90] ;  /* 0x0002e40000047ab9 */ /* 0x000fe20000000a00 */
[----:B------:R-:W-:Y:S01]  /*f940*/  IMAD.MOV.U32 R5, RZ, RZ, R8 ;  /* 0x000000ffff057224 */ /* 0x000fe200078e0008 */
[----:B------:R-:W-:Y:S01]  /*f950*/  ULDC.64 UR6, c[0x0][0x208] ;  /* 0x0000820000067ab9 */ /* 0x000fe20000000a00 */
[----:B------:R-:W-:-:S04]  /*f960*/  IMAD R6, R10, UR4, RZ ;  /* 0x000000040a067c24 */ /* 0x000fc8000f8e02ff */
[----:B------:R-:W-:-:S05]  /*f970*/  IMAD R7, R163, UR5, R6 ;  /* 0x00000005a3077c24 */ /* 0x000fca000f8e0206 */
[----:B------:R-:W4:Y:S08]  /*f980*/  @P0 LDC R3, c[0x0][0xbec] ;  /* 0x0002fb00ff030b82 */ /* 0x000f300000000800 */
[----:B------:R-:W5:Y:S01]  /*f990*/  @P0 LDC R13, c[0x0][0xbf0] ;  /* 0x0002fc00ff0d0b82 */ /* 0x000f620000000800 */
[----:B----4-:R-:W-:-:S04]  /*f9a0*/  @P0 IMAD.HI.U32 R4, R8, R3, RZ ;  /* 0x0000000308040227 */ /* 0x010fc800078e00ff */
[----:B------:R-:W-:Y:S01]  /*f9b0*/  IMAD.WIDE.U32 R2, R163, UR4, RZ ;  /* 0x00000004a3027c25 */ /* 0x000fe2000f8e00ff */
[----:B------:R-:W-:Y:S01]  /*f9c0*/  ULDC.64 UR4, c[0x0][0xb98] ;  /* 0x0002e60000047ab9 */ /* 0x000fe20000000a00 */
[----:B-----5:R-:W-:Y:S02]  /*f9d0*/  @P0 SHF.R.U32.HI R5, RZ, R13, R4 ;  /* 0x0000000dff050219 */ /* 0x020fe40000011604 */
[----:B------:R-:W-:Y:S02]  /*f9e0*/  IMAD.IADD R3, R3, 0x1, R7 ;  /* 0x0000000103037824 */ /* 0x000fe400078e0207 */
[----:B------:R-:W-:Y:S02]  /*f9f0*/  IMAD R4, R11, UR4, RZ ;  /* 0x000000040b047c24 */ /* 0x000fe4000f8e02ff */
[----:B------:R-:W-:Y:S02]  /*fa00*/  IMAD.MOV R7, RZ, RZ, -R5 ;  /* 0x000000ffff077224 */ /* 0x000fe400078e0a05 */
[----:B------:R-:W-:-:S04]  /*fa10*/  IMAD.WIDE.U32 R2, R161, UR4, R2 ;  /* 0x00000004a1027c25 */ /* 0x000fc8000f8e0002 */
[----:B------:R-:W-:Y:S01]  /*fa20*/  IMAD R7, R9, R7, R8 ;  /* 0x0000000709077224 */ /* 0x000fe200078e0208 */
[----:B------:R-:W-:Y:S01]  /*fa30*/  SHF.R.S32.HI R9, RZ, 0x1f, R5 ;  /* 0x0000001fff097819 */ /* 0x000fe20000011405 */
[----:B------:R-:W-:Y:S01]  /*fa40*/  IMAD R6, R161, UR5, R4 ;  /* 0x00000005a1067c24 */ /* 0x000fe2000f8e0204 */
[----:B------:R-:W-:Y:S01]  /*fa50*/  IADD3 R2, P0, R5, R2, RZ ;  /* 0x0000000205027210 */ /* 0x000fe20007f1e0ff */
[----:B------:R-:W-:Y:S01]  /*fa60*/  ULDC.64 UR4, c[0x0][0xb88] ;  /* 0x0002e20000047ab9 */ /* 0x000fe20000000a00 */
        /* <DEDUP_REMOVED lines=11> */
.L_x_1171:
[----:B------:R-:W-:Y:S05]  /*fb20*/  BSYNC B1 ;  /* 0x0000000000017941 */ /* 0x000fea0003800000 */
.L_x_1170:
[----:B------:R-:W-:Y:S01]  /*fb30*/  ULDC.64 UR4, c[0x0][0xae8] ;  /* 0x0002ba0000047ab9 */ /* 0x000fe20000000a00 */
[----:B--2-4-:R-:W-:Y:S01]  /*fb40*/  @P1 IMAD.HI.U32 R4, R15, R14, RZ ;  /* 0x0000000e0f041227 */ /* 0x014fe200078e00ff */
[----:B------:R-:W-:Y:S01]  /*fb50*/  ULDC UR6, c[0x0][0xa88] ;  /* 0x0002a20000067ab9 */ /* 0x000fe20000000800 */
[----:B------:R-:W-:Y:S02]  /*fb60*/  BSSY B1, `(.L_x_1172) ;  /* 0x0000031000017945 */ /* 0x000fe40003800000 */
[----:B------:R-:W-:Y:S02]  /*fb70*/  IMAD R2, R10, UR4, RZ ;  /* 0x000000040a027c24 */ /* 0x000fe4000f8e02ff */
[----:B------:R-:W-:Y:S01]  /*fb80*/  IMAD.MOV.U32 R5, RZ, RZ, R15 ;  /* 0x000000ffff057224 */ /* 0x000fe200078e000f */
[----:B---3--:R-:W-:Y:S01]  /*fb90*/  @P1 SHF.R.U32.HI R5, RZ, R21, R4 ;  /* 0x00000015ff051219 */ /* 0x008fe20000011604 */
[C---:B------:R-:W-:Y:S02]  /*fba0*/  IMAD R7, R163.reuse, UR5, R2 ;  /* 0x00000005a3077c24 */ /* 0x040fe4000f8e0202 */
[----:B------:R-:W-:Y:S01]  /*fbb0*/  IMAD.WIDE.U32 R2, R163, UR4, RZ ;  /* 0x00000004a3027c25 */ /* 0x000fe2000f8e00ff */
[----:B------:R-:W-:Y:S01]  /*fbc0*/  ULDC.64 UR4, c[0x0][0xaf0] ;  /* 0x0002bc0000047ab9 */ /* 0x000fe20000000a00 */
[----:B------:R-:W-:-:S02]  /*fbd0*/  SHF.R.S32.HI R4, RZ, 0x1f, R5 ;  /* 0x0000001fff047819 */ /* 0x000fc40000011405 */
[----:B------:R-:W-:Y:S02]  /*fbe0*/  IMAD R6, R11, UR4, RZ ;  /* 0x000000040b067c24 */ /* 0x000fe4000f8e02ff */
[----:B------:R-:W-:Y:S02]  /*fbf0*/  IMAD.IADD R3, R3, 0x1, R7 ;  /* 0x0000000103037824 */ /* 0x000fe400078e0207 */
        /* <DEDUP_REMOVED lines=12> */
[----:B------:R-:W-:Y:S02]  /*fcc0*/  IMAD.IADD R3, R3, 0x1, R9 ;  /* 0x0000000103037824 */ /* 0x000fe400078e0209 */
[----:B------:R-:W-:Y:S02]  /*fcd0*/  IMAD R6, R4, UR4, RZ ;  /* 0x0000000404067c24 */ /* 0x000fe4000f8e02ff */
[----:B------:R-:W-:Y:S02]  /*fce0*/  IMAD R9, R12, UR6, RZ ;  /* 0x000000060c097c24 */ /* 0x000fe4000f8e02ff */
[C---:B------:R-:W-:Y:S02]  /*fcf0*/  VIADD R4, R8.reuse, 0x20 ;  /* 0x0000002008047836 */ /* 0x040fe40000000000 */
[C---:B------:R-:W-:Y:S01]  /*fd00*/  IMAD R5, R7.reuse, UR5, R6 ;  /* 0x0000000507057c24 */ /* 0x040fe2000f8e0206 */
[-C--:B------:R-:W-:Y:S01]  /*fd10*/  ISETP.GE.AND P2, PT, R8, R9.reuse, PT ;  /* 0x000000090800720c */ /* 0x080fe20003f46270 */
[----:B------:R-:W-:Y:S01]  /*fd20*/  IMAD.WIDE.U32 R2, R7, UR4, R2 ;  /* 0x0000000407027c25 */ /* 0x000fe2000f8e0002 */
[----:B------:R-:W-:Y:S01]  /*fd30*/  ISETP.GE.AND P1, PT, R4, R9, PT ;  /* 0x000000090400720c */ /* 0x000fe20003f26270 */
[----:B------:R-:W-:-:S02]  /*fd40*/  ULDC.64 UR4, c[0x0][0xa80] ;  /* 0x0002a00000047ab9 */ /* 0x000fc40000000a00 */
[----:B------:R-:W-:Y:S02]  /*fd50*/  VIADD R4, R8, 0x40 ;  /* 0x0000004008047836 */ /* 0x000fe40000000000 */
[----:B------:R-:W-:Y:S01]  /*fd60*/  IMAD.IADD R3, R3, 0x1, R5 ;  /* 0x0000000103037824 */ /* 0x000fe200078e0205 */
[----:B------:R-:W-:Y:S02]  /*fd70*/  LEA R5, P3, R2, UR4, 0x1 ;  /* 0x0000000402057c11 */ /* 0x000fe4000f8608ff */
[----:B------:R-:W-:Y:S02]  /*fd80*/  ISETP.GE.AND P0, PT, R4, R9, PT ;  /* 0x000000090400720c */ /* 0x000fe40003f06270 */
[----:B------:R-:W-:Y:S02]  /*fd90*/  LEA.HI.X R4, R2, UR5, R3, 0x1, P3 ;  /* 0x0000000502047c11 */ /* 0x000fe400098f0c03 */
[----:B------:R2:W3:Y:S04]  /*fda0*/  SHFL.IDX PT, R2, R5, RZ, 0x181f ;  /* 0x00181fff05027589 */ /* 0x0004e800000e0000 */
[----:B------:R2:W4:Y:S01]  /*fdb0*/  SHFL.IDX PT, R3, R4, RZ, 0x181f ;  /* 0x00181fff04037589 */ /* 0x00052200000e0000 */
        /* <DEDUP_REMOVED lines=9> */
[----:B------:R3:W-:Y:S04]  /*fe50*/  @!P4 ST.E.128 desc[UR6][R6.64], RZ ;  /* 0x000000ff0600c985 */ /* 0x0007e8000c101d06 */
[----:B------:R3:W-:Y:S02]  /*fe60*/  @!P5 ST.E.128 desc[UR6][R2.64], RZ ;  /* 0x000000ff0200d985 */ /* 0x0007e4000c101d06 */
.L_x_1173:
[----:B------:R-:W-:Y:S05]  /*fe70*/  BSYNC B1 ;  /* 0x0000000000017941 */ /* 0x000fea0003800000 */
.L_x_1172:
[----:B---34-:R3:W4:Y:S01]  /*fe80*/  SHFL.IDX PT, R3, R4, 0x1, 0x181f ;  /* 0x00381f0004037f89 */ /* 0x01872200000e0000 */
[----:B------:R-:W-:Y:S03]  /*fe90*/  BSSY B1, `(.L_x_1174) ;  /* 0x000000d000017945 */ /* 0x000fe60003800000 */
[----:B------:R3:W0:Y:S01]  /*fea0*/  SHFL.IDX PT, R2, R5, 0x1, 0x181f ;  /* 0x00381f0005027f89 */ /* 0x00062200000e0000 */
        /* <DEDUP_REMOVED lines=9> */
[----:B------:R0:W-:Y:S04]  /*ff40*/  @!P3 ST.E.128 desc[UR6][R6.64], RZ ;  /* 0x000000ff0600b985 */ /* 0x0001e8000c101d06 */
[----:B------:R0:W-:Y:S02]  /*ff50*/  @!P4 ST.E.128 desc[UR6][R2.64], RZ ;  /* 0x000000ff0200c985 */ /* 0x0001e4000c101d06 */
.L_x_1175:
[----:B------:R-:W-:Y:S05]  /*ff60*/  BSYNC B1 ;  /* 0x0000000000017941 */ /* 0x000fea0003800000 */
.L_x_1174:
[----:B0---4-:R0:W4:Y:S01]  /*ff70*/  SHFL.IDX PT, R3, R4, 0x2, 0x181f ;  /* 0x00581f0004037f89 */ /* 0x01112200000e0000 */
        /* <DEDUP_REMOVED lines=13> */
.L_x_1177:
[----:B------:R-:W-:Y:S05]  /*10050*/  BSYNC B1 ;  /* 0x0000000000017941 */ /* 0x000fea0003800000 */
.L_x_1176:
[----:B0-----:R-:W-:Y:S01]  /*10060*/  VIADD R2, R8, 0x60 ;  /* 0x0000006008027836 */ /* 0x001fe20000000000 */
[----:B--23--:R-:W0:Y:S04]  /*10070*/  SHFL.IDX PT, R4, R4, 0x3, 0x181f ;  /* 0x00781f0004047f89 */ /* 0x00ce2800000e0000 */
[----:B------:R-:W-:Y:S01]  /*10080*/  ISETP.GE.AND P0, PT, R2, R9, PT ;  /* 0x000000090200720c */ /* 0x000fe20003f06270 */
[----:B----4-:R2:W3:-:S12]  /*10090*/  SHFL.IDX PT, R3, R5, 0x3, 0x181f ;  /* 0x00781f0005037f89 */ /* 0x0104d800000e0000 */
[----:B--2---:R-:W-:Y:S05]  /*100a0*/  @P0 BRA `(.L_x_1169) ;  /* 0x0000000000280947 */ /* 0x004fea0003800000 */
        /* <DEDUP_REMOVED lines=8> */
[----:B------:R2:W-:Y:S04]  /*10130*/  @!P2 ST.E.128 desc[UR6][R6.64], RZ ;  /* 0x000000ff0600a985 */ /* 0x0005e8000c101d06 */
[----:B------:R2:W-:Y:S02]  /*10140*/  @!P3 ST.E.128 desc[UR6][R2.64], RZ ;  /* 0x000000ff0200b985 */ /* 0x0005e4000c101d06 */
.L_x_1169:
[----:B------:R-:W-:Y:S05]  /*10150*/  BSYNC B0 ;  /* 0x0000000000007941 */ /* 0x000fea0003800000 */
.L_x_1161:
[----:B------:R-:W-:Y:S02]  /*10160*/  ULDC UR4, c[0x0][0xc38] ;  /* 0x00030e0000047ab9 */ /* 0x000fe40000000800 */
[----:B-1----:R-:W-:-:S13]  /*10170*/  ISETP.GE.AND P0, PT, R0, UR4, PT ;  /* 0x0000000400007c0c */ /* 0x002fda000bf06270 */
[----:B------:R-:W-:Y:S05]  /*10180*/  @!P0 BRA `(.L_x_1178) ;  /* 0xffffff0c00088947 */ /* 0x000fea000383ffff */
[----:B------:R-:W-:Y:S05]  /*10190*/  EXIT ;  /* 0x000000000000794d */ /* 0x000fea0003800000 */
.L_x_1080:
[----:B------:R-:W-:-:S08]  /*101a0*/  NOP ;  /* 0x0000000000007918 */ /* 0x000fd00000000000 */
[----:B0-----:R-:W0:-:S00]  /*101b0*/  USETMAXREG.DEALLOC.CTAPOOL 0x18 ;  /* 0x00000018000079c8 */ /* 0x001e0000080e0500 */
[----:B0-----:R-:W2:Y:S01]  /*101c0*/  LDL.LU R2, [R1+0xc] ;  /* 0x00000c0001027983 */ /* 0x001ea20000300800 */
[----:B------:R-:W-:-:S05]  /*101d0*/  LOP3.LUT R0, R0, 0x3, RZ, 0xc0, !PT ;  /* 0x0000000300007812 */ /* 0x000fca00078ec0ff */
[----:B------:R-:W0:Y:S01]  /*101e0*/  S2UR UR6, SR_CTAID.X ;  /* 0x00000000000679c3 */ /* 0x000e220000002500 */
[----:B------:R-:W-:Y:S01]  /*101f0*/  IMAD.MOV.U32 R18, RZ, RZ, RZ ;  /* 0x000000ffff127224 */ /* 0x000fe200078e00ff */
[----:B------:R-:W1:Y:S02]  /*10200*/  SHFL.IDX PT, R0, R0, RZ, 0x1f ;  /* 0x00001fff00007589 */ /* 0x000e6400000e0000 */
[----:B-1----:R-:W-:-:S04]  /*10210*/  ISETP.NE.AND P0, PT, R0, RZ, PT ;  /* 0x000000ff0000720c */ /* 0x002fc80003f05270 */
[----:B------:R-:W0:Y:S09]  /*10220*/  LDC R0, c[0x0][0xc38] ;  /* 0x00030e00ff007b82 */ /* 0x000e320000000800 */
[----:B------:R-:W-:Y:S06]  /*10230*/  @P0 BAR.ARV 0x4, 0x180 ;  /* 0x0106000000000b1d */ /* 0x000fec0000002000 */
[----:B--2---:R-:W-:-:S04]  /*10240*/  LOP3.LUT R2, R2, 0xfffffffb, RZ, 0xc0, !PT ;  /* 0xfffffffb02027812 */ /* 0x004fc800078ec0ff */
[----:B------:R-:W-:Y:S02]  /*10250*/  @P0 LOP3.LUT R2, R2, 0x4, RZ, 0xfc, !PT ;  /* 0x0000000402020812 */ /* 0x000fe400078efcff */
[----:B0-----:R-:W-:Y:S01]  /*10260*/  ISETP.LE.AND P0, PT, R0, UR6, PT ;  /* 0x0000000600007c0c */ /* 0x001fe2000bf03270 */
[----:B------:R-:W-:Y:S02]  /*10270*/  IMAD.MOV.U32 R0, RZ, RZ, 0x1 ;  /* 0x00000001ff007424 */ /* 0x000fe400078e00ff */
[----:B------:R0:W-:Y:S04]  /*10280*/  STL [R1+0xc], R2 ;  /* 0x00000c0201007387 */ /* 0x0001e80000100800 */
[----:B------:R0:W-:Y:S04]  /*10290*/  STL [R1+0x18], RZ ;  /* 0x000018ff01007387 */ /* 0x0001e80000100800 */
[----:B------:R0:W-:Y:S02]  /*102a0*/  STL [R1+0x4], R0 ;  /* 0x0000040001007387 */ /* 0x0001e40000100800 */
[----:B------:R-:W-:Y:S05]  /*102b0*/  @P0 BRA `(.L_x_1179) ;  /* 0x0000004800940947 */ /* 0x000fea0003800000 */
[----:B------:R-:W1:Y:S01]  /*102c0*/  S2R R6, SR_TID.X ;  /* 0x0000000000067919 */ /* 0x000e620000002100 */
[----:B------:R-:W2:Y:S01]  /*102d0*/  S2UR UR5, SR_CgaCtaId ;  /* 0x00000000000579c3 */ /* 0x000ea20000008800 */
[----:B------:R-:W-:Y:S01]  /*102e0*/  UMOV UR4, 0x400 ;  /* 0x0000040000047882 */ /* 0x000fe20000000000 */
[----:B------:R-:W-:Y:S01]  /*102f0*/  IMAD.MOV.U32 R18, RZ, RZ, RZ ;  /* 0x000000ffff127224 */ /* 0x000fe200078e00ff */
[----:B------:R-:W-:Y:S01]  /*10300*/  ULDC UR44, c[0x0][0xc] ;  /* 0x00000300002c7ab9 */ /* 0x000fe20000000800 */
[----:B------:R-:W-:Y:S01]  /*10310*/  ULDC.64 UR38, c[0x0][0x198] ;  /* 0x0000660000267ab9 */ /* 0x000fe20000000a00 */
[----:B--2---:R-:W-:-:S06]  /*10320*/  ULEA UR4, UR5, UR4, 0x18 ;  /* 0x0000000405047291 */ /* 0x004fcc000f8ec03f */
[----:B------:R-:W-:Y:S01]  /*10330*/  IMAD.U32 R17, RZ, RZ, UR4 ;  /* 0x00000004ff117e24 */ /* 0x000fe2000f8e00ff */
[C---:B-1----:R-:W-:Y:S01]  /*10340*/  LOP3.LUT R5, R6.reuse, 0x7f, RZ, 0xc0, !PT ;  /* 0x0000007f06057812 */ /* 0x042fe200078ec0ff */
[----:B0-----:R-:W-:-:S05]  /*10350*/  IMAD.SHL.U32 R0, R6, 0x8, RZ ;  /* 0x0000000806007824 */ /* 0x001fca00078e00ff */
[C---:B------:R-:W-:Y:S02]  /*10360*/  LOP3.LUT R2, R0.reuse, 0x1f8, RZ, 0xc0, !PT ;  /* 0x000001f800027812 */ /* 0x040fe400078ec0ff */
[----:B------:R-:W-:Y:S02]  /*10370*/  LOP3.LUT R0, R0, 0x38, RZ, 0xc0, !PT ;  /* 0x0000003800007812 */ /* 0x000fe400078ec0ff */
[----:B------:R-:W-:Y:S01]  /*10380*/  LOP3.LUT R3, R2, 0x38, R6, 0x78, !PT ;  /* 0x0000003802037812 */ /* 0x000fe200078e7806 */
[----:B------:R-:W-:-:S05]  /*10390*/  IMAD.SHL.U32 R2, R5, 0x8, RZ ;  /* 0x0000000805027824 */ /* 0x000fca00078e00ff */
[----:B------:R-:W-:Y:S01]  /*103a0*/  LOP3.LUT R4, R3, 0x200, R2, 0xf8, !PT ;  /* 0x0000020003047812 */ /* 0x000fe200078ef802 */
[----:B------:R-:W-:Y:S01]  /*103b0*/  IMAD.SHL.U32 R2, R6, 0x10, RZ ;  /* 0x0000001006027824 */ /* 0x000fe200078e00ff */
[----:B------:R-:W-:-:S03]  /*103c0*/  SHF.R.U32.HI R3, RZ, 0x3, R5 ;  /* 0x00000003ff037819 */ /* 0x000fc60000011605 */
[----:B------:R-:W-:Y:S01]  /*103d0*/  IMAD R4, R4, 0x2, R17 ;  /* 0x0000000204047824 */ /* 0x000fe200078e0211 */
[----:B------:R-:W-:Y:S01]  /*103e0*/  LOP3.LUT R2, R3, 0x70, R2, 0xf8, !PT ;  /* 0x0000007003027812 */ /* 0x000fe200078ef802 */
[----:B------:R-:W-:Y:S02]  /*103f0*/  IMAD.U32 R3, RZ, RZ, UR6 ;  /* 0x00000006ff037e24 */ /* 0x000fe4000f8e00ff */
[----:B------:R-:W-:Y:S01]  /*10400*/  IMAD.MOV.U32 R2, RZ, RZ, 0x1 ;  /* 0x00000001ff027424 */ /* 0x000fe200078e00ff */
[----:B------:R-:W-:Y:S04]  /*10410*/  STL [R1+0x10], R4 ;  /* 0x0000100401007387 */ /* 0x000fe80000100800 */
[----:B------:R-:W-:Y:S04]  /*10420*/  STL [R1+0x14], R3 ;  /* 0x0000140301007387 */ /* 0x000fe80000100800 */
[----:B------:R-:W-:Y:S04]  /*10430*/  STL [R1+0x18], RZ ;  /* 0x000018ff01007387 */ /* 0x000fe80000100800 */
[----:B------:R0:W-:Y:S02]  /*10440*/  STL [R1+0x4], R2 ;  /* 0x0000040201007387 */ /* 0x0001e40000100800 */
[----:B0-----:R-:W-:-:S02]  /*10450*/  LOP3.LUT R2, R0, 0x40, RZ, 0xfc, !PT ;  /* 0x0000004000027812 */ /* 0x001fc400078efcff */
[----:B------:R-:W-:-:S07]  /*10460*/  LOP3.LUT R0, R0, 0x80, RZ, 0xfc, !PT ;  /* 0x0000008000007812 */ /* 0x000fce00078efcff */
.L_x_1275:
[----:B--2---:R-:W2:Y:S01]  /*10470*/  LDL R0, [R1+0x14] ;  /* 0x0000140001007983 */ /* 0x004ea20000100800 */
[----:B------:R-:W-:Y:S02]  /*10480*/  ULDC UR8, c[0x0][0xc60] ;  /* 0x0003180000087ab9 */ /* 0x000fe40000000800 */
[----:B------:R-:W-:-:S11]  /*10490*/  UISETP.NE.AND UP0, UPT, UR8, 0x1, UPT ;  /* 0x000000010800788c */ /* 0x000fd6000bf05270 */
[----:B------:R-:W-:Y:S01]  /*104a0*/  @UP0 ULDC UR4, c[0x0][0xc64] ;  /* 0x0003190000040ab9 */ /* 0x000fe20000000800 */
[----:B------:R-:W-:Y:S01]  /*104b0*/  @UP0 ULDC UR9, c[0x0][0xc68] ;  /* 0x00031a0000090ab9 */ /* 0x000fe20000000800 */
[C---:B--2---:R-:W-:Y:S02]  /*104c0*/  R2UR UR7, R0.reuse ;  /* 0x00000000000772ca */ /* 0x044fe400000e0000 */
[----:B------:R-:W-:-:S11]  /*104d0*/  R2UR UR6, R0 ;  /* 0x00000000000672ca */ /* 0x000fd600000e0000 */
[----:B------:R-:W-:-:S04]  /*104e0*/  UIMAD.WIDE.U32 UR4, UR7, UR4, URZ ;  /* 0x00000004070472a5 */ /* 0x000fc8000f8e003f */
[----:B------:R-:W-:-:S03]  /*104f0*/  @UP0 USHF.R.U32.HI UR7, URZ, UR9, UR5 ;  /* 0x000000093f070299 */ /* 0x000fc60008011605 */
[----:B------:R-:W-:Y:S02]  /*10500*/  ULDC UR4, c[0x0][0xc78] ;  /* 0x00031e0000047ab9 */ /* 0x000fe40000000800 */
[----:B------:R-:W-:Y:S02]  /*10510*/  UISETP.GE.AND UP0, UPT, UR7, UR4, UPT ;  /* 0x000000040700728c */ /* 0x000fe4000bf06270 */
[----:B------:R-:W-:-:S04]  /*10520*/  UIADD3 UR4, -UR7, URZ, URZ ;  /* 0x0000003f07047290 */ /* 0x000fc8000fffe13f */
[----:B------:R-:W-:Y:S01]  /*10530*/  PLOP3.LUT P0, PT, PT, PT, UP0, 0x80, 0x0 ;  /* 0x000000000000781c */ /* 0x000fe20003f0f008 */
[----:B------:R-:W-:-:S12]  /*10540*/  UIMAD UR8, UR8, UR4, UR6 ;  /* 0x00000004080872a4 */ /* 0x000fd8000f8e0206 */
[----:B01-3--:R-:W-:Y:S05]  /*10550*/  @!P0 BRA `(.L_x_1180) ;  /* 0x0000000000208947 */ /* 0x00bfea0003800000 */
[----:B------:R-:W-:Y:S01]  /*10560*/  ULDC UR9, c[0x0][0xc6c] ;  /* 0x00031b0000097ab9 */ /* 0x000fe20000000800 */
[----:B------:R-:W-:Y:S01]  /*10570*/  UMOV UR6, UR8 ;  /* 0x0000000800067c82 */ /* 0x000fe20008000000 */
[----:B------:R-:W-:-:S11]  /*10580*/  UISETP.NE.AND UP0, UPT, UR9, 0x1, UPT ;  /* 0x000000010900788c */ /* 0x000fd6000bf05270 */
[----:B------:R-:W-:Y:S02]  /*10590*/  @UP0 ULDC.64 UR10, c[0x0][0xc70] ;  /* 0x00031c00000a0ab9 */ /* 0x000fe40000000a00 */
[----:B------:R-:W-:-:S04]  /*105a0*/  UIMAD.WIDE.U32 UR4, UR8, UR10, URZ ;  /* 0x0000000a080472a5 */ /* 0x000fc8000f8e003f */
[----:B------:R-:W-:-:S04]  /*105b0*/  @UP0 USHF.R.U32.HI UR6, URZ, UR11, UR5 ;  /* 0x0000000b3f060299 */ /* 0x000fc80008011605 */
[----:B------:R-:W-:Y:S01]  /*105c0*/  UIMAD UR4, UR6, UR9, URZ ;  /* 0x00000009060472a4 */ /* 0x000fe2000f8e023f */
[----:B------:R-:W-:Y:S11]  /*105d0*/  BRA `(.L_x_1181) ;  /* 0x00000000001c7947 */ /* 0x000ff60003800000 */
.L_x_1180:
[----:B------:R-:W-:Y:S01]  /*105e0*/  ULDC UR9, c[0x0][0xc54] ;  /* 0x0003150000097ab9 */ /* 0x000fe20000000800 */
[----:B------:R-:W-:Y:S01]  /*105f0*/  UMOV UR6, UR8 ;  /* 0x0000000800067c82 */ /* 0x000fe20008000000 */
[----:B------:R-:W-:-:S11]  /*10600*/  UISETP.NE.AND UP0, UPT, UR9, 0x1, UPT ;  /* 0x000000010900788c */ /* 0x000fd6000bf05270 */
[----:B------:R-:W-:Y:S02]  /*10610*/  @UP0 ULDC.64 UR10, c[0x0][0xc58] ;  /* 0x00031600000a0ab9 */ /* 0x000fe40000000a00 */
[----:B------:R-:W-:-:S04]  /*10620*/  UIMAD.WIDE.U32 UR4, UR8, UR10, URZ ;  /* 0x0000000a080472a5 */ /* 0x000fc8000f8e003f */
[----:B------:R-:W-:-:S04]  /*10630*/  @UP0 USHF.R.U32.HI UR6, URZ, UR11, UR5 ;  /* 0x0000000b3f060299 */ /* 0x000fc80008011605 */
[----:B------:R-:W-:-:S12]  /*10640*/  UIMAD UR4, UR6, UR9, URZ ;  /* 0x00000009060472a4 */ /* 0x000fd8000f8e023f */
.L_x_1181:
[----:B------:R-:W-:Y:S02]  /*10650*/  UIADD3 UR4, UR8, -UR4, URZ ;  /* 0x8000000408047290 */ /* 0x000fe4000fffe03f */
[----:B------:R-:W-:Y:S01]  /*10660*/  ULOP3.LUT UR5, URZ, UR6, URZ, 0x33, !UPT ;  /* 0x000000063f057292 */ /* 0x000fe2000f8e333f */
[----:B------:R-:W-:Y:S01]  /*10670*/  ULDC UR14, c[0x0][0xc48] ;  /* 0x00031200000e7ab9 */ /* 0x000fe20000000800 */
[----:B------:R-:W-:Y:S01]  /*10680*/  ULDC UR8, c[0x0][0x448] ;  /* 0x0001120000087ab9 */ /* 0x000fe20000000800 */
[----:B------:R-:W-:Y:S01]  /*10690*/  ULDC UR43, c[0x0][0xc3c] ;  /* 0x00030f00002b7ab9 */ /* 0x000fe20000000800 */
[----:B------:R-:W-:Y:S02]  /*106a0*/  UISETP.NE.AND UP2, UPT, UR14, 0x1, UPT ;  /* 0x000000010e00788c */ /* 0x000fe4000bf45270 */
[----:B------:R-:W-:Y:S02]  /*106b0*/  UISETP.NE.AND UP1, UPT, UR8, 0x1, UPT ;  /* 0x000000010800788c */ /* 0x000fe4000bf25270 */
[----:B------:R-:W-:Y:S01]  /*106c0*/  UIADD3 UR43, UR5, UR43, URZ ;  /* 0x0000002b052b7290 */ /* 0x000fe2000fffe03f */
[----:B------:R-:W-:Y:S01]  /*106d0*/  ULDC.64 UR10, c[0x0][0x418] ;  /* 0x00010600000a7ab9 */ /* 0x000fe20000000a00 */
[----:B------:R-:W-:Y:S01]  /*106e0*/  ULDC UR13, c[0x0][0xc54] ;  /* 0x00031500000d7ab9 */ /* 0x000fe20000000800 */
[----:B------:R-:W-:-:S02]  /*106f0*/  UISETP.NE.U32.AND UP0, UPT, UR10, URZ, UPT ;  /* 0x0000003f0a00728c */ /* 0x000fc4000bf05070 */
[----:B------:R-:W-:Y:S02]  /*10700*/  UIMAD UR13, UR7, UR13, UR4 ;  /* 0x0000000d070d72a4 */ /* 0x000fe4000f8e0204 */
[----:B------:R-:W-:Y:S01]  /*10710*/  USHF.L.U32 UR43, UR43, 0x7, URZ ;  /* 0x000000072b2b7899 */ /* 0x000fe2000800063f */
[----:B------:R-:W-:Y:S01]  /*10720*/  ULDC.64 UR4, c[0x0][0x9e0] ;  /* 0x0002780000047ab9 */ /* 0x000fe20000000a00 */
[----:B------:R-:W-:Y:S02]  /*10730*/  UISETP.NE.AND.EX UP0, UPT, UR11, URZ, UPT, UP0 ;  /* 0x0000003f0b00728c */ /* 0x000fe4000bf05300 */
[----:B------:R-:W-:Y:S02]  /*10740*/  UISETP.GE.AND UP3, UPT, UR5, 0x1, UPT ;  /* 0x000000010500788c */ /* 0x000fe4000bf66270 */
[----:B------:R-:W-:Y:S01]  /*10750*/  UIADD3 UR12, UR43, 0x7f, URZ ;  /* 0x0000007f2b0c7890 */ /* 0x000fe2000fffe03f */
[----:B------:R-:W-:Y:S01]  /*10760*/  ULDC UR10, c[0x0][0x424] ;  /* 0x00010900000a7ab9 */ /* 0x000fe20000000800 */
[----:B------:R-:W-:Y:S01]  /*10770*/  ULDC UR6, c[0x0][0x288] ;  /* 0x0000a20000067ab9 */ /* 0x000fe20000000800 */
[----:B------:R-:W-:Y:S01]  /*10780*/  @UP2 ULDC UR8, c[0x0][0xc4c] ;  /* 0x0003130000082ab9 */ /* 0x000fe20000000800 */
[----:B------:R-:W-:Y:S01]  /*10790*/  @UP1 ULDC UR11, c[0x0][0x44c] ;  /* 0x00011300000b1ab9 */ /* 0x000fe20000000800 */
[----:B------:R-:W-:Y:S01]  /*107a0*/  USEL UR15, UR10, 0x1, UP0 ;  /* 0x000000010a0f7887 */ /* 0x000fe20008000000 */
[----:B------:R-:W-:Y:S01]  /*107b0*/  PLOP3.LUT P1, PT, PT, PT, UP3, 0x80, 0x0 ;  /* 0x000000000000781c */ /* 0x000fe20003f2f038 */
[----:B------:R-:W-:-:S02]  /*107c0*/  UIADD3 UR16, -UR6, 0x1, URZ ;  /* 0x0000000106107890 */ /* 0x000fc4000fffe13f */
[----:B------:R-:W-:Y:S02]  /*107d0*/  UIMAD.WIDE.U32 UR8, UR13, UR8, URZ ;  /* 0x000000080d0872a5 */ /* 0x000fe4000f8e003f */
[----:B------:R-:W-:Y:S01]  /*107e0*/  UIMAD.WIDE.U32 UR10, UR12, UR11, URZ ;  /* 0x0000000b0c0a72a5 */ /* 0x000fe2000f8e003f */
[----:B------:R-:W-:Y:S01]  /*107f0*/  ULDC UR7, c[0x0][0x2f0] ;  /* 0x0000bc0000077ab9 */ /* 0x000fe20000000800 */
[----:B------:R-:W-:Y:S01]  /*10800*/  @UP2 ULDC UR17, c[0x0][0xc50] ;  /* 0x0003140000112ab9 */ /* 0x000fe20000000800 */
[----:B------:R-:W-:Y:S01]  /*10810*/  @UP1 ULDC UR18, c[0x0][0x450] ;  /* 0x0001140000121ab9 */ /* 0x000fe20000000800 */
[----:B------:R-:W-:Y:S01]  /*10820*/  UMOV UR42, UR13 ;  /* 0x0000000d002a7c82 */ /* 0x000fe20008000000 */
[----:B------:R-:W-:Y:S02]  /*10830*/  UIMAD UR16, UR15, UR7, UR16 ;  /* 0x000000070f1072a4 */ /* 0x000fe4000f8e0210 */
[----:B------:R-:W-:Y:S02]  /*10840*/  @UP2 USHF.R.U32.HI UR42, URZ, UR17, UR9 ;  /* 0x000000113f2a2299 */ /* 0x000fe40008011609 */
[----:B------:R-:W-:-:S02]  /*10850*/  @UP1 USHF.R.U32.HI UR12, URZ, UR18, UR11 ;  /* 0x000000123f0c1299 */ /* 0x000fc4000801160b */
[----:B------:R-:W-:Y:S02]  /*10860*/  UIADD3 UR36, -UR42, URZ, URZ ;  /* 0x0000003f2a247290 */ /* 0x000fe4000fffe13f */
[----:B------:R-:W-:Y:S02]  /*10870*/  UIADD3 UR12, UR16, UR12, URZ ;  /* 0x0000000c100c7290 */ /* 0x000fe4000fffe03f */
[----:B------:R-:W-:Y:S02]  /*10880*/  UIMAD UR36, UR14, UR36, UR13 ;  /* 0x000000240e2472a4 */ /* 0x000fe4000f8e020d */
[----:B------:R-:W-:Y:S01]  /*10890*/  UIADD3 UR4, UR12, UR4, URZ ;  /* 0x000000040c047290 */ /* 0x000fe2000fffe03f */
[----:B------:R-:W-:Y:S11]  /*108a0*/  @!P1 BRA `(.L_x_1182) ;  /* 0x0000000000449947 */ /* 0x000ff60003800000 */
[----:B------:R-:W-:Y:S01]  /*108b0*/  ISETP.LT.AND P0, PT, RZ, UR12, PT ;  /* 0x0000000cff007c0c */ /* 0x000fe2000bf01270 */
[----:B------:R-:W-:-:S12]  /*108c0*/  UIADD3 UR10, UR12, -0x1, URZ ;  /* 0xffffffff0c0a7890 */ /* 0x000fd8000fffe03f */
[----:B------:R-:W-:Y:S05]  /*108d0*/  @P0 BRA `(.L_x_1183) ;  /* 0x00000000001c0947 */ /* 0x000fea0003800000 */
[----:B------:R-:W-:Y:S02]  /*108e0*/  UISETP.NE.AND UP0, UPT, UR5, 0x1, UPT ;  /* 0x000000010500788c */ /* 0x000fe4000bf05270 */
[----:B------:R-:W-:-:S09]  /*108f0*/  UIADD3 UR10, -UR12, URZ, URZ ;  /* 0x0000003f0c0a7290 */ /* 0x000fd2000fffe13f */
[----:B------:R-:W-:Y:S02]  /*10900*/  @UP0 ULDC.64 UR12, c[0x0][0x9e8] ;  /* 0x00027a00000c0ab9 */ /* 0x000fe40000000a00 */
[----:B------:R-:W-:-:S04]  /*10910*/  UIMAD.WIDE.U32 UR8, UR10, UR12, URZ ;  /* 0x0000000c0a0872a5 */ /* 0x000fc8000f8e003f */
[----:B------:R-:W-:-:S04]  /*10920*/  @UP0 USHF.R.U32.HI UR10, URZ, UR13, UR9 ;  /* 0x0000000d3f0a0299 */ /* 0x000fc80008011609 */
[----:B------:R-:W-:Y:S01]  /*10930*/  ULOP3.LUT UR10, URZ, UR10, URZ, 0x33, !UPT ;  /* 0x0000000a3f0a7292 */ /* 0x000fe2000f8e333f */
[----:B------:R-:W-:Y:S11]  /*10940*/  BRA `(.L_x_1184) ;  /* 0x0000000000107947 */ /* 0x000ff60003800000 */
.L_x_1183:
[----:B------:R-:W-:-:S11]  /*10950*/  UISETP.NE.AND UP0, UPT, UR5, 0x1, UPT ;  /* 0x000000010500788c */ /* 0x000fd6000bf05270 */
[----:B------:R-:W-:Y:S02]  /*10960*/  @UP0 ULDC.64 UR12, c[0x0][0x9e8] ;  /* 0x00027a00000c0ab9 */ /* 0x000fe40000000a00 */
[----:B------:R-:W-:-:S04]  /*10970*/  UIMAD.WIDE.U32 UR8, UR10, UR12, URZ ;  /* 0x0000000c0a0872a5 */ /* 0x000fc8000f8e003f */
[----:B------:R-:W-:-:S12]  /*10980*/  @UP0 USHF.R.U32.HI UR10, URZ, UR13, UR9 ;  /* 0x0000000d3f0a0299 */ /* 0x000fd80008011609 */
.L_x_1184:
[----:B------:R-:W-:-:S04]  /*10990*/  UIMAD UR10, UR10, UR5, UR5 ;  /* 0x000000050a0a72a4 */ /* 0x000fc8000f8e0205 */
[----:B------:R-:W-:-:S04]  /*109a0*/  UISETP.LT.AND UP0, UPT, UR4, UR10, UPT ;  /* 0x0000000a0400728c */ /* 0x000fc8000bf01270 */
[----:B------:R-:W-:-:S12]  /*109b0*/  USEL UR4, UR4, UR10, UP0 ;  /* 0x0000000a04047287 */ /* 0x000fd80008000000 */
.L_x_1182:
[----:B------:R-:W-:Y:S02]  /*109c0*/  UIMAD UR8, UR15, UR7, 0x5f ;  /* 0x0000005f0f0874a4 */ /* 0x000fe4000f8e0207 */
[----:B------:R-:W-:Y:S02]  /*109d0*/  UIADD3 UR10, UR4, 0x5f, URZ ;  /* 0x0000005f040a7890 */ /* 0x000fe4000fffe03f */
[----:B------:R-:W-:Y:S02]  /*109e0*/  UIMAD.WIDE UR8, UR8, 0x2aaaaaab, URZ ;  /* 0x2aaaaaab080878a5 */ /* 0x000fe4000f8e023f */
[----:B------:R-:W-:Y:S01]  /*109f0*/  UIMAD.WIDE UR10, UR10, 0x2aaaaaab, URZ ;  /* 0x2aaaaaab0a0a78a5 */ /* 0x000fe2000f8e023f */
[----:B------:R-:W-:Y:S01]  /*10a00*/  @UP1 ULDC UR12, c[0x0][0x44c] ;  /* 0x00011300000c1ab9 */ /* 0x000fe20000000800 */
[----:B------:R-:W-:Y:S02]  /*10a10*/  UIMAD UR7, UR15, UR7, -UR6 ;  /* 0x000000070f0772a4 */ /* 0x000fe4000f8e0a06 */
[----:B------:R-:W-:-:S02]  /*10a20*/  UIMAD.WIDE.U32 UR12, UR43, UR12, URZ ;  /* 0x0000000c2b0c72a5 */ /* 0x000fc4000f8e003f */
[----:B------:R-:W-:Y:S02]  /*10a30*/  USHF.R.U32.HI UR6, URZ, 0x1f, UR9 ;  /* 0x0000001f3f067899 */ /* 0x000fe40008011609 */
[----:B------:R-:W-:Y:S01]  /*10a40*/  USHF.R.U32.HI UR4, URZ, 0x1f, UR11 ;  /* 0x0000001f3f047899 */ /* 0x000fe2000801160b */
[----:B------:R-:W-:Y:S01]  /*10a50*/  @UP1 ULDC UR16, c[0x0][0x450] ;  /* 0x0001140000101ab9 */ /* 0x000fe20000000800 */
[----:B------:R-:W-:Y:S01]  /*10a60*/  UMOV UR14, UR43 ;  /* 0x0000002b000e7c82 */ /* 0x000fe20008000000 */
[----:B------:R-:W-:Y:S02]  /*10a70*/  @UP1 USHF.R.U32.HI UR14, URZ, UR16, UR13 ;  /* 0x000000103f0e1299 */ /* 0x000fe4000801160d */
[----:B------:R-:W-:Y:S02]  /*10a80*/  ULEA.HI.SX32 UR9, UR9, UR6, 0x1c ;  /* 0x0000000609097291 */ /* 0x000fe4000f8fe23f */
[----:B------:R-:W-:Y:S02]  /*10a90*/  ULEA.HI.SX32 UR4, UR11, UR4, 0x1c ;  /* 0x000000040b047291 */ /* 0x000fe4000f8fe23f */
[----:B------:R-:W-:-:S02]  /*10aa0*/  UIADD3 UR6, UR7, UR14, URZ ;  /* 0x0000000e07067290 */ /* 0x000fc4000fffe03f */
[----:B------:R-:W-:Y:S01]  /*10ab0*/  UISETP.LT.AND UP0, UPT, UR9, UR4, UPT ;  /* 0x000000040900728c */ /* 0x000fe2000bf01270 */
[----:B------:R-:W-:Y:S02]  /*10ac0*/  ULDC UR8, c[0x0][0x9dc] ;  /* 0x0002770000087ab9 */ /* 0x000fe40000000800 */
[----:B------:R-:W-:Y:S02]  /*10ad0*/  UIADD3 UR8, UR6, -UR8, URZ ;  /* 0x8000000806087290 */ /* 0x000fe4000fffe03f */
[----:B------:R-:W-:Y:S01]  /*10ae0*/  USEL UR41, UR9, UR4, UP0 ;  /* 0x0000000409297287 */ /* 0x000fe20008000000 */
[----:B------:R-:W-:Y:S11]  /*10af0*/  @!P1 BRA `(.L_x_1185) ;  /* 0x0000000000489947 */ /* 0x000ff60003800000 */
[----:B------:R-:W-:Y:S02]  /*10b00*/  UMOV UR4, UR6 ;  /* 0x0000000600047c82 */ /* 0x000fe40008000000 */
[----:B------:R-:W-:-:S06]  /*10b10*/  UISETP.GT.AND UP0, UPT, UR4, -0x1, UPT ;  /* 0xffffffff0400788c */ /* 0x000fcc000bf04270 */
[----:B------:R-:W-:-:S13]  /*10b20*/  PLOP3.LUT P0, PT, PT, PT, UP0, 0x80, 0x0 ;  /* 0x000000000000781c */ /* 0x000fda0003f0f008 */
[----:B------:R-:W-:Y:S05]  /*10b30*/  @P0 BRA `(.L_x_1186) ;  /* 0x00000000001c0947 */ /* 0x000fea0003800000 */
[----:B------:R-:W-:Y:S02]  /*10b40*/  UISETP.NE.AND UP0, UPT, UR5, 0x1, UPT ;  /* 0x000000010500788c */ /* 0x000fe4000bf05270 */
[----:B------:R-:W-:-:S09]  /*10b50*/  ULOP3.LUT UR4, URZ, UR4, URZ, 0x33, !UPT ;  /* 0x000000043f047292 */ /* 0x000fd2000f8e333f */
[----:B------:R-:W-:Y:S02]  /*10b60*/  @UP0 ULDC.64 UR10, c[0x0][0x9e8] ;  /* 0x00027a00000a0ab9 */ /* 0x000fe40000000a00 */
[----:B------:R-:W-:-:S04]  /*10b70*/  UIMAD.WIDE.U32 UR6, UR4, UR10, URZ ;  /* 0x0000000a040672a5 */ /* 0x000fc8000f8e003f */
[----:B------:R-:W-:-:S04]  /*10b80*/  @UP0 USHF.R.U32.HI UR4, URZ, UR11, UR7 ;  /* 0x0000000b3f040299 */ /* 0x000fc80008011607 */
[----:B------:R-:W-:Y:S01]  /*10b90*/  ULOP3.LUT UR4, URZ, UR4, URZ, 0x33, !UPT ;  /* 0x000000043f047292 */ /* 0x000fe2000f8e333f */
[----:B------:R-:W-:Y:S11]  /*10ba0*/  BRA `(.L_x_1187) ;  /* 0x0000000000107947 */ /* 0x000ff60003800000 */
.L_x_1186:
[----:B------:R-:W-:-:S11]  /*10bb0*/  UISETP.NE.AND UP0, UPT, UR5, 0x1, UPT ;  /* 0x000000010500788c */ /* 0x000fd6000bf05270 */
[----:B------:R-:W-:Y:S02]  /*10bc0*/  @UP0 ULDC.64 UR10, c[0x0][0x9e8] ;  /* 0x00027a00000a0ab9 */ /* 0x000fe40000000a00 */
[----:B------:R-:W-:-:S04]  /*10bd0*/  UIMAD.WIDE.U32 UR6, UR4, UR10, URZ ;  /* 0x0000000a040672a5 */ /* 0x000fc8000f8e003f */
[----:B------:R-:W-:-:S12]  /*10be0*/  @UP0 USHF.R.U32.HI UR4, URZ, UR11, UR7 ;  /* 0x0000000b3f040299 */ /* 0x000fd80008011607 */
.L_x_1187:
[----:B------:R-:W-:-:S04]  /*10bf0*/  UIMAD UR4, UR4, UR5, URZ ;  /* 0x00000005040472a4 */ /* 0x000fc8000f8e023f */
[----:B------:R-:W-:-:S04]  /*10c00*/  UISETP.LT.AND UP0, UPT, UR8, UR4, UPT ;  /* 0x000000040800728c */ /* 0x000fc8000bf01270 */
[----:B------:R-:W-:-:S12]  /*10c10*/  USEL UR8, UR8, UR4, !UP0 ;  /* 0x0000000408087287 */ /* 0x000fd8000c000000 */
.L_x_1185:
[----:B------:R-:W-:Y:S01]  /*10c20*/  UIMAD.WIDE UR4, UR8, 0x2aaaaaab, URZ ;  /* 0x2aaaaaab080478a5 */ /* 0x000fe2000f8e023f */
[----:B------:R-:W-:Y:S03]  /*10c30*/  BSSY B7, `(.L_x_1188) ;  /* 0x00003f0000077945 */ /* 0x000fe60003800000 */
[----:B------:R-:W-:-:S04]  /*10c40*/  USHF.R.U32.HI UR4, URZ, 0x1f, UR5 ;  /* 0x0000001f3f047899 */ /* 0x000fc80008011605 */
[----:B------:R-:W-:-:S04]  /*10c50*/  ULEA.HI.SX32 UR4, UR5, UR4, 0x1c ;  /* 0x0000000405047291 */ /* 0x000fc8000f8fe23f */
[----:B------:R-:W-:-:S04]  /*10c60*/  UISETP.LT.AND UP0, UPT, URZ, UR4, UPT ;  /* 0x000000043f00728c */ /* 0x000fc8000bf01270 */
[----:B------:R-:W-:-:S04]  /*10c70*/  USEL UR40, URZ, UR4, !UP0 ;  /* 0x000000043f287287 */ /* 0x000fc8000c000000 */
[----:B------:R-:W-:-:S06]  /*10c80*/  UISETP.GT.AND UP0, UPT, UR41, UR40, UPT ;  /* 0x000000282900728c */ /* 0x000fcc000bf04270 */
[----:B------:R-:W-:-:S13]  /*10c90*/  PLOP3.LUT P0, PT, PT, PT, UP0, 0x80, 0x0 ;  /* 0x000000000000781c */ /* 0x000fda0003f0f008 */
[----:B------:R-:W-:Y:S05]  /*10ca0*/  @P0 BRA `(.L_x_1189) ;  /* 0x00000000004c0947 */ /* 0x000fea0003800000 */
[----:B------:R-:W0:Y:S02]  /*10cb0*/  S2R R0, SR_TID.X ;  /* 0x0000000000007919 */ /* 0x000e240000002100 */
        /* <DEDUP_REMOVED lines=10> */
[----:B-1----:R-:W2:Y:S01]  /*10d60*/  @P0 ATOMG.E.ADD.STRONG.GPU PT, R3, desc[UR6][R2.64], R5 ;  /* 0x00000005020309a8 */ /* 0x002ea200081ee1c6 */
[----:B------:R-:W0:Y:S02]  /*10d70*/  S2R R4, SR_LTMASK ;  /* 0x0000000000047919 */ /* 0x000e240000003900 */
[----:B0-----:R-:W-:-:S04]  /*10d80*/  LOP3.LUT R4, R4, UR4, RZ, 0xc0, !PT ;  /* 0x0000000404047c12 */ /* 0x001fc8000f8ec0ff */
[----:B------:R-:W0:Y:S01]  /*10d90*/  POPC R7, R4 ;  /* 0x0000000400077309 */ /* 0x000e220000000000 */
[----:B--2---:R-:W0:Y:S02]  /*10da0*/  SHFL.IDX PT, R0, R3, R0, 0x1f ;  /* 0x00001f0003007589 */ /* 0x004e2400000e0000 */
[----:B0-----:R-:W-:-:S05]  /*10db0*/  IADD3 R0, R0, UR44, R7 ;  /* 0x0000002c00007c10 */ /* 0x001fca000fffe007 */
[----:B------:R1:W-:Y:S01]  /*10dc0*/  STL [R1+0x14], R0 ;  /* 0x0000140001007387 */ /* 0x0003e20000100800 */
[----:B------:R-:W-:Y:S05]  /*10dd0*/  BRA `(.L_x_1190) ;  /* 0x0000003c00547947 */ /* 0x000fea0003800000 */
.L_x_1189:
[----:B------:R-:W-:Y:S01]  /*10de0*/  VIADD R0, R17, 0x18400 ;  /* 0x0001840011007836 */ /* 0x000fe20000000000 */
[----:B------:R-:W-:Y:S04]  /*10df0*/  BSSY B6, `(.L_x_1191) ;  /* 0x0000013000067945 */ /* 0x000fe80003800000 */
        /* <DEDUP_REMOVED lines=18> */
.L_x_1192:
[----:B------:R-:W-:Y:S05]  /*10f20*/  BSYNC B6 ;  /* 0x0000000000067941 */ /* 0x000fea0003800000 */
.L_x_1191:
        /* <DEDUP_REMOVED lines=8> */
[----:B------:R0:W1:Y:S01]  /*10fb0*/  LDC.64 R2, c[0x4][R16] ;  /* 0x0100000010027b82 */ /* 0x0000620000000a00 */
        /* <DEDUP_REMOVED lines=11> */
.L_x_1195:
        /* <DEDUP_REMOVED lines=15> */
.L_x_1194:
[----:B------:R-:W-:Y:S05]  /*11160*/  BSYNC B6 ;  /* 0x0000000000067941 */ /* 0x000fea0003800000 */
.L_x_1193:
[----:B------:R-:W-:Y:S01]  /*11170*/  ULDC.64 UR4, c[0x0][0x9f8] ;  /* 0x00027e0000047ab9 */ /* 0x000fe20000000a00 */
[----:B------:R-:W2:Y:S01]  /*11180*/  LDL.LU R0, [R1+0xc] ;  /* 0x00000c0001007983 */ /* 0x000ea20000300800 */
[----:B------:R-:W-:Y:S01]  /*11190*/  UISETP.NE.U32.AND UP0, UPT, UR4, URZ, UPT ;  /* 0x0000003f0400728c */ /* 0x000fe2000bf05070 */
[----:B------:R-:W-:Y:S01]  /*111a0*/  IMAD.U32 R7, RZ, RZ, UR42 ;  /* 0x0000002aff077e24 */ /* 0x000fe2000f8e00ff */
[----:B------:R-:W-:Y:S02]  /*111b0*/  ULDC.64 UR6, c[0x0][0x208] ;  /* 0x0000820000067ab9 */ /* 0x000fe40000000a00 */
[----:B------:R-:W-:-:S06]  /*111c0*/  UISETP.NE.AND.EX UP0, UPT, UR5, URZ, UPT, UP0 ;  /* 0x0000003f0500728c */ /* 0x000fcc000bf05300 */
[----:B------:R-:W-:-:S05]  /*111d0*/  PLOP3.LUT P0, PT, PT, PT, UP0, 0x80, 0x0 ;  /* 0x000000000000781c */ /* 0x000fca0003f0f008 */
[----:B------:R-:W-:Y:S02]  /*111e0*/  @UP0 ULDC.64 UR4, c[0x0][0x9f8] ;  /* 0x00027e0000040ab9 */ /* 0x000fe40000000a00 */
[----:B------:R-:W-:-:S06]  /*111f0*/  @UP0 UIMAD.WIDE UR4, UR42, 0x4, UR4 ;  /* 0x000000042a0408a5 */ /* 0x000fcc000f8e0204 */
[----:B------:R-:W-:Y:S02]  /*11200*/  IMAD.U32 R2, RZ, RZ, UR4 ;  /* 0x00000004ff027e24 */ /* 0x000fe4000f8e00ff */
[----:B------:R-:W-:-:S05]  /*11210*/  IMAD.U32 R3, RZ, RZ, UR5 ;  /* 0x00000005ff037e24 */ /* 0x000fca000f8e00ff */
[----:B------:R0:W3:Y:S01]  /*11220*/  @P0 LDG.E R7, desc[UR6][R2.64] ;  /* 0x0000000602070981 */ /* 0x0000e2000c1e1900 */
[----:B------:R-:W-:Y:S01]  /*11230*/  UMOV UR4, 0xffffffff ;  /* 0xffffffff00047882 */ /* 0x000fe20000000000 */
[----:B------:R-:W-:Y:S01]  /*11240*/  IMAD.U32 R19, RZ, RZ, UR41 ;  /* 0x00000029ff137e24 */ /* 0x000fe2000f8e00ff */
[----:B------:R-:W1:Y:S03]  /*11250*/  S2R R4, SR_TID.X ;  /* 0x0000000000047919 */ /* 0x000e660000002100 */
[----:B------:R-:W-:Y:S01]  /*11260*/  VIADD R19, R19, 0xffffffff ;  /* 0xffffffff13137836 */ /* 0x000fe20000000000 */
[----:B0-----:R-:W0:Y:S02]  /*11270*/  LDC.64 R2, c[0x0][0x418] ;  /* 0x00010600ff027b82 */ /* 0x001e240000000a00 */
[----:B0-----:R-:W-:Y:S02]  /*11280*/  ISETP.NE.U32.AND P0, PT, R2, RZ, PT ;  /* 0x000000ff0200720c */ /* 0x001fe40003f05070 */
[----:B-1----:R-:W-:-:S02]  /*11290*/  SHF.R.U32.HI R4, RZ, 0x5, R4 ;  /* 0x00000005ff047819 */ /* 0x002fc40000011604 */
[----:B------:R-:W-:Y:S02]  /*112a0*/  ISETP.NE.AND.EX P1, PT, R3, RZ, PT, P0 ;  /* 0x000000ff0300720c */ /* 0x000fe40003f25300 */
[----:B------:R-:W-:Y:S02]  /*112b0*/  LOP3.LUT R4, R4, 0x3, RZ, 0xc0, !PT ;  /* 0x0000000304047812 */ /* 0x000fe400078ec0ff */
[----:B--2---:R-:W-:-:S09]  /*112c0*/  LOP3.LUT R0, R0, 0xfffffffe, RZ, 0xc0, !PT ;  /* 0xfffffffe00007812 */ /* 0x004fd200078ec0ff */
[----:B------:R-:W-:Y:S02]  /*112d0*/  @P1 LOP3.LUT R0, R0, 0x1, RZ, 0xfc, !PT ;  /* 0x0000000100001812 */ /* 0x000fe400078efcff */
[----:B---3--:R-:W-:Y:S01]  /*112e0*/  SHF.R.S32.HI R8, RZ, 0x1f, R7 ;  /* 0x0000001fff087819 */ /* 0x008fe20000011407 */
[----:B------:R0:W-:Y:S01]  /*112f0*/  STL [R1], R7 ;  /* 0x0000000701007387 */ /* 0x0001e20000100800 */
[----:B------:R-:W-:-:S03]  /*11300*/  SEL R16, R7, RZ, !P1 ;  /* 0x000000ff07107207 */ /* 0x000fc60004800000 */
[----:B------:R0:W-:Y:S04]  /*11310*/  STL [R1+0x8], R8 ;  /* 0x0000080801007387 */ /* 0x0001e80000100800 */
[----:B------:R0:W-:Y:S01]  /*11320*/  STL [R1+0xc], R0 ;  /* 0x00000c0001007387 */ /* 0x0001e20000100800 */
[----:B------:R-:W-:Y:S05]  /*11330*/  BRA.DIV UR4, `(.L_x_1196) ;  /* 0x00000042043c7947 */ /* 0x000fea000b800000 */
[----:B------:R1:W2:Y:S02]  /*11340*/  SHFL.IDX PT, R14, R4, RZ, 0x1f ;  /* 0x00001fff040e7589 */ /* 0x0002a400000e0000 */
.L_x_1290:
[----:B------:R-:W-:Y:S02]  /*11350*/  PLOP3.LUT P2, PT, PT, PT, PT, 0x8, 0x0 ;  /* 0x000000000000781c */ /* 0x000fe40003f4e170 */
[----:B0-----:R-:W-:Y:S02]  /*11360*/  LOP3.LUT R0, R0, 0xfffffffd, RZ, 0xc0, !PT ;  /* 0xfffffffd00007812 */ /* 0x001fe400078ec0ff */
[----:B--2---:R-:W-:-:S09]  /*11370*/  ISETP.NE.AND P0, PT, R14, RZ, PT ;  /* 0x000000ff0e00720c */ /* 0x004fd20003f05270 */
[----:B------:R-:W-:-:S05]  /*11380*/  @P2 LOP3.LUT R0, R0, 0x2, RZ, 0xfc, !PT ;  /* 0x0000000200002812 */ /* 0x000fca00078efcff */
[----:B------:R0:W-:Y:S01]  /*11390*/  STL [R1+0xc], R0 ;  /* 0x00000c0001007387 */ /* 0x0001e20000100800 */
[----:B------:R-:W-:Y:S05]  /*113a0*/  @P0 BRA `(.L_x_1197) ;  /* 0x0000000400280947 */ /* 0x000fea0003800000 */
[----:B------:R-:W-:-:S03]  /*113b0*/  UMOV UR4, 0xffffffff ;  /* 0xffffffff00047882 */ /* 0x000fc60000000000 */
[----:B------:R-:W-:Y:S05]  /*113c0*/  BRA.DIV UR4, `(.L_x_1198) ;  /* 0x0000004204387947 */ /* 0x000fea000b800000 */
[----:B------:R-:W-:-:S13]  /*113d0*/  ELECT P6, URZ, PT ;  /* 0x00000000003f782f */ /* 0x000fda00038c0000 */
.L_x_1293:
[----:B------:R-:W-:Y:S05]  /*113e0*/  @!P6 BRA `(.L_x_1197) ;  /* 0x000000040018e947 */ /* 0x000fea0003800000 */
[----:B------:R-:W-:Y:S01]  /*113f0*/  IMAD.MOV.U32 R16, RZ, RZ, R7 ;  /* 0x000000ffff107224 */ /* 0x000fe200078e0007 */
[----:B------:R-:W-:Y:S06]  /*11400*/  @!P1 BRA `(.L_x_1199) ;  /* 0x0000000000489947 */ /* 0x000fec0003800000 */
[----:B------:R-:W2:Y:S01]  /*11410*/  LDC R6, c[0x0][0x43c] ;  /* 0x00010f00ff067b82 */ /* 0x000ea20000000800 */
[----:B------:R-:W-:Y:S01]  /*11420*/  ULDC.64 UR4, c[0x0][0x428] ;  /* 0x00010a0000047ab9 */ /* 0x000fe20000000a00 */
[----:B------:R-:W-:Y:S01]  /*11430*/  ULDC.64 UR6, c[0x0][0x208] ;  /* 0x0000820000067ab9 */ /* 0x000fe20000000a00 */
[----:B--2---:R-:W-:-:S13]  /*11440*/  ISETP.NE.AND P0, PT, R6, 0x1, PT ;  /* 0x000000010600780c */ /* 0x004fda0003f05270 */
[----:B-1----:R-:W0:Y:S02]  /*11450*/  @P0 LDC.64 R4, c[0x0][0x440] ;  /* 0x00011000ff040b82 */ /* 0x002e240000000a00 */
[----:B0-----:R-:W-:-:S04]  /*11460*/  @P0 IMAD.HI.U32 R0, R19, R4, RZ ;  /* 0x0000000413000227 */ /* 0x001fc800078e00ff */
[----:B------:R-:W-:Y:S01]  /*11470*/  IMAD.MOV.U32 R4, RZ, RZ, R19 ;  /* 0x000000ffff047224 */ /* 0x000fe200078e0013 */
[----:B------:R-:W-:-:S04]  /*11480*/  @P0 SHF.R.U32.HI R4, RZ, R5, R0 ;  /* 0x00000005ff040219 */ /* 0x000fc80000011600 */
[--C-:B------:R-:W-:Y:S01]  /*11490*/  SHF.R.S32.HI R5, RZ, 0x1f, R4.reuse ;  /* 0x0000001fff057819 */ /* 0x100fe20000011404 */
[----:B------:R-:W-:-:S04]  /*114a0*/  IMAD.MOV R0, RZ, RZ, -R4 ;  /* 0x000000ffff007224 */ /* 0x000fc800078e0a04 */
[----:B------:R-:W-:Y:S02]  /*114b0*/  IMAD R19, R6, R0, R19 ;  /* 0x0000000006137224 */ /* 0x000fe400078e0213 */
[----:B------:R-:W-:Y:S02]  /*114c0*/  IMAD R0, R8, UR4, RZ ;  /* 0x0000000408007c24 */ /* 0x000fe4000f8e02ff */
[----:B------:R-:W-:-:S04]  /*114d0*/  IMAD.WIDE.U32 R4, R7, UR4, R4 ;  /* 0x0000000407047c25 */ /* 0x000fc8000f8e0004 */
[----:B------:R-:W-:Y:S01]  /*114e0*/  IMAD R0, R7, UR5, R0 ;  /* 0x0000000507007c24 */ /* 0x000fe2000f8e0200 */
[----:B------:R-:W-:-:S03]  /*114f0*/  LEA R2, P0, R4, R2, 0x2 ;  /* 0x0000000204027211 */ /* 0x000fc600078010ff */
[----:B------:R-:W-:-:S05]  /*11500*/  IMAD.IADD R0, R5, 0x1, R0 ;  /* 0x0000000105007824 */ /* 0x000fca00078e0200 */
[----:B------:R-:W-:-:S05]  /*11510*/  LEA.HI.X R3, R4, R3, R0, 0x2, P0 ;  /* 0x0000000304037211 */ /* 0x000fca00000f1400 */
[----:B------:R2:W5:Y:S02]  /*11520*/  LDG.E R16, desc[UR6][R2.64] ;  /* 0x0000000602107981 */ /* 0x000564000c1e1900 */
.L_x_1199:
[----:B--2---:R-:W2:Y:S01]  /*11530*/  LDL R2, [R1+0x4] ;  /* 0x0000040001027983 */ /* 0x004ea20000100800 */
[----:B0-----:R-:W-:Y:S01]  /*11540*/  IMAD R0, R18, 0x8, R17 ;  /* 0x0000000812007824 */ /* 0x001fe200078e0211 */
[----:B--2---:R-:W-:-:S04]  /*11550*/  SHF.L.U32 R2, R2, 0x1f, RZ ;  /* 0x0000001f02027819 */ /* 0x004fc800000006ff */
[----:B------:R-:W0:Y:S02]  /*11560*/  SYNCS.PHASECHK.TRANS64.TRYWAIT P0, [R0+URZ+0x2a840], R2 ;  /* 0x02a84002000075a7 */ /* 0x000e24000800017f */
[----:B0-----:R-:W-:Y:S05]  /*11570*/  @!P0 BRA `(.L_x_1200) ;  /* 0x0000003c00ec8947 */ /* 0x001fea0003800000 */
.L_x_1294:
        /* <DEDUP_REMOVED lines=11> */
.L_x_1201:
[----:B0-----:R-:W2:Y:S01]  /*11630*/  LDL.LU R2, [R1+0xc] ;  /* 0x00000c0001027983 */ /* 0x001ea20000300800 */
[----:B------:R-:W-:Y:S01]  /*11640*/  R2UR UR33, R0 ;  /* 0x00000000002172ca */ /* 0x000fe200000e0000 */
[----:B------:R-:W-:Y:S01]  /*11650*/  IMAD R0, R18, 0x9000, R17 ;  /* 0x0000900012007824 */ /* 0x000fe200078e0211 */
[----:B------:R-:W-:Y:S01]  /*11660*/  R2UR UR35, R19 ;  /* 0x00000000132372ca */ /* 0x000fe200000e0000 */
[----:B------:R-:W-:Y:S01]  /*11670*/  UIADD3 UR4, UP0, UR38, 0x370, URZ ;  /* 0x0000037026047890 */ /* 0x000fe2000ff1e03f */
[----:B------:R-:W-:Y:S01]  /*11680*/  PLOP3.LUT P0, PT, PT, PT, PT, 0x80, 0x0 ;  /* 0x000000000000781c */ /* 0x000fe20003f0f070 */
[----:B------:R-:W-:Y:S01]  /*11690*/  UMOV UR6, 0x0 ;  /* 0x0000000000067882 */ /* 0x000fe20000000000 */
[----:B------:R-:W-:Y:S01]  /*116a0*/  R2UR UR8, R0 ;  /* 0x00000000000872ca */ /* 0x000fe200000e0000 */
[----:B------:R-:W-:Y:S01]  /*116b0*/  UIADD3.X UR5, URZ, UR39, URZ, UP0, !UPT ;  /* 0x000000273f057290 */ /* 0x000fe200087fe43f */
[----:B-----5:R-:W-:Y:S01]  /*116c0*/  R2UR UR37, R16 ;  /* 0x00000000102572ca */ /* 0x020fe200000e0000 */
[----:B------:R-:W-:Y:S01]  /*116d0*/  UMOV UR7, 0x14f00000 ;  /* 0x14f0000000077882 */ /* 0x000fe20000000000 */
[----:B------:R-:W-:Y:S01]  /*116e0*/  UMOV UR34, URZ ;  /* 0x0000003f00227c82 */ /* 0x000fe20008000000 */
[----:B------:R-:W-:Y:S01]  /*116f0*/  UMOV UR18, 0x40 ;  /* 0x0000004000127882 */ /* 0x000fe20000000000 */
[----:B------:R-:W-:Y:S01]  /*11700*/  UMOV UR20, UR36 ;  /* 0x0000002400147c82 */ /* 0x000fe20008000000 */
[----:B------:R-:W-:-:S02]  /*11710*/  UIADD3 UR33, UR33, 0x2a830, URZ ;  /* 0x0002a83021217890 */ /* 0x000fc4000fffe03f */
[----:B------:R-:W-:Y:S01]  /*11720*/  UIMAD UR35, UR35, 0x60, URZ ;  /* 0x00000060232378a4 */ /* 0x000fe2000f8e023f */
[----:B------:R-:W-:Y:S01]  /*11730*/  UMOV UR10, 0x80 ;  /* 0x00000080000a7882 */ /* 0x000fe20000000000 */
[----:B------:R-:W-:Y:S02]  /*11740*/  UMOV UR12, UR36 ;  /* 0x00000024000c7c82 */ /* 0x000fe40008000000 */
[----:B------:R-:W-:Y:S02]  /*11750*/  UIADD3 UR32, UR8, 0x18400, URZ ;  /* 0x0001840008207890 */ /* 0x000fe4000fffe03f */
[----:B------:R-:W-:Y:S02]  /*11760*/  UIADD3 UR16, UR8, 0x1b400, URZ ;  /* 0x0001b40008107890 */ /* 0x000fe4000fffe03f */
[----:B------:R-:W-:Y:S01]  /*11770*/  UIADD3 UR8, UR8, 0x1e400, URZ ;  /* 0x0001e40008087890 */ /* 0x000fe2000fffe03f */
[----:B------:R-:W-:Y:S01]  /*11780*/  UMOV UR21, UR37 ;  /* 0x0000002500157c82 */ /* 0x000fe20008000000 */
[----:B------:R-:W-:Y:S01]  /*11790*/  UMOV UR17, UR33 ;  /* 0x0000002100117c82 */ /* 0x000fe20008000000 */
[----:B------:R-:W-:Y:S01]  /*117a0*/  UMOV UR19, UR35 ;  /* 0x0000002300137c82 */ /* 0x000fe20008000000 */
[----:B------:R-:W-:Y:S01]  /*117b0*/  UMOV UR13, UR37 ;  /* 0x00000025000d7c82 */ /* 0x000fe20008000000 */
[----:B------:R-:W-:Y:S01]  /*117c0*/  UMOV UR9, UR33 ;  /* 0x0000002100097c82 */ /* 0x000fe20008000000 */
[----:B------:R-:W-:Y:S01]  /*117d0*/  UMOV UR11, UR35 ;  /* 0x00000023000b7c82 */ /* 0x000fe20008000000 */
[----:B------:R3:W-:Y:S01]  /*117e0*/  UTMALDG.4D [UR32], [UR4], desc[UR6] ;  /* 0x00000620040075b4 */ /* 0x0007e20008019000 */
[----:B------:R3:W-:Y:S01]  /*117f0*/  UTMALDG.4D [UR16], [UR4], desc[UR6] ;  /* 0x00000610040075b4 */ /* 0x0007e20008019000 */
[----:B------:R3:W-:Y:S01]  /*11800*/  UTMALDG.4D [UR8], [UR4], desc[UR6] ;  /* 0x00000608040075b4 */ /* 0x0007e20008019000 */
[----:B--2---:R-:W-:-:S04]  /*11810*/  LOP3.LUT R2, R2, 0xfffffffd, RZ, 0xc0, !PT ;  /* 0xfffffffd02027812 */ /* 0x004fc800078ec0ff */
[----:B------:R-:W-:-:S05]  /*11820*/  @P0 LOP3.LUT R2, R2, 0x2, RZ, 0xfc, !PT ;  /* 0x0000000202020812 */ /* 0x000fca00078efcff */
[----:B------:R3:W-:Y:S01]  /*11830*/  STL [R1+0xc], R2 ;  /* 0x00000c0201007387 */ /* 0x0007e20000100800 */
[----:B------:R-:W-:Y:S01]  /*11840*/  NOP ;  /* 0x0000000000007918 */ /* 0x000fe20000000000 */
.L_x_1197:
[----:B0-----:R-:W-:Y:S01]  /*11850*/  VIADD R0, R17, 0xc400 ;  /* 0x0000c40011007836 */ /* 0x001fe20000000000 */
[----:B------:R-:W-:Y:S05]  /*11860*/  WARPSYNC.ALL ;  /* 0x0000000000007948 */ /* 0x000fea0003800000 */
[----:B------:R-:W-:Y:S01]  /*11870*/  BAR.SYNC.DEFER_BLOCKING 0x8, 0x180 ;  /* 0x0206000000007b1d */ /* 0x000fe20000010000 */
[----:B------:R-:W-:-:S05]  /*11880*/  LOP3.LUT P0, RZ, R0, 0x3ff, RZ, 0xc0, !PT ;  /* 0x000003ff00ff7812 */ /* 0x000fca000780c0ff */
[----:B------:R-:W-:Y:S08]  /*11890*/  BSSY B6, `(.L_x_1202) ;  /* 0x0000012000067945 */ /* 0x000ff00003800000 */
[----:B------:R-:W-:Y:S05]  /*118a0*/  @!P0 BRA `(.L_x_1203) ;  /* 0x0000000000408947 */ /* 0x000fea0003800000 */
[----:B---3--:R-:W-:Y:S01]  /*118b0*/  MOV R2, 0x0 ;  /* 0x0000000000027802 */ /* 0x008fe20000000f00 */
[----:B------:R-:W-:Y:S01]  /*118c0*/  ULDC.64 UR6, c[0x4][0xb8] ;  /* 0x01002e0000067ab9 */ /* 0x000fe20000000a00 */
[----:B------:R-:W-:Y:S01]  /*118d0*/  ULDC.64 UR8, c[0x4][0xc0] ;  /* 0x0100300000087ab9 */ /* 0x000fe20000000a00 */
[----:B------:R-:W-:Y:S01]  /*118e0*/  ULDC.64 UR4, c[0x4][0x20] ;  /* 0x0100080000047ab9 */ /* 0x000fe20000000a00 */
[----:B-1----:R-:W-:Y:S02]  /*118f0*/  IMAD.U32 R4, RZ, RZ, UR6 ;  /* 0x00000006ff047e24 */ /* 0x002fe4000f8e00ff */
        /* <DEDUP_REMOVED lines=11> */
.L_x_1203:
[----:B---3--:R-:W-:Y:S05]  /*119b0*/  BSYNC B6 ;  /* 0x0000000000067941 */ /* 0x008fea0003800000 */
.L_x_1202:
[----:B------:R-:W0:Y:S01]  /*119c0*/  S2R R2, SR_TID.X ;  /* 0x0000000000027919 */ /* 0x000e220000002100 */
[----:B------:R-:W2:Y:S01]  /*119d0*/  LDC R7, c[0x0][0x448] ;  /* 0x00011200ff077b82 */ /* 0x000ea20000000800 */
[----:B------:R-:W-:Y:S01]  /*119e0*/  USHF.R.S32.HI UR4, URZ, 0x1f, UR36 ;  /* 0x0000001f3f047899 */ /* 0x000fe20008011424 */
[----:B------:R-:W-:Y:S01]  /*119f0*/  ULDC.64 UR8, c[0x0][0x2d8] ;  /* 0x0000b60000087ab9 */ /* 0x000fe20000000a00 */
[----:B------:R-:W3:Y:S02]  /*11a00*/  S2R R9, SR_TID.X ;  /* 0x0000000000097919 */ /* 0x000ee40000002100 */
[----:B------:R-:W-:Y:S02]  /*11a10*/  UIMAD UR6, UR4, UR8, URZ ;  /* 0x00000008040672a4 */ /* 0x000fe4000f8e023f */
[----:B------:R-:W-:Y:S01]  /*11a20*/  UIMAD.WIDE.U32 UR4, UR36, UR8, URZ ;  /* 0x00000008240472a5 */ /* 0x000fe2000f8e003f */
[----:B------:R-:W4:Y:S01]  /*11a30*/  S2R R8, SR_TID.X ;  /* 0x0000000000087919 */ /* 0x000f220000002100 */
[----:B------:R-:W-:-:S02]  /*11a40*/  UIMAD UR6, UR36, UR9, UR6 ;  /* 0x00000009240672a4 */ /* 0x000fc4000f8e0206 */
[----:B------:R-:W-:Y:S02]  /*11a50*/  USHF.R.S32.HI UR7, URZ, 0x1f, UR42 ;  /* 0x0000001f3f077899 */ /* 0x000fe4000801142a */
[----:B------:R-:W-:Y:S01]  /*11a60*/  UIADD3 UR5, UR5, UR6, URZ ;  /* 0x0000000605057290 */ /* 0x000fe2000fffe03f */
[----:B------:R-:W-:-:S03]  /*11a70*/  ULDC.64 UR8, c[0x0][0x2e0] ;  /* 0x0000b80000087ab9 */ /* 0x000fc60000000a00 */
[----:B------:R-:W-:Y:S02]  /*11a80*/  UIMAD.WIDE.U32 UR4, UR42, UR8, UR4 ;  /* 0x000000082a0472a5 */ /* 0x000fe4000f8e0004 */
[----:B------:R-:W-:-:S04]  /*11a90*/  UIMAD UR6, UR7, UR8, URZ ;  /* 0x00000008070672a4 */ /* 0x000fc8000f8e023f */
[----:B------:R-:W-:Y:S01]  /*11aa0*/  UIMAD UR6, UR42, UR9, UR6 ;  /* 0x000000092a0672a4 */ /* 0x000fe2000f8e0206 */
[----:B--2---:R-:W-:Y:S01]  /*11ab0*/  ISETP.NE.AND P0, PT, R7, 0x1, PT ;  /* 0x000000010700780c */ /* 0x004fe20003f05270 */
[----:B-1----:R-:W-:Y:S02]  /*11ac0*/  IMAD.U32 R4, RZ, RZ, UR4 ;  /* 0x00000004ff047e24 */ /* 0x002fe4000f8e00ff */
[----:B------:R-:W-:Y:S02]  /*11ad0*/  UIADD3 UR6, UR5, UR6, URZ ;  /* 0x0000000605067290 */ /* 0x000fe4000fffe03f */
[----:B------:R-:W-:Y:S01]  /*11ae0*/  IMAD.U32 R5, RZ, RZ, UR5 ;  /* 0x00000005ff057e24 */ /* 0x000fe2000f8e00ff */
[----:B------:R-:W-:Y:S01]  /*11af0*/  ULDC.64 UR4, c[0x0][0x2d0] ;  /* 0x0000b40000047ab9 */ /* 0x000fe20000000a00 */
[C---:B0-----:R-:W-:Y:S01]  /*11b00*/  LOP3.LUT R0, R2.reuse, 0x7f, RZ, 0xc0, !PT ;  /* 0x0000007f02007812 */ /* 0x041fe200078ec0ff */
[----:B------:R-:W-:-:S03]  /*11b10*/  IMAD.SHL.U32 R2, R2, 0x10, RZ ;  /* 0x0000001002027824 */ /* 0x000fc600078e00ff */
[----:B------:R-:W-:Y:S01]  /*11b20*/  SHF.R.U32.HI R0, RZ, 0x3, R0 ;  /* 0x00000003ff007819 */ /* 0x000fe20000011600 */
[----:B---3--:R-:W-:Y:S01]  /*11b30*/  IMAD.SHL.U32 R9, R9, 0x8, RZ ;  /* 0x0000000809097824 */ /* 0x008fe200078e00ff */
[----:B------:R-:W0:Y:S02]  /*11b40*/  @P0 LDC R3, c[0x0][0x44c] ;  /* 0x00011300ff030b82 */ /* 0x000e240000000800 */
[----:B------:R-:W-:Y:S01]  /*11b50*/  LOP3.LUT R2, R0, 0x70, R2, 0xf8, !PT ;  /* 0x0000007000027812 */ /* 0x000fe200078ef802 */
[----:B----4-:R-:W-:Y:S01]  /*11b60*/  IMAD.SHL.U32 R10, R8, 0x8, RZ ;  /* 0x00000008080a7824 */ /* 0x010fe200078e00ff */
[----:B------:R-:W-:-:S03]  /*11b70*/  LOP3.LUT R9, R9, 0x38, RZ, 0xc0, !PT ;  /* 0x0000003809097812 */ /* 0x000fc600078ec0ff */
[----:B------:R-:W-:Y:S01]  /*11b80*/  VIADD R2, R2, UR43 ;  /* 0x0000002b02027c36 */ /* 0x000fe20008000000 */
[----:B------:R-:W1:Y:S01]  /*11b90*/  @P0 LDC R0, c[0x0][0x450] ;  /* 0x00011400ff000b82 */ /* 0x000e620000000800 */
[C---:B------:R-:W-:Y:S02]  /*11ba0*/  LOP3.LUT R11, R9.reuse, 0x40, RZ, 0xfc, !PT ;  /* 0x00000040090b7812 */ /* 0x040fe400078efcff */
[----:B------:R-:W-:Y:S01]  /*11bb0*/  IMAD.MOV.U32 R6, RZ, RZ, R2 ;  /* 0x000000ffff067224 */ /* 0x000fe200078e0002 */
[----:B------:R-:W-:Y:S02]  /*11bc0*/  LOP3.LUT R9, R9, 0x80, RZ, 0xfc, !PT ;  /* 0x0000008009097812 */ /* 0x000fe400078efcff */
[----:B------:R-:W-:Y:S01]  /*11bd0*/  LOP3.LUT R10, R10, 0x38, RZ, 0xc0, !PT ;  /* 0x000000380a0a7812 */ /* 0x000fe200078ec0ff */
[----:B0-----:R-:W-:-:S05]  /*11be0*/  @P0 IMAD.HI.U32 R3, R2, R3, RZ ;  /* 0x0000000302030227 */ /* 0x001fca00078e00ff */
[----:B-1----:R-:W-:Y:S01]  /*11bf0*/  @P0 SHF.R.U32.HI R6, RZ, R0, R3 ;  /* 0x00000000ff060219 */ /* 0x002fe20000011603 */
[----:B------:R-:W-:Y:S01]  /*11c00*/  IMAD.U32 R3, RZ, RZ, UR6 ;  /* 0x00000006ff037e24 */ /* 0x000fe2000f8e00ff */
[----:B------:R-:W-:-:S03]  /*11c10*/  ULDC.64 UR6, c[0x0][0x280] ;  /* 0x0000a00000067ab9 */ /* 0x000fc60000000a00 */
[----:B------:R-:W-:-:S04]  /*11c20*/  IMAD.MOV R0, RZ, RZ, -R6 ;  /* 0x000000ffff007224 */ /* 0x000fc800078e0a06 */
[----:B------:R-:W-:Y:S02]  /*11c30*/  IMAD R0, R7, R0, R2 ;  /* 0x0000000007007224 */ /* 0x000fe400078e0202 */
[----:B------:R-:W-:Y:S01]  /*11c40*/  IMAD.MOV.U32 R2, RZ, RZ, R4 ;  /* 0x000000ffff027224 */ /* 0x000fe200078e0004 */
[----:B------:R-:W-:-:S03]  /*11c50*/  SHF.R.S32.HI R4, RZ, 0x1f, R6 ;  /* 0x0000001fff047819 */ /* 0x000fc60000011406 */
[----:B------:R-:W-:-:S04]  /*11c60*/  IMAD.WIDE.U32 R2, R6, UR4, R2 ;  /* 0x0000000406027c25 */ /* 0x000fc8000f8e0002 */
        /* <DEDUP_REMOVED lines=18> */
[----:B------:R-:W0:Y:S01]  /*11d90*/  S2R R2, SR_TID.X ;  /* 0x0000000000027919 */ /* 0x000e220000002100 */
[----:B------:R-:W-:Y:S01]  /*11da0*/  ULDC UR4, c[0x0][0x288] ;  /* 0x0000a20000047ab9 */ /* 0x000fe20000000800 */
[----:B------:R-:W-:Y:S01]  /*11db0*/  ULDC.64 UR6, c[0x0][0x208] ;  /* 0x0000820000067ab9 */ /* 0x000fe20000000a00 */
[----:B------:R-:W-:Y:S01]  /*11dc0*/  IMAD R5, R7, UR4, RZ ;  /* 0x0000000407057c24 */ /* 0x000fe2000f8e02ff */
[----:B------:R-:W1:Y:S01]  /*11dd0*/  SHFL.IDX PT, R3, R0, RZ, 0x181f ;  /* 0x00181fff00037589 */ /* 0x000e6200000e0000 */
[----:B0-----:R-:W-:-:S04]  /*11de0*/  LOP3.LUT R2, R2, 0x7f, RZ, 0xc0, !PT ;  /* 0x0000007f02027812 */ /* 0x001fc800078ec0ff */
[----:B------:R-:W-:Y:S02]  /*11df0*/  SHF.R.U32.HI R8, RZ, 0x3, R2 ;  /* 0x00000003ff087819 */ /* 0x000fe40000011602 */
[----:B------:R-:W0:Y:S03]  /*11e00*/  SHFL.IDX PT, R2, R6, RZ, 0x181f ;  /* 0x00181fff06027589 */ /* 0x000e2600000e0000 */
[----:B------:R-:W-:-:S05]  /*11e10*/  VIADD R4, R8, UR43 ;  /* 0x0000002b08047c36 */ /* 0x000fca0008000000 */
        /* <DEDUP_REMOVED lines=9> */
[----:B------:R0:W-:Y:S02]  /*11eb0*/  @!P4 LDGSTS.E.BYPASS.LTC128B.128 [R9+0x14400], desc[UR6][R2.64+0x100], !P2 ;  /* 0x144001000209cfae */ /* 0x0001e4000d101d46 */
[----:B0-----:R-:W-:-:S02]  /*11ec0*/  VIADD R2, R4, 0x10 ;  /* 0x0000001004027836 */ /* 0x001fc40000000000 */
[----:B------:R-:W0:Y:S03]  /*11ed0*/  SHFL.IDX PT, R3, R0, 0x1, 0x181f ;  /* 0x00381f0000037f89 */ /* 0x000e2600000e0000 */
[----:B------:R-:W-:Y:S02]  /*11ee0*/  ISETP.GE.AND P4, PT, R2, R5, PT ;  /* 0x000000050200720c */ /* 0x000fe40003f86270 */
[----:B------:R-:W1:Y:S11]  /*11ef0*/  SHFL.IDX PT, R2, R6, 0x1, 0x181f ;  /* 0x00381f0006027f89 */ /* 0x000e7600000e0000 */
[----:B0-----:R-:W-:-:S05]  /*11f00*/  @!P4 LEA R3, P3, R10, R3, 0x1 ;  /* 0x000000030a03c211 */ /* 0x001fca00078608ff */
[----:B-1----:R-:W-:-:S05]  /*11f10*/  @!P4 IMAD.X R2, RZ, RZ, R2, P3 ;  /* 0x000000ffff02c224 */ /* 0x002fca00018e0602 */
[----:B------:R-:W-:-:S04]  /*11f20*/  @!P4 LOP3.LUT R3, R3, R2, RZ, 0x3c, !PT ;  /* 0x000000020303c212 */ /* 0x000fc800078e3cff */
[----:B------:R-:W-:-:S04]  /*11f30*/  @!P4 LOP3.LUT R2, R3, R2, RZ, 0x3c, !PT ;  /* 0x000000020302c212 */ /* 0x000fc800078e3cff */
[----:B------:R-:W-:-:S05]  /*11f40*/  @!P4 LOP3.LUT R3, R3, R2, RZ, 0x3c, !PT ;  /* 0x000000020303c212 */ /* 0x000fca00078e3cff */
[----:B------:R-:W-:Y:S04]  /*11f50*/  @!P4 LDGSTS.E.BYPASS.LTC128B.128 [R9+0xcc00], desc[UR6][R2.64], !P0 ;  /* 0x0cc000000209cfae */ /* 0x000fe8000c101d46 */
        /* <DEDUP_REMOVED lines=52> */
[----:B------:R-:W-:Y:S01]  /*122a0*/  ISETP.GE.AND P4, PT, R2, R5, PT ;  /* 0x000000050200720c */ /* 0x000fe20003f86270 */
[----:B------:R-:W-:Y:S04]  /*122b0*/  SHFL.IDX PT, R0, R0, 0x7, 0x181f ;  /* 0x00f81f0000007f89 */ /* 0x000fe800000e0000 */
[----:B------:R-:W1:Y:S04]  /*122c0*/  SHFL.IDX PT, R2, R6, 0x6, 0x181f ;  /* 0x00d81f0006027f89 */ /* 0x000e6800000e0000 */
[----:B------:R-:W2:Y:S04]  /*122d0*/  SHFL.IDX PT, R6, R6, 0x7, 0x181f ;  /* 0x00f81f0006067f89 */ /* 0x000ea800000e0000 */
        /* <DEDUP_REMOVED lines=8> */
.L_x_1311:
[----:B------:R-:W-:Y:S01]  /*12360*/  VIADD R4, R4, 0x70 ;  /* 0x0000007004047836 */ /* 0x000fe20000000000 */
[----:B------:R-:W-:Y:S04]  /*12370*/  BSSY B0, `(.L_x_1205) ;  /* 0x000000c000007945 */ /* 0x000fe80003800000 */
[----:B------:R-:W-:-:S13]  /*12380*/  ISETP.GE.AND P3, PT, R4, R5, PT ;  /* 0x000000050400720c */ /* 0x000fda0003f66270 */
[----:B------:R-:W-:Y:S05]  /*12390*/  @P3 BRA `(.L_x_1206) ;  /* 0x0000000000243947 */ /* 0x000fea0003800000 */
[----:B0-----:R-:W-:Y:S01]  /*123a0*/  LEA R2, P3, R10, R0, 0x1 ;  /* 0x000000000a027211 */ /* 0x001fe200078608ff */
[----:B------:R-:W-:-:S04]  /*123b0*/  ULDC.64 UR4, c[0x0][0x208] ;  /* 0x0000820000047ab9 */ /* 0x000fc80000000a00 */
[----:B------:R-:W-:-:S05]  /*123c0*/  IMAD.X R3, RZ, RZ, R6, P3 ;  /* 0x000000ffff037224 */ /* 0x000fca00018e0606 */
[----:B------:R-:W-:Y:S01]  /*123d0*/  @!PT LDS RZ, [RZ] ;  /* 0x00000000fffff984 */ /* 0x000fe20000000800 */
[----:B------:R-:W-:Y:S01]  /*123e0*/  @!PT LDS RZ, [RZ] ;  /* 0x00000000fffff984 */ /* 0x000fe20000000800 */
[----:B------:R-:W-:Y:S01]  /*123f0*/  @!PT LDS RZ, [RZ] ;  /* 0x00000000fffff984 */ /* 0x000fe20000000800 */
[----:B------:R1:W-:Y:S04]  /*12400*/  LDGSTS.E.BYPASS.LTC128B.128 [R9+0xfc00], desc[UR4][R2.64], !P0 ;  /* 0x0fc0000002097fae */ /* 0x0003e8000c101d44 */
[----:B------:R1:W-:Y:S04]  /*12410*/  LDGSTS.E.BYPASS.LTC128B.128 [R9+0x13c00], desc[UR4][R2.64+0x80], !P1 ;  /* 0x13c0008002097fae */ /* 0x0003e8000c901d44 */
[----:B------:R1:W-:Y:S02]  /*12420*/  LDGSTS.E.BYPASS.LTC128B.128 [R9+0x17c00], desc[UR4][R2.64+0x100], !P2 ;  /* 0x17c0010002097fae */ /* 0x0003e4000d101d44 */
.L_x_1206:
[----:B------:R-:W-:Y:S05]  /*12430*/  BSYNC B0 ;  /* 0x0000000000007941 */ /* 0x000fea0003800000 */
.L_x_1205:
[----:B------:R-:W-:Y:S01]  /*12440*/  NOP ;  /* 0x0000000000007918 */ /* 0x000fe20000000000 */
[----:B------:R-:W-:Y:S01]  /*12450*/  PLOP3.LUT P0, PT, PT, PT, PT, 0x80, 0x0 ;  /* 0x000000000000781c */ /* 0x000fe20003f0f070 */
[----:B------:R-:W-:-:S12]  /*12460*/  VIADD R6, R17, 0x2a800 ;  /* 0x0002a80011067836 */ /* 0x000fd80000000000 */
.L_x_1207:
[----:B------:R-:W-:Y:S02]  /*12470*/  PLOP3.LUT P1, PT, P1, P0, PT, 0xa2, 0x0 ;  /* 0x000000000000781c */ /* 0x000fe40000f21472 */
[----:B------:R-:W-:-:S08]  /*12480*/  @P0 R2UR P1, UR4, R17 ;  /* 0x00000000110402ca */ /* 0x000fd00000020000 */
[----:B------:R-:W-:-:S05]  /*12490*/  @P0 PLOP3.LUT P0, PT, P1, PT, PT, 0x80, 0x0 ;  /* 0x000000000000081c */ /* 0x000fca0000f0f070 */
[----:B------:R-:W-:Y:S01]  /*124a0*/  @!P1 SYNCS.ARRIVE.TRANS64.RED.A0T1 RZ, [UR4+0x2a800], RZ ;  /* 0x02a800ffffff99a7 */ /* 0x000fe20008200404 */
[----:B------:R-:W-:Y:S07]  /*124b0*/  @!P1 ARRIVES.LDGSTSBAR.64.TRANSCNT [UR4+0x2a800] ;  /* 0x02a80000ff0099b0 */ /* 0x000fee0008000a84 */
[----:B------:R-:W-:Y:S05]  /*124c0*/  @P0 BRA.U.ANY `(.L_x_1207) ;  /* 0xfffffffd00e80947 */ /* 0x000fea000393ffff */
[----:B01----:R-:W2:Y:S02]  /*124d0*/  LDL.LU R2, [R1+0x18] ;  /* 0x0000180001027983 */ /* 0x003ea40000300800 */
        /* <DEDUP_REMOVED lines=11> */
.L_x_1312:
[----:B------:R-:W-:Y:S05]  /*12590*/  BSYNC B0 ;  /* 0x0000000000007941 */ /* 0x000fea0003800000 */
.L_x_1208:
[----:B------:R-:W-:-:S04]  /*125a0*/  UIADD3 UR4, UR41, -0x2, URZ ;  /* 0xfffffffe29047890 */ /* 0x000fc8000fffe03f */
[----:B------:R-:W-:-:S06]  /*125b0*/  UISETP.GE.AND UP0, UPT, UR4, UR40, UPT ;  /* 0x000000280400728c */ /* 0x000fcc000bf06270 */
[----:B------:R-:W-:-:S13]  /*125c0*/  PLOP3.LUT P0, PT, PT, PT, UP0, 0x80, 0x0 ;  /* 0x000000000000781c */ /* 0x000fda0003f0f008 */
[----:B------:R-:W-:Y:S05]  /*125d0*/  @!P0 BRA `(.L_x_1210) ;  /* 0x0000002000008947 */ /* 0x000fea0003800000 */
[----:B0-----:R-:W-:Y:S01]  /*125e0*/  IMAD R0, RZ, RZ, -UR41 ;  /* 0x80000029ff007e24 */ /* 0x001fe2000f8e02ff */
[----:B------:R-:W-:-:S04]  /*125f0*/  LOP3.LUT R8, RZ, UR40, RZ, 0x33, !PT ;  /* 0x00000028ff087c12 */ /* 0x000fc8000f8e33ff */
[----:B------:R-:W-:-:S05]  /*12600*/  VIADDMNMX R8, R0, 0x1, R8, !PT ;  /* 0x0000000100087846 */ /* 0x000fca0007800108 */
[----:B------:R-:W-:-:S05]  /*12610*/  VIADD R0, R8, UR41 ;  /* 0x0000002908007c36 */ /* 0x000fca0008000000 */
[----:B------:R-:W-:-:S04]  /*12620*/  LOP3.LUT R0, R0, 0x1, RZ, 0xc0, !PT ;  /* 0x0000000100007812 */ /* 0x000fc800078ec0ff */
[----:B------:R-:W-:Y:S01]  /*12630*/  ISETP.NE.U32.AND P0, PT, R0, 0x1, PT ;  /* 0x000000010000780c */ /* 0x000fe20003f05070 */
[----:B------:R-:W-:-:S12]  /*12640*/  IMAD.U32 R0, RZ, RZ, UR4 ;  /* 0x00000004ff007e24 */ /* 0x000fd8000f8e00ff */
[----:B------:R-:W-:Y:S05]  /*12650*/  @P0 BRA `(.L_x_1211) ;  /* 0x0000000800a00947 */ /* 0x000fea0003800000 */
[----:B------:R-:W2:Y:S04]  /*12660*/  LDL R2, [R1+0xc] ;  /* 0x00000c0001027983 */ /* 0x000ea80000100800 */
[----:B------:R-:W3:Y:S01]  /*12670*/  LDL R3, [R1+0x4] ;  /* 0x0000040001037983 */ /* 0x000ee20000100800 */
[----:B------:R-:W-:-:S05]  /*12680*/  VIADD R7, R18, 0x1 ;  /* 0x0000000112077836 */ /* 0x000fca0000000000 */
[C---:B------:R-:W-:Y:S01]  /*12690*/  ISETP.NE.AND P0, PT, R7.reuse, 0x2, PT ;  /* 0x000000020700780c */ /* 0x040fe20003f05270 */
[----:B------:R-:W-:Y:S03]  /*126a0*/  BSSY B0, `(.L_x_1212) ;  /* 0x000009f000007945 */ /* 0x000fe60003800000 */
[----:B------:R-:W-:Y:S02]  /*126b0*/  SEL R10, RZ, 0x1, P0 ;  /* 0x00000001ff0a7807 */ /* 0x000fe40000000000 */
[----:B------:R-:W-:Y:S02]  /*126c0*/  SEL R7, R7, RZ, P0 ;  /* 0x000000ff07077207 */ /* 0x000fe40000000000 */
[----:B--2---:R-:W-:Y:S02]  /*126d0*/  LOP3.LUT P1, RZ, R2, 0x2, RZ, 0xc0, !PT ;  /* 0x0000000202ff7812 */ /* 0x004fe4000782c0ff */
[----:B---3--:R-:W-:-:S11]  /*126e0*/  LOP3.LUT R10, R3, R10, RZ, 0x3c, !PT ;  /* 0x0000000a030a7212 */ /* 0x008fd600078e3cff */
[----:B------:R-:W-:Y:S05]  /*126f0*/  @!P1 BRA `(.L_x_1213) ;  /* 0x0000000800649947 */ /* 0x000fea0003800000 */
[----:B------:R-:W-:Y:S01]  /*12700*/  LOP3.LUT P1, RZ, R2, 0x1, RZ, 0xc0, !PT ;  /* 0x0000000102ff7812 */ /* 0x000fe2000782c0ff */
[----:B------:R-:W-:-:S12]  /*12710*/  IMAD.MOV.U32 R5, RZ, RZ, R16 ;  /* 0x000000ffff057224 */ /* 0x000fd800078e0010 */
[----:B------:R-:W-:Y:S05]  /*12720*/  @!P1 BRA `(.L_x_1214) ;  /* 0x0000000000549947 */ /* 0x000fea0003800000 */
[----:B------:R-:W2:Y:S01]  /*12730*/  LDL R9, [R1+0x8] ;  /* 0x0000080001097983 */ /* 0x000ea20000100800 */
[----:B------:R-:W0:Y:S03]  /*12740*/  LDC R5, c[0x0][0x43c] ;  /* 0x00010f00ff057b82 */ /* 0x000e260000000800 */
[----:B------:R-:W3:Y:S01]  /*12750*/  LDL R11, [R1] ;  /* 0x00000000010b7983 */ /* 0x000ee20000100800 */
[----:B------:R-:W-:Y:S01]  /*12760*/  IMAD.MOV.U32 R4, RZ, RZ, R0 ;  /* 0x000000ffff047224 */ /* 0x000fe200078e0000 */
[----:B------:R-:W-:Y:S01]  /*12770*/  ULDC.64 UR4, c[0x0][0x428] ;  /* 0x00010a0000047ab9 */ /* 0x000fe20000000a00 */
[----:B------:R-:W-:Y:S01]  /*12780*/  ULDC.64 UR6, c[0x0][0x208] ;  /* 0x0000820000067ab9 */ /* 0x000fe20000000a00 */
[----:B0-----:R-:W-:-:S13]  /*12790*/  ISETP.NE.AND P0, PT, R5, 0x1, PT ;  /* 0x000000010500780c */ /* 0x001fda0003f05270 */
[----:B------:R-:W0:Y:S02]  /*127a0*/  @P0 LDC.64 R2, c[0x0][0x440] ;  /* 0x00011000ff020b82 */ /* 0x000e240000000a00 */
[----:B0-----:R-:W-:-:S05]  /*127b0*/  @P0 IMAD.HI.U32 R2, R0, R2, RZ ;  /* 0x0000000200020227 */ /* 0x001fca00078e00ff */
[----:B------:R-:W-:-:S05]  /*127c0*/  @P0 SHF.R.U32.HI R4, RZ, R3, R2 ;  /* 0x00000003ff040219 */ /* 0x000fca0000011602 */
[----:B------:R-:W-:-:S04]  /*127d0*/  IMAD.MOV R2, RZ, RZ, -R4 ;  /* 0x000000ffff027224 */ /* 0x000fc800078e0a04 */
[----:B------:R-:W-:Y:S01]  /*127e0*/  IMAD R0, R5, R2, R0 ;  /* 0x0000000205007224 */ /* 0x000fe200078e0200 */
[----:B------:R-:W-:Y:S01]  /*127f0*/  SHF.R.S32.HI R5, RZ, 0x1f, R4 ;  /* 0x0000001fff057819 */ /* 0x000fe20000011404 */
[----:B------:R-:W0:Y:S01]  /*12800*/  LDC.64 R2, c[0x0][0x418] ;  /* 0x00010600ff027b82 */ /* 0x000e220000000a00 */
[----:B--2---:R-:W-:-:S04]  /*12810*/  IMAD R9, R9, UR4, RZ ;  /* 0x0000000409097c24 */ /* 0x004fc8000f8e02ff */
[C---:B---3--:R-:W-:Y:S02]  /*12820*/  IMAD R9, R11.reuse, UR5, R9 ;  /* 0x000000050b097c24 */ /* 0x048fe4000f8e0209 */
[----:B------:R-:W-:-:S04]  /*12830*/  IMAD.WIDE.U32 R4, R11, UR4, R4 ;  /* 0x000000040b047c25 */ /* 0x000fc8000f8e0004 */
[----:B------:R-:W-:Y:S01]  /*12840*/  IMAD.IADD R5, R9, 0x1, R5 ;  /* 0x0000000109057824 */ /* 0x000fe200078e0205 */
[----:B0-----:R-:W-:-:S04]  /*12850*/  LEA R2, P0, R4, R2, 0x2 ;  /* 0x0000000204027211 */ /* 0x001fc800078010ff */
[----:B------:R-:W-:-:S05]  /*12860*/  LEA.HI.X R3, R4, R3, R5, 0x2, P0 ;  /* 0x0000000304037211 */ /* 0x000fca00000f1405 */
[----:B------:R0:W5:Y:S04]  /*12870*/  LDG.E R5, desc[UR6][R2.64] ;  /* 0x0000000602057981 */ /* 0x000168000c1e1900 */
.L_x_1214:
[----:B0-----:R-:W-:Y:S01]  /*12880*/  IMAD R3, R7, 0x8, R17 ;  /* 0x0000000807037824 */ /* 0x001fe200078e0211 */
[----:B------:R-:W-:Y:S01]  /*12890*/  SHF.L.U32 R2, R10, 0x1f, RZ ;  /* 0x0000001f0a027819 */ /* 0x000fe200000006ff */
[----:B------:R-:W-:Y:S03]  /*128a0*/  BSSY B1, `(.L_x_1215) ;  /* 0x0000003000017945 */ /* 0x000fe60003800000 */
[----:B------:R-:W0:Y:S02]  /*128b0*/  SYNCS.PHASECHK.TRANS64.TRYWAIT P0, [R3+URZ+0x2a840], R2 ;  /* 0x02a84002030075a7 */ /* 0x000e24000800017f */
[----:B0-----:R-:W-:Y:S05]  /*128c0*/  @!P0 BRA `(.L_x_1216) ;  /* 0x0000003800448947 */ /* 0x001fea0003800000 */
.L_x_1313:
[----:B------:R-:W-:Y:S05]  /*128d0*/  BSYNC B1 ;  /* 0x0000000000017941 */ /* 0x000fea0003800000 */
.L_x_1215:
[----:B------:R-:W1:Y:S01]  /*128e0*/  S2R R4, SR_TID.X ;  /* 0x0000000000047919 */ /* 0x000e620000002100 */
[----:B------:R-:W-:Y:S01]  /*128f0*/  BSSY B1, `(.L_x_1217) ;  /* 0x000000b000017945 */ /* 0x000fe20003800000 */
[----:B-1----:R-:W-:-:S04]  /*12900*/  LOP3.LUT R4, R4, 0x7f, RZ, 0xc0, !PT ;  /* 0x0000007f04047812 */ /* 0x002fc800078ec0ff */
[----:B------:R-:W-:-:S13]  /*12910*/  ISETP.NE.AND P1, PT, R4, RZ, PT ;  /* 0x000000ff0400720c */ /* 0x000fda0003f25270 */
[----:B------:R-:W-:Y:S05]  /*12920*/  @P1 BRA `(.L_x_1218) ;  /* 0x00000000001c1947 */ /* 0x000fea0003800000 */
[----:B------:R-:W1:Y:S01]  /*12930*/  S2R R4, SR_TID.X ;  /* 0x0000000000047919 */ /* 0x000e620000002100 */
[----:B0-----:R-:W-:-:S04]  /*12940*/  IMAD.MOV.U32 R2, RZ, RZ, 0x9000 ;  /* 0x00009000ff027424 */ /* 0x001fc800078e00ff */
[----:B------:R2:W-:Y:S01]  /*12950*/  SYNCS.ARRIVE.TRANS64 RZ, [R3+URZ+0x2a830], R2 ;  /* 0x02a8300203ff79a7 */ /* 0x0005e2000800003f */
[----:B-1----:R-:W-:-:S04]  /*12960*/  LOP3.LUT R4, R4, 0x1f, RZ, 0xc0, !PT ;  /* 0x0000001f04047812 */ /* 0x002fc800078ec0ff */
[----:B------:R-:W-:-:S13]  /*12970*/  ISETP.NE.AND P0, PT, R4, RZ, PT ;  /* 0x000000ff0400720c */ /* 0x000fda0003f05270 */
[----:B--2---:R-:W-:Y:S05]  /*12980*/  @!P0 BRA `(.L_x_1218) ;  /* 0x0000000000048947 */ /* 0x004fea0003800000 */
[----:B------:R-:W-:Y:S01]  /*12990*/  BPT.TRAP 0x1 ;  /* 0x000000040000795c */ /* 0x000fe20000300000 */
.L_x_1218:
[----:B------:R-:W-:Y:S05]  /*129a0*/  BSYNC B1 ;  /* 0x0000000000017941 */ /* 0x000fea0003800000 */
.L_x_1217:
[----:B------:R-:W-:Y:S01]  /*129b0*/  IMAD.MOV.U32 R11, RZ, RZ, RZ ;  /* 0x000000ffff0b7224 */ /* 0x000fe200078e00ff */
[----:B------:R-:W-:Y:S01]  /*129c0*/  UIADD3 UR4, UP0, UR38, 0x370, URZ ;  /* 0x0000037026047890 */ /* 0x000fe2000ff1e03f */
[----:B------:R-:W-:Y:S01]  /*129d0*/  IMAD R4, R7, 0x9000, R17 ;  /* 0x0000900007047824 */ /* 0x000fe200078e0211 */
[----:B------:R-:W-:Y:S01]  /*129e0*/  PLOP3.LUT P0, PT, PT, PT, PT, 0x80, 0x0 ;  /* 0x000000000000781c */ /* 0x000fe20003f0f070 */
[----:B0-----:R-:W-:Y:S01]  /*129f0*/  VIADD R3, R3, 0x2a830 ;  /* 0x0002a83003037836 */ /* 0x001fe20000000000 */
[----:B------:R-:W-:Y:S01]  /*12a00*/  R2UR UR10, R11 ;  /* 0x000000000b0a72ca */ /* 0x000fe200000e0000 */
[----:B------:R-:W-:Y:S01]  /*12a10*/  IMAD R2, R0, 0x60, RZ ;  /* 0x0000006000027824 */ /* 0x000fe200078e02ff */
[----:B------:R-:W-:Y:S01]  /*12a20*/  UIADD3.X UR5, URZ, UR39, URZ, UP0, !UPT ;  /* 0x000000273f057290 */ /* 0x000fe200087fe43f */
[----:B------:R-:W-:Y:S01]  /*12a30*/  VIADD R9, R4, 0x18400 ;  /* 0x0001840004097836 */ /* 0x000fe20000000000 */
[----:B------:R-:W-:Y:S01]  /*12a40*/  UMOV UR6, 0x0 ;  /* 0x0000000000067882 */ /* 0x000fe20000000000 */
[----:B------:R-:W-:-:S10]  /*12a50*/  UMOV UR7, 0x14f00000 ;  /* 0x14f0000000077882 */ /* 0x000fd40000000000 */
.L_x_1219:
[----:B------:R-:W-:-:S13]  /*12a60*/  @P0 ELECT P2, URZ, PT ;  /* 0x00000000003f082f */ /* 0x000fda0003840000 */
[----:B-----5:R-:W-:Y:S01]  /*12a70*/  @P2 R2UR UR13, R5 ;  /* 0x00000000050d22ca */ /* 0x020fe200000e0000 */
[----:B------:R-:W-:Y:S01]  /*12a80*/  UMOV UR12, UR36 ;  /* 0x00000024000c7c82 */ /* 0x000fe20008000000 */
[----:B------:R-:W-:Y:S02]  /*12a90*/  @P2 R2UR UR11, R2 ;  /* 0x00000000020b22ca */ /* 0x000fe400000e0000 */
[----:B------:R-:W-:Y:S02]  /*12aa0*/  @P2 R2UR UR9, R3 ;  /* 0x00000000030922ca */ /* 0x000fe400000e0000 */
[----:B------:R-:W-:Y:S02]  /*12ab0*/  @P2 R2UR UR8, R9 ;  /* 0x00000000090822ca */ /* 0x000fe400000e0000 */
[----:B------:R-:W-:Y:S02]  /*12ac0*/  @P2 PLOP3.LUT P0, PT, P2, PT, PT, 0x8, 0x0 ;  /* 0x000000000000281c */ /* 0x000fe4000170e170 */
        /* <DEDUP_REMOVED lines=9> */
.L_x_1220:
[----:B------:R-:W-:-:S13]  /*12b60*/  @P0 ELECT P2, URZ, PT ;  /* 0x00000000003f082f */ /* 0x000fda0003840000 */
[----:B------:R-:W-:Y:S01]  /*12b70*/  @P2 R2UR UR13, R5 ;  /* 0x00000000050d22ca */ /* 0x000fe200000e0000 */
        /* <DEDUP_REMOVED lines=13> */
.L_x_1221:
        /* <DEDUP_REMOVED lines=10> */
[----:B------:R-:W2:Y:S01]  /*12cf0*/  LDL.LU R9, [R1+0x4] ;  /* 0x0000040001097983 */ /* 0x000ea20000300800 */
[----:B------:R-:W-:Y:S01]  /*12d00*/  IMAD R3, R18, 0x8, R6 ;  /* 0x0000000812037824 */ /* 0x000fe200078e0206 */
[----:B------:R-:W-:Y:S01]  /*12d10*/  BSSY B1, `(.L_x_1222) ;  /* 0x0000004000017945 */ /* 0x000fe20003800000 */
[----:B--2---:R-:W-:-:S04]  /*12d20*/  SHF.L.U32 R2, R9, 0x1f, RZ ;  /* 0x0000001f09027819 */ /* 0x004fc800000006ff */
[----:B------:R-:W0:Y:S02]  /*12d30*/  SYNCS.PHASECHK.TRANS64.TRYWAIT P0, [R3+URZ+0x60], R2 ;  /* 0x00006002030075a7 */ /* 0x000e24000800017f */
[----:B0-----:R-:W-:Y:S05]  /*12d40*/  @!P0 BRA `(.L_x_1223) ;  /* 0x0000003400388947 */ /* 0x001fea0003800000 */
.L_x_1314:
[----:B------:R-:W-:Y:S05]  /*12d50*/  BSYNC B1 ;  /* 0x0000000000017941 */ /* 0x000fea0003800000 */
.L_x_1222:
[----:B------:R-:W-:Y:S01]  /*12d60*/  BSSY B1, `(.L_x_1224) ;  /* 0x000000c000017945 */ /* 0x000fe20003800000 */
[----:B------:R-:W-:Y:S02]  /*12d70*/  IMAD.MOV.U32 R12, RZ, RZ, 0x0 ;  /* 0x00000000ff0c7424 */ /* 0x000fe400078e00ff */
[----:B------:R-:W-:Y:S01]  /*12d80*/  IMAD.MOV.U32 R13, RZ, RZ, 0x14f00000 ;  /* 0x14f00000ff0d7424 */ /* 0x000fe200078e00ff */
[----:B------:R-:W-:Y:S06]  /*12d90*/  @P1 BRA `(.L_x_1225) ;  /* 0x0000000000201947 */ /* 0x000fec0003800000 */
[----:B------:R-:W1:Y:S01]  /*12da0*/  S2R R4, SR_TID.X ;  /* 0x0000000000047919 */ /* 0x000e620000002100 */
[----:B0-----:R-:W-:Y:S02]  /*12db0*/  IMAD R2, R18, 0x8, R17 ;  /* 0x0000000812027824 */ /* 0x001fe400078e0211 */
[----:B------:R-:W-:-:S04]  /*12dc0*/  IMAD.MOV.U32 R3, RZ, RZ, 0x6000 ;  /* 0x00006000ff037424 */ /* 0x000fc800078e00ff */
[----:B------:R2:W-:Y:S01]  /*12dd0*/  SYNCS.ARRIVE.TRANS64 RZ, [R2+URZ+0x2a850], R3 ;  /* 0x02a8500302ff79a7 */ /* 0x0005e2000800003f */
[----:B-1----:R-:W-:-:S04]  /*12de0*/  LOP3.LUT R4, R4, 0x1f, RZ, 0xc0, !PT ;  /* 0x0000001f04047812 */ /* 0x002fc800078ec0ff */
[----:B------:R-:W-:-:S13]  /*12df0*/  ISETP.NE.AND P0, PT, R4, RZ, PT ;  /* 0x000000ff0400720c */ /* 0x000fda0003f05270 */
[----:B--2---:R-:W-:Y:S05]  /*12e00*/  @!P0 BRA `(.L_x_1225) ;  /* 0x0000000000048947 */ /* 0x004fea0003800000 */
[----:B------:R-:W-:Y:S01]  /*12e10*/  BPT.TRAP 0x1 ;  /* 0x000000040000795c */ /* 0x000fe20000300000 */
.L_x_1225:
[----:B------:R-:W-:Y:S05]  /*12e20*/  BSYNC B1 ;  /* 0x0000000000017941 */ /* 0x000fea0003800000 */
.L_x_1224:
[----:B------:R-:W-:Y:S01]  /*12e30*/  R2UR UR10, R11 ;  /* 0x000000000b0a72ca */ /* 0x000fe200000e0000 */
[--C-:B0-----:R-:W-:Y:S01]  /*12e40*/  IMAD R2, R18, 0x8, R17.reuse ;  /* 0x0000000812027824 */ /* 0x101fe200078e0211 */
[----:B------:R-:W-:Y:S01]  /*12e50*/  R2UR UR6, R12 ;  /* 0x000000000c0672ca */ /* 0x000fe200000e0000 */
[----:B------:R-:W-:Y:S01]  /*12e60*/  IMAD R3, R18, 0x6000, R17 ;  /* 0x0000600012037824 */ /* 0x000fe200078e0211 */
[----:B------:R-:W-:Y:S01]  /*12e70*/  R2UR UR7, R13 ;  /* 0x000000000d0772ca */ /* 0x000fe200000e0000 */
[----:B------:R-:W-:Y:S01]  /*12e80*/  UIADD3 UR4, UP0, UR38, 0x470, URZ ;  /* 0x0000047026047890 */ /* 0x000fe2000ff1e03f */
[----:B------:R-:W-:Y:S01]  /*12e90*/  PLOP3.LUT P0, PT, PT, PT, PT, 0x80, 0x0 ;  /* 0x000000000000781c */ /* 0x000fe20003f0f070 */
[----:B------:R-:W-:Y:S02]  /*12ea0*/  IMAD R4, R19, 0x60, RZ ;  /* 0x0000006013047824 */ /* 0x000fe400078e02ff */
[----:B------:R-:W-:Y:S01]  /*12eb0*/  VIADD R2, R2, 0x2a850 ;  /* 0x0002a85002027836 */ /* 0x000fe20000000000 */
[----:B------:R-:W-:Y:S01]  /*12ec0*/  UIADD3.X UR5, URZ, UR39, URZ, UP0, !UPT ;  /* 0x000000273f057290 */ /* 0x000fe200087fe43f */
[----:B------:R-:W-:-:S11]  /*12ed0*/  VIADD R9, R3, 0x400 ;  /* 0x0000040003097836 */ /* 0x000fd60000000000 */
.L_x_1226:
        /* <DEDUP_REMOVED lines=15> */
.L_x_1227:
        /* <DEDUP_REMOVED lines=10> */
[----:B------:R-:W-:Y:S02]  /*13070*/  IMAD.MOV.U32 R16, RZ, RZ, R5 ;  /* 0x000000ffff107224 */ /* 0x000fe400078e0005 */
[----:B------:R-:W-:-:S07]  /*13080*/  IMAD.MOV.U32 R19, RZ, RZ, R0 ;  /* 0x000000ffff137224 */ /* 0x000fce00078e0000 */
.L_x_1213:
[----:B------:R-:W-:Y:S05]  /*13090*/  BSYNC B0 ;  /* 0x0000000000007941 */ /* 0x000fea0003800000 */
.L_x_1212:
[----:B------:R0:W-:Y:S01]  /*130a0*/  STL [R1+0x4], R10 ;  /* 0x0000040a01007387 */ /* 0x0001e20000100800 */
[----:B------:R-:W-:Y:S01]  /*130b0*/  UIADD3 UR4, UR41, -0x3, URZ ;  /* 0xfffffffd29047890 */ /* 0x000fe2000fffe03f */
[----:B------:R-:W-:-:S05]  /*130c0*/  IMAD.MOV.U32 R18, RZ, RZ, R7 ;  /* 0x000000ffff127224 */ /* 0x000fca00078e0007 */
[----:B------:R-:W-:-:S07]  /*130d0*/  IMAD.U32 R0, RZ, RZ, UR4 ;  /* 0x00000004ff007e24 */ /* 0x000fce000f8e00ff */
.L_x_1211:
[----:B------:R-:W-:Y:S01]  /*130e0*/  ULOP3.LUT UR4, URZ, UR41, URZ, 0x33, !UPT ;  /* 0x000000293f047292 */ /* 0x000fe2000f8e333f */
[----:B------:R-:W-:Y:S01]  /*130f0*/  VIADD R8, R8, 0xfffffffe ;  /* 0xfffffffe08087836 */ /* 0x000fe20000000000 */
[----:B------:R-:W-:Y:S04]  /*13100*/  BSSY B0, `(.L_x_1210) ;  /* 0x000014d000007945 */ /* 0x000fe80003800000 */
[----:B------:R-:W-:-:S13]  /*13110*/  ISETP.NE.AND P0, PT, R8, UR4, PT ;  /* 0x0000000408007c0c */ /* 0x000fda000bf05270 */
[----:B------:R-:W-:Y:S05]  /*13120*/  @!P0 BRA `(.L_x_1228) ;  /* 0x0000001400288947 */ /* 0x000fea0003800000 */
[----:B------:R-:W-:-:S07]  /*13130*/  IMAD.MOV.U32 R8, RZ, RZ, R16 ;  /* 0x000000ffff087224 */ /* 0x000fce00078e0010 */
.L_x_1261:
[----:B------:R-:W2:Y:S04]  /*13140*/  LDL R2, [R1+0xc] ;  /* 0x00000c0001027983 */ /* 0x000ea80000100800 */
[----:B------:R-:W3:Y:S01]  /*13150*/  LDL R3, [R1+0x4] ;  /* 0x0000040001037983 */ /* 0x000ee20000100800 */
[----:B------:R-:W-:Y:S01]  /*13160*/  VIADD R4, R18, 0x1 ;  /* 0x0000000112047836 */ /* 0x000fe20000000000 */
[----:B------:R-:W-:Y:S05]  /*13170*/  YIELD ;  /* 0x0000000000007946 */ /* 0x000fea0003800000 */
[----:B------:R-:W-:Y:S01]  /*13180*/  ISETP.NE.AND P0, PT, R4, 0x2, PT ;  /* 0x000000020400780c */ /* 0x000fe20003f05270 */
[----:B------:R-:W-:Y:S03]  /*13190*/  BSSY B1, `(.L_x_1229) ;  /* 0x000009d000017945 */ /* 0x000fe60003800000 */
[----:B------:R-:W-:-:S02]  /*131a0*/  SEL R5, RZ, 0x1, P0 ;  /* 0x00000001ff057807 */ /* 0x000fc40000000000 */
[----:B------:R-:W-:Y:S02]  /*131b0*/  SEL R4, R4, RZ, P0 ;  /* 0x000000ff04047207 */ /* 0x000fe40000000000 */
[----:B--2---:R-:W-:Y:S02]  /*131c0*/  LOP3.LUT P1, RZ, R2, 0x2, RZ, 0xc0, !PT ;  /* 0x0000000202ff7812 */ /* 0x004fe4000782c0ff */
[----:B---3--:R-:W-:-:S11]  /*131d0*/  LOP3.LUT R5, R3, R5, RZ, 0x3c, !PT ;  /* 0x0000000503057212 */ /* 0x008fd600078e3cff */
[----:B------:R-:W-:Y:S05]  /*131e0*/  @!P1 BRA `(.L_x_1230) ;  /* 0x00000008005c9947 */ /* 0x000fea0003800000 */
[----:B------:R-:W-:Y:S01]  /*131f0*/  LOP3.LUT P1, RZ, R2, 0x1, RZ, 0xc0, !PT ;  /* 0x0000000102ff7812 */ /* 0x000fe2000782c0ff */
[----:B------:R-:W-:-:S12]  /*13200*/  IMAD.MOV.U32 R7, RZ, RZ, R0 ;  /* 0x000000ffff077224 */ /* 0x000fd800078e0000 */
[----:B------:R-:W-:Y:S05]  /*13210*/  @!P1 BRA `(.L_x_1231) ;  /* 0x0000000000549947 */ /* 0x000fea0003800000 */
[----:B0-----:R-:W2:Y:S01]  /*13220*/  LDL R10, [R1+0x8] ;  /* 0x00000800010a7983 */ /* 0x001ea20000100800 */
[----:B------:R-:W0:Y:S01]  /*13230*/  LDC R8, c[0x0][0x43c] ;  /* 0x00010f00ff087b82 */ /* 0x000e220000000800 */
[----:B------:R-:W-:Y:S02]  /*13240*/  ULDC.64 UR4, c[0x0][0x428] ;  /* 0x00010a0000047ab9 */ /* 0x000fe40000000a00 */
[----:B------:R-:W3:Y:S01]  /*13250*/  LDL R9, [R1] ;  /* 0x0000000001097983 */ /* 0x000ee20000100800 */
[----:B------:R-:W-:Y:S01]  /*13260*/  ULDC.64 UR6, c[0x0][0x208] ;  /* 0x0000820000067ab9 */ /* 0x000fe20000000a00 */
[----:B0-----:R-:W-:-:S13]  /*13270*/  ISETP.NE.AND P0, PT, R8, 0x1, PT ;  /* 0x000000010800780c */ /* 0x001fda0003f05270 */
[----:B------:R-:W0:Y:S02]  /*13280*/  @P0 LDC.64 R2, c[0x0][0x440] ;  /* 0x00011000ff020b82 */ /* 0x000e240000000a00 */
[----:B0-----:R-:W-:-:S04]  /*13290*/  @P0 IMAD.HI.U32 R7, R0, R2, RZ ;  /* 0x0000000200070227 */ /* 0x001fc800078e00ff */
[----:B------:R-:W-:Y:S01]  /*132a0*/  IMAD.MOV.U32 R2, RZ, RZ, R0 ;  /* 0x000000ffff027224 */ /* 0x000fe200078e0000 */
[----:B------:R-:W-:-:S04]  /*132b0*/  @P0 SHF.R.U32.HI R2, RZ, R3, R7 ;  /* 0x00000003ff020219 */ /* 0x000fc80000011607 */
[--C-:B------:R-:W-:Y:S01]  /*132c0*/  SHF.R.S32.HI R3, RZ, 0x1f, R2.reuse ;  /* 0x0000001fff037819 */ /* 0x100fe20000011402 */
[----:B------:R-:W-:-:S04]  /*132d0*/  IMAD.MOV R7, RZ, RZ, -R2 ;  /* 0x000000ffff077224 */ /* 0x000fc800078e0a02 */
[----:B------:R-:W-:Y:S02]  /*132e0*/  IMAD R7, R8, R7, R0 ;  /* 0x0000000708077224 */ /* 0x000fe400078e0200 */
        /* <DEDUP_REMOVED lines=8> */
.L_x_1231:
[----:B------:R-:W-:Y:S01]  /*13370*/  IMAD R3, R4, 0x8, R17 ;  /* 0x0000000804037824 */ /* 0x000fe200078e0211 */
[----:B------:R-:W-:Y:S01]  /*13380*/  SHF.L.U32 R2, R5, 0x1f, RZ ;  /* 0x0000001f05027819 */ /* 0x000fe200000006ff */
[----:B------:R-:W-:Y:S03]  /*13390*/  BSSY B2, `(.L_x_1232) ;  /* 0x0000003000027945 */ /* 0x000fe60003800000 */
[----:B------:R-:W2:Y:S02]  /*133a0*/  SYNCS.PHASECHK.TRANS64.TRYWAIT P0, [R3+URZ+0x2a840], R2 ;  /* 0x02a84002030075a7 */ /* 0x000ea4000800017f */
[----:B--2---:R-:W-:Y:S05]  /*133b0*/  @!P0 BRA `(.L_x_1233) ;  /* 0x0000002c00b08947 */ /* 0x004fea0003800000 */
.L_x_1315:
[----:B------:R-:W-:Y:S05]  /*133c0*/  BSYNC B2 ;  /* 0x0000000000027941 */ /* 0x000fea0003800000 */
.L_x_1232:
[----:B-1----:R-:W1:Y:S01]  /*133d0*/  S2R R9, SR_TID.X ;  /* 0x0000000000097919 */ /* 0x002e620000002100 */
[----:B------:R-:W-:Y:S01]  /*133e0*/  BSSY B2, `(.L_x_1234) ;  /* 0x000000b000027945 */ /* 0x000fe20003800000 */
[----:B-1----:R-:W-:-:S04]  /*133f0*/  LOP3.LUT R9, R9, 0x7f, RZ, 0xc0, !PT ;  /* 0x0000007f09097812 */ /* 0x002fc800078ec0ff */
[----:B------:R-:W-:-:S13]  /*13400*/  ISETP.NE.AND P1, PT, R9, RZ, PT ;  /* 0x000000ff0900720c */ /* 0x000fda0003f25270 */
[----:B------:R-:W-:Y:S05]  /*13410*/  @P1 BRA `(.L_x_1235) ;  /* 0x00000000001c1947 */ /* 0x000fea0003800000 */
[----:B------:R-:W1:Y:S01]  /*13420*/  S2R R9, SR_TID.X ;  /* 0x0000000000097919 */ /* 0x000e620000002100 */
[----:B--2---:R-:W-:-:S04]  /*13430*/  IMAD.MOV.U32 R2, RZ, RZ, 0x9000 ;  /* 0x00009000ff027424 */ /* 0x004fc800078e00ff */
[----:B------:R3:W-:Y:S01]  /*13440*/  SYNCS.ARRIVE.TRANS64 RZ, [R3+URZ+0x2a830], R2 ;  /* 0x02a8300203ff79a7 */ /* 0x0007e2000800003f */
[----:B-1----:R-:W-:-:S04]  /*13450*/  LOP3.LUT R9, R9, 0x1f, RZ, 0xc0, !PT ;  /* 0x0000001f09097812 */ /* 0x002fc800078ec0ff */
[----:B------:R-:W-:-:S13]  /*13460*/  ISETP.NE.AND P0, PT, R9, RZ, PT ;  /* 0x000000ff0900720c */ /* 0x000fda0003f05270 */
[----:B---3--:R-:W-:Y:S05]  /*13470*/  @!P0 BRA `(.L_x_1235) ;  /* 0x0000000000048947 */ /* 0x008fea0003800000 */
[----:B------:R-:W-:Y:S01]  /*13480*/  BPT.TRAP 0x1 ;  /* 0x000000040000795c */ /* 0x000fe20000300000 */
.L_x_1235:
[----:B------:R-:W-:Y:S05]  /*13490*/  BSYNC B2 ;  /* 0x0000000000027941 */ /* 0x000fea0003800000 */
.L_x_1234:
[----:B------:R-:W-:Y:S01]  /*134a0*/  IMAD.MOV.U32 R12, RZ, RZ, RZ ;  /* 0x000000ffff0c7224 */ /* 0x000fe200078e00ff */
[----:B------:R-:W-:Y:S01]  /*134b0*/  UIADD3 UR4, UP0, UR38, 0x370, URZ ;  /* 0x0000037026047890 */ /* 0x000fe2000ff1e03f */
[----:B------:R-:W-:Y:S01]  /*134c0*/  IMAD R9, R4, 0x9000, R17 ;  /* 0x0000900004097824 */ /* 0x000fe200078e0211 */
[----:B------:R-:W-:Y:S01]  /*134d0*/  PLOP3.LUT P0, PT, PT, PT, PT, 0x80, 0x0 ;  /* 0x000000000000781c */ /* 0x000fe20003f0f070 */
[----:B--2---:R-:W-:Y:S01]  /*134e0*/  VIADD R3, R3, 0x2a830 ;  /* 0x0002a83003037836 */ /* 0x004fe20000000000 */
[----:B------:R-:W-:Y:S01]  /*134f0*/  R2UR UR10, R12 ;  /* 0x000000000c0a72ca */ /* 0x000fe200000e0000 */
[----:B------:R-:W-:Y:S01]  /*13500*/  IMAD R2, R7, 0x60, RZ ;  /* 0x0000006007027824 */ /* 0x000fe200078e02ff */
[----:B------:R-:W-:Y:S01]  /*13510*/  UIADD3.X UR5, URZ, UR39, URZ, UP0, !UPT ;  /* 0x000000273f057290 */ /* 0x000fe200087fe43f */
[----:B0-----:R-:W-:Y:S01]  /*13520*/  VIADD R10, R9, 0x18400 ;  /* 0x00018400090a7836 */ /* 0x001fe20000000000 */
[----:B------:R-:W-:Y:S01]  /*13530*/  UMOV UR6, 0x0 ;  /* 0x0000000000067882 */ /* 0x000fe20000000000 */
[----:B------:R-:W-:-:S10]  /*13540*/  UMOV UR7, 0x14f00000 ;  /* 0x14f0000000077882 */ /* 0x000fd40000000000 */
.L_x_1236:
        /* <DEDUP_REMOVED lines=16> */
.L_x_1237:
        /* <DEDUP_REMOVED lines=15> */
.L_x_1238:
        /* <DEDUP_REMOVED lines=16> */
.L_x_1316:
[----:B------:R-:W-:Y:S05]  /*13840*/  BSYNC B2 ;  /* 0x0000000000027941 */ /* 0x000fea0003800000 */
.L_x_1239:
        /* <DEDUP_REMOVED lines=11> */
.L_x_1242:
[----:B------:R-:W-:Y:S05]  /*13900*/  BSYNC B2 ;  /* 0x0000000000027941 */ /* 0x000fea0003800000 */
.L_x_1241:
[----:B------:R-:W-:Y:S01]  /*13910*/  R2UR UR10, R12 ;  /* 0x000000000c0a72ca */ /* 0x000fe200000e0000 */
[----:B------:R-:W-:Y:S01]  /*13920*/  IMAD R18, R18, 0x6000, R17 ;  /* 0x0000600012127824 */ /* 0x000fe200078e0211 */
[----:B------:R-:W-:Y:S01]  /*13930*/  R2UR UR6, R10 ;  /* 0x000000000a0672ca */ /* 0x000fe200000e0000 */
[----:B------:R-:W-:Y:S01]  /*13940*/  UIADD3 UR4, UP0, UR38, 0x470, URZ ;  /* 0x0000047026047890 */ /* 0x000fe2000ff1e03f */
[----:B------:R-:W-:Y:S01]  /*13950*/  R2UR UR7, R11 ;  /* 0x000000000b0772ca */ /* 0x000fe200000e0000 */
[----:B0-----:R-:W-:Y:S01]  /*13960*/  IMAD R3, R19, 0x60, RZ ;  /* 0x0000006013037824 */ /* 0x001fe200078e02ff */
[----:B------:R-:W-:Y:S01]  /*13970*/  PLOP3.LUT P0, PT, PT, PT, PT, 0x80, 0x0 ;  /* 0x000000000000781c */ /* 0x000fe20003f0f070 */
[----:B------:R-:W-:Y:S01]  /*13980*/  VIADD R2, R2, 0x50 ;  /* 0x0000005002027836 */ /* 0x000fe20000000000 */
[----:B------:R-:W-:Y:S01]  /*13990*/  UIADD3.X UR5, URZ, UR39, URZ, UP0, !UPT ;  /* 0x000000273f057290 */ /* 0x000fe200087fe43f */
[----:B------:R-:W-:-:S11]  /*139a0*/  VIADD R9, R18, 0x400 ;  /* 0x0000040012097836 */ /* 0x000fd60000000000 */
.L_x_1243:
        /* <DEDUP_REMOVED lines=15> */
.L_x_1244:
        /* <DEDUP_REMOVED lines=12> */
.L_x_1230:
[----:B------:R-:W-:Y:S05]  /*13b60*/  BSYNC B1 ;  /* 0x0000000000017941 */ /* 0x000fea0003800000 */
.L_x_1229:
[----:B------:R-:W2:Y:S01]  /*13b70*/  LDL R3, [R1+0xc] ;  /* 0x00000c0001037983 */ /* 0x000ea20000100800 */
[----:B------:R-:W-:Y:S01]  /*13b80*/  VIADD R18, R4, 0x1 ;  /* 0x0000000104127836 */ /* 0x000fe20000000000 */
[----:B------:R-:W-:Y:S01]  /*13b90*/  BSSY B1, `(.L_x_1245) ;  /* 0x00000a0000017945 */ /* 0x000fe20003800000 */
[----:B------:R-:W-:-:S03]  /*13ba0*/  VIADD R7, R0, 0xffffffff ;  /* 0xffffffff00077836 */ /* 0x000fc60000000000 */
[----:B------:R-:W-:-:S04]  /*13bb0*/  ISETP.NE.AND P0, PT, R18, 0x2, PT ;  /* 0x000000021200780c */ /* 0x000fc80003f05270 */
[----:B------:R-:W-:Y:S02]  /*13bc0*/  SEL R2, RZ, 0x1, P0 ;  /* 0x00000001ff027807 */ /* 0x000fe40000000000 */
[----:B------:R-:W-:Y:S02]  /*13bd0*/  SEL R18, R18, RZ, P0 ;  /* 0x000000ff12127207 */ /* 0x000fe40000000000 */
[----:B------:R-:W-:-:S05]  /*13be0*/  LOP3.LUT R11, R5, R2, RZ, 0x3c, !PT ;  /* 0x00000002050b7212 */ /* 0x000fca00078e3cff */
[----:B------:R1:W-:Y:S01]  /*13bf0*/  STL [R1+0x4], R11 ;  /* 0x0000040b01007387 */ /* 0x0003e20000100800 */
[----:B--2---:R-:W-:-:S13]  /*13c00*/  LOP3.LUT P1, RZ, R3, 0x2, RZ, 0xc0, !PT ;  /* 0x0000000203ff7812 */ /* 0x004fda000782c0ff */
[----:B-1----:R-:W-:Y:S05]  /*13c10*/  @!P1 BRA `(.L_x_1246) ;  /* 0x00000008005c9947 */ /* 0x002fea0003800000 */
[----:B------:R-:W-:Y:S01]  /*13c20*/  LOP3.LUT P1, RZ, R3, 0x1, RZ, 0xc0, !PT ;  /* 0x0000000103ff7812 */ /* 0x000fe2000782c0ff */
[----:B0-----:R-:W-:-:S12]  /*13c30*/  IMAD.MOV.U32 R10, RZ, RZ, R7 ;  /* 0x000000ffff0a7224 */ /* 0x001fd800078e0007 */
[----:B------:R-:W-:Y:S05]  /*13c40*/  @!P1 BRA `(.L_x_1247) ;  /* 0x0000000000549947 */ /* 0x000fea0003800000 */
[----:B------:R-:W2:Y:S01]  /*13c50*/  LDL R13, [R1+0x8] ;  /* 0x00000800010d7983 */ /* 0x000ea20000100800 */
        /* <DEDUP_REMOVED lines=20> */
.L_x_1247:
[----:B------:R-:W-:Y:S01]  /*13da0*/  IMAD R2, R18, 0x8, R17 ;  /* 0x0000000812027824 */ /* 0x000fe200078e0211 */
[----:B------:R-:W-:Y:S01]  /*13db0*/  SHF.L.U32 R3, R11, 0x1f, RZ ;  /* 0x0000001f0b037819 */ /* 0x000fe200000006ff */
[----:B------:R-:W-:Y:S03]  /*13dc0*/  BSSY B2, `(.L_x_1248) ;  /* 0x0000003000027945 */ /* 0x000fe60003800000 */
[----:B------:R-:W1:Y:S02]  /*13dd0*/  SYNCS.PHASECHK.TRANS64.TRYWAIT P0, [R2+URZ+0x2a840], R3 ;  /* 0x02a84003020075a7 */ /* 0x000e64000800017f */
[----:B-1----:R-:W-:Y:S05]  /*13de0*/  @!P0 BRA `(.L_x_1249) ;  /* 0x00000024004c8947 */ /* 0x002fea0003800000 */
.L_x_1317:
[----:B------:R-:W-:Y:S05]  /*13df0*/  BSYNC B2 ;  /* 0x0000000000027941 */ /* 0x000fea0003800000 */
.L_x_1248:
        /* <DEDUP_REMOVED lines=12> */
.L_x_1251:
[----:B------:R-:W-:Y:S05]  /*13ec0*/  BSYNC B2 ;  /* 0x0000000000027941 */ /* 0x000fea0003800000 */
.L_x_1250:
[----:B------:R-:W-:Y:S01]  /*13ed0*/  IMAD.MOV.U32 R14, RZ, RZ, RZ ;  /* 0x000000ffff0e7224 */ /* 0x000fe200078e00ff */
[----:B------:R-:W-:Y:S01]  /*13ee0*/  UIADD3 UR4, UP0, UR38, 0x370, URZ ;  /* 0x0000037026047890 */ /* 0x000fe2000ff1e03f */
[C---:B-1----:R-:W-:Y:S01]  /*13ef0*/  IMAD R3, R18.reuse, 0x8, R6 ;  /* 0x0000000812037824 */ /* 0x042fe200078e0206 */
[----:B------:R-:W-:Y:S01]  /*13f00*/  PLOP3.LUT P0, PT, PT, PT, PT, 0x80, 0x0 ;  /* 0x000000000000781c */ /* 0x000fe20003f0f070 */
[----:B------:R-:W-:Y:S01]  /*13f10*/  IMAD R9, R18, 0x9000, R17 ;  /* 0x0000900012097824 */ /* 0x000fe200078e0211 */
[----:B------:R-:W-:Y:S01]  /*13f20*/  R2UR UR10, R14 ;  /* 0x000000000e0a72ca */ /* 0x000fe200000e0000 */
[----:B------:R-:W-:Y:S01]  /*13f30*/  VIADD R3, R3, 0x30 ;  /* 0x0000003003037836 */ /* 0x000fe20000000000 */
[----:B------:R-:W-:Y:S01]  /*13f40*/  UIADD3.X UR5, URZ, UR39, URZ, UP0, !UPT ;  /* 0x000000273f057290 */ /* 0x000fe200087fe43f */
[----:B------:R-:W-:Y:S01]  /*13f50*/  IMAD R2, R10, 0x60, RZ ;  /* 0x000000600a027824 */ /* 0x000fe200078e02ff */
[----:B------:R-:W-:Y:S01]  /*13f60*/  UMOV UR6, 0x0 ;  /* 0x0000000000067882 */ /* 0x000fe20000000000 */
[----:B------:R-:W-:Y:S01]  /*13f70*/  VIADD R11, R9, 0x18400 ;  /* 0x00018400090b7836 */ /* 0x000fe20000000000 */
[----:B------:R-:W-:-:S09]  /*13f80*/  UMOV UR7, 0x14f00000 ;  /* 0x14f0000000077882 */ /* 0x000fd20000000000 */
.L_x_1252:
        /* <DEDUP_REMOVED lines=16> */
.L_x_1253:
        /* <DEDUP_REMOVED lines=15> */
.L_x_1254:
        /* <DEDUP_REMOVED lines=15> */
.L_x_1318:
[----:B------:R-:W-:Y:S05]  /*14270*/  BSYNC B2 ;  /* 0x0000000000027941 */ /* 0x000fea0003800000 */
.L_x_1255:
[----:B------:R-:W-:Y:S01]  /*14280*/  BSSY B2, `(.L_x_1257) ;  /* 0x000000b000027945 */ /* 0x000fe20003800000 */
[----:B------:R-:W-:Y:S02]  /*14290*/  IMAD.MOV.U32 R12, RZ, RZ, 0x0 ;  /* 0x00000000ff0c7424 */ /* 0x000fe400078e00ff */
[----:B------:R-:W-:Y:S01]  /*142a0*/  IMAD.MOV.U32 R13, RZ, RZ, 0x14f00000 ;  /* 0x14f00000ff0d7424 */ /* 0x000fe200078e00ff */
[----:B------:R-:W-:Y:S06]  /*142b0*/  @P1 BRA `(.L_x_1258) ;  /* 0x00000000001c1947 */ /* 0x000fec0003800000 */
[----:B------:R-:W1:Y:S02]  /*142c0*/  S2R R3, SR_TID.X ;  /* 0x0000000000037919 */ /* 0x000e640000002100 */
[----:B-1----:R-:W-:Y:S01]  /*142d0*/  LOP3.LUT R9, R3, 0x1f, RZ, 0xc0, !PT ;  /* 0x0000001f03097812 */ /* 0x002fe200078ec0ff */
[----:B------:R-:W-:-:S03]  /*142e0*/  IMAD.MOV.U32 R3, RZ, RZ, 0x6000 ;  /* 0x00006000ff037424 */ /* 0x000fc600078e00ff */
[----:B------:R-:W-:Y:S01]  /*142f0*/  ISETP.NE.AND P0, PT, R9, RZ, PT ;  /* 0x000000ff0900720c */ /* 0x000fe20003f05270 */
[----:B------:R1:W-:-:S12]  /*14300*/  SYNCS.ARRIVE.TRANS64 RZ, [R2+URZ+0x50], R3 ;  /* 0x0000500302ff79a7 */ /* 0x0003d8000800003f */
[----:B-1----:R-:W-:Y:S05]  /*14310*/  @!P0 BRA `(.L_x_1258) ;  /* 0x0000000000048947 */ /* 0x002fea0003800000 */
[----:B------:R-:W-:Y:S01]  /*14320*/  BPT.TRAP 0x1 ;  /* 0x000000040000795c */ /* 0x000fe20000300000 */
.L_x_1258:
[----:B------:R-:W-:Y:S05]  /*14330*/  BSYNC B2 ;  /* 0x0000000000027941 */ /* 0x000fea0003800000 */
.L_x_1257:
[----:B------:R-:W-:Y:S01]  /*14340*/  R2UR UR10, R14 ;  /* 0x000000000e0a72ca */ /* 0x000fe200000e0000 */
[----:B------:R-:W-:Y:S01]  /*14350*/  IMAD R4, R4, 0x6000, R17 ;  /* 0x0000600004047824 */ /* 0x000fe200078e0211 */
[----:B------:R-:W-:Y:S01]  /*14360*/  R2UR UR6, R12 ;  /* 0x000000000c0672ca */ /* 0x000fe200000e0000 */
[----:B------:R-:W-:Y:S01]  /*14370*/  UIADD3 UR4, UP0, UR38, 0x470, URZ ;  /* 0x0000047026047890 */ /* 0x000fe2000ff1e03f */
[----:B------:R-:W-:Y:S01]  /*14380*/  R2UR UR7, R13 ;  /* 0x000000000d0772ca */ /* 0x000fe200000e0000 */
[----:B------:R-:W-:Y:S01]  /*14390*/  IMAD R3, R19, 0x60, RZ ;  /* 0x0000006013037824 */ /* 0x000fe200078e02ff */
[----:B------:R-:W-:Y:S01]  /*143a0*/  PLOP3.LUT P0, PT, PT, PT, PT, 0x80, 0x0 ;  /* 0x000000000000781c */ /* 0x000fe20003f0f070 */
[----:B0-----:R-:W-:Y:S01]  /*143b0*/  VIADD R2, R2, 0x50 ;  /* 0x0000005002027836 */ /* 0x001fe20000000000 */
[----:B------:R-:W-:Y:S01]  /*143c0*/  UIADD3.X UR5, URZ, UR39, URZ, UP0, !UPT ;  /* 0x000000273f057290 */ /* 0x000fe200087fe43f */
[----:B------:R-:W-:-:S11]  /*143d0*/  VIADD R5, R4, 0x400 ;  /* 0x0000040004057836 */ /* 0x000fd60000000000 */
.L_x_1259:
        /* <DEDUP_REMOVED lines=15> */
.L_x_1260:
        /* <DEDUP_REMOVED lines=12> */
.L_x_1246:
[----:B------:R-:W-:Y:S05]  /*14590*/  BSYNC B1 ;  /* 0x0000000000017941 */ /* 0x000fea0003800000 */
.L_x_1245:
[----:B------:R-:W-:Y:S01]  /*145a0*/  ISETP.GT.AND P0, PT, R7, UR40, PT ;  /* 0x0000002807007c0c */ /* 0x000fe2000bf04270 */
[----:B------:R-:W-:-:S12]  /*145b0*/  VIADD R0, R0, 0xfffffffe ;  /* 0xfffffffe00007836 */ /* 0x000fd80000000000 */
[----:B------:R-:W-:Y:S05]  /*145c0*/  @P0 BRA `(.L_x_1261) ;  /* 0xffffffe800dc0947 */ /* 0x000fea000383ffff */
.L_x_1228:
[----:B------:R-:W-:Y:S05]  /*145d0*/  BSYNC B0 ;  /* 0x0000000000007941 */ /* 0x000fea0003800000 */
.L_x_1210:
[----:B0-----:R-:W0:Y:S01]  /*145e0*/  S2R R0, SR_TID.X ;  /* 0x0000000000007919 */ /* 0x001e220000002100 */
[----:B------:R-:W-:Y:S01]  /*145f0*/  BSSY B0, `(.L_x_1262) ;  /* 0x0000012000007945 */ /* 0x000fe20003800000 */
[----:B0-----:R-:W-:-:S04]  /*14600*/  LOP3.LUT R6, R0, 0x7f, RZ, 0xc0, !PT ;  /* 0x0000007f00067812 */ /* 0x001fc800078ec0ff */
[----:B------:R-:W-:-:S13]  /*14610*/  ISETP.NE.AND P1, PT, R6, RZ, PT ;  /* 0x000000ff0600720c */ /* 0x000fda0003f25270 */
[----:B------:R-:W-:Y:S05]  /*14620*/  @P1 BRA `(.L_x_1263) ;  /* 0x0000000000381947 */ /* 0x000fea0003800000 */
[----:B------:R-:W0:Y:S01]  /*14630*/  S2R R3, SR_LANEID ;  /* 0x0000000000037919 */ /* 0x000e220000000000 */
[----:B------:R-:W-:Y:S01]  /*14640*/  VOTEU.ANY UR4, UPT, PT ;  /* 0x0000000000047886 */ /* 0x000fe200038e0100 */
[----:B------:R-:W-:Y:S01]  /*14650*/  ULDC.64 UR6, c[0x0][0x208] ;  /* 0x0000820000067ab9 */ /* 0x000fe20000000a00 */
[----:B------:R-:W0:Y:S08]  /*14660*/  FLO.U32 R0, UR4 ;  /* 0x0000000400007d00 */ /* 0x000e3000080e0000 */
[----:B------:R-:W1:Y:S01]  /*14670*/  POPC R5, UR4 ;  /* 0x0000000400057d09 */ /* 0x000e620008000000 */
[----:B0-----:R-:W-:-:S02]  /*14680*/  ISETP.EQ.U32.AND P0, PT, R0, R3, PT ;  /* 0x000000030000720c */ /* 0x001fc40003f02070 */
[----:B------:R-:W1:Y:S11]  /*14690*/  LDC.64 R2, c[0x0][0xc80] ;  /* 0x00032000ff027b82 */ /* 0x000e760000000a00 */
[----:B-1----:R-:W2:Y:S01]  /*146a0*/  @P0 ATOMG.E.ADD.STRONG.GPU PT, R3, desc[UR6][R2.64], R5 ;  /* 0x00000005020309a8 */ /* 0x002ea200081ee1c6 */
[----:B------:R-:W0:Y:S02]  /*146b0*/  S2R R4, SR_LTMASK ;  /* 0x0000000000047919 */ /* 0x000e240000003900 */
[----:B0-----:R-:W-:-:S04]  /*146c0*/  LOP3.LUT R4, R4, UR4, RZ, 0xc0, !PT ;  /* 0x0000000404047c12 */ /* 0x001fc8000f8ec0ff */
[----:B------:R-:W0:Y:S01]  /*146d0*/  POPC R7, R4 ;  /* 0x0000000400077309 */ /* 0x000e220000000000 */
[----:B--2---:R-:W0:Y:S02]  /*146e0*/  SHFL.IDX PT, R0, R3, R0, 0x1f ;  /* 0x00001f0003007589 */ /* 0x004e2400000e0000 */
[----:B0-----:R-:W-:-:S05]  /*146f0*/  IADD3 R0, R0, UR44, R7 ;  /* 0x0000002c00007c10 */ /* 0x001fca000fffe007 */
[----:B------:R0:W-:Y:S02]  /*14700*/  STL [R1+0x14], R0 ;  /* 0x0000140001007387 */ /* 0x0001e40000100800 */
.L_x_1263:
[----:B------:R-:W-:Y:S05]  /*14710*/  BSYNC B0 ;  /* 0x0000000000007941 */ /* 0x000fea0003800000 */
.L_x_1262:
[----:B0-----:R-:W2:Y:S01]  /*14720*/  LDL R0, [R1+0xc] ;  /* 0x00000c0001007983 */ /* 0x001ea20000100800 */
[----:B------:R-:W-:Y:S01]  /*14730*/  BSSY B0, `(.L_x_1264) ;  /* 0x0000038000007945 */ /* 0x000fe20003800000 */
[----:B--2---:R-:W-:-:S13]  /*14740*/  LOP3.LUT P0, RZ, R0, 0x2, RZ, 0xc0, !PT ;  /* 0x0000000200ff7812 */ /* 0x004fda000780c0ff */
[----:B------:R-:W-:Y:S05]  /*14750*/  @!P0 BRA `(.L_x_1265) ;  /* 0x0000000000d48947 */ /* 0x000fea0003800000 */
[----:B------:R-:W2:Y:S01]  /*14760*/  LDL R0, [R1+0x4] ;  /* 0x0000040001007983 */ /* 0x000ea20000100800 */
[----:B------:R-:W-:Y:S01]  /*14770*/  IMAD R2, R18, 0x8, R17 ;  /* 0x0000000812027824 */ /* 0x000fe200078e0211 */
[----:B------:R-:W-:Y:S01]  /*14780*/  BSSY B1, `(.L_x_1266) ;  /* 0x0000005000017945 */ /* 0x000fe20003800000 */
[----:B------:R-:W-:Y:S02]  /*14790*/  ISETP.NE.AND P2, PT, R6, RZ, PT ;  /* 0x000000ff0600720c */ /* 0x000fe40003f45270 */
[----:B--2---:R-:W-:-:S04]  /*147a0*/  SHF.L.U32 R3, R0, 0x1f, RZ ;  /* 0x0000001f00037819 */ /* 0x004fc800000006ff */
[----:B------:R-:W0:Y:S02]  /*147b0*/  SYNCS.PHASECHK.TRANS64.TRYWAIT P0, [R2+URZ+0x2a860], R3 ;  /* 0x02a86003020075a7 */ /* 0x000e24000800017f */
[----:B0-----:R-:W-:Y:S05]  /*147c0*/  @!P0 BRA `(.L_x_1267) ;  /* 0x0000001800fc8947 */ /* 0x001fea0003800000 */
.L_x_1319:
[----:B------:R-:W-:Y:S05]  /*147d0*/  BSYNC B1 ;  /* 0x0000000000017941 */ /* 0x000fea0003800000 */
.L_x_1266:
[----:B------:R-:W-:Y:S04]  /*147e0*/  BSSY B1, `(.L_x_1268) ;  /* 0x0000009000017945 */ /* 0x000fe80003800000 */
        /* <DEDUP_REMOVED lines=8> */
.L_x_1269:
[----:B------:R-:W-:Y:S05]  /*14870*/  BSYNC B1 ;  /* 0x0000000000017941 */ /* 0x000fea0003800000 */
.L_x_1268:
[----:B------:R-:W-:Y:S01]  /*14880*/  IMAD R0, R18, 0x6000, R17 ;  /* 0x0000600012007824 */ /* 0x000fe200078e0211 */
[----:B------:R-:W-:Y:S01]  /*14890*/  UIADD3 UR4, UP0, UR38, 0x470, URZ ;  /* 0x0000047026047890 */ /* 0x000fe2000ff1e03f */
[----:B------:R-:W-:Y:S01]  /*148a0*/  PLOP3.LUT P0, PT, PT, PT, PT, 0x80, 0x0 ;  /* 0x000000000000781c */ /* 0x000fe20003f0f070 */
[----:B------:R-:W-:Y:S01]  /*148b0*/  IMAD R19, R19, 0x60, RZ ;  /* 0x0000006013137824 */ /* 0x000fe200078e02ff */
[----:B------:R-:W-:Y:S01]  /*148c0*/  UMOV UR6, 0x0 ;  /* 0x0000000000067882 */ /* 0x000fe20000000000 */
[----:B0-----:R-:W-:Y:S01]  /*148d0*/  VIADD R2, R2, 0x2a850 ;  /* 0x0002a85002027836 */ /* 0x001fe20000000000 */
[----:B------:R-:W-:Y:S01]  /*148e0*/  UIADD3.X UR5, URZ, UR39, URZ, UP0, !UPT ;  /* 0x000000273f057290 */ /* 0x000fe200087fe43f */
[----:B------:R-:W-:Y:S01]  /*148f0*/  VIADD R3, R0, 0x400 ;  /* 0x0000040000037836 */ /* 0x000fe20000000000 */
[----:B------:R-:W-:Y:S01]  /*14900*/  UMOV UR7, 0x14f00000 ;  /* 0x14f0000000077882 */ /* 0x000fe20000000000 */
[----:B------:R-:W-:-:S09]  /*14910*/  UMOV UR10, URZ ;  /* 0x0000003f000a7c82 */ /* 0x000fd20008000000 */
.L_x_1270:
        /* <DEDUP_REMOVED lines=15> */
.L_x_1271:
        /* <DEDUP_REMOVED lines=10> */
.L_x_1265:
[----:B------:R-:W-:Y:S05]  /*14ab0*/  BSYNC B0 ;  /* 0x0000000000007941 */ /* 0x000fea0003800000 */
.L_x_1264:
[----:B------:R-:W2:Y:S01]  /*14ac0*/  LDL.LU R3, [R1+0x4] ;  /* 0x0000040001037983 */ /* 0x000ea20000300800 */
[----:B------:R-:W-:-:S05]  /*14ad0*/  VIADD R18, R18, 0x1 ;  /* 0x0000000112127836 */ /* 0x000fca0000000000 */
[----:B------:R-:W-:-:S04]  /*14ae0*/  ISETP.NE.AND P0, PT, R18, 0x2, PT ;  /* 0x000000021200780c */ /* 0x000fc80003f05270 */
[----:B------:R-:W-:Y:S02]  /*14af0*/  SEL R0, RZ, 0x1, P0 ;  /* 0x00000001ff007807 */ /* 0x000fe40000000000 */
[----:B------:R-:W-:Y:S02]  /*14b00*/  SEL R18, R18, RZ, P0 ;  /* 0x000000ff12127207 */ /* 0x000fe40000000000 */
[----:B--2---:R-:W-:-:S05]  /*14b10*/  LOP3.LUT R3, R3, R0, RZ, 0x3c, !PT ;  /* 0x0000000003037212 */ /* 0x004fca00078e3cff */
[----:B------:R0:W-:Y:S02]  /*14b20*/  STL [R1+0x4], R3 ;  /* 0x0000040301007387 */ /* 0x0001e40000100800 */
.L_x_1190:
[----:B------:R-:W-:Y:S05]  /*14b30*/  BSYNC B7 ;  /* 0x0000000000077941 */ /* 0x000fea0003800000 */
.L_x_1188:
[----:B-1----:R-:W2:Y:S04]  /*14b40*/  LDL R0, [R1+0xc] ;  /* 0x00000c0001007983 */ /* 0x002ea80000100800 */
[----:B------:R1:W5:Y:S01]  /*14b50*/  LDL R2, [R1+0x14] ;  /* 0x0000140001027983 */ /* 0x0003620000100800 */
[----:B--2---:R-:W-:-:S13]  /*14b60*/  LOP3.LUT P0, RZ, R0, 0x4, RZ, 0xc0, !PT ;  /* 0x0000000400ff7812 */ /* 0x004fda000780c0ff */
[----:B-1----:R-:W-:Y:S05]  /*14b70*/  @!P0 BRA `(.L_x_1272) ;  /* 0x0000000000288947 */ /* 0x002fea0003800000 */
[----:B------:R-:W-:Y:S05]  /*14b80*/  WARPSYNC.ALL ;  /* 0x0000000000007948 */ /* 0x000fea0003800000 */
[----:B------:R-:W1:Y:S08]  /*14b90*/  S2UR UR5, SR_CgaCtaId ;  /* 0x00000000000579c3 */ /* 0x000e700000008800 */
[----:B------:R-:W-:Y:S06]  /*14ba0*/  BAR.SYNC.DEFER_BLOCKING 0x5, 0x180 ;  /* 0x0146000000007b1d */ /* 0x000fec0000010000 */
[----:B------:R-:W-:-:S02]  /*14bb0*/  UMOV UR4, 0x400 ;  /* 0x0000040000047882 */ /* 0x000fc40000000000 */
[----:B-1----:R-:W-:-:S06]  /*14bc0*/  ULEA UR4, UR5, UR4, 0x18 ;  /* 0x0000000405047291 */ /* 0x002fcc000f8ec03f */
[----:B------:R-:W-:-:S05]  /*14bd0*/  IMAD.U32 R17, RZ, RZ, UR4 ;  /* 0x00000004ff117e24 */ /* 0x000fca000f8e00ff */
[----:B-----5:R-:W1:Y:S04]  /*14be0*/  LDS R2, [R17+0x2a8d0] ;  /* 0x02a8d00011027984 */ /* 0x020e680000000800 */
[----:B-1----:R3:W-:Y:S01]  /*14bf0*/  STL [R1+0x14], R2 ;  /* 0x0000140201007387 */ /* 0x0027e20000100800 */
[----:B------:R-:W-:Y:S06]  /*14c00*/  BAR.ARV 0x4, 0x180 ;  /* 0x0106000000007b1d */ /* 0x000fec0000002000 */
[----:B------:R-:W-:Y:S05]  /*14c10*/  BRA `(.L_x_1273) ;  /* 0x00000000002c7947 */ /* 0x000fea0003800000 */
.L_x_1272:
[----:B------:R-:W-:-:S03]  /*14c20*/  UMOV UR4, 0xffffffff ;  /* 0xffffffff00047882 */ /* 0x000fc60000000000 */
[----:B------:R-:W-:Y:S05]  /*14c30*/  BRA.DIV UR4, `(.L_x_1274) ;  /* 0x0000001604f47947 */ /* 0x000fea000b800000 */
[----:B-----5:R1:W2:Y:S02]  /*14c40*/  SHFL.IDX PT, R14, R2, RZ, 0x1f ;  /* 0x00001fff020e7589 */ /* 0x0202a400000e0000 */
.L_x_1322:
[----:B0-----:R-:W0:Y:S01]  /*14c50*/  @!P1 S2R R3, SR_CgaCtaId ;  /* 0x0000000000039919 */ /* 0x001e220000008800 */
[----:B------:R-:W-:Y:S05]  /*14c60*/  WARPSYNC.ALL ;  /* 0x0000000000007948 */ /* 0x000fea0003800000 */
[----:B------:R-:W-:Y:S01]  /*14c70*/  BAR.SYNC.DEFER_BLOCKING 0x4, 0x180 ;  /* 0x0106000000007b1d */ /* 0x000fe20000010000 */
[----:B------:R-:W-:-:S05]  /*14c80*/  @!P1 MOV R0, 0x400 ;  /* 0x0000040000009802 */ /* 0x000fca0000000f00 */
[----:B--2---:R2:W-:Y:S01]  /*14c90*/  STL [R1+0x14], R14 ;  /* 0x0000140e01007387 */ /* 0x0045e20000100800 */
[----:B0-----:R-:W-:-:S05]  /*14ca0*/  @!P1 LEA R17, R3, R0, 0x18 ;  /* 0x0000000003119211 */ /* 0x001fca00078ec0ff */
[----:B------:R2:W-:Y:S01]  /*14cb0*/  @!P1 STS [R17+0x2a8d0], R2 ;  /* 0x02a8d00211009388 */ /* 0x0005e20000000800 */
[----:B------:R-:W-:Y:S06]  /*14cc0*/  BAR.ARV 0x5, 0x180 ;  /* 0x0146000000007b1d */ /* 0x000fec0000002000 */
.L_x_1273:
[----:B------:R-:W4:Y:S01]  /*14cd0*/  LDL R0, [R1+0x14] ;  /* 0x0000140001007983 */ /* 0x000f220000100800 */
[----:B------:R-:W-:Y:S02]  /*14ce0*/  ULDC UR4, c[0x0][0xc38] ;  /* 0x00030e0000047ab9 */ /* 0x000fe40000000800 */
[----:B----4-:R-:W-:-:S13]  /*14cf0*/  ISETP.GE.AND P0, PT, R0, UR4, PT ;  /* 0x0000000400007c0c */ /* 0x010fda000bf06270 */
[----:B------:R-:W-:Y:S05]  /*14d00*/  @!P0 BRA `(.L_x_1275) ;  /* 0xffffffb400d88947 */ /* 0x000fea000383ffff */
.L_x_1179:
[----:B0-----:R-:W4:Y:S01]  /*14d10*/  LDL.LU R0, [R1+0x18] ;  /* 0x0000180001007983 */ /* 0x001f220000300800 */
[----:B------:R-:W-:Y:S01]  /*14d20*/  BSSY B0, `(.L_x_1276) ;  /* 0x000000b000007945 */ /* 0x000fe20003800000 */
[----:B------:R-:W0:Y:S01]  /*14d30*/  S2R R5, SR_CgaCtaId ;  /* 0x0000000000057919 */ /* 0x000e220000008800 */
[----:B----4-:R-:W-:-:S05]  /*14d40*/  VIADD R0, R0, 0x1 ;  /* 0x0000000100007836 */ /* 0x010fca0000000000 */
[----:B-123--:R-:W-:-:S04]  /*14d50*/  LEA.HI R2, R0, R0, RZ, 0x1 ;  /* 0x0000000000027211 */ /* 0x00efc800078f08ff */
[----:B------:R-:W-:-:S05]  /*14d60*/  LOP3.LUT R3, R2, 0xfffffffe, RZ, 0xc0, !PT ;  /* 0xfffffffe02037812 */ /* 0x000fca00078ec0ff */
[----:B------:R-:W-:Y:S01]  /*14d70*/  IMAD.IADD R3, R0, 0x1, -R3 ;  /* 0x0000000100037824 */ /* 0x000fe200078e0a03 */
[----:B------:R-:W-:-:S04]  /*14d80*/  MOV R0, 0x400 ;  /* 0x0000040000007802 */ /* 0x000fc80000000f00 */
[----:B0-----:R-:W-:Y:S02]  /*14d90*/  LEA R0, R5, R0, 0x18 ;  /* 0x0000000005007211 */ /* 0x001fe400078ec0ff */
[----:B------:R-:W-:-:S04]  /*14da0*/  SHF.L.U32 R3, R3, 0x1f, RZ ;  /* 0x0000001f03037819 */ /* 0x000fc800000006ff */
[----:B------:R-:W0:Y:S02]  /*14db0*/  SYNCS.PHASECHK.TRANS64.TRYWAIT P0, [R0+URZ+0x2a820], R3 ;  /* 0x02a82003000075a7 */ /* 0x000e24000800017f */
[----:B0-----:R-:W-:Y:S05]  /*14dc0*/  @!P0 BRA `(.L_x_1277) ;  /* 0x0000001400b88947 */ /* 0x001fea0003800000 */
.L_x_1323:
[----:B------:R-:W-:Y:S05]  /*14dd0*/  BSYNC B0 ;  /* 0x0000000000007941 */ /* 0x000fea0003800000 */
.L_x_1276:
[----:B------:R-:W-:-:S03]  /*14de0*/  UMOV UR4, 0xffffffff ;  /* 0xffffffff00047882 */ /* 0x000fc60000000000 */
[----:B------:R-:W-:Y:S05]  /*14df0*/  BRA.DIV UR4, `(.L_x_1278) ;  /* 0x0000001604c07947 */ /* 0x000fea000b800000 */
[----:B------:R-:W1:Y:S02]  /*14e00*/  S2R R2, SR_TID.X ;  /* 0x0000000000027919 */ /* 0x000e640000002100 */
[----:B-1----:R-:W-:-:S04]  /*14e10*/  SHF.R.U32.HI R2, RZ, 0x5, R2 ;  /* 0x00000005ff027819 */ /* 0x002fc80000011602 */
[----:B------:R-:W-:-:S05]  /*14e20*/  LOP3.LUT R2, R2, 0x3, RZ, 0xc0, !PT ;  /* 0x0000000302027812 */ /* 0x000fca00078ec0ff */
[----:B------:R1:W2:Y:S02]  /*14e30*/  SHFL.IDX PT, R14, R2, RZ, 0x1f ;  /* 0x00001fff020e7589 */ /* 0x0002a400000e0000 */
.L_x_1326:
[----:B--2---:R-:W-:Y:S01]  /*14e40*/  ISETP.NE.AND P0, PT, R14, RZ, PT ;  /* 0x000000ff0e00720c */ /* 0x004fe20003f05270 */
[----:B------:R-:W-:-:S12]  /*14e50*/  BSSY B0, `(.L_x_1279) ;  /* 0x0000027000007945 */ /* 0x000fd80003800000 */
[----:B------:R-:W-:Y:S05]  /*14e60*/  @P0 BRA `(.L_x_1280) ;  /* 0x0000000000940947 */ /* 0x000fea0003800000 */
[----:B------:R-:W-:-:S03]  /*14e70*/  UMOV UR4, 0xffffffff ;  /* 0xffffffff00047882 */ /* 0x000fc60000000000 */
[----:B------:R-:W-:Y:S05]  /*14e80*/  BRA.DIV UR4, `(.L_x_1281) ;  /* 0x0000001604d07947 */ /* 0x000fea000b800000 */
[----:B------:R-:W-:-:S13]  /*14e90*/  ELECT P6, URZ, PT ;  /* 0x00000000003f782f */ /* 0x000fda00038c0000 */
.L_x_1329:
        /* <DEDUP_REMOVED lines=8> */
.L_x_1282:
[----:B------:R-:W2:Y:S01]  /*14f20*/  LDL.LU R7, [R1+0x4] ;  /* 0x0000040001077983 */ /* 0x000ea20000300800 */
[----:B0-----:R-:W-:Y:S02]  /*14f30*/  VIADD R3, R0, 0x2a840 ;  /* 0x0002a84000037836 */ /* 0x001fe40000000000 */
[C---:B------:R-:W-:Y:S02]  /*14f40*/  VIADD R2, R18.reuse, 0x1 ;  /* 0x0000000112027836 */ /* 0x040fe40000000000 */
[----:B------:R-:W-:-:S03]  /*14f50*/  IMAD R6, R18, 0x8, R3 ;  /* 0x0000000812067824 */ /* 0x000fc600078e0203 */
[----:B------:R-:W-:-:S04]  /*14f60*/  ISETP.NE.AND P1, PT, R2, 0x2, PT ;  /* 0x000000020200780c */ /* 0x000fc80003f25270 */
[----:B------:R-:W-:Y:S02]  /*14f70*/  SEL R4, RZ, 0x1, P1 ;  /* 0x00000001ff047807 */ /* 0x000fe40000800000 */
[C---:B--2---:R-:W-:Y:S02]  /*14f80*/  SHF.L.U32 R5, R7.reuse, 0x1f, RZ ;  /* 0x0000001f07057819 */ /* 0x044fe400000006ff */
[----:B------:R-:W-:Y:S02]  /*14f90*/  LOP3.LUT R7, R7, R4, RZ, 0x3c, !PT ;  /* 0x0000000407077212 */ /* 0x000fe400078e3cff */
[----:B------:R-:W0:Y:S01]  /*14fa0*/  SYNCS.PHASECHK.TRANS64.TRYWAIT P0, [R6+URZ], R5 ;  /* 0x00000005060075a7 */ /* 0x000e22000800017f */
[----:B------:R-:W-:Y:S02]  /*14fb0*/  SEL R4, R2, RZ, P1 ;  /* 0x000000ff02047207 */ /* 0x000fe40000800000 */
[----:B------:R-:W-:-:S03]  /*14fc0*/  SHF.L.U32 R2, R7, 0x1f, RZ ;  /* 0x0000001f07027819 */ /* 0x000fc600000006ff */
[----:B------:R-:W-:Y:S01]  /*14fd0*/  IMAD R3, R4, 0x8, R3 ;  /* 0x0000000804037824 */ /* 0x000fe200078e0203 */
[----:B0-----:R-:W-:Y:S06]  /*14fe0*/  @!P0 BRA `(.L_x_1283) ;  /* 0x0000001400988947 */ /* 0x001fec0003800000 */
.L_x_1330:
[----:B------:R-:W1:Y:S02]  /*14ff0*/  SYNCS.PHASECHK.TRANS64.TRYWAIT P0, [R3+URZ], R2 ;  /* 0x00000002030075a7 */ /* 0x000e64000800017f */
[----:B-1----:R-:W-:Y:S05]  /*15000*/  @!P0 BRA `(.L_x_1284) ;  /* 0x0000001400a48947 */ /* 0x002fea0003800000 */
.L_x_1331:
[----:B------:R-:W-:Y:S05]  /*15010*/  @!P2 BRA `(.L_x_1285) ;  /* 0x000000000004a947 */ /* 0x000fea0003800000 */
[----:B------:R-:W-:Y:S01]  /*15020*/  BPT.TRAP 0x1 ;  /* 0x000000040000795c */ /* 0x000fe20000300000 */
.L_x_1285:
[----:B-1----:R-:W-:-:S04]  /*15030*/  VIADD R3, R0, 0x2a860 ;  /* 0x0002a86000037836 */ /* 0x002fc80000000000 */
[----:B------:R-:W-:-:S04]  /*15040*/  IMAD R18, R18, 0x8, R3 ;  /* 0x0000000812127824 */ /* 0x000fc800078e0203 */
[----:B------:R-:W1:Y:S02]  /*15050*/  SYNCS.PHASECHK.TRANS64.TRYWAIT P0, [R18+URZ], R5 ;  /* 0x00000005120075a7 */ /* 0x000e64000800017f */
[----:B-1----:R-:W-:Y:S05]  /*15060*/  @!P0 BRA `(.L_x_1286) ;  /* 0x0000001400a08947 */ /* 0x002fea0003800000 */
.L_x_1332:
[----:B------:R-:W-:-:S07]  /*15070*/  IMAD R3, R4, 0x8, R3 ;  /* 0x0000000804037824 */ /* 0x000fce00078e0203 */
.L_x_1287:
[----:B--2---:R2:W3:Y:S02]  /*15080*/  SYNCS.PHASECHK.TRANS64.TRYWAIT P0, [R3+URZ], R2 ;  /* 0x00000002030075a7 */ /* 0x0044e4000800017f */
[----:B---3--:R-:W-:Y:S05]  /*15090*/  @!P0 NANOSLEEP.SYNCS 0x989680 ;  /* 0x009896800000895d */ /* 0x008fea0003900000 */
[----:B------:R-:W3:Y:S02]  /*150a0*/  @!P0 SYNCS.PHASECHK.TRANS64 P0, [R3+URZ], R2 ;  /* 0x00000002030085a7 */ /* 0x000ee4000800007f */
[----:B---3--:R-:W-:Y:S05]  /*150b0*/  @!P0 BRA `(.L_x_1287) ;  /* 0xfffffffc00f08947 */ /* 0x008fea000383ffff */
.L_x_1280:
[----:B------:R-:W-:Y:S05]  /*150c0*/  BSYNC B0 ;  /* 0x0000000000007941 */ /* 0x000fea0003800000 */
.L_x_1279:
[----:B------:R-:W-:Y:S05]  /*150d0*/  EXIT ;  /* 0x000000000000794d */ /* 0x000fea0003800000 */
.L_x_1092:
[----:B0-----:R-:W-:-:S04]  /*150e0*/  IMAD.U32 R3, RZ, RZ, UR38 ;  /* 0x00000026ff037e24 */ /* 0x001fc8000f8e00ff */
[----:B------:R0:W1:Y:S03]  /*150f0*/  SYNCS.PHASECHK.TRANS64.TRYWAIT P1, [R3+URZ+0x2a800], R0 ;  /* 0x02a80000030075a7 */ /* 0x000066000802017f */
[----:B-1----:R-:W-:Y:S05]  /*15100*/  @!P1 NANOSLEEP.SYNCS 0x989680 ;  /* 0x009896800000995d */ /* 0x002fea0003900000 */
[----:B------:R-:W1:Y:S02]  /*15110*/  @!P1 SYNCS.PHASECHK.TRANS64 P1, [R3+URZ+0x2a800], R0 ;  /* 0x02a80000030095a7 */ /* 0x000e64000802007f */
[----:B-1----:R-:W-:Y:S05]  /*15120*/  @!P1 BRA `(.L_x_1092) ;  /* 0xfffffffc00ec9947 */ /* 0x002fea000383ffff */
[----:B------:R-:W-:Y:S05]  /*15130*/  BRA `(.L_x_1288) ;  /* 0xfffffec800347947 */ /* 0x000fea000383ffff */
.L_x_1096:
[----:B-1----:R1:W3:Y:S02]  /*15140*/  SYNCS.PHASECHK.TRANS64.TRYWAIT P1, [R21+URZ+0x2a830], R0 ;  /* 0x02a83000150075a7 */ /* 0x0022e4000802017f */
[----:B---3--:R-:W-:Y:S05]  /*15150*/  @!P1 NANOSLEEP.SYNCS 0x989680 ;  /* 0x009896800000995d */ /* 0x008fea0003900000 */
[----:B------:R-:W3:Y:S02]  /*15160*/  @!P1 SYNCS.PHASECHK.TRANS64 P1, [R21+URZ+0x2a830], R0 ;  /* 0x02a83000150095a7 */ /* 0x000ee4000802007f */
[----:B---3--:R-:W-:Y:S05]  /*15170*/  @!P1 BRA `(.L_x_1096) ;  /* 0xfffffffc00f09947 */ /* 0x008fea000383ffff */
[----:B------:R-:W-:Y:S05]  /*15180*/  BRA `(.L_x_1095) ;  /* 0xfffffec800687947 */ /* 0x000fea000383ffff */
.L_x_1112:
[----:B-1----:R-:W-:-:S04]  /*15190*/  IMAD.U32 R14, RZ, RZ, UR7 ;  /* 0x00000007ff0e7e24 */ /* 0x002fc8000f8e00ff */
[----:B------:R1:W2:Y:S03]  /*151a0*/  SYNCS.PHASECHK.TRANS64.TRYWAIT P1, [R14+URZ+0x2a830], R11 ;  /* 0x02a8300b0e0075a7 */ /* 0x0002a6000802017f */
[----:B--2---:R-:W-:Y:S05]  /*151b0*/  @!P1 NANOSLEEP.SYNCS 0x989680 ;  /* 0x009896800000995d */ /* 0x004fea0003900000 */
[----:B------:R-:W2:Y:S02]  /*151c0*/  @!P1 SYNCS.PHASECHK.TRANS64 P1, [R14+URZ+0x2a830], R11 ;  /* 0x02a8300b0e0095a7 */ /* 0x000ea4000802007f */
[----:B--2---:R-:W-:Y:S05]  /*151d0*/  @!P1 BRA `(.L_x_1112) ;  /* 0xfffffffc00ec9947 */ /* 0x004fea000383ffff */
[----:B------:R-:W-:Y:S05]  /*151e0*/  BRA `(.L_x_1111) ;  /* 0xfffffef800a47947 */ /* 0x000fea000383ffff */
.L_x_1116:
[----:B01----:R-:W-:-:S04]  /*151f0*/  IMAD.U32 R11, RZ, RZ, UR14 ;  /* 0x0000000eff0b7e24 */ /* 0x003fc8000f8e00ff */
[----:B------:R0:W1:Y:S03]  /*15200*/  SYNCS.PHASECHK.TRANS64.TRYWAIT P1, [R11+URZ+0x2a850], R0 ;  /* 0x02a850000b0075a7 */ /* 0x000066000802017f */
[----:B-1----:R-:W-:Y:S05]  /*15210*/  @!P1 NANOSLEEP.SYNCS 0x989680 ;  /* 0x009896800000995d */ /* 0x002fea0003900000 */
[----:B------:R-:W1:Y:S02]  /*15220*/  @!P1 SYNCS.PHASECHK.TRANS64 P1, [R11+URZ+0x2a850], R0 ;  /* 0x02a850000b0095a7 */ /* 0x000e64000802007f */
[----:B-1----:R-:W-:Y:S05]  /*15230*/  @!P1 BRA `(.L_x_1116) ;  /* 0xfffffffc00ec9947 */ /* 0x002fea000383ffff */
[----:B------:R-:W-:Y:S05]  /*15240*/  BRA `(.L_x_1115) ;  /* 0xffffff0000cc7947 */ /* 0x000fea000383ffff */
.L_x_1133:
[----:B-1----:R-:W-:-:S04]  /*15250*/  IMAD.U32 R8, RZ, RZ, UR6 ;  /* 0x00000006ff087e24 */ /* 0x002fc8000f8e00ff */
[----:B------:R1:W2:Y:S03]  /*15260*/  SYNCS.PHASECHK.TRANS64.TRYWAIT P1, [R8+URZ+0x2a830], R7 ;  /* 0x02a83007080075a7 */ /* 0x0002a6000802017f */
[----:B--2---:R-:W-:Y:S05]  /*15270*/  @!P1 NANOSLEEP.SYNCS 0x989680 ;  /* 0x009896800000995d */ /* 0x004fea0003900000 */
[----:B------:R-:W2:Y:S02]  /*15280*/  @!P1 SYNCS.PHASECHK.TRANS64 P1, [R8+URZ+0x2a830], R7 ;  /* 0x02a83007080095a7 */ /* 0x000ea4000802007f */
[----:B--2---:R-:W-:Y:S05]  /*15290*/  @!P1 BRA `(.L_x_1133) ;  /* 0xfffffffc00ec9947 */ /* 0x004fea000383ffff */
[----:B------:R-:W-:Y:S05]  /*152a0*/  BRA `(.L_x_1132) ;  /* 0xffffff2c00fc7947 */ /* 0x000fea000383ffff */
.L_x_1137:
[----:B01----:R-:W-:-:S04]  /*152b0*/  IMAD.U32 R7, RZ, RZ, UR10 ;  /* 0x0000000aff077e24 */ /* 0x003fc8000f8e00ff */
[----:B------:R0:W1:Y:S03]  /*152c0*/  SYNCS.PHASECHK.TRANS64.TRYWAIT P1, [R7+URZ+0x2a850], R0 ;  /* 0x02a85000070075a7 */ /* 0x000066000802017f */
[----:B-1----:R-:W-:Y:S05]  /*152d0*/  @!P1 NANOSLEEP.SYNCS 0x989680 ;  /* 0x009896800000995d */ /* 0x002fea0003900000 */
[----:B------:R-:W1:Y:S02]  /*152e0*/  @!P1 SYNCS.PHASECHK.TRANS64 P1, [R7+URZ+0x2a850], R0 ;  /* 0x02a85000070095a7 */ /* 0x000e64000802007f */
[----:B-1----:R-:W-:Y:S05]  /*152f0*/  @!P1 BRA `(.L_x_1137) ;  /* 0xfffffffc00ec9947 */ /* 0x002fea000383ffff */
[----:B------:R-:W-:Y:S05]  /*15300*/  BRA `(.L_x_1136) ;  /* 0xffffff3800247947 */ /* 0x000fea000383ffff */
.L_x_1143:
[----:B-1----:R-:W-:-:S04]  /*15310*/  IMAD.U32 R8, RZ, RZ, UR6 ;  /* 0x00000006ff087e24 */ /* 0x002fc8000f8e00ff */
[----:B------:R1:W2:Y:S03]  /*15320*/  SYNCS.PHASECHK.TRANS64.TRYWAIT P1, [R8+URZ+0x2a830], R7 ;  /* 0x02a83007080075a7 */ /* 0x0002a6000802017f */
[----:B--2---:R-:W-:Y:S05]  /*15330*/  @!P1 NANOSLEEP.SYNCS 0x989680 ;  /* 0x009896800000995d */ /* 0x004fea0003900000 */
[----:B------:R-:W2:Y:S02]  /*15340*/  @!P1 SYNCS.PHASECHK.TRANS64 P1, [R8+URZ+0x2a830], R7 ;  /* 0x02a83007080095a7 */ /* 0x000ea4000802007f */
[----:B--2---:R-:W-:Y:S05]  /*15350*/  @!P1 BRA `(.L_x_1143) ;  /* 0xfffffffc00ec9947 */ /* 0x004fea000383ffff */
[----:B------:R-:W-:Y:S05]  /*15360*/  BRA `(.L_x_1142) ;  /* 0xffffff5000707947 */ /* 0x000fea000383ffff */
.L_x_1147:
[----:B01----:R-:W-:-:S04]  /*15370*/  IMAD.U32 R7, RZ, RZ, UR10 ;  /* 0x0000000aff077e24 */ /* 0x003fc8000f8e00ff */
[----:B------:R0:W1:Y:S03]  /*15380*/  SYNCS.PHASECHK.TRANS64.TRYWAIT P1, [R7+URZ+0x2a850], R0 ;  /* 0x02a85000070075a7 */ /* 0x000066000802017f */
[----:B-1----:R-:W-:Y:S05]  /*15390*/  @!P1 NANOSLEEP.SYNCS 0x989680 ;  /* 0x009896800000995d */ /* 0x002fea0003900000 */
[----:B------:R-:W1:Y:S02]  /*153a0*/  @!P1 SYNCS.PHASECHK.TRANS64 P1, [R7+URZ+0x2a850], R0 ;  /* 0x02a85000070095a7 */ /* 0x000e64000802007f */
[----:B-1----:R-:W-:Y:S05]  /*153b0*/  @!P1 BRA `(.L_x_1147) ;  /* 0xfffffffc00ec9947 */ /* 0x002fea000383ffff */
[----:B------:R-:W-:Y:S05]  /*153c0*/  BRA `(.L_x_1146) ;  /* 0xffffff5800987947 */ /* 0x000fea000383ffff */
.L_x_1160:
[----:B-1----:R-:W-:-:S04]  /*153d0*/  IMAD.U32 R5, RZ, RZ, UR5 ;  /* 0x00000005ff057e24 */ /* 0x002fc8000f8e00ff */
[----:B------:R1:W2:Y:S03]  /*153e0*/  SYNCS.PHASECHK.TRANS64.TRYWAIT P0, [R5+URZ+0x2a850], R0 ;  /* 0x02a85000050075a7 */ /* 0x0002a6000800017f */
[----:B--2---:R-:W-:Y:S05]  /*153f0*/  @!P0 NANOSLEEP.SYNCS 0x989680 ;  /* 0x009896800000895d */ /* 0x004fea0003900000 */
[----:B------:R-:W2:Y:S02]  /*15400*/  @!P0 SYNCS.PHASECHK.TRANS64 P0, [R5+URZ+0x2a850], R0 ;  /* 0x02a85000050085a7 */ /* 0x000ea4000800007f */
[----:B--2---:R-:W-:Y:S05]  /*15410*/  @!P0 BRA `(.L_x_1160) ;  /* 0xfffffffc00ec8947 */ /* 0x004fea000383ffff */
[----:B------:R-:W-:Y:S05]  /*15420*/  BRA `(.L_x_1159) ;  /* 0xffffff8800007947 */ /* 0x000fea000383ffff */
.L_x_1196:
[----:B------:R-:W-:Y:S02]  /*15430*/  IMAD.MOV.U32 R13, RZ, RZ, R4 ;  /* 0x000000ffff0d7224 */ /* 0x000fe400078e0004 */
[----:B------:R-:W-:Y:S02]  /*15440*/  IMAD.MOV.U32 R12, RZ, RZ, RZ ;  /* 0x000000ffff0c7224 */ /* 0x000fe400078e00ff */
[----:B------:R-:W-:Y:S02]  /*15450*/  IMAD.MOV.U32 R11, RZ, RZ, 0x1f ;  /* 0x0000001fff0b7424 */ /* 0x000fe400078e00ff */
[----:B------:R-:W-:-:S07]  /*15460*/  IMAD.MOV.U32 R15, RZ, RZ, -0x1 ;  /* 0xffffffffff0f7424 */ /* 0x000fce00078e00ff */
[----:B0-----:R-:W-:Y:S05]  /*15470*/  WARPSYNC.COLLECTIVE R15, `(.L_x_1289) ;  /* 0x000000000f087348 */ /* 0x001fea0003c00000 */
[----:B------:R1:W2:Y:S02]  /*15480*/  SHFL.IDX P6, R14, R13, R12, R11 ;  /* 0x0000000c0d0e7389 */ /* 0x0002a400000c000b */
[----:B012---:R-:W-:Y:S01]  /*15490*/  ENDCOLLECTIVE ;  /* 0x000000000000791b */ /* 0x007fe20003800000 */
.L_x_1289:
[----:B------:R-:W-:Y:S05]  /*154a0*/  BRA `(.L_x_1290) ;  /* 0xffffffbc00a87947 */ /* 0x000fea000383ffff */
.L_x_1198:
[----:B------:R-:W-:Y:S01]  /*154b0*/  BSSY B0, `(.L_x_1291) ;  /* 0x0000006000007945 */ /* 0x000fe20003800000 */
[----:B------:R-:W-:-:S07]  /*154c0*/  IMAD.MOV.U32 R15, RZ, RZ, -0x1 ;  /* 0xffffffffff0f7424 */ /* 0x000fce00078e00ff */
[----:B01----:R-:W-:Y:S05]  /*154d0*/  WARPSYNC.COLLECTIVE R15, `(.L_x_1292) ;  /* 0x000000000f0c7348 */ /* 0x003fea0003c00000 */
[----:B------:R-:W-:Y:S02]  /*154e0*/  ELECT P6, UR62, PT ;  /* 0x00000000003e782f */ /* 0x000fe400038c0000 */
[----:B------:R-:W-:Y:S01]  /*154f0*/  MOV R14, UR62 ;  /* 0x0000003e000e7c02 */ /* 0x000fe20008000f00 */
[----:B01----:R-:W-:Y:S10]  /*15500*/  ENDCOLLECTIVE ;  /* 0x000000000000791b */ /* 0x003ff40003800000 */
.L_x_1292:
[----:B------:R-:W-:Y:S05]  /*15510*/  BSYNC B0 ;  /* 0x0000000000007941 */ /* 0x000fea0003800000 */
.L_x_1291:
[----:B------:R-:W-:Y:S05]  /*15520*/  BRA `(.L_x_1293) ;  /* 0xffffffbc00ac7947 */ /* 0x000fea000383ffff */
.L_x_1200:
[----:B0-----:R0:W2:Y:S02]  /*15530*/  SYNCS.PHASECHK.TRANS64.TRYWAIT P0, [R0+URZ+0x2a840], R2 ;  /* 0x02a84002000075a7 */ /* 0x0010a4000800017f */
[----:B--2---:R-:W-:Y:S05]  /*15540*/  @!P0 NANOSLEEP.SYNCS 0x989680 ;  /* 0x009896800000895d */ /* 0x004fea0003900000 */
[----:B------:R-:W2:Y:S02]  /*15550*/  @!P0 SYNCS.PHASECHK.TRANS64 P0, [R0+URZ+0x2a840], R2 ;  /* 0x02a84002000085a7 */ /* 0x000ea4000800007f */
[----:B--2---:R-:W-:Y:S05]  /*15560*/  @!P0 BRA `(.L_x_1200) ;  /* 0xfffffffc00f08947 */ /* 0x004fea000383ffff */
[----:B------:R-:W-:Y:S05]  /*15570*/  BRA `(.L_x_1294) ;  /* 0xffffffc000007947 */ /* 0x000fea000383ffff */
.L_x_1204:
[----:B------:R-:W-:Y:S01]  /*15580*/  IMAD.MOV.U32 R13, RZ, RZ, R6 ;  /* 0x000000ffff0d7224 */ /* 0x000fe200078e0006 */
[----:B------:R-:W-:Y:S01]  /*15590*/  LOP3.LUT R8, R8, 0x7f, RZ, 0xc0, !PT ;  /* 0x0000007f08087812 */ /* 0x000fe200078ec0ff */
[----:B------:R-:W-:Y:S02]  /*155a0*/  IMAD.MOV.U32 R12, RZ, RZ, RZ ;  /* 0x000000ffff0c7224 */ /* 0x000fe400078e00ff */
[----:B------:R-:W-:Y:S01]  /*155b0*/  IMAD.MOV.U32 R11, RZ, RZ, 0x181f ;  /* 0x0000181fff0b7424 */ /* 0x000fe200078e00ff */
[----:B------:R-:W-:Y:S01]  /*155c0*/  SHF.R.U32.HI R8, RZ, 0x3, R8 ;  /* 0x00000003ff087819 */ /* 0x000fe20000011608 */
[----:B------:R-:W-:-:S04]  /*155d0*/  IMAD.MOV.U32 R15, RZ, RZ, -0x1 ;  /* 0xffffffffff0f7424 */ /* 0x000fc800078e00ff */
[----:B------:R-:W-:-:S07]  /*155e0*/  VIADD R4, R8, UR43 ;  /* 0x0000002b08047c36 */ /* 0x000fce0008000000 */
[----:B-----5:R-:W-:Y:S05]  /*155f0*/  WARPSYNC.COLLECTIVE R15, `(.L_x_1295) ;  /* 0x000000000f087348 */ /* 0x020fea0003c00000 */
[----:B------:R0:W1:Y:S02]  /*15600*/  SHFL.IDX P6, R14, R13, R12, R11 ;  /* 0x0000000c0d0e7389 */ /* 0x00006400000c000b */
[----:B01---5:R-:W-:Y:S01]  /*15610*/  ENDCOLLECTIVE ;  /* 0x000000000000791b */ /* 0x023fe20003800000 */
.L_x_1295:
[----:B------:R-:W-:Y:S02]  /*15620*/  VIADD R8, R4, 0x10 ;  /* 0x0000001004087836 */ /* 0x000fe40000000000 */
[----:B------:R-:W-:Y:S02]  /*15630*/  IMAD.MOV.U32 R13, RZ, RZ, R0 ;  /* 0x000000ffff0d7224 */ /* 0x000fe400078e0000 */
[----:B------:R-:W-:-:S07]  /*15640*/  IMAD.MOV.U32 R2, RZ, RZ, R14 ;  /* 0x000000ffff027224 */ /* 0x000fce00078e000e */
[----:B------:R-:W-:Y:S05]  /*15650*/  WARPSYNC.COLLECTIVE R15, `(.L_x_1296) ;  /* 0x000000000f087348 */ /* 0x000fea0003c00000 */
[----:B------:R0:W1:Y:S02]  /*15660*/  SHFL.IDX P6, R14, R13, R12, R11 ;  /* 0x0000000c0d0e7389 */ /* 0x00006400000c000b */
[----:B01----:R-:W-:Y:S01]  /*15670*/  ENDCOLLECTIVE ;  /* 0x000000000000791b */ /* 0x003fe20003800000 */
.L_x_1296:
[----:B------:R-:W-:Y:S01]  /*15680*/  ULDC UR4, c[0x0][0x288] ;  /* 0x0000a20000047ab9 */ /* 0x000fe20000000800 */
[----:B------:R-:W-:Y:S01]  /*15690*/  ULDC.64 UR6, c[0x0][0x208] ;  /* 0x0000820000067ab9 */ /* 0x000fe20000000a00 */
[----:B------:R-:W-:-:S05]  /*156a0*/  IMAD R5, R7, UR4, RZ ;  /* 0x0000000407057c24 */ /* 0x000fca000f8e02ff */
[----:B------:R-:W-:Y:S01]  /*156b0*/  ISETP.GE.AND P4, PT, R4, R5, PT ;  /* 0x000000050400720c */ /* 0x000fe20003f86270 */
[----:B------:R-:W-:Y:S02]  /*156c0*/  IMAD.MOV.U32 R13, RZ, RZ, R6 ;  /* 0x000000ffff0d7224 */ /* 0x000fe400078e0006 */
[----:B------:R-:W-:Y:S02]  /*156d0*/  IMAD.MOV.U32 R12, RZ, RZ, 0x1 ;  /* 0x00000001ff0c7424 */ /* 0x000fe400078e00ff */
[----:B------:R-:W-:-:S08]  /*156e0*/  IMAD.MOV.U32 R3, RZ, RZ, R14 ;  /* 0x000000ffff037224 */ /* 0x000fd000078e000e */
        /* <DEDUP_REMOVED lines=15> */
.L_x_1297:
[----:B------:R-:W-:Y:S02]  /*157e0*/  IMAD.MOV.U32 R13, RZ, RZ, R0 ;  /* 0x000000ffff0d7224 */ /* 0x000fe400078e0000 */
[----:B------:R-:W-:-:S07]  /*157f0*/  IMAD.MOV.U32 R2, RZ, RZ, R14 ;  /* 0x000000ffff027224 */ /* 0x000fce00078e000e */
[----:B------:R-:W-:Y:S05]  /*15800*/  WARPSYNC.COLLECTIVE R15, `(.L_x_1298) ;  /* 0x000000000f087348 */ /* 0x000fea0003c00000 */
[----:B------:R0:W1:Y:S02]  /*15810*/  SHFL.IDX P6, R14, R13, R12, R11 ;  /* 0x0000000c0d0e7389 */ /* 0x00006400000c000b */
[----:B01----:R-:W-:Y:S01]  /*15820*/  ENDCOLLECTIVE ;  /* 0x000000000000791b */ /* 0x003fe20003800000 */
.L_x_1298:
[----:B------:R-:W-:Y:S01]  /*15830*/  ULDC.64 UR4, c[0x0][0x208] ;  /* 0x0000820000047ab9 */ /* 0x000fe20000000a00 */
[----:B------:R-:W-:Y:S02]  /*15840*/  IMAD.MOV.U32 R13, RZ, RZ, R6 ;  /* 0x000000ffff0d7224 */ /* 0x000fe400078e0006 */
[----:B------:R-:W-:Y:S02]  /*15850*/  IMAD.MOV.U32 R12, RZ, RZ, 0x2 ;  /* 0x00000002ff0c7424 */ /* 0x000fe400078e00ff */
[----:B------:R-:W-:-:S05]  /*15860*/  IMAD.MOV.U32 R3, RZ, RZ, R14 ;  /* 0x000000ffff037224 */ /* 0x000fca00078e000e */
        /* <DEDUP_REMOVED lines=14> */
.L_x_1299:
[----:B------:R-:W-:-:S05]  /*15950*/  VIADD R2, R4, 0x20 ;  /* 0x0000002004027836 */ /* 0x000fca0000000000 */
[----:B------:R-:W-:Y:S01]  /*15960*/  ISETP.GE.AND P4, PT, R2, R5, PT ;  /* 0x000000050200720c */ /* 0x000fe20003f86270 */
[----:B------:R-:W-:Y:S02]  /*15970*/  IMAD.MOV.U32 R13, RZ, RZ, R0 ;  /* 0x000000ffff0d7224 */ /* 0x000fe400078e0000 */
[----:B------:R-:W-:-:S10]  /*15980*/  IMAD.MOV.U32 R2, RZ, RZ, R14 ;  /* 0x000000ffff027224 */ /* 0x000fd400078e000e */
[----:B------:R-:W-:Y:S05]  /*15990*/  WARPSYNC.COLLECTIVE R15, `(.L_x_1300) ;  /* 0x000000000f087348 */ /* 0x000fea0003c00000 */
[----:B------:R0:W1:Y:S02]  /*159a0*/  SHFL.IDX P6, R14, R13, R12, R11 ;  /* 0x0000000c0d0e7389 */ /* 0x00006400000c000b */
[----:B01----:R-:W-:Y:S01]  /*159b0*/  ENDCOLLECTIVE ;  /* 0x000000000000791b */ /* 0x003fe20003800000 */
.L_x_1300:
        /* <DEDUP_REMOVED lines=18> */
.L_x_1301:
[----:B------:R-:W-:-:S05]  /*15ae0*/  VIADD R2, R4, 0x30 ;  /* 0x0000003004027836 */ /* 0x000fca0000000000 */
[----:B------:R-:W-:Y:S01]  /*15af0*/  ISETP.GE.AND P4, PT, R2, R5, PT ;  /* 0x000000050200720c */ /* 0x000fe20003f86270 */
[----:B------:R-:W-:Y:S02]  /*15b00*/  IMAD.MOV.U32 R13, RZ, RZ, R0 ;  /* 0x000000ffff0d7224 */ /* 0x000fe400078e0000 */
[----:B------:R-:W-:-:S10]  /*15b10*/  IMAD.MOV.U32 R2, RZ, RZ, R14 ;  /* 0x000000ffff027224 */ /* 0x000fd400078e000e */
[----:B------:R-:W-:Y:S05]  /*15b20*/  WARPSYNC.COLLECTIVE R15, `(.L_x_1302) ;  /* 0x000000000f087348 */ /* 0x000fea0003c00000 */
[----:B------:R0:W1:Y:S02]  /*15b30*/  SHFL.IDX P6, R14, R13, R12, R11 ;  /* 0x0000000c0d0e7389 */ /* 0x00006400000c000b */
[----:B01----:R-:W-:Y:S01]  /*15b40*/  ENDCOLLECTIVE ;  /* 0x000000000000791b */ /* 0x003fe20003800000 */
.L_x_1302:
        /* <DEDUP_REMOVED lines=18> */
.L_x_1303:
[----:B------:R-:W-:-:S05]  /*15c70*/  VIADD R2, R4, 0x40 ;  /* 0x0000004004027836 */ /* 0x000fca0000000000 */
[----:B------:R-:W-:Y:S01]  /*15c80*/  ISETP.GE.AND P4, PT, R2, R5, PT ;  /* 0x000000050200720c */ /* 0x000fe20003f86270 */
[----:B------:R-:W-:Y:S02]  /*15c90*/  IMAD.MOV.U32 R13, RZ, RZ, R0 ;  /* 0x000000ffff0d7224 */ /* 0x000fe400078e0000 */
[----:B------:R-:W-:-:S10]  /*15ca0*/  IMAD.MOV.U32 R2, RZ, RZ, R14 ;  /* 0x000000ffff027224 */ /* 0x000fd400078e000e */
[----:B------:R-:W-:Y:S05]  /*15cb0*/  WARPSYNC.COLLECTIVE R15, `(.L_x_1304) ;  /* 0x000000000f087348 */ /* 0x000fea0003c00000 */
[----:B------:R0:W1:Y:S02]  /*15cc0*/  SHFL.IDX P6, R14, R13, R12, R11 ;  /* 0x0000000c0d0e7389 */ /* 0x00006400000c000b */
[----:B01----:R-:W-:Y:S01]  /*15cd0*/  ENDCOLLECTIVE ;  /* 0x000000000000791b */ /* 0x003fe20003800000 */
.L_x_1304:
        /* <DEDUP_REMOVED lines=18> */
.L_x_1305:
[----:B------:R-:W-:-:S05]  /*15e00*/  VIADD R2, R4, 0x50 ;  /* 0x0000005004027836 */ /* 0x000fca0000000000 */
[----:B------:R-:W-:Y:S01]  /*15e10*/  ISETP.GE.AND P4, PT, R2, R5, PT ;  /* 0x000000050200720c */ /* 0x000fe20003f86270 */
[----:B------:R-:W-:Y:S02]  /*15e20*/  IMAD.MOV.U32 R13, RZ, RZ, R0 ;  /* 0x000000ffff0d7224 */ /* 0x000fe400078e0000 */
[----:B------:R-:W-:-:S10]  /*15e30*/  IMAD.MOV.U32 R2, RZ, RZ, R14 ;  /* 0x000000ffff027224 */ /* 0x000fd400078e000e */
[----:B------:R-:W-:Y:S05]  /*15e40*/  WARPSYNC.COLLECTIVE R15, `(.L_x_1306) ;  /* 0x000000000f087348 */ /* 0x000fea0003c00000 */
[----:B------:R0:W1:Y:S02]  /*15e50*/  SHFL.IDX P6, R14, R13, R12, R11 ;  /* 0x0000000c0d0e7389 */ /* 0x00006400000c000b */
[----:B01----:R-:W-:Y:S01]  /*15e60*/  ENDCOLLECTIVE ;  /* 0x000000000000791b */ /* 0x003fe20003800000 */
.L_x_1306:
        /* <DEDUP_REMOVED lines=18> */
.L_x_1307:
[----:B------:R-:W-:-:S05]  /*15f90*/  VIADD R2, R4, 0x60 ;  /* 0x0000006004027836 */ /* 0x000fca0000000000 */
[----:B------:R-:W-:Y:S01]  /*15fa0*/  ISETP.GE.AND P4, PT, R2, R5, PT ;  /* 0x000000050200720c */ /* 0x000fe20003f86270 */
[----:B------:R-:W-:Y:S02]  /*15fb0*/  IMAD.MOV.U32 R13, RZ, RZ, R0 ;  /* 0x000000ffff0d7224 */ /* 0x000fe400078e0000 */
[----:B------:R-:W-:-:S10]  /*15fc0*/  IMAD.MOV.U32 R2, RZ, RZ, R14 ;  /* 0x000000ffff027224 */ /* 0x000fd400078e000e */
[----:B------:R-:W-:Y:S05]  /*15fd0*/  WARPSYNC.COLLECTIVE R15, `(.L_x_1308) ;  /* 0x000000000f087348 */ /* 0x000fea0003c00000 */
[----:B------:R0:W1:Y:S02]  /*15fe0*/  SHFL.IDX P6, R14, R13, R12, R11 ;  /* 0x0000000c0d0e7389 */ /* 0x00006400000c000b */
[----:B01----:R-:W-:Y:S01]  /*15ff0*/  ENDCOLLECTIVE ;  /* 0x000000000000791b */ /* 0x003fe20003800000 */
.L_x_1308:
        /* <DEDUP_REMOVED lines=18> */
.L_x_1309:
[----:B------:R-:W-:Y:S02]  /*16120*/  IMAD.MOV.U32 R13, RZ, RZ, R0 ;  /* 0x000000ffff0d7224 */ /* 0x000fe400078e0000 */
[----:B------:R-:W-:-:S07]  /*16130*/  IMAD.MOV.U32 R6, RZ, RZ, R14 ;  /* 0x000000ffff067224 */ /* 0x000fce00078e000e */
[----:B------:R-:W-:Y:S05]  /*16140*/  WARPSYNC.COLLECTIVE R15, `(.L_x_1310) ;  /* 0x000000000f087348 */ /* 0x000fea0003c00000 */
[----:B------:R0:W1:Y:S02]  /*16150*/  SHFL.IDX P6, R14, R13, R12, R11 ;  /* 0x0000000c0d0e7389 */ /* 0x00006400000c000b */
[----:B01----:R-:W-:Y:S01]  /*16160*/  ENDCOLLECTIVE ;  /* 0x000000000000791b */ /* 0x003fe20003800000 */
.L_x_1310:
[----:B------:R-:W-:Y:S01]  /*16170*/  IMAD.MOV.U32 R0, RZ, RZ, R14 ;  /* 0x000000ffff007224 */ /* 0x000fe200078e000e */
[----:B------:R-:W-:Y:S06]  /*16180*/  BRA `(.L_x_1311) ;  /* 0xffffffc000747947 */ /* 0x000fec000383ffff */
.L_x_1209:
[----:B0-----:R0:W1:Y:S02]  /*16190*/  SYNCS.PHASECHK.TRANS64.TRYWAIT P0, [R17+URZ+0x2a820], R0 ;  /* 0x02a82000110075a7 */ /* 0x001064000800017f */
[----:B-1----:R-:W-:Y:S05]  /*161a0*/  @!P0 NANOSLEEP.SYNCS 0x989680 ;  /* 0x009896800000895d */ /* 0x002fea0003900000 */
[----:B------:R-:W1:Y:S02]  /*161b0*/  @!P0 SYNCS.PHASECHK.TRANS64 P0, [R17+URZ+0x2a820], R0 ;  /* 0x02a82000110085a7 */ /* 0x000e64000800007f */
[----:B-1----:R-:W-:Y:S05]  /*161c0*/  @!P0 BRA `(.L_x_1209) ;  /* 0xfffffffc00f08947 */ /* 0x002fea000383ffff */
[----:B------:R-:W-:Y:S05]  /*161d0*/  BRA `(.L_x_1312) ;  /* 0xffffffc000ec7947 */ /* 0x000fea000383ffff */
.L_x_1216:
[----:B0-----:R0:W1:Y:S02]  /*161e0*/  SYNCS.PHASECHK.TRANS64.TRYWAIT P0, [R3+URZ+0x2a840], R2 ;  /* 0x02a84002030075a7 */ /* 0x001064000800017f */
[----:B-1----:R-:W-:Y:S05]  /*161f0*/  @!P0 NANOSLEEP.SYNCS 0x989680 ;  /* 0x009896800000895d */ /* 0x002fea0003900000 */
[----:B------:R-:W1:Y:S02]  /*16200*/  @!P0 SYNCS.PHASECHK.TRANS64 P0, [R3+URZ+0x2a840], R2 ;  /* 0x02a84002030085a7 */ /* 0x000e64000800007f */
[----:B-1----:R-:W-:Y:S05]  /*16210*/  @!P0 BRA `(.L_x_1216) ;  /* 0xfffffffc00f08947 */ /* 0x002fea000383ffff */
[----:B------:R-:W-:Y:S05]  /*16220*/  BRA `(.L_x_1313) ;  /* 0xffffffc400a87947 */ /* 0x000fea000383ffff */
.L_x_1223:
[----:B0-----:R0:W1:Y:S02]  /*16230*/  SYNCS.PHASECHK.TRANS64.TRYWAIT P0, [R3+URZ+0x60], R2 ;  /* 0x00006002030075a7 */ /* 0x001064000800017f */
[----:B-1----:R-:W-:Y:S05]  /*16240*/  @!P0 NANOSLEEP.SYNCS 0x989680 ;  /* 0x009896800000895d */ /* 0x002fea0003900000 */
[----:B------:R-:W1:Y:S02]  /*16250*/  @!P0 SYNCS.PHASECHK.TRANS64 P0, [R3+URZ+0x60], R2 ;  /* 0x00006002030085a7 */ /* 0x000e64000800007f */
[----:B-1----:R-:W-:Y:S05]  /*16260*/  @!P0 BRA `(.L_x_1223) ;  /* 0xfffffffc00f08947 */ /* 0x002fea000383ffff */
[----:B------:R-:W-:Y:S05]  /*16270*/  BRA `(.L_x_1314) ;  /* 0xffffffc800b47947 */ /* 0x000fea000383ffff */
.L_x_1233:
[----:B--2---:R2:W3:Y:S02]  /*16280*/  SYNCS.PHASECHK.TRANS64.TRYWAIT P0, [R3+URZ+0x2a840], R2 ;  /* 0x02a84002030075a7 */ /* 0x0044e4000800017f */
[----:B---3--:R-:W-:Y:S05]  /*16290*/  @!P0 NANOSLEEP.SYNCS 0x989680 ;  /* 0x009896800000895d */ /* 0x008fea0003900000 */
[----:B------:R-:W3:Y:S02]  /*162a0*/  @!P0 SYNCS.PHASECHK.TRANS64 P0, [R3+URZ+0x2a840], R2 ;  /* 0x02a84002030085a7 */ /* 0x000ee4000800007f */
[----:B---3--:R-:W-:Y:S05]  /*162b0*/  @!P0 BRA `(.L_x_1233) ;  /* 0xfffffffc00f08947 */ /* 0x008fea000383ffff */
[----:B------:R-:W-:Y:S05]  /*162c0*/  BRA `(.L_x_1315) ;  /* 0xffffffd0003c7947 */ /* 0x000fea000383ffff */
.L_x_1240:
[----:B0-----:R0:W1:Y:S02]  /*162d0*/  SYNCS.PHASECHK.TRANS64.TRYWAIT P0, [R2+URZ+0x60], R3 ;  /* 0x00006003020075a7 */ /* 0x001064000800017f */
[----:B-1----:R-:W-:Y:S05]  /*162e0*/  @!P0 NANOSLEEP.SYNCS 0x989680 ;  /* 0x009896800000895d */ /* 0x002fea0003900000 */
[----:B------:R-:W1:Y:S02]  /*162f0*/  @!P0 SYNCS.PHASECHK.TRANS64 P0, [R2+URZ+0x60], R3 ;  /* 0x00006003020085a7 */ /* 0x000e64000800007f */
[----:B-1----:R-:W-:Y:S05]  /*16300*/  @!P0 BRA `(.L_x_1240) ;  /* 0xfffffffc00f08947 */ /* 0x002fea000383ffff */
[----:B------:R-:W-:Y:S05]  /*16310*/  BRA `(.L_x_1316) ;  /* 0xffffffd400487947 */ /* 0x000fea000383ffff */
.L_x_1249:
[----:B-1----:R1:W2:Y:S02]  /*16320*/  SYNCS.PHASECHK.TRANS64.TRYWAIT P0, [R2+URZ+0x2a840], R3 ;  /* 0x02a84003020075a7 */ /* 0x0022a4000800017f */
[----:B--2---:R-:W-:Y:S05]  /*16330*/  @!P0 NANOSLEEP.SYNCS 0x989680 ;  /* 0x009896800000895d */ /* 0x004fea0003900000 */
[----:B------:R-:W2:Y:S02]  /*16340*/  @!P0 SYNCS.PHASECHK.TRANS64 P0, [R2+URZ+0x2a840], R3 ;  /* 0x02a84003020085a7 */ /* 0x000ea4000800007f */
[----:B--2---:R-:W-:Y:S05]  /*16350*/  @!P0 BRA `(.L_x_1249) ;  /* 0xfffffffc00f08947 */ /* 0x004fea000383ffff */
[----:B------:R-:W-:Y:S05]  /*16360*/  BRA `(.L_x_1317) ;  /* 0xffffffd800a07947 */ /* 0x000fea000383ffff */
.L_x_1256:
[----:B0-----:R0:W1:Y:S02]  /*16370*/  SYNCS.PHASECHK.TRANS64.TRYWAIT P0, [R2+URZ+0x60], R5 ;  /* 0x00006005020075a7 */ /* 0x001064000800017f */
[----:B-1----:R-:W-:Y:S05]  /*16380*/  @!P0 NANOSLEEP.SYNCS 0x989680 ;  /* 0x009896800000895d */ /* 0x002fea0003900000 */
[----:B------:R-:W1:Y:S02]  /*16390*/  @!P0 SYNCS.PHASECHK.TRANS64 P0, [R2+URZ+0x60], R5 ;  /* 0x00006005020085a7 */ /* 0x000e64000800007f */
[----:B-1----:R-:W-:Y:S05]  /*163a0*/  @!P0 BRA `(.L_x_1256) ;  /* 0xfffffffc00f08947 */ /* 0x002fea000383ffff */
[----:B------:R-:W-:Y:S05]  /*163b0*/  BRA `(.L_x_1318) ;  /* 0xffffffdc00ac7947 */ /* 0x000fea000383ffff */
.L_x_1267:
[----:B0-----:R0:W1:Y:S02]  /*163c0*/  SYNCS.PHASECHK.TRANS64.TRYWAIT P0, [R2+URZ+0x2a860], R3 ;  /* 0x02a86003020075a7 */ /* 0x001064000800017f */
[----:B-1----:R-:W-:Y:S05]  /*163d0*/  @!P0 NANOSLEEP.SYNCS 0x989680 ;  /* 0x009896800000895d */ /* 0x002fea0003900000 */
[----:B------:R-:W1:Y:S02]  /*163e0*/  @!P0 SYNCS.PHASECHK.TRANS64 P0, [R2+URZ+0x2a860], R3 ;  /* 0x02a86003020085a7 */ /* 0x000e64000800007f */
[----:B-1----:R-:W-:Y:S05]  /*163f0*/  @!P0 BRA `(.L_x_1267) ;  /* 0xfffffffc00f08947 */ /* 0x002fea000383ffff */
[----:B------:R-:W-:Y:S05]  /*16400*/  BRA `(.L_x_1319) ;  /* 0xffffffe000f07947 */ /* 0x000fea000383ffff */
.L_x_1274:
[----:B------:R-:W-:Y:S01]  /*16410*/  BSSY B0, `(.L_x_1320) ;  /* 0x0000008000007945 */ /* 0x000fe20003800000 */
[----:B-----5:R-:W-:Y:S02]  /*16420*/  IMAD.MOV.U32 R13, RZ, RZ, R2 ;  /* 0x000000ffff0d7224 */ /* 0x020fe400078e0002 */
[----:B------:R-:W-:Y:S02]  /*16430*/  IMAD.MOV.U32 R12, RZ, RZ, RZ ;  /* 0x000000ffff0c7224 */ /* 0x000fe400078e00ff */
[----:B------:R-:W-:Y:S02]  /*16440*/  IMAD.MOV.U32 R11, RZ, RZ, 0x1f ;  /* 0x0000001fff0b7424 */ /* 0x000fe400078e00ff */
[----:B------:R-:W-:-:S07]  /*16450*/  IMAD.MOV.U32 R15, RZ, RZ, -0x1 ;  /* 0xffffffffff0f7424 */ /* 0x000fce00078e00ff */
[----:B0-----:R-:W-:Y:S05]  /*16460*/  WARPSYNC.COLLECTIVE R15, `(.L_x_1321) ;  /* 0x000000000f087348 */ /* 0x001fea0003c00000 */
[----:B------:R1:W2:Y:S02]  /*16470*/  SHFL.IDX P6, R14, R13, R12, R11 ;  /* 0x0000000c0d0e7389 */ /* 0x0002a400000c000b */
[----:B012---:R-:W-:Y:S01]  /*16480*/  ENDCOLLECTIVE ;  /* 0x000000000000791b */ /* 0x007fe20003800000 */
.L_x_1321:
[----:B------:R-:W-:Y:S05]  /*16490*/  BSYNC B0 ;  /* 0x0000000000007941 */ /* 0x000fea0003800000 */
.L_x_1320:
[----:B------:R-:W-:Y:S05]  /*164a0*/  BRA `(.L_x_1322) ;  /* 0xffffffe400e87947 */ /* 0x000fea000383ffff */
.L_x_1277:
[----:B0-----:R0:W1:Y:S02]  /*164b0*/  SYNCS.PHASECHK.TRANS64.TRYWAIT P0, [R0+URZ+0x2a820], R3 ;  /* 0x02a82003000075a7 */ /* 0x001064000800017f */
[----:B-1----:R-:W-:Y:S05]  /*164c0*/  @!P0 NANOSLEEP.SYNCS 0x989680 ;  /* 0x009896800000895d */ /* 0x002fea0003900000 */
[----:B------:R-:W1:Y:S02]  /*164d0*/  @!P0 SYNCS.PHASECHK.TRANS64 P0, [R0+URZ+0x2a820], R3 ;  /* 0x02a82003000085a7 */ /* 0x000e64000800007f */
[----:B-1----:R-:W-:Y:S05]  /*164e0*/  @!P0 BRA `(.L_x_1277) ;  /* 0xfffffffc00f08947 */ /* 0x002fea000383ffff */
[----:B------:R-:W-:Y:S05]  /*164f0*/  BRA `(.L_x_1323) ;  /* 0xffffffe800347947 */ /* 0x000fea000383ffff */
.L_x_1278:
        /* <DEDUP_REMOVED lines=8> */
[----:B0-----:R-:W-:Y:S05]  /*16580*/  WARPSYNC.COLLECTIVE R15, `(.L_x_1325) ;  /* 0x000000000f087348 */ /* 0x001fea0003c00000 */
[----:B------:R1:W2:Y:S02]  /*16590*/  SHFL.IDX P6, R14, R13, R12, R11 ;  /* 0x0000000c0d0e7389 */ /* 0x0002a400000c000b */
[----:B012---:R-:W-:Y:S01]  /*165a0*/  ENDCOLLECTIVE ;  /* 0x000000000000791b */ /* 0x007fe20003800000 */
.L_x_1325:
[----:B------:R-:W-:Y:S05]  /*165b0*/  BSYNC B0 ;  /* 0x0000000000007941 */ /* 0x000fea0003800000 */
.L_x_1324:
[----:B------:R-:W-:Y:S05]  /*165c0*/  BRA `(.L_x_1326) ;  /* 0xffffffe8001c7947 */ /* 0x000fea000383ffff */
.L_x_1281:
[----:B------:R-:W-:Y:S01]  /*165d0*/  BSSY B1, `(.L_x_1327) ;  /* 0x0000006000017945 */ /* 0x000fe20003800000 */
[----:B------:R-:W-:-:S07]  /*165e0*/  IMAD.MOV.U32 R15, RZ, RZ, -0x1 ;  /* 0xffffffffff0f7424 */ /* 0x000fce00078e00ff */
[----:B01----:R-:W-:Y:S05]  /*165f0*/  WARPSYNC.COLLECTIVE R15, `(.L_x_1328) ;  /* 0x000000000f0c7348 */ /* 0x003fea0003c00000 */
[----:B------:R-:W-:Y:S02]  /*16600*/  ELECT P6, UR62, PT ;  /* 0x00000000003e782f */ /* 0x000fe400038c0000 */
[----:B------:R-:W-:Y:S01]  /*16610*/  MOV R14, UR62 ;  /* 0x0000003e000e7c02 */ /* 0x000fe20008000f00 */
[----:B01----:R-:W-:Y:S10]  /*16620*/  ENDCOLLECTIVE ;  /* 0x000000000000791b */ /* 0x003ff40003800000 */
.L_x_1328:
[----:B------:R-:W-:Y:S05]  /*16630*/  BSYNC B1 ;  /* 0x0000000000017941 */ /* 0x000fea0003800000 */
.L_x_1327:
[----:B------:R-:W-:Y:S05]  /*16640*/  BRA `(.L_x_1329) ;  /* 0xffffffe800147947 */ /* 0x000fea000383ffff */
.L_x_1283:
[----:B0-----:R0:W1:Y:S02]  /*16650*/  SYNCS.PHASECHK.TRANS64.TRYWAIT P0, [R6+URZ], R5 ;  /* 0x00000005060075a7 */ /* 0x001064000800017f */
[----:B-1----:R-:W-:Y:S05]  /*16660*/  @!P0 NANOSLEEP.SYNCS 0x989680 ;  /* 0x009896800000895d */ /* 0x002fea0003900000 */
[----:B------:R-:W1:Y:S02]  /*16670*/  @!P0 SYNCS.PHASECHK.TRANS64 P0, [R6+URZ], R5 ;  /* 0x00000005060085a7 */ /* 0x000e64000800007f */
[----:B-1----:R-:W-:Y:S05]  /*16680*/  @!P0 BRA `(.L_x_1283) ;  /* 0xfffffffc00f08947 */ /* 0x002fea000383ffff */
[----:B------:R-:W-:Y:S05]  /*16690*/  BRA `(.L_x_1330) ;  /* 0xffffffe800547947 */ /* 0x000fea000383ffff */
.L_x_1284:
[----:B-1----:R1:W2:Y:S02]  /*166a0*/  SYNCS.PHASECHK.TRANS64.TRYWAIT P0, [R3+URZ], R2 ;  /* 0x00000002030075a7 */ /* 0x0022a4000800017f */
[----:B--2---:R-:W-:Y:S05]  /*166b0*/  @!P0 NANOSLEEP.SYNCS 0x989680 ;  /* 0x009896800000895d */ /* 0x004fea0003900000 */
[----:B------:R-:W2:Y:S02]  /*166c0*/  @!P0 SYNCS.PHASECHK.TRANS64 P0, [R3+URZ], R2 ;  /* 0x00000002030085a7 */ /* 0x000ea4000800007f */
[----:B--2---:R-:W-:Y:S05]  /*166d0*/  @!P0 BRA `(.L_x_1284) ;  /* 0xfffffffc00f08947 */ /* 0x004fea000383ffff */
[----:B------:R-:W-:Y:S05]  /*166e0*/  BRA `(.L_x_1331) ;  /* 0xffffffe800487947 */ /* 0x000fea000383ffff */
.L_x_1286:
[----:B-1----:R1:W2:Y:S02]  /*166f0*/  SYNCS.PHASECHK.TRANS64.TRYWAIT P0, [R18+URZ], R5 ;  /* 0x00000005120075a7 */ /* 0x0022a4000800017f */
[----:B--2---:R-:W-:Y:S05]  /*16700*/  @!P0 NANOSLEEP.SYNCS 0x989680 ;  /* 0x009896800000895d */ /* 0x004fea0003900000 */
[----:B------:R-:W2:Y:S02]  /*16710*/  @!P0 SYNCS.PHASECHK.TRANS64 P0, [R18+URZ], R5 ;  /* 0x00000005120085a7 */ /* 0x000ea4000800007f */
[----:B--2---:R-:W-:Y:S05]  /*16720*/  @!P0 BRA `(.L_x_1286) ;  /* 0xfffffffc00f08947 */ /* 0x004fea000383ffff */
[----:B------:R-:W-:Y:S05]  /*16730*/  BRA `(.L_x_1332) ;  /* 0xffffffe8004c7947 */ /* 0x000fea000383ffff */
.L_x_1333:
        /* <DEDUP_REMOVED lines=12> */
.L_x_3197:


//--------------------- .text._ZN7cutlass13device_kernelIN5flash11enable_sm90INS1_16FlashAttnFwdSm90INS1_25CollectiveMainloopFwdSm90ILi2EN4cute5tupleIJNS5_1CILi1EEES8_S8_EEENS6_IJNS7_ILi128EEENS7_ILi96EEENS7_ILi192EEEEEELi128ENS_10bfloat16_tEfNS_4arch4Sm90ELb0ELb1ELb1ELb1ELb0ELb0ELb0ELb1ELb1ELb1ELb0ELb0EEENS1_21CollectiveEpilogueFwdINS6_IJSA_SA_SB_EEES9_SE_SG_Li256ELb1ELb1ELb0ELb0EEENS1_36VarlenDynamicPersistentTileSchedulerILi128ELi96ELi256ELi128ELb0ELb1ELb1ELb1ELb0ELb1EEEEEEEEEvNT_6ParamsE --------------------------
	.section	.text._ZN7cutlass13device_kernelIN5flash11enable_sm90INS1_16FlashAttnFwdSm90INS1_25CollectiveMainloopFwdSm90ILi2EN4cute5tupleIJNS5_1CILi1EEES8_S8_EEENS6_IJNS7_ILi128EEENS7_ILi96EEENS7_ILi192EEEEEELi128ENS_10bfloat16_tEfNS_4arch4Sm90ELb0ELb1ELb1ELb1ELb0ELb0ELb0ELb1ELb1ELb1ELb0ELb0EEENS1_21CollectiveEpilogueFwdINS6_IJSA_SA_SB_EEES9_SE_SG_Li256ELb1ELb1ELb0ELb0EEENS1_36VarlenDynamicPersistentTileSchedulerILi128ELi96ELi256ELi128ELb0ELb1ELb1ELb1ELb0ELb1EEEEEEEEEvNT_6ParamsE,"ax",@progbits
	.align	128
.text._ZN7cutlass13device_kernelIN5flash11enable_sm90INS1_16FlashAttnFwdSm90INS1_25CollectiveMainloopFwdSm90ILi2EN4cute5tupleIJNS5_1CILi1EEES8_S8_EEENS6_IJNS7_ILi128EEENS7_ILi96EEENS7_ILi192EEEEEELi128ENS_10bfloat16_tEfNS_4arch4Sm90ELb0ELb1ELb1ELb1ELb0ELb0ELb0ELb1ELb1ELb1ELb0ELb0EEENS1_21CollectiveEpilogueFwdINS6_IJSA_SA_SB_EEES9_SE_SG_Li256ELb1ELb1ELb0ELb0EEENS1_36VarlenDynamicPersistentTileSchedulerILi128ELi96ELi256ELi128ELb0ELb1ELb1ELb1ELb0ELb1EEEEEEEEEvNT_6ParamsE:
        .type           _ZN7cutlass13device_kernelIN5flash11enable_sm90INS1_16FlashAttnFwdSm90INS1_25CollectiveMainloopFwdSm90ILi2EN4cute5tupleIJNS5_1CILi1EEES8_S8_EEENS6_IJNS7_ILi128EEENS7_ILi96EEENS7_ILi192EEEEEELi128ENS_10bfloat16_tEfNS_4arch4Sm90ELb0ELb1ELb1ELb1ELb0ELb0ELb0ELb1ELb1ELb1ELb0ELb0EEENS1_21CollectiveEpilogueFwdINS6_IJSA_SA_SB_EEES9_SE_SG_Li256ELb1ELb1ELb0ELb0EEENS1_36VarlenDynamicPersistentTileSchedulerILi128ELi96ELi256ELi128ELb0ELb1ELb1ELb1ELb0ELb1EEEEEEEEEvNT_6ParamsE,@function
        .size           _ZN7cutlass13device_kernelIN5flash11enable_sm90INS1_16FlashAttnFwdSm90INS1_25CollectiveMainloopFwdSm90ILi2EN4cute5tupleIJNS5_1CILi1EEES8_S8_EEENS6_IJNS7_ILi128EEENS7_ILi96EEENS7_ILi192EEEEEELi128ENS_10bfloat16_tEfNS_4arch4Sm90ELb0ELb1ELb1ELb1ELb0ELb0ELb0ELb1ELb1ELb1ELb0ELb0EEENS1_21CollectiveEpilogueFwdINS6_IJSA_SA_SB_EEES9_SE_SG_Li256ELb1ELb1ELb0ELb0EEENS1_36VarlenDynamicPersistentTileSchedulerILi128ELi96ELi256ELi128ELb0ELb1ELb1ELb1ELb0ELb1EEEEEEEEEvNT_6ParamsE,(.L_x_3198 - _ZN7cutlass13device_kernelIN5flash11enable_sm90INS1_16FlashAttnFwdSm90INS1_25CollectiveMainloopFwdSm90ILi2EN4cute5tupleIJNS5_1CILi1EEES8_S8_EEENS6_IJNS7_ILi128EEENS7_ILi96EEENS7_ILi192EEEEEELi128ENS_10bfloat16_tEfNS_4arch4Sm90ELb0ELb1ELb1ELb1ELb0ELb0ELb0ELb1ELb1ELb1ELb0ELb0EEENS1_21CollectiveEpilogueFwdINS6_IJSA_SA_SB_EEES9_SE_SG_Li256ELb1ELb1ELb0ELb0EEENS1_36VarlenDynamicPersistentTileSchedulerILi128ELi96ELi256ELi128ELb0ELb1ELb1ELb1ELb0ELb1EEEEEEEEEvNT_6ParamsE)
        .other          _ZN7cutlass13device_kernelIN5flash11enable_sm90INS1_16FlashAttnFwdSm90INS1_25CollectiveMainloopFwdSm90ILi2EN4cute5tupleIJNS5_1CILi1EEES8_S8_EEENS6_IJNS7_ILi128EEENS7_ILi96EEENS7_ILi192EEEEEELi128ENS_10bfloat16_tEfNS_4arch4Sm90ELb0ELb1ELb1ELb1ELb0ELb0ELb0ELb1ELb1ELb1ELb0ELb0EEENS1_21CollectiveEpilogueFwdINS6_IJSA_SA_SB_EEES9_SE_SG_Li256ELb1ELb1ELb0ELb0EEENS1_36VarlenDynamicPersistentTileSchedulerILi128ELi96ELi256ELi128ELb0ELb1ELb1ELb1ELb0ELb1EEEEEEEEEvNT_6ParamsE,@"STO_CUDA_ENTRY STV_DEFAULT"
_ZN7cutlass13device_kernelIN5flash11enable_sm90INS1_16FlashAttnFwdSm90INS1_25CollectiveMainloopFwdSm90ILi2EN4cute5tupleIJNS5_1CILi1EEES8_S8_EEENS6_IJNS7_ILi128EEENS7_ILi96EEENS7_ILi192EEEEEELi128ENS_10bfloat16_tEfNS_4arch4Sm90ELb0ELb1ELb1ELb1ELb0ELb0ELb0ELb1ELb1ELb1ELb0ELb0EEENS1_21CollectiveEpilogueFwdINS6_IJSA_SA_SB_EEES9_SE_SG_Li256ELb1ELb1ELb0ELb0EEENS1_36VarlenDynamicPersistentTileSchedulerILi128ELi96ELi256ELi128ELb0ELb1ELb1ELb1ELb0ELb1EEEEEEEEEvNT_6ParamsE:
        /* <DEDUP_REMOVED lines=18> */
.L_x_1335:
[----:B------:R-:W-:Y:S05]  /*0120*/  BSYNC B0 ;  /* 0x0000000000007941 */ /* 0x000fea0003800000 */
.L_x_1334:
        /* <DEDUP_REMOVED lines=41> */
.L_x_1336:
        /* <DEDUP_REMOVED lines=22> */
.L_x_1337:
        /* <DEDUP_REMOVED lines=18> */
.L_x_1338:
        /* <DEDUP_REMOVED lines=22> */
.L_x_1339:
        /* <DEDUP_REMOVED lines=22> */
.L_x_1340:
        /* <DEDUP_REMOVED lines=8> */
.L_x_1342:
        /* <DEDUP_REMOVED lines=15> */
[----:B------:R-:W-:Y:S01]  /*0a70*/  IMAD.MOV.U32 R166, RZ, RZ, RZ ;  /* 0x000000ffffa67224 */ /* 0x000fe200078e00ff */
[----:B------:R-:W-:Y:S01]  /*0a80*/  UMOV UR36, URZ ;  /* 0x0000003f00247c82 */ /* 0x000fe20008000000 */
[----:B------:R-:W-:Y:S01]  /*0a90*/  UMOV UR37, URZ ;  /* 0x0000003f00257c82 */ /* 0x000fe20008000000 */
[----:B------:R-:W0:Y:S02]  /*0aa0*/  S2R R0, SR_TID.X ;  /* 0x0000000000007919 */ /* 0x000e240000002100 */
[----:B0-----:R-:W-:-:S05]  /*0ab0*/  VIADD R173, R0, 0xffffff80 ;  /* 0xffffff8000ad7836 */ /* 0x001fca0000000000 */
[----:B------:R-:W-:-:S04]  /*0ac0*/  SHF.R.S32.HI R0, RZ, 0x1f, R173 ;  /* 0x0000001fff007819 */ /* 0x000fc800000114ad */
[CC--:B------:R-:W-:Y:S02]  /*0ad0*/  LEA.HI R3, R0.reuse, R173.reuse, RZ, 0x7 ;  /* 0x000000ad00037211 */ /* 0x0c0fe400078f38ff */
[CC--:B------:R-:W-:Y:S02]  /*0ae0*/  LEA.HI R4, R0.reuse, R173.reuse, RZ, 0x5 ;  /* 0x000000ad00047211 */ /* 0x0c0fe400078f28ff */
[----:B------:R-:W-:Y:S02]  /*0af0*/  LEA.HI R10, R0, R173, RZ, 0x2 ;  /* 0x000000ad000a7211 */ /* 0x000fe400078f10ff */
[----:B------:R-:W-:Y:S01]  /*0b00*/  SHF.R.S32.HI R168, RZ, 0x7, R3 ;  /* 0x00000007ffa87819 */ /* 0x000fe20000011403 */
[----:B------:R-:W-:Y:S01]  /*0b10*/  IMAD.SHL.U32 R6, R4, 0x20, RZ ;  /* 0x0000002004067824 */ /* 0x000fe200078e00ff */
[----:B------:R-:W-:-:S04]  /*0b20*/  LOP3.LUT R10, R10, 0xfffffffc, RZ, 0xc0, !PT ;  /* 0xfffffffc0a0a7812 */ /* 0x000fc800078ec0ff */
[----:B------:R-:W-:Y:S01]  /*0b30*/  LOP3.LUT R7, R6, 0xfffffc00, RZ, 0xc0, !PT ;  /* 0xfffffc0006077812 */ /* 0x000fe200078ec0ff */
[----:B------:R-:W-:Y:S01]  /*0b40*/  IMAD.IADD R10, R173, 0x1, -R10 ;  /* 0x00000001ad0a7824 */ /* 0x000fe200078e0a0a */
[----:B--2---:R-:W-:Y:S02]  /*0b50*/  R2UR UR4, R2 ;  /* 0x00000000020472ca */ /* 0x004fe400000e0000 */
[C---:B------:R-:W-:Y:S02]  /*0b60*/  LOP3.LUT R2, R3.reuse, 0xffffff80, RZ, 0xc0, !PT ;  /* 0xffffff8003027812 */ /* 0x040fe400078ec0ff */
[----:B------:R-:W-:-:S03]  /*0b70*/  LEA.HI R3, R3, R168, RZ, 0x1 ;  /* 0x000000a803037211 */ /* 0x000fc600078f08ff */
[----:B------:R-:W-:Y:S01]  /*0b80*/  IMAD.IADD R167, R173, 0x1, -R2 ;  /* 0x00000001ada77824 */ /* 0x000fe200078e0a02 */
[CC--:B------:R-:W-:Y:S02]  /*0b90*/  LEA.HI R2, R0.reuse, R173.reuse, RZ, 0x4 ;  /* 0x000000ad00027211 */ /* 0x0c0fe400078f20ff */
[----:B------:R-:W-:Y:S02]  /*0ba0*/  LEA.HI R0, R0, R173, RZ, 0x3 ;  /* 0x000000ad00007211 */ /* 0x000fe400078f18ff */
[----:B------:R-:W-:Y:S01]  /*0bb0*/  SHF.R.S32.HI R8, RZ, 0x1f, R167 ;  /* 0x0000001fff087819 */ /* 0x000fe200000114a7 */
[----:B------:R-:W-:Y:S01]  /*0bc0*/  ULOP3.LUT UR61, UR4, 0x1, URZ, 0xfc, !UPT ;  /* 0x00000001043d7892 */ /* 0x000fe2000f8efc3f */
[----:B------:R-:W-:Y:S02]  /*0bd0*/  SHF.R.S32.HI R5, RZ, 0x4, R2 ;  /* 0x00000004ff057819 */ /* 0x000fe40000011402 */
[----:B------:R-:W-:Y:S02]  /*0be0*/  LEA.HI R9, R8, R167, RZ, 0x2 ;  /* 0x000000a708097211 */ /* 0x000fe400078f10ff */
[----:B------:R-:W-:-:S02]  /*0bf0*/  LOP3.LUT R4, R2, 0x3fffff0, RZ, 0xc0, !PT ;  /* 0x03fffff002047812 */ /* 0x000fc400078ec0ff */
[--C-:B------:R-:W-:Y:S02]  /*0c00*/  SHF.R.S32.HI R6, RZ, 0x2, R9.reuse ;  /* 0x00000002ff067819 */ /* 0x100fe40000011409 */
[----:B------:R-:W-:Y:S01]  /*0c10*/  SHF.R.S32.HI R11, RZ, 0x1f, R9 ;  /* 0x0000001fff0b7819 */ /* 0x000fe20000011409 */
[----:B------:R-:W-:Y:S01]  /*0c20*/  IMAD.IADD R4, R173, 0x1, -R4 ;  /* 0x00000001ad047824 */ /* 0x000fe200078e0a04 */
[----:B------:R-:W-:Y:S02]  /*0c30*/  LEA.HI R2, R2, R5, RZ, 0x1 ;  /* 0x0000000502027211 */ /* 0x000fe400078f08ff */
[----:B------:R-:W-:Y:S01]  /*0c40*/  LEA.HI R11, R11, R6, RZ, 0x3 ;  /* 0x000000060b0b7211 */ /* 0x000fe200078f18ff */
[----:B------:R-:W-:Y:S01]  /*0c50*/  IMAD R7, R4, 0x40, R7 ;  /* 0x0000004004077824 */ /* 0x000fe200078e0207 */
[----:B------:R-:W-:Y:S02]  /*0c60*/  LOP3.LUT R162, R0, 0xfffffff8, RZ, 0xc0, !PT ;  /* 0xfffffff800a27812 */ /* 0x000fe400078ec0ff */
[----:B------:R-:W-:-:S02]  /*0c70*/  LOP3.LUT R11, R11, 0xfffffff8, RZ, 0xc0, !PT ;  /* 0xfffffff80b0b7812 */ /* 0x000fc400078ec0ff */
[----:B------:R-:W-:Y:S01]  /*0c80*/  LEA.HI R8, R8, R167, RZ, 0x5 ;  /* 0x000000a708087211 */ /* 0x000fe200078f28ff */
[----:B------:R-:W-:Y:S01]  /*0c90*/  IMAD.IADD R162, R173, 0x1, -R162 ;  /* 0x00000001ada27824 */ /* 0x000fe200078e0aa2 */
[----:B------:R-:W-:Y:S01]  /*0ca0*/  LOP3.LUT R2, R2, 0x1ffffffe, RZ, 0xc0, !PT ;  /* 0x1ffffffe02027812 */ /* 0x000fe200078ec0ff */
[----:B------:R-:W-:Y:S01]  /*0cb0*/  IMAD.IADD R11, R6, 0x1, -R11 ;  /* 0x00000001060b7824 */ /* 0x000fe200078e0a0b */
[----:B------:R-:W-:Y:S01]  /*0cc0*/  SHF.R.S32.HI R8, RZ, 0x5, R8 ;  /* 0x00000005ff087819 */ /* 0x000fe20000011408 */
[----:B------:R-:W-:Y:S01]  /*0cd0*/  IMAD.SHL.U32 R160, R162, 0x8, RZ ;  /* 0x00000008a2a07824 */ /* 0x000fe200078e00ff */
[----:B------:R-:W-:Y:S01]  /*0ce0*/  LEA.HI R4, R10, R10, RZ, 0x1 ;  /* 0x0000000a0a047211 */ /* 0x000fe200078f08ff */
[----:B------:R-:W-:Y:S01]  /*0cf0*/  IMAD.IADD R2, R5, 0x1, -R2 ;  /* 0x0000000105027824 */ /* 0x000fe200078e0a02 */
[----:B------:R-:W-:Y:S01]  /*0d00*/  LOP3.LUT R3, R3, 0x3fffffe, RZ, 0xc0, !PT ;  /* 0x03fffffe03037812 */ /* 0x000fe200078ec0ff */
[----:B------:R-:W-:Y:S01]  /*0d10*/  IMAD R8, R8, 0x10, R11 ;  /* 0x0000001008087824 */ /* 0x000fe200078e020b */
[----:B------:R-:W-:Y:S01]  /*0d20*/  LOP3.LUT R5, R4, 0x1ffffffe, RZ, 0xc0, !PT ;  /* 0x1ffffffe04057812 */ /* 0x000fe200078ec0ff */
[----:B------:R-:W-:Y:S01]  /*0d30*/  IMAD R170, R2, 0x8, R7 ;  /* 0x0000000802aa7824 */ /* 0x000fe200078e0207 */
[----:B------:R-:W-:Y:S01]  /*0d40*/  LOP3.LUT R2, R9, 0x7ffffffc, RZ, 0xc0, !PT ;  /* 0x7ffffffc09027812 */ /* 0x000fe200078ec0ff */
[----:B------:R-:W-:Y:S01]  /*0d50*/  IMAD.IADD R3, R168, 0x1, -R3 ;  /* 0x00000001a8037824 */ /* 0x000fe200078e0a03 */
[----:B------:R-:W-:Y:S01]  /*0d60*/  SHF.R.S32.HI R165, RZ, 0x3, R0 ;  /* 0x00000003ffa57819 */ /* 0x000fe20000011400 */
[----:B------:R-:W-:Y:S01]  /*0d70*/  VIADD R161, R160, 0x40 ;  /* 0x00000040a0a17836 */ /* 0x000fe20000000000 */
[----:B------:R-:W-:Y:S01]  /*0d80*/  SHF.R.S32.HI R172, RZ, 0x1f, R160 ;  /* 0x0000001fffac7819 */ /* 0x000fe200000114a0 */
[----:B------:R-:W-:-:S02]  /*0d90*/  IMAD.IADD R22, R10, 0x1, -R5 ;  /* 0x000000010a167824 */ /* 0x000fc400078e0a05 */
[----:B------:R-:W-:Y:S01]  /*0da0*/  IMAD R169, R3, 0x40, R8 ;  /* 0x0000004003a97824 */ /* 0x000fe200078e0208 */
[----:B------:R-:W-:Y:S01]  /*0db0*/  SHF.R.S32.HI R171, RZ, 0x1f, R161 ;  /* 0x0000001fffab7819 */ /* 0x000fe200000114a1 */
[----:B------:R-:W-:Y:S02]  /*0dc0*/  IMAD.IADD R19, R167, 0x1, -R2 ;  /* 0x00000001a7137824 */ /* 0x000fe400078e0a02 */
[----:B------:R-:W-:-:S07]  /*0dd0*/  IMAD R22, R22, 0x8, R169 ;  /* 0x0000000816167824 */ /* 0x000fce00078e02a9 */
.L_x_1442:
[----:B0---4-:R-:W0:Y:S01]  /*0de0*/  LDC.64 R2, c[0x0][0xa28] ;  /* 0x00028a00ff027b82 */ /* 0x011e220000000a00 */
[----:B------:R-:W-:Y:S01]  /*0df0*/  IMAD.MOV.U32 R7, RZ, RZ, RZ ;  /* 0x000000ffff077224 */ /* 0x000fe200078e00ff */
[----:B------:R-:W-:-:S06]  /*0e00*/  ULDC.64 UR6, c[0x0][0x208] ;  /* 0x0000820000067ab9 */ /* 0x000fcc0000000a00 */
[----:B--2---:R-:W1:Y:S01]  /*0e10*/  LDC.64 R4, c[0x0][0xa18] ;  /* 0x00028600ff047b82 */ /* 0x004e620000000a00 */
[----:B0-----:R-:W-:-:S04]  /*0e20*/  ISETP.NE.U32.AND P0, PT, R2, RZ, PT ;  /* 0x000000ff0200720c */ /* 0x001fc80003f05070 */
[----:B------:R-:W-:Y:S02]  /*0e30*/  ISETP.NE.AND.EX P0, PT, R3, RZ, PT, P0 ;  /* 0x000000ff0300720c */ /* 0x000fe40003f05300 */
[----:B-1----:R-:W-:-:S04]  /*0e40*/  ISETP.NE.U32.AND P1, PT, R4, RZ, PT ;  /* 0x000000ff0400720c */ /* 0x002fc80003f25070 */
[----:B------:R-:W-:-:S07]  /*0e50*/  ISETP.NE.AND.EX P1, PT, R5, RZ, PT, P1 ;  /* 0x000000ff0500720c */ /* 0x000fce0003f25310 */
[----:B------:R-:W0:Y:S08]  /*0e60*/  @P0 LDC.64 R2, c[0x0][0xa28] ;  /* 0x00028a00ff020b82 */ /* 0x000e300000000a00 */
[----:B------:R-:W1:Y:S01]  /*0e70*/  @P1 LDC.64 R4, c[0x0][0xa18] ;  /* 0x00028600ff041b82 */ /* 0x000e620000000a00 */
[----:B------:R-:W-:Y:S02]  /*0e80*/  ULDC UR4, c[0x0][0x288] ;  /* 0x0000a20000047ab9 */ /* 0x000fe40000000800 */
[----:B------:R-:W-:Y:S01]  /*0e90*/  IMAD.U32 R17, RZ, RZ, UR4 ;  /* 0x00000004ff117e24 */ /* 0x000fe2000f8e00ff */
[----:B------:R-:W-:-:S02]  /*0ea0*/  ULDC.64 UR4, c[0x0][0x418] ;  /* 0x0001060000047ab9 */ /* 0x000fc40000000a00 */
[----:B------:R-:W-:-:S03]  /*0eb0*/  UISETP.NE.U32.AND UP0, UPT, UR4, URZ, UPT ;  /* 0x0000003f0400728c */ /* 0x000fc6000bf05070 */
[----:B------:R-:W-:Y:S01]  /*0ec0*/  ULDC UR4, c[0x0][0x424] ;  /* 0x0001090000047ab9 */ /* 0x000fe20000000800 */
[----:B------:R-:W-:-:S03]  /*0ed0*/  UISETP.NE.AND.EX UP0, UPT, UR5, URZ, UPT, UP0 ;  /* 0x0000003f0500728c */ /* 0x000fc6000bf05300 */
[----:B------:R-:W-:Y:S01]  /*0ee0*/  ULDC UR5, c[0x0][0x2f0] ;  /* 0x0000bc0000057ab9 */ /* 0x000fe20000000800 */
[----:B0-----:R-:W-:-:S04]  /*0ef0*/  @P0 IMAD.WIDE R2, R47, 0x4, R2 ;  /* 0x000000042f020825 */ /* 0x001fc800078e0202 */
[----:B-1----:R-:W-:Y:S01]  /*0f00*/  @P1 IMAD.WIDE R4, R47, 0x4, R4 ;  /* 0x000000042f041825 */ /* 0x002fe200078e0204 */
[----:B------:R0:W5:Y:S01]  /*0f10*/  @P0 LDG.E R7, desc[UR6][R2.64] ;  /* 0x0000000602070981 */ /* 0x000162000c1e1900 */
[----:B------:R-:W-:-:S03]  /*0f20*/  USEL UR4, UR4, 0x1, UP0 ;  /* 0x0000000104047887 */ /* 0x000fc60008000000 */
[----:B------:R0:W5:Y:S01]  /*0f30*/  @P1 LDG.E R17, desc[UR6][R4.64] ;  /* 0x0000000604111981 */ /* 0x000162000c1e1900 */
[----:B------:R-:W-:Y:S01]  /*0f40*/  ULDC.64 UR6, c[0x0][0xa20] ;  /* 0x0002880000067ab9 */ /* 0x000fe20000000a00 */
[----:B------:R-:W-:Y:S01]  /*0f50*/  UIMAD UR4, UR4, UR5, URZ ;  /* 0x00000005040472a4 */ /* 0x000fe2000f8e023f */
[----:B------:R-:W-:Y:S01]  /*0f60*/  ISETP.NE.U32.AND P2, PT, RZ, UR6, PT ;  /* 0x00000006ff007c0c */ /* 0x000fe2000bf45070 */
[----:B------:R-:W-:-:S03]  /*0f70*/  IMAD.MOV.U32 R163, RZ, RZ, R46 ;  /* 0x000000ffffa37224 */ /* 0x000fc600078e002e */
[----:B------:R-:W-:Y:S01]  /*0f80*/  ISETP.NE.AND.EX P2, PT, RZ, UR7, PT, P2 ;  /* 0x00000007ff007c0c */ /* 0x000fe2000bf45320 */
[----:B---3--:R-:W-:-:S12]  /*0f90*/  @P1 BRA `(.L_x_1343) ;  /* 0x0000000000281947 */ /* 0x008fd80003800000 */
[----:B------:R-:W-:Y:S02]  /*0fa0*/  ULDC.64 UR6, c[0x0][0xa00] ;  /* 0x0002800000067ab9 */ /* 0x000fe40000000a00 */
[----:B------:R-:W-:-:S04]  /*0fb0*/  ISETP.NE.U32.AND P0, PT, RZ, UR6, PT ;  /* 0x00000006ff007c0c */ /* 0x000fc8000bf05070 */
[----:B------:R-:W-:-:S13]  /*0fc0*/  ISETP.NE.AND.EX P0, PT, RZ, UR7, PT, P0 ;  /* 0x00000007ff007c0c */ /* 0x000fda000bf05300 */
[----:B------:R-:W-:Y:S05]  /*0fd0*/  @!P0 BRA `(.L_x_1343) ;  /* 0x0000000000188947 */ /* 0x000fea0003800000 */
[----:B0-----:R-:W0:Y:S01]  /*0fe0*/  LDC.64 R2, c[0x0][0xa00] ;  /* 0x00028000ff027b82 */ /* 0x001e220000000a00 */
[----:B------:R-:W-:Y:S01]  /*0ff0*/  ULDC.64 UR6, c[0x0][0x208] ;  /* 0x0000820000067ab9 */ /* 0x000fe20000000a00 */
[----:B0-----:R-:W-:-:S05]  /*1000*/  IMAD.WIDE R2, R47, 0x4, R2 ;  /* 0x000000042f027825 */ /* 0x001fca00078e0202 */
[----:B-----5:R-:W2:Y:S04]  /*1010*/  LDG.E R17, desc[UR6][R2.64] ;  /* 0x0000000602117981 */ /* 0x020ea8000c1e1900 */
[----:B------:R-:W2:Y:S02]  /*1020*/  LDG.E R0, desc[UR6][R2.64+0x4] ;  /* 0x0000040602007981 */ /* 0x000ea4000c1e1900 */
[----:B--2---:R-:W-:-:S07]  /*1030*/  IMAD.IADD R17, R0, 0x1, -R17 ;  /* 0x0000000100117824 */ /* 0x004fce00078e0a11 */
.L_x_1343:
[----:B------:R-:W-:Y:S02]  /*1040*/  IMAD.U32 R16, RZ, RZ, UR4 ;  /* 0x00000004ff107e24 */ /* 0x000fe4000f8e00ff */
[----:B------:R-:W-:Y:S01]  /*1050*/  IMAD.MOV.U32 R164, RZ, RZ, R47 ;  /* 0x000000ffffa47224 */ /* 0x000fe200078e002f */
[----:B------:R-:W-:Y:S06]  /*1060*/  @!P2 BRA `(.L_x_1344) ;  /* 0x000000000014a947 */ /* 0x000fec0003800000 */
[----:B0-----:R-:W0:Y:S01]  /*1070*/  LDC.64 R2, c[0x0][0xa20] ;  /* 0x00028800ff027b82 */ /* 0x001e220000000a00 */
[----:B------:R-:W-:Y:S01]  /*1080*/  ULDC.64 UR4, c[0x0][0x208] ;  /* 0x0000820000047ab9 */ /* 0x000fe20000000a00 */
[----:B0-----:R-:W-:-:S05]  /*1090*/  IMAD.WIDE R2, R47, 0x4, R2 ;  /* 0x000000042f027825 */ /* 0x001fca00078e0202 */
[----:B------:R1:W5:Y:S01]  /*10a0*/  LDG.E R16, desc[UR4][R2.64] ;  /* 0x0000000402107981 */ /* 0x000362000c1e1900 */
[----:B------:R-:W-:Y:S05]  /*10b0*/  BRA `(.L_x_1345) ;  /* 0x0000000000287947 */ /* 0x000fea0003800000 */
.L_x_1344:
[----:B------:R-:W-:Y:S02]  /*10c0*/  ULDC.64 UR4, c[0x0][0xa08] ;  /* 0x0002820000047ab9 */ /* 0x000fe40000000a00 */
[----:B------:R-:W-:-:S04]  /*10d0*/  ISETP.NE.U32.AND P0, PT, RZ, UR4, PT ;  /* 0x00000004ff007c0c */ /* 0x000fc8000bf05070 */
[----:B------:R-:W-:-:S13]  /*10e0*/  ISETP.NE.AND.EX P0, PT, RZ, UR5, PT, P0 ;  /* 0x00000005ff007c0c */ /* 0x000fda000bf05300 */
[----:B------:R-:W-:Y:S05]  /*10f0*/  @!P0 BRA `(.L_x_1345) ;  /* 0x0000000000188947 */ /* 0x000fea0003800000 */
[----:B0-----:R-:W0:Y:S01]  /*1100*/  LDC.64 R2, c[0x0][0xa08] ;  /* 0x00028200ff027b82 */ /* 0x001e220000000a00 */
[----:B------:R-:W-:Y:S01]  /*1110*/  ULDC.64 UR4, c[0x0][0x208] ;  /* 0x0000820000047ab9 */ /* 0x000fe20000000a00 */
[----:B0-----:R-:W-:-:S05]  /*1120*/  IMAD.WIDE R2, R47, 0x4, R2 ;  /* 0x000000042f027825 */ /* 0x001fca00078e0202 */
[----:B------:R-:W2:Y:S04]  /*1130*/  LDG.E R16, desc[UR4][R2.64] ;  /* 0x0000000402107981 */ /* 0x000ea8000c1e1900 */
[----:B------:R-:W2:Y:S02]  /*1140*/  LDG.E R5, desc[UR4][R2.64+0x4] ;  /* 0x0000040402057981 */ /* 0x000ea4000c1e1900 */
[----:B--2---:R-:W-:-:S07]  /*1150*/  IMAD.IADD R16, R5, 0x1, -R16 ;  /* 0x0000000105107824 */ /* 0x004fce00078e0a10 */
.L_x_1345:
[----:B------:R-:W2:Y:S01]  /*1160*/  LDC R0, c[0x0][0x448] ;  /* 0x00011200ff007b82 */ /* 0x000ea20000000800 */
[----:B------:R-:W-:Y:S02]  /*1170*/  IMAD.SHL.U32 R18, R45, 0x80, RZ ;  /* 0x000000802d127824 */ /* 0x000fe400078e00ff */
[----:B-----5:R-:W-:-:S05]  /*1180*/  IMAD.IADD R16, R16, 0x1, -R7 ;  /* 0x0000000110107824 */ /* 0x020fca00078e0a07 */
[----:B------:R-:W3:Y:S01]  /*1190*/  LDC.64 R8, c[0x0][0x9e0] ;  /* 0x00027800ff087b82 */ /* 0x000ee20000000a00 */
[----:B--2---:R-:W-:Y:S01]  /*11a0*/  ISETP.NE.AND P1, PT, R0, 0x1, PT ;  /* 0x000000010000780c */ /* 0x004fe20003f25270 */
[----:B------:R-:W-:Y:S01]  /*11b0*/  VIADD R0, R18, 0x7f ;  /* 0x0000007f12007836 */ /* 0x000fe20000000000 */
[----:B---3--:R-:W-:-:S11]  /*11c0*/  ISETP.GE.AND P2, PT, R9, 0x1, PT ;  /* 0x000000010900780c */ /* 0x008fd60003f46270 */
[----:B01----:R-:W0:Y:S08]  /*11d0*/  @P1 LDC R3, c[0x0][0x44c] ;  /* 0x00011300ff031b82 */ /* 0x003e300000000800 */
[----:B------:R-:W1:Y:S01]  /*11e0*/  @P1 LDC R5, c[0x0][0x450] ;  /* 0x00011400ff051b82 */ /* 0x000e620000000800 */
[----:B0-----:R-:W-:Y:S01]  /*11f0*/  @P1 IMAD.HI.U32 R2, R0, R3, RZ ;  /* 0x0000000300021227 */ /* 0x001fe200078e00ff */
[----:B------:R-:W-:-:S04]  /*1200*/  IADD3 R3, R16, 0x1, -R17 ;  /* 0x0000000110037810 */ /* 0x000fc80007ffe811 */
[----:B-1----:R-:W-:-:S05]  /*1210*/  @P1 SHF.R.U32.HI R0, RZ, R5, R2 ;  /* 0x00000005ff001219 */ /* 0x002fca0000011602 */
        /* <DEDUP_REMOVED lines=13> */
.L_x_1347:
[----:B------:R-:W-:-:S13]  /*12f0*/  ISETP.NE.AND P0, PT, R9, 0x1, PT ;  /* 0x000000010900780c */ /* 0x000fda0003f05270 */
[----:B------:R-:W0:Y:S02]  /*1300*/  @P0 LDC.64 R4, c[0x0][0x9e8] ;  /* 0x00027a00ff040b82 */ /* 0x000e240000000a00 */
[----:B0-----:R-:W-:-:S05]  /*1310*/  @P0 IMAD.HI.U32 R4, R2, R4, RZ ;  /* 0x0000000402040227 */ /* 0x001fca00078e00ff */
[----:B------:R-:W-:-:S07]  /*1320*/  @P0 SHF.R.U32.HI R2, RZ, R5, R4 ;  /* 0x00000005ff020219 */ /* 0x000fce0000011604 */
.L_x_1348:
[----:B------:R-:W-:-:S05]  /*1330*/  IMAD R3, R2, R9, R9 ;  /* 0x0000000902037224 */ /* 0x000fca00078e0209 */
[----:B------:R-:W-:-:S07]  /*1340*/  VIMNMX R0, R0, R3, PT ;  /* 0x0000000300007248 */ /* 0x000fce0003fe0100 */
.L_x_1346:
[----:B------:R-:W0:Y:S01]  /*1350*/  @P1 LDC R3, c[0x0][0x44c] ;  /* 0x00011300ff031b82 */ /* 0x000e220000000800 */
[----:B------:R-:W-:Y:S01]  /*1360*/  VIADD R2, R0, 0x5f ;  /* 0x0000005f00027836 */ /* 0x000fe20000000000 */
[----:B------:R-:W-:Y:S01]  /*1370*/  ULDC UR4, c[0x0][0x9dc] ;  /* 0x0002770000047ab9 */ /* 0x000fe20000000800 */
[----:B------:R-:W-:Y:S02]  /*1380*/  VIADD R0, R16, 0x5f ;  /* 0x0000005f10007836 */ /* 0x000fe40000000000 */
[----:B------:R-:W-:Y:S02]  /*1390*/  IMAD.MOV.U32 R4, RZ, RZ, R18 ;  /* 0x000000ffff047224 */ /* 0x000fe400078e0012 */
[----:B------:R-:W-:Y:S01]  /*13a0*/  IMAD.HI R0, R0, 0x2aaaaaab, RZ ;  /* 0x2aaaaaab00007827 */ /* 0x000fe200078e02ff */
[----:B------:R-:W1:Y:S03]  /*13b0*/  @P1 LDC R6, c[0x0][0x450] ;  /* 0x00011400ff061b82 */ /* 0x000e660000000800 */
[----:B------:R-:W-:-:S04]  /*13c0*/  IMAD.HI R2, R2, 0x2aaaaaab, RZ ;  /* 0x2aaaaaab02027827 */ /* 0x000fc800078e02ff */
[----:B------:R-:W-:Y:S01]  /*13d0*/  IMAD.IADD R73, R16, 0x1, -R17 ;  /* 0x0000000110497824 */ /* 0x000fe200078e0a11 */
[----:B------:R-:W-:-:S04]  /*13e0*/  SHF.R.U32.HI R5, RZ, 0x1f, R2 ;  /* 0x0000001fff057819 */ /* 0x000fc80000011602 */
[----:B------:R-:W-:Y:S01]  /*13f0*/  LEA.HI.SX32 R72, R2, R5, 0x1c ;  /* 0x0000000502487211 */ /* 0x000fe200078fe2ff */
[----:B0-----:R-:W-:-:S05]  /*1400*/  @P1 IMAD.HI.U32 R3, R18, R3, RZ ;  /* 0x0000000312031227 */ /* 0x001fca00078e00ff */
[----:B-1----:R-:W-:Y:S02]  /*1410*/  @P1 SHF.R.U32.HI R4, RZ, R6, R3 ;  /* 0x00000006ff041219 */ /* 0x002fe40000011603 */
[----:B------:R-:W-:-:S04]  /*1420*/  SHF.R.U32.HI R3, RZ, 0x1f, R0 ;  /* 0x0000001fff037819 */ /* 0x000fc80000011600 */
[----:B------:R-:W-:Y:S01]  /*1430*/  LEA.HI.SX32 R3, R0, R3, 0x1c ;  /* 0x0000000300037211 */ /* 0x000fe200078fe2ff */
[----:B------:R-:W-:-:S03]  /*1440*/  IMAD.IADD R0, R73, 0x1, R4 ;  /* 0x0000000149007824 */ /* 0x000fc600078e0204 */
[----:B------:R-:W-:Y:S01]  /*1450*/  VIMNMX R72, R3, R72, PT ;  /* 0x0000004803487248 */ /* 0x000fe20003fe0100 */
        /* <DEDUP_REMOVED lines=11> */
.L_x_1350:
[----:B------:R-:W-:-:S13]  /*1510*/  ISETP.NE.AND P0, PT, R9, 0x1, PT ;  /* 0x000000010900780c */ /* 0x000fda0003f05270 */
[----:B------:R-:W0:Y:S02]  /*1520*/  @P0 LDC.64 R4, c[0x0][0x9e8] ;  /* 0x00027a00ff040b82 */ /* 0x000e240000000a00 */
[----:B0-----:R-:W-:-:S05]  /*1530*/  @P0 IMAD.HI.U32 R4, R0, R4, RZ ;  /* 0x0000000400040227 */ /* 0x001fca00078e00ff */
[----:B------:R-:W-:-:S07]  /*1540*/  @P0 SHF.R.U32.HI R0, RZ, R5, R4 ;  /* 0x00000005ff000219 */ /* 0x000fce0000011604 */
.L_x_1351:
[----:B------:R-:W-:-:S05]  /*1550*/  IMAD R3, R0, R9, RZ ;  /* 0x0000000900037224 */ /* 0x000fca00078e02ff */
[----:B------:R-:W-:-:S07]  /*1560*/  VIMNMX R2, R2, R3, !PT ;  /* 0x0000000302027248 */ /* 0x000fce0007fe0100 */
.L_x_1349:
[----:B------:R-:W-:Y:S01]  /*1570*/  IMAD.HI R2, R2, 0x2aaaaaab, RZ ;  /* 0x2aaaaaab02027827 */ /* 0x000fe200078e02ff */
[----:B------:R-:W-:Y:S02]  /*1580*/  PLOP3.LUT P0, PT, PT, PT, PT, 0x80, 0x0 ;  /* 0x000000000000781c */ /* 0x000fe40003f0f070 */
[----:B------:R-:W-:Y:S02]  /*1590*/  CS2R R86, SRZ ;  /* 0x0000000000567805 */ /* 0x000fe4000001ff00 */
[----:B------:R-:W-:Y:S01]  /*15a0*/  CS2R R84, SRZ ;  /* 0x0000000000547805 */ /* 0x000fe2000001ff00 */
[----:B------:R-:W-:Y:S01]  /*15b0*/  IMAD.MOV.U32 R0, RZ, RZ, RZ ;  /* 0x000000ffff007224 */ /* 0x000fe200078e00ff */
[----:B------:R-:W-:Y:S02]  /*15c0*/  SHF.R.U32.HI R3, RZ, 0x1f, R2 ;  /* 0x0000001fff037819 */ /* 0x000fe40000011602 */
[----:B------:R-:W-:Y:S02]  /*15d0*/  CS2R R82, SRZ ;  /* 0x0000000000527805 */ /* 0x000fe4000001ff00 */
[----:B------:R-:W-:-:S02]  /*15e0*/  CS2R R80, SRZ ;  /* 0x0000000000507805 */ /* 0x000fc4000001ff00 */
[----:B------:R-:W-:Y:S02]  /*15f0*/  CS2R R78, SRZ ;  /* 0x00000000004e7805 */ /* 0x000fe4000001ff00 */
[----:B------:R-:W-:Y:S01]  /*1600*/  LEA.HI.SX32 R3, R2, R3, 0x1c ;  /* 0x0000000302037211 */ /* 0x000fe200078fe2ff */
[----:B------:R-:W-:Y:S01]  /*1610*/  IMAD.MOV.U32 R2, RZ, RZ, RZ ;  /* 0x000000ffff027224 */ /* 0x000fe200078e00ff */
[----:B------:R-:W-:Y:S02]  /*1620*/  CS2R R76, SRZ ;  /* 0x00000000004c7805 */ /* 0x000fe4000001ff00 */
[----:B------:R-:W-:Y:S02]  /*1630*/  CS2R R74, SRZ ;  /* 0x00000000004a7805 */ /* 0x000fe4000001ff00 */
[----:B------:R-:W-:Y:S02]  /*1640*/  VIMNMX R23, RZ, R3, !PT ;  /* 0x00000003ff177248 */ /* 0x000fe40007fe0100 */
[----:B------:R-:W-:-:S02]  /*1650*/  CS2R R28, SRZ ;  /* 0x00000000001c7805 */ /* 0x000fc4000001ff00 */
[----:B------:R-:W-:Y:S02]  /*1660*/  CS2R R70, SRZ ;  /* 0x0000000000467805 */ /* 0x000fe4000001ff00 */
[----:B------:R-:W-:Y:S02]  /*1670*/  CS2R R68, SRZ ;  /* 0x0000000000447805 */ /* 0x000fe4000001ff00 */
[----:B------:R-:W-:Y:S02]  /*1680*/  ISETP.GT.AND P1, PT, R72, R23, PT ;  /* 0x000000174800720c */ /* 0x000fe40003f24270 */
        /* <DEDUP_REMOVED lines=18> */
[----:B------:R-:W-:Y:S01]  /*17b0*/  CS2R R6, SRZ ;  /* 0x0000000000067805 */ /* 0x000fe2000001ff00 */
[----:B------:R-:W-:Y:S02]  /*17c0*/  IMAD.MOV.U32 R8, RZ, RZ, RZ ;  /* 0x000000ffff087224 */ /* 0x000fe400078e00ff */
[----:B------:R-:W-:Y:S02]  /*17d0*/  IMAD.MOV.U32 R91, RZ, RZ, RZ ;  /* 0x000000ffff5b7224 */ /* 0x000fe400078e00ff */
[----:B------:R-:W-:-:S02]  /*17e0*/  IMAD.MOV.U32 R10, RZ, RZ, RZ ;  /* 0x000000ffff0a7224 */ /* 0x000fc400078e00ff */
[----:B------:R-:W-:Y:S02]  /*17f0*/  IMAD.MOV.U32 R93, RZ, RZ, RZ ;  /* 0x000000ffff5d7224 */ /* 0x000fe400078e00ff */
        /* <DEDUP_REMOVED lines=34> */
.L_x_1353:
        /* <DEDUP_REMOVED lines=8> */
.L_x_1575:
[----:B------:R-:W-:Y:S05]  /*1aa0*/  @!P0 BRA `(.L_x_1355) ;  /* 0x0000000000048947 */ /* 0x000fea0003800000 */
[----:B------:R-:W-:Y:S01]  /*1ab0*/  BPT.TRAP 0x1 ;  /* 0x000000040000795c */ /* 0x000fe20000300000 */
.L_x_1355:
[----:B------:R-:W-:Y:S02]  /*1ac0*/  IMAD.U32 R15, RZ, RZ, UR37 ;  /* 0x00000025ff0f7e24 */ /* 0x000fe4000f8e00ff */
[----:B0-----:R-:W-:-:S03]  /*1ad0*/  IMAD.U32 R0, RZ, RZ, UR36 ;  /* 0x00000024ff007e24 */ /* 0x001fc6000f8e00ff */
[----:B------:R-:W-:Y:S02]  /*1ae0*/  LEA R15, R15, UR38, 0x3 ;  /* 0x000000260f0f7c11 */ /* 0x000fe4000f8e18ff */
[----:B------:R-:W-:-:S04]  /*1af0*/  SHF.L.U32 R0, R0, 0x1f, RZ ;  /* 0x0000001f00007819 */ /* 0x000fc800000006ff */
[----:B------:R0:W1:Y:S01]  /*1b00*/  SYNCS.PHASECHK.TRANS64.TRYWAIT P1, [R15+URZ+0x2a830], R0 ;  /* 0x02a830000f0075a7 */ /* 0x000062000802017f */
[----:B------:R-:W-:Y:S05]  /*1b10*/  @!P0 BRA `(.L_x_1356) ;  /* 0x0000000000048947 */ /* 0x000fea0003800000 */
[----:B------:R-:W-:Y:S01]  /*1b20*/  BPT.TRAP 0x1 ;  /* 0x000000040000795c */ /* 0x000fe20000300000 */
.L_x_1356:
[----:B------:R-:W2:Y:S02]  /*1b30*/  S2R R2, SR_TID.X ;  /* 0x0000000000027919 */ /* 0x000ea40000002100 */
[----:B--2---:R-:W-:Y:S01]  /*1b40*/  LOP3.LUT P2, RZ, R2, 0x7f, RZ, 0xc0, !PT ;  /* 0x0000007f02ff7812 */ /* 0x004fe2000784c0ff */
[----:B-1----:R-:W-:-:S12]  /*1b50*/  @P1 BRA `(.L_x_1357) ;  /* 0x0000000000081947 */ /* 0x002fd80003800000 */
[----:B------:R-:W1:Y:S02]  /*1b60*/  SYNCS.PHASECHK.TRANS64.TRYWAIT P1, [R15+URZ+0x2a830], R0 ;  /* 0x02a830000f0075a7 */ /* 0x000e64000802017f */
[----:B-1----:R-:W-:Y:S05]  /*1b70*/  @!P1 BRA `(.L_x_1358) ;  /* 0x0000015000fc9947 */ /* 0x002fea0003800000 */
.L_x_1357:
        /* <DEDUP_REMOVED lines=10> */
[----:B------:R-:W2:Y:S01]  /*1c20*/  LDC R9, c[0x0][0x448] ;  /* 0x00011200ff097b82 */ /* 0x000ea20000000800 */
[----:B------:R-:W-:Y:S01]  /*1c30*/  UMOV UR53, 0x40000040 ;  /* 0x4000004000357882 */ /* 0x000fe20000000000 */
[----:B------:R-:W-:Y:S01]  /*1c40*/  UMOV UR55, 0x40000040 ;  /* 0x4000004000377882 */ /* 0x000fe20000000000 */
[----:B------:R-:W-:Y:S01]  /*1c50*/  ULOP3.LUT UR60, UR4, 0x10000, URZ, 0xfc, !UPT ;  /* 0x00010000043c7892 */ /* 0x000fe2000f8efc3f */
[----:B------:R-:W3:Y:S01]  /*1c60*/  S2R R20, SR_TID.X ;  /* 0x0000000000147919 */ /* 0x000ee20000002100 */
[----:B------:R-:W-:Y:S01]  /*1c70*/  ULOP3.LUT UR4, UR39, 0x10000, URZ, 0xfc, !UPT ;  /* 0x0001000027047892 */ /* 0x000fe2000f8efc3f */
[----:B------:R-:W-:Y:S01]  /*1c80*/  IMAD.IADD R12, R22, 0x1, R18 ;  /* 0x00000001160c7824 */ /* 0x000fe200078e0212 */
[----:B------:R-:W-:-:S02]  /*1c90*/  UIMAD UR5, UR37, 0x900, UR60 ;  /* 0x00000900250578a4 */ /* 0x000fc4000f8e023c */
[----:B------:R-:W-:Y:S01]  /*1ca0*/  UIADD3 UR56, UR4, 0x2, URZ ;  /* 0x0000000204387890 */ /* 0x000fe2000fffe03f */
[----:B------:R-:W-:Y:S01]  /*1cb0*/  IMAD.MOV.U32 R21, RZ, RZ, R12 ;  /* 0x000000ffff157224 */ /* 0x000fe200078e000c */
[----:B------:R-:W-:Y:S01]  /*1cc0*/  UIADD3 UR58, UR5, 0x2, URZ ;  /* 0x00000002053a7890 */ /* 0x000fe2000fffe03f */
[----:B------:R-:W-:Y:S02]  /*1cd0*/  UMOV UR8, UR4 ;  /* 0x0000000400087c82 */ /* 0x000fe40008000000 */
[----:B------:R-:W-:Y:S01]  /*1ce0*/  UMOV UR10, UR5 ;  /* 0x00000005000a7c82 */ /* 0x000fe20008000000 */
[----:B------:R-:W-:Y:S01]  /*1cf0*/  UIADD3 UR52, UR4, 0x4, URZ ;  /* 0x0000000404347890 */ /* 0x000fe2000fffe03f */
[----:B------:R-:W-:Y:S01]  /*1d00*/  HGMMA.64x96x16.F32.BF16 R24, gdesc[UR8], RZ, !UPT, gsb0 ;  /* 0x01600000081879f0 */ /* 0x000fe2000c0018ff */
[----:B------:R-:W-:Y:S01]  /*1d10*/  UIADD3 UR54, UR5, 0x4, URZ ;  /* 0x0000000405367890 */ /* 0x000fe2000fffe03f */
[----:B------:R-:W-:Y:S01]  /*1d20*/  IMAD.U32 R4, RZ, RZ, UR8 ;  /* 0x00000008ff047e24 */ /* 0x000fe2000f8e00ff */
[----:B------:R-:W-:-:S02]  /*1d30*/  UIADD3 UR8, UR4, 0x6, URZ ;  /* 0x0000000604087890 */ /* 0x000fc4000fffe03f */
[----:B------:R-:W-:Y:S01]  /*1d40*/  UIADD3 UR10, UR5, 0x6, URZ ;  /* 0x00000006050a7890 */ /* 0x000fe2000fffe03f */
[----:B------:R-:W-:Y:S01]  /*1d50*/  UMOV UR9, 0x40000040 ;  /* 0x4000004000097882 */ /* 0x000fe20000000000 */
[----:B------:R-:W-:Y:S01]  /*1d60*/  UMOV UR11, 0x40000040 ;  /* 0x40000040000b7882 */ /* 0x000fe20000000000 */
[----:B------:R-:W-:Y:S01]  /*1d70*/  UIADD3 UR12, UR4, 0x400, URZ ;  /* 0x00000400040c7890 */ /* 0x000fe2000fffe03f */
[----:B--2---:R-:W-:Y:S01]  /*1d80*/  ISETP.NE.AND P2, PT, R9, 0x1, PT ;  /* 0x000000010900780c */ /* 0x004fe20003f45270 */
[----:B------:R-:W-:Y:S01]  /*1d90*/  UIADD3 UR14, UR5, 0x300, URZ ;  /* 0x00000300050e7890 */ /* 0x000fe2000fffe03f */
[----:B------:R-:W-:Y:S01]  /*1da0*/  UMOV UR13, 0x40000040 ;  /* 0x40000040000d7882 */ /* 0x000fe20000000000 */
[----:B------:R-:W-:Y:S01]  /*1db0*/  UMOV UR15, 0x40000040 ;  /* 0x40000040000f7882 */ /* 0x000fe20000000000 */
[----:B------:R-:W-:Y:S02]  /*1dc0*/  UIADD3 UR16, UR4, 0x402, URZ ;  /* 0x0000040204107890 */ /* 0x000fe4000fffe03f */
[----:B------:R-:W-:Y:S01]  /*1dd0*/  UIADD3 UR18, UR5, 0x302, URZ ;  /* 0x0000030205127890 */ /* 0x000fe2000fffe03f */
[----:B------:R-:W-:Y:S01]  /*1de0*/  UMOV UR17, 0x40000040 ;  /* 0x4000004000117882 */ /* 0x000fe20000000000 */
[----:B------:R-:W-:Y:S01]  /*1df0*/  UMOV UR19, 0x40000040 ;  /* 0x4000004000137882 */ /* 0x000fe20000000000 */
[----:B------:R-:W-:Y:S01]  /*1e00*/  UIADD3 UR20, UR4, 0x404, URZ ;  /* 0x0000040404147890 */ /* 0x000fe2000fffe03f */
[----:B---3--:R-:W-:Y:S01]  /*1e10*/  LOP3.LUT P1, RZ, R20, 0x7f, RZ, 0xc0, !PT ;  /* 0x0000007f14ff7812 */ /* 0x008fe2000782c0ff */
[----:B------:R-:W-:-:S02]  /*1e20*/  UIADD3 UR22, UR5, 0x304, URZ ;  /* 0x0000030405167890 */ /* 0x000fc4000fffe03f */
[----:B------:R-:W2:Y:S01]  /*1e30*/  @P2 LDC R13, c[0x0][0x44c] ;  /* 0x00011300ff0d2b82 */ /* 0x000ea20000000800 */
[----:B------:R-:W-:Y:S01]  /*1e40*/  UMOV UR21, 0x40000040 ;  /* 0x4000004000157882 */ /* 0x000fe20000000000 */
[----:B------:R-:W-:Y:S01]  /*1e50*/  UMOV UR23, 0x40000040 ;  /* 0x4000004000177882 */ /* 0x000fe20000000000 */
[----:B------:R-:W-:Y:S01]  /*1e60*/  UIADD3 UR24, UR4, 0x406, URZ ;  /* 0x0000040604187890 */ /* 0x000fe2000fffe03f */
[----:B------:R-:W-:Y:S01]  /*1e70*/  IMAD R20, R72, -0x60, R16 ;  /* 0xffffffa048147824 */ /* 0x000fe200078e0210 */
[----:B------:R-:W-:Y:S01]  /*1e80*/  UIADD3 UR26, UR5, 0x306, URZ ;  /* 0x00000306051a7890 */ /* 0x000fe2000fffe03f */
[----:B------:R-:W-:Y:S01]  /*1e90*/  UMOV UR25, 0x40000040 ;  /* 0x4000004000197882 */ /* 0x000fe20000000000 */
[----:B------:R-:W-:Y:S01]  /*1ea0*/  UMOV UR27, 0x40000040 ;  /* 0x40000040001b7882 */ /* 0x000fe20000000000 */
[----:B------:R-:W-:Y:S01]  /*1eb0*/  UIADD3 UR28, UR4, 0x800, URZ ;  /* 0x00000800041c7890 */ /* 0x000fe2000fffe03f */
[----:B------:R-:W3:Y:S01]  /*1ec0*/  @P2 LDC R14, c[0x0][0x450] ;  /* 0x00011400ff0e2b82 */ /* 0x000ee20000000800 */
[----:B------:R-:W-:Y:S01]  /*1ed0*/  UIADD3 UR30, UR5, 0x600, URZ ;  /* 0x00000600051e7890 */ /* 0x000fe2000fffe03f */
[----:B------:R-:W-:Y:S01]  /*1ee0*/  VIADD R20, R20, 0x60 ;  /* 0x0000006014147836 */ /* 0x000fe20000000000 */
        /* <DEDUP_REMOVED lines=8> */
[----:B--2---:R-:W-:Y:S01]  /*1f70*/  @P2 IMAD.HI.U32 R13, R12, R13, RZ ;  /* 0x0000000d0c0d2227 */ /* 0x004fe200078e00ff */
[----:B------:R-:W-:Y:S01]  /*1f80*/  UMOV UR41, 0x40000040 ;  /* 0x4000004000297882 */ /* 0x000fe20000000000 */
[----:B------:R-:W-:Y:S01]  /*1f90*/  UMOV UR43, 0x40000040 ;  /* 0x40000040002b7882 */ /* 0x000fe20000000000 */
[----:B------:R-:W-:Y:S02]  /*1fa0*/  UIADD3 UR48, UR4, 0x806, URZ ;  /* 0x0000080604307890 */ /* 0x000fe4000fffe03f */
[----:B------:R-:W-:Y:S01]  /*1fb0*/  UIADD3 UR50, UR5, 0x606, URZ ;  /* 0x0000060605327890 */ /* 0x000fe2000fffe03f */
[----:B------:R-:W-:Y:S01]  /*1fc0*/  UMOV UR49, 0x40000040 ;  /* 0x4000004000317882 */ /* 0x000fe20000000000 */
[----:B------:R-:W-:Y:S01]  /*1fd0*/  UMOV UR51, 0x40000040 ;  /* 0x4000004000337882 */ /* 0x000fe20000000000 */
[----:B------:R-:W-:Y:S01]  /*1fe0*/  ULDC UR4, c[0x0][0x9d8] ;  /* 0x0002760000047ab9 */ /* 0x000fe20000000800 */
[----:B---3--:R-:W-:Y:S01]  /*1ff0*/  @P2 SHF.R.U32.HI R21, RZ, R14, R13 ;  /* 0x0000000eff152219 */ /* 0x008fe2000001160d */
[----:B------:R-:W-:Y:S01]  /*2000*/  @!P1 VIADD R14, R15, 0x2a840 ;  /* 0x0002a8400f0e9836 */ /* 0x000fe20000000000 */
[----:B------:R-:W2:Y:S04]  /*2010*/  LDC.64 R12, c[0x0][0x9e0] ;  /* 0x00027800ff0c7b82 */ /* 0x000ea80000000a00 */
[----:B------:R-:W-:Y:S01]  /*2020*/  @!P1 PRMT R14, RZ, 0x654, R14 ;  /* 0x00000654ff0e9816 */ /* 0x000fe2000000000e */
        /* <DEDUP_REMOVED lines=39> */
[----:B------:R-:W3:Y:S01]  /*22a0*/  SHFL.IDX PT, R67, R21, RZ, 0x1c1f ;  /* 0x001c1fff15437589 */ /* 0x000ee200000e0000 */
[----:B------:R4:W2:Y:S01]  /*22b0*/  MUFU.TANH R74, R25 ;  /* 0x00000019004a7308 */ /* 0x0008a20000002400 */
[----:B------:R5:W-:Y:S01]  /*22c0*/  @!P1 SYNCS.ARRIVE.TRANS64.RED.A1T0 RZ, [R14+URZ], RZ ;  /* 0x000000ff0eff99a7 */ /* 0x000be2000810043f */
[----:B------:R-:W-:Y:S01]  /*22d0*/  FMUL.FTZ R3, R26, UR4 ;  /* 0x000000041a037c20 */ /* 0x000fe20008410000 */
[----:B01----:R-:W-:Y:S01]  /*22e0*/  FMUL.FTZ R0, R27, UR4 ;  /* 0x000000041b007c20 */ /* 0x003fe20008410000 */
[----:B------:R-:W-:Y:S01]  /*22f0*/  FMUL.FTZ R28, R28, UR4 ;  /* 0x000000041c1c7c20 */ /* 0x000fe20008410000 */
[----:B------:R-:W-:Y:S01]  /*2300*/  FMUL.FTZ R29, R29, UR4 ;  /* 0x000000041d1d7c20 */ /* 0x000fe20008410000 */
[----:B------:R-:W-:Y:S01]  /*2310*/  FMUL.FTZ R2, R30, UR4 ;  /* 0x000000041e027c20 */ /* 0x000fe20008410000 */
[----:B------:R-:W-:Y:S01]  /*2320*/  FMUL.FTZ R6, R31, UR4 ;  /* 0x000000041f067c20 */ /* 0x000fe20008410000 */
[----:B------:R-:W-:Y:S01]  /*2330*/  FMUL.FTZ R32, R32, UR4 ;  /* 0x0000000420207c20 */ /* 0x000fe20008410000 */
[----:B----4-:R-:W-:-:S02]  /*2340*/  IMAD.MOV.U32 R25, RZ, RZ, -0x60 ;  /* 0xffffffa0ff197424 */ /* 0x010fc400078e00ff */
[----:B------:R-:W-:Y:S01]  /*2350*/  FMUL.FTZ R33, R33, UR4 ;  /* 0x0000000421217c20 */ /* 0x000fe20008410000 */
[----:B------:R-:W-:Y:S01]  /*2360*/  FMUL.FTZ R10, R34, UR4 ;  /* 0x00000004220a7c20 */ /* 0x000fe20008410000 */
[----:B------:R-:W-:Y:S01]  /*2370*/  FMUL.FTZ R11, R35, UR4 ;  /* 0x00000004230b7c20 */ /* 0x000fe20008410000 */
[----:B------:R-:W-:Y:S02]  /*2380*/  IMAD R24, R72, R25, 0x61 ;  /* 0x0000006148187424 */ /* 0x000fe400078e0219 */
        /* <DEDUP_REMOVED lines=26> */
[----:B-----5:R-:W-:Y:S01]  /*2530*/  FMUL.FTZ R14, R71, UR4 ;  /* 0x00000004470e7c20 */ /* 0x020fe20008410000 */
[----:B------:R-:W-:Y:S01]  /*2540*/  FMUL.FTZ R50, R50, UR4 ;  /* 0x0000000432327c20 */ /* 0x000fe20008410000 */
[----:B------:R-:W-:Y:S01]  /*2550*/  FMUL.FTZ R54, R54, UR4 ;  /* 0x0000000436367c20 */ /* 0x000fe20008410000 */
[----:B------:R-:W-:Y:S01]  /*2560*/  FMUL.FTZ R58, R58, UR4 ;  /* 0x000000043a3a7c20 */ /* 0x000fe20008410000 */
[----:B------:R-:W-:Y:S01]  /*2570*/  FMUL.FTZ R62, R62, UR4 ;  /* 0x000000043e3e7c20 */ /* 0x000fe20008410000 */
[----:B------:R-:W-:Y:S01]  /*2580*/  IMAD R25, R19, -0x2, R24 ;  /* 0xfffffffe13197824 */ /* 0x000fe200078e0218 */
[----:B--2---:R-:W-:Y:S01]  /*2590*/  ISETP.GE.AND P1, PT, R13, 0x1, PT ;  /* 0x000000010d00780c */ /* 0x004fe20003f26270 */
[----:B------:R-:W0:Y:S01]  /*25a0*/  MUFU.TANH R8, R8 ;  /* 0x0000000800087308 */ /* 0x000e220000002400 */
[----:B------:R-:W-:Y:S01]  /*25b0*/  FMUL.FTZ R61, R61, UR4 ;  /* 0x000000043d3d7c20 */ /* 0x000fe20008410000 */
[----:B------:R-:W-:Y:S01]  /*25c0*/  FMUL.FTZ R38, R38, UR4 ;  /* 0x0000000426267c20 */ /* 0x000fe20008410000 */
[----:B------:R-:W-:Y:S01]  /*25d0*/  IADD3 R27, -R17, R25, R16 ;  /* 0x00000019111b7210 */ /* 0x000fe20007ffe110 */
[----:B------:R-:W-:Y:S01]  /*25e0*/  FMUL.FTZ R42, R42, UR4 ;  /* 0x000000042a2a7c20 */ /* 0x000fe20008410000 */
[----:B------:R-:W-:Y:S01]  /*25f0*/  FMUL.FTZ R46, R46, UR4 ;  /* 0x000000042e2e7c20 */ /* 0x000fe20008410000 */
[----:B------:R-:W-:Y:S01]  /*2600*/  IMAD R34, R19, -0x2, R20 ;  /* 0xfffffffe13227824 */ /* 0x000fe200078e0214 */
[----:B------:R-:W-:Y:S01]  /*2610*/  P2R R175, PR, RZ, 0x2 ;  /* 0x00000002ffaf7803 */ /* 0x000fe20000000000 */
[----:B------:R-:W1:Y:S08]  /*2620*/  MUFU.TANH R3, R3 ;  /* 0x0000000300037308 */ /* 0x000e700000002400 */
[----:B------:R-:W2:Y:S08]  /*2630*/  MUFU.TANH R0, R0 ;  /* 0x0000000000007308 */ /* 0x000eb00000002400 */
        /* <DEDUP_REMOVED lines=42> */
[----:B-----5:R-:W-:-:S07]  /*28e0*/  IMAD.IADD R61, R27, 0x1, R12 ;  /* 0x000000011b3d7824 */ /* 0x020fce00078e020c */
[----:B------:R5:W0:Y:S01]  /*28f0*/  MUFU.TANH R35, R42 ;  /* 0x0000002a00237308 */ /* 0x000a220000002400 */
[----:B---3--:R-:W-:-:S07]  /*2900*/  VIADD R38, R27, UR51 ;  /* 0x000000331b267c36 */ /* 0x008fce0008000000 */
[----:B------:R3:W0:Y:S01]  /*2910*/  MUFU.TANH R75, R46 ;  /* 0x0000002e004b7308 */ /* 0x0006220000002400 */
[----:B-----5:R-:W-:Y:S01]  /*2920*/  VIADD R42, R24, 0xffffffff ;  /* 0xffffffff182a7836 */ /* 0x020fe20000000000 */
[----:B------:R-:W-:Y:S01]  /*2930*/  VIADDMNMX R24, R67, R61, R34, PT ;  /* 0x0000003d43187246 */ /* 0x000fe20003800122 */
[----:B---3--:R-:W-:Y:S02]  /*2940*/  VIADD R46, R25, 0xffffffff ;  /* 0xffffffff192e7836 */ /* 0x008fe40000000000 */
[----:B------:R-:W-:Y:S01]  /*2950*/  IMAD.IADD R25, R38, 0x1, R67 ;  /* 0x0000000126197824 */ /* 0x000fe200078e0243 */
[----:B-12-4-:R-:W-:Y:S06]  /*2960*/  @!P1 BRA `(.L_x_1359) ;  /* 0x00000000004c9947 */ /* 0x016fec0003800000 */
[----:B------:R-:W-:Y:S01]  /*2970*/  IADD3 R20, -R17, R16, R67 ;  /* 0x0000001011147210 */ /* 0x000fe20007ffe143 */
        /* <DEDUP_REMOVED lines=10> */
.L_x_1361:
[----:B------:R-:W-:-:S13]  /*2a20*/  ISETP.NE.AND P1, PT, R13, 0x1, PT ;  /* 0x000000010d00780c */ /* 0x000fda0003f25270 */
[----:B------:R-:W1:Y:S02]  /*2a30*/  @P1 LDC.64 R26, c[0x0][0x9e8] ;  /* 0x00027a00ff1a1b82 */ /* 0x000e640000000a00 */
[----:B-1----:R-:W-:-:S05]  /*2a40*/  @P1 IMAD.HI.U32 R26, R20, R26, RZ ;  /* 0x0000001a141a1227 */ /* 0x002fca00078e00ff */
[----:B------:R-:W-:-:S07]  /*2a50*/  @P1 SHF.R.U32.HI R20, RZ, R27, R26 ;  /* 0x0000001bff141219 */ /* 0x000fce000001161a */
.L_x_1362:
[----:B------:R-:W-:Y:S05]  /*2a60*/  BSYNC B0 ;  /* 0x0000000000007941 */ /* 0x000fea0003800000 */
.L_x_1360:
[----:B------:R-:W-:-:S05]  /*2a70*/  IMAD R20, R20, R13, R46 ;  /* 0x0000000d14147224 */ /* 0x000fca00078e022e */
[----:B------:R-:W-:Y:S02]  /*2a80*/  VIMNMX R25, R25, R20, !PT ;  /* 0x0000001419197248 */ /* 0x000fe40007fe0100 */
[----:B------:R-:W-:-:S07]  /*2a90*/  VIADDMNMX R24, R20, R13, R24, PT ;  /* 0x0000000d14187246 */ /* 0x000fce0003800118 */
.L_x_1359:
        /* <DEDUP_REMOVED lines=15> */
[----:B-1----:R-:W-:Y:S02]  /*2b90*/  VIADDMNMX R34, R21, R61, R34, PT ;  /* 0x0000003d15227246 */ /* 0x002fe40003800122 */
[----:B0-----:R-:W-:-:S02]  /*2ba0*/  FSEL R81, R29, -INF , !P2 ;  /* 0xff8000001d517808 */ /* 0x001fc40005000000 */
[C---:B------:R-:W-:Y:S02]  /*2bb0*/  ISETP.GT.AND P2, PT, R25.reuse, 0x10, !P3 ;  /* 0x000000101900780c */ /* 0x040fe40005f44270 */
        /* <DEDUP_REMOVED lines=81> */
[----:B------:R-:W-:-:S04]  /*30d0*/  ISETP.LT.OR P2, PT, R24, 0x51, P2 ;  /* 0x000000511800780c */ /* 0x000fc80001741670 */
[----:B------:R-:W-:Y:S02]  /*30e0*/  FSEL R28, R64, -INF , !P2 ;  /* 0xff800000401c7808 */ /* 0x000fe40005000000 */
        /* <DEDUP_REMOVED lines=19> */
[----:B------:R-:W-:Y:S01]  /*3220*/  IADD3 R8, -R17, R16, R21 ;  /* 0x0000001011087210 */ /* 0x000fe20007ffe115 */
        /* <DEDUP_REMOVED lines=10> */
.L_x_1365:
[----:B------:R-:W-:-:S13]  /*32d0*/  ISETP.NE.AND P4, PT, R13, 0x1, PT ;  /* 0x000000010d00780c */ /* 0x000fda0003f85270 */
[----:B------:R-:W0:Y:S02]  /*32e0*/  @P4 LDC.64 R36, c[0x0][0x9e8] ;  /* 0x00027a00ff244b82 */ /* 0x000e240000000a00 */
[----:B0-----:R-:W-:-:S05]  /*32f0*/  @P4 IMAD.HI.U32 R36, R8, R36, RZ ;  /* 0x0000002408244227 */ /* 0x001fca00078e00ff */
[----:B------:R-:W-:-:S07]  /*3300*/  @P4 SHF.R.U32.HI R8, RZ, R37, R36 ;  /* 0x00000025ff084219 */ /* 0x000fce0000011624 */
.L_x_1366:
[----:B------:R-:W-:Y:S05]  /*3310*/  BSYNC B0 ;  /* 0x0000000000007941 */ /* 0x000fea0003800000 */
.L_x_1364:
[----:B------:R-:W-:-:S05]  /*3320*/  IMAD R8, R8, R13, R46 ;  /* 0x0000000d08087224 */ /* 0x000fca00078e022e */
[----:B------:R-:W-:Y:S02]  /*3330*/  VIMNMX R25, R25, R8, !PT ;  /* 0x0000000819197248 */ /* 0x000fe40007fe0100 */
[----:B------:R-:W-:-:S07]  /*3340*/  VIADDMNMX R34, R8, R13, R34, PT ;  /* 0x0000000d08227246 */ /* 0x000fce0003800122 */
.L_x_1363:
[C---:B------:R-:W-:Y:S01]  /*3350*/  ISETP.GT.AND P1, PT, R25.reuse, 0x1, !P1 ;  /* 0x000000011900780c */ /* 0x040fe20004f24270 */
[----:B------:R-:W-:Y:S01]  /*3360*/  ULDC UR4, c[0x0][0x988] ;  /* 0x0002620000047ab9 */ /* 0x000fe20000000800 */
[----:B------:R-:W-:Y:S02]  /*3370*/  ISETP.GT.AND P3, PT, R25, RZ, !P3 ;  /* 0x000000ff1900720c */ /* 0x000fe40005f64270 */
[C---:B------:R-:W-:Y:S02]  /*3380*/  ISETP.LT.OR P1, PT, R34.reuse, 0x2, P1 ;  /* 0x000000022200780c */ /* 0x040fe40000f21670 */
[----:B------:R-:W-:Y:S02]  /*3390*/  ISETP.LT.OR P3, PT, R34, 0x1, P3 ;  /* 0x000000012200780c */ /* 0x000fe40001f61670 */
[----:B------:R-:W-:Y:S02]  /*33a0*/  FSEL R21, R0, -INF , !P1 ;  /* 0xff80000000157808 */ /* 0x000fe40004800000 */
[----:B------:R-:W-:-:S02]  /*33b0*/  ISETP.NE.AND P1, PT, R27, RZ, PT ;  /* 0x000000ff1b00720c */ /* 0x000fc40003f25270 */
[----:B------:R-:W-:Y:S02]  /*33c0*/  FSEL R36, R3, -INF , !P3 ;  /* 0xff80000003247808 */ /* 0x000fe40005800000 */
[----:B------:R-:W-:Y:S02]  /*33d0*/  ISETP.GT.AND P1, PT, R25, 0x9, !P1 ;  /* 0x000000091900780c */ /* 0x000fe40004f24270 */
[----:B------:R-:W-:Y:S02]  /*33e0*/  FMNMX.FTZ R3, R33, R67, !PT ;  /* 0x0000004321037209 */ /* 0x000fe40007810000 */
[----:B------:R-:W-:Y:S02]  /*33f0*/  ISETP.LT.OR P1, PT, R34, 0xa, P1 ;  /* 0x0000000a2200780c */ /* 0x000fe40000f21670 */
[----:B------:R-:W-:Y:S02]  /*3400*/  FMNMX.FTZ R3, R71, R3, !PT ;  /* 0x0000000347037209 */ /* 0x000fe40007810000 */
[----:B------:R-:W-:-:S02]  /*3410*/  FSEL R40, R6, -INF , !P1 ;  /* 0xff80000006287808 */ /* 0x000fc40004800000 */
[----:B------:R-:W-:Y:S02]  /*3420*/  ISETP.NE.AND P1, PT, R29, RZ, PT ;  /* 0x000000ff1d00720c */ /* 0x000fe40003f25270 */
[----:B------:R-:W-:Y:S02]  /*3430*/  FMNMX.FTZ R3, R81, R3, !PT ;  /* 0x0000000351037209 */ /* 0x000fe40007810000 */
[C---:B------:R-:W-:Y:S02]  /*3440*/  ISETP.GT.AND P1, PT, R25.reuse, 0x10, !P1 ;  /* 0x000000101900780c */ /* 0x040fe40004f24270 */
[----:B------:R-:W-:Y:S02]  /*3450*/  ISETP.GT.AND P5, PT, R25, 0x8, !P5 ;  /* 0x000000081900780c */ /* 0x000fe40006fa4270 */
[----:B------:R-:W-:Y:S02]  /*3460*/  ISETP.LT.OR P1, PT, R34, 0x11, P1 ;  /* 0x000000112200780c */ /* 0x000fe40000f21670 */
[----:B------:R-:W-:-:S02]  /*3470*/  FMNMX.FTZ R3, R83, R3, !PT ;  /* 0x0000000353037209 */ /* 0x000fc40007810000 */
[----:B------:R-:W-:Y:S02]  /*3480*/  FSEL R42, R10, -INF , !P1 ;  /* 0xff8000000a2a7808 */ /* 0x000fe40004800000 */
[----:B------:R-:W-:Y:S02]  /*3490*/  ISETP.NE.AND P1, PT, R50, RZ, PT ;  /* 0x000000ff3200720c */ /* 0x000fe40003f25270 */
[C---:B------:R-:W-:Y:S02]  /*34a0*/  ISETP.LT.OR P5, PT, R34.reuse, 0x9, P5 ;  /* 0x000000092200780c */ /* 0x040fe40002fa1670 */
[----:B------:R-:W-:Y:S02]  /*34b0*/  ISETP.GT.AND P1, PT, R25, 0x11, !P1 ;  /* 0x000000111900780c */ /* 0x000fe40004f24270 */
[----:B------:R-:W-:Y:S02]  /*34c0*/  FMNMX.FTZ R3, R85, R3, !PT ;  /* 0x0000000355037209 */ /* 0x000fe40007810000 */
[----:B------:R-:W-:-:S02]  /*34d0*/  ISETP.LT.OR P1, PT, R34, 0x12, P1 ;  /* 0x000000122200780c */ /* 0x000fc40000f21670 */
[----:B------:R-:W-:Y:S02]  /*34e0*/  FSEL R38, R2, -INF , !P5 ;  /* 0xff80000002267808 */ /* 0x000fe40006800000 */
[----:B------:R-:W-:Y:S01]  /*34f0*/  FSEL R44, R11, -INF , !P1 ;  /* 0xff8000000b2c7808 */ /* 0x000fe20004800000 */
[----:B------:R-:W-:Y:S01]  /*3500*/  IMAD.U32 R11, RZ, RZ, UR4 ;  /* 0x00000004ff0b7e24 */ /* 0x000fe2000f8e00ff */
[----:B------:R-:W-:Y:S02]  /*3510*/  ISETP.NE.AND P1, PT, R54, RZ, PT ;  /* 0x000000ff3600720c */ /* 0x000fe40003f25270 */
[----:B------:R-:W-:Y:S02]  /*3520*/  ISETP.NE.AND P5, PT, R58, RZ, PT ;  /* 0x000000ff3a00720c */ /* 0x000fe40003fa5270 */
[----:B------:R-:W-:Y:S02]  /*3530*/  ISETP.GT.AND P1, PT, R25, 0x18, !P1 ;  /* 0x000000181900780c */ /* 0x000fe40004f24270 */
[----:B------:R-:W-:-:S02]  /*3540*/  FMNMX.FTZ R3, R87, R3, !PT ;  /* 0x0000000357037209 */ /* 0x000fc40007810000 */
[C---:B------:R-:W-:Y:S02]  /*3550*/  ISETP.LT.OR P1, PT, R34.reuse, 0x19, P1 ;  /* 0x000000192200780c */ /* 0x040fe40000f21670 */
[----:B------:R-:W-:Y:S02]  /*3560*/  FMNMX.FTZ R3, R89, R3, !PT ;  /* 0x0000000359037209 */ /* 0x000fe40007810000 */
[----:B------:R-:W-:Y:S02]  /*3570*/  FSEL R46, R31, -INF , !P1 ;  /* 0xff8000001f2e7808 */ /* 0x000fe40004800000 */
[----:B------:R-:W-:Y:S02]  /*3580*/  ISETP.GT.AND P1, PT, R25, 0x19, !P5 ;  /* 0x000000191900780c */ /* 0x000fe40006f24270 */
[----:B------:R-:W-:Y:S02]  /*3590*/  FMNMX.FTZ R3, R91, R3, !PT ;  /* 0x000000035b037209 */ /* 0x000fe40007810000 */
[----:B------:R-:W-:-:S02]  /*35a0*/  ISETP.LT.OR P1, PT, R34, 0x1a, P1 ;  /* 0x0000001a2200780c */ /* 0x000fc40000f21670 */
[----:B------:R-:W-:Y:S02]  /*35b0*/  ISETP.NE.AND P4, PT, R62, RZ, PT ;  /* 0x000000ff3e00720c */ /* 0x000fe40003f85270 */
[----:B------:R-:W-:Y:S02]  /*35c0*/  FSEL R48, R39, -INF , !P1 ;  /* 0xff80000027307808 */ /* 0x000fe40004800000 */
        /* <DEDUP_REMOVED lines=12> */
[----:B------:R-:W-:Y:S02]  /*3690*/  ISETP.NE.AND P5, PT, R52, RZ, PT ;  /* 0x000000ff3400720c */ /* 0x000fe40003fa5270 */
[----:B------:R-:W-:Y:S02]  /*36a0*/  FSEL R52, R43, -INF , !P1 ;  /* 0xff8000002b347808 */ /* 0x000fe40004800000 */
[----:B------:R-:W-:Y:S02]  /*36b0*/  ISETP.NE.AND P1, PT, R74, RZ, PT ;  /* 0x000000ff4a00720c */ /* 0x000fe40003f25270 */
[----:B------:R-:W-:-:S02]  /*36c0*/  FMNMX.FTZ R3, R53, R3, !PT ;  /* 0x0000000335037209 */ /* 0x000fc40007810000 */
[----:B------:R-:W-:Y:S02]  /*36d0*/  ISETP.GT.AND P1, PT, R25, 0x28, !P1 ;  /* 0x000000281900780c */ /* 0x000fe40004f24270 */
[----:B------:R-:W-:Y:S02]  /*36e0*/  FMNMX.FTZ R3, R99, R3, !PT ;  /* 0x0000000363037209 */ /* 0x000fe40007810000 */
[----:B------:R-:W-:Y:S02]  /*36f0*/  ISETP.LT.OR P1, PT, R34, 0x29, P1 ;  /* 0x000000292200780c */ /* 0x000fe40000f21670 */
[----:B------:R-:W-:Y:S02]  /*3700*/  FMNMX.FTZ R3, R57, R3, !PT ;  /* 0x0000000339037209 */ /* 0x000fe40007810000 */
[----:B------:R-:W-:Y:S02]  /*3710*/  FSEL R54, R75, -INF , !P1 ;  /* 0xff8000004b367808 */ /* 0x000fe40004800000 */
[----:B------:R-:W-:-:S02]  /*3720*/  ISETP.NE.AND P1, PT, R80, RZ, PT ;  /* 0x000000ff5000720c */ /* 0x000fc40003f25270 */
[----:B------:R-:W-:Y:S02]  /*3730*/  FMNMX.FTZ R3, R32, R3, !PT ;  /* 0x0000000320037209 */ /* 0x000fe40007810000 */
[----:B------:R-:W-:Y:S02]  /*3740*/  ISETP.GT.AND P1, PT, R25, 0x29, !P1 ;  /* 0x000000291900780c */ /* 0x000fe40004f24270 */
[----:B------:R-:W-:Y:S02]  /*3750*/  FMNMX.FTZ R3, R30, R3, !PT ;  /* 0x000000031e037209 */ /* 0x000fe40007810000 */
[----:B------:R-:W-:Y:S02]  /*3760*/  ISETP.LT.OR P1, PT, R34, 0x2a, P1 ;  /* 0x0000002a2200780c */ /* 0x000fe40000f21670 */
[----:B------:R-:W-:Y:S02]  /*3770*/  FMNMX.FTZ R3, R28, R3, !PT ;  /* 0x000000031c037209 */ /* 0x000fe40007810000 */
[----:B------:R-:W-:-:S02]  /*3780*/  ISETP.NE.AND P4, PT, R56, RZ, PT ;  /* 0x000000ff3800720c */ /* 0x000fc40003f85270 */
[----:B------:R-:W-:Y:S02]  /*3790*/  FSEL R56, R47, -INF , !P1 ;  /* 0xff8000002f387808 */ /* 0x000fe40004800000 */
[----:B------:R-:W-:Y:S02]  /*37a0*/  FMNMX.FTZ R3, R26, R3, !PT ;  /* 0x000000031a037209 */ /* 0x000fe40007810000 */
[----:B------:R-:W-:Y:S02]  /*37b0*/  ISETP.NE.AND P1, PT, R82, RZ, PT ;  /* 0x000000ff5200720c */ /* 0x000fe40003f25270 */
[----:B------:R-:W-:Y:S02]  /*37c0*/  FMNMX.FTZ R3, R20, R3, !PT ;  /* 0x0000000314037209 */ /* 0x000fe40007810000 */
[----:B------:R-:W-:Y:S02]  /*37d0*/  ISETP.GT.AND P1, PT, R25, 0x30, !P1 ;  /* 0x000000301900780c */ /* 0x000fe40004f24270 */
[----:B------:R-:W-:-:S02]  /*37e0*/  FMNMX.FTZ R3, R24, R3, !PT ;  /* 0x0000000318037209 */ /* 0x000fc40007810000 */
[----:B------:R-:W-:Y:S02]  /*37f0*/  ISETP.LT.OR P1, PT, R34, 0x31, P1 ;  /* 0x000000312200780c */ /* 0x000fe40000f21670 */
[C---:B------:R-:W-:Y:S01]  /*3800*/  ISETP.GT.AND P6, PT, R25.reuse, 0x51, !P6 ;  /* 0x000000511900780c */ /* 0x040fe200077c4270 */
[----:B------:R-:W0:Y:S01]  /*3810*/  SHFL.BFLY PT, R8, R3, 0x2, 0x1f ;  /* 0x0c401f0003087f89 */ /* 0x000e2200000e0000 */
[----:B------:R-:W-:Y:S02]  /*3820*/  FSEL R58, R76, -INF , !P1 ;  /* 0xff8000004c3a7808 */ /* 0x000fe40004800000 */
[----:B------:R-:W-:Y:S02]  /*3830*/  ISETP.NE.AND P1, PT, R84, RZ, PT ;  /* 0x000000ff5400720c */ /* 0x000fe40003f25270 */
[C---:B------:R-:W-:Y:S02]  /*3840*/  ISETP.GT.AND P2, PT, R25.reuse, 0x58, !P2 ;  /* 0x000000581900780c */ /* 0x040fe40005744270 */
[----:B------:R-:W-:-:S02]  /*3850*/  ISETP.GT.AND P1, PT, R25, 0x31, !P1 ;  /* 0x000000311900780c */ /* 0x000fc40004f24270 */
[C---:B------:R-:W-:Y:S02]  /*3860*/  ISETP.LT.OR P6, PT, R34.reuse, 0x52, P6 ;  /* 0x000000522200780c */ /* 0x040fe400037c1670 */
[C---:B------:R-:W-:Y:S02]  /*3870*/  ISETP.LT.OR P1, PT, R34.reuse, 0x32, P1 ;  /* 0x000000322200780c */ /* 0x040fe40000f21670 */
[----:B------:R-:W-:Y:S02]  /*3880*/  ISETP.LT.OR P2, PT, R34, 0x59, P2 ;  /* 0x000000592200780c */ /* 0x000fe40001741670 */
[----:B------:R-:W-:Y:S02]  /*3890*/  FSEL R60, R51, -INF , !P1 ;  /* 0xff800000333c7808 */ /* 0x000fe40004800000 */
[----:B------:R-:W-:Y:S02]  /*38a0*/  ISETP.NE.AND P1, PT, R86, RZ, PT ;  /* 0x000000ff5600720c */ /* 0x000fe40003f25270 */
[----:B------:R-:W-:-:S02]  /*38b0*/  FSEL R68, R7, -INF , !P6 ;  /* 0xff80000007447808 */ /* 0x000fc40007000000 */
[----:B------:R-:W-:Y:S02]  /*38c0*/  ISETP.GT.AND P1, PT, R25, 0x38, !P1 ;  /* 0x000000381900780c */ /* 0x000fe40004f24270 */
[----:B0-----:R-:W-:Y:S02]  /*38d0*/  FMNMX.FTZ R27, R3, R8, !PT ;  /* 0x00000008031b7209 */ /* 0x001fe40007810000 */
[----:B------:R-:W-:Y:S02]  /*38e0*/  ISETP.LT.OR P1, PT, R34, 0x39, P1 ;  /* 0x000000392200780c */ /* 0x000fe40000f21670 */
[----:B------:R-:W-:Y:S01]  /*38f0*/  FMNMX.FTZ R3, R36, R21, !PT ;  /* 0x0000001524037209 */ /* 0x000fe20007810000 */
[----:B------:R-:W0:Y:S01]  /*3900*/  SHFL.BFLY PT, R8, R27, 0x1, 0x1f ;  /* 0x0c201f001b087f89 */ /* 0x000e2200000e0000 */
[----:B------:R-:W-:Y:S02]  /*3910*/  FSEL R62, R77, -INF , !P1 ;  /* 0xff8000004d3e7808 */ /* 0x000fe40004800000 */
[----:B------:R-:W-:-:S02]  /*3920*/  ISETP.NE.AND P1, PT, R88, RZ, PT ;  /* 0x000000ff5800720c */ /* 0x000fc40003f25270 */
[----:B------:R-:W-:Y:S02]  /*3930*/  FMNMX.FTZ R3, R38, R3, !PT ;  /* 0x0000000326037209 */ /* 0x000fe40007810000 */
[----:B------:R-:W-:Y:S02]  /*3940*/  ISETP.GT.AND P1, PT, R25, 0x39, !P1 ;  /* 0x000000391900780c */ /* 0x000fe40004f24270 */
[----:B------:R-:W-:Y:S02]  /*3950*/  FMNMX.FTZ R3, R40, R3, !PT ;  /* 0x0000000328037209 */ /* 0x000fe40007810000 */
[----:B------:R-:W-:Y:S02]  /*3960*/  ISETP.LT.OR P1, PT, R34, 0x3a, P1 ;  /* 0x0000003a2200780c */ /* 0x000fe40000f21670 */
[----:B------:R-:W-:Y:S02]  /*3970*/  FMNMX.FTZ R3, R42, R3, !PT ;  /* 0x000000032a037209 */ /* 0x000fe40007810000 */
        /* <DEDUP_REMOVED lines=21> */
[----:B------:R-:W-:Y:S02]  /*3ad0*/  ISETP.GT.AND P1, PT, R25, 0x49, !P4 ;  /* 0x000000491900780c */ /* 0x000fe40006724270 */
[----:B------:R-:W-:Y:S02]  /*3ae0*/  FMNMX.FTZ R3, R62, R3, !PT ;  /* 0x000000033e037209 */ /* 0x000fe40007810000 */
[----:B0-----:R-:W-:Y:S02]  /*3af0*/  FMNMX.FTZ R8, R27, R8, !PT ;  /* 0x000000081b087209 */ /* 0x001fe40007810000 */
[----:B------:R-:W-:-:S02]  /*3b00*/  ISETP.LT.OR P1, PT, R34, 0x4a, P1 ;  /* 0x0000004a2200780c */ /* 0x000fc40000f21670 */
[----:B------:R-:W-:Y:S01]  /*3b10*/  FMNMX.FTZ R3, R64, R3, !PT ;  /* 0x0000000340037209 */ /* 0x000fe20007810000 */
[C---:B------:R-:W-:Y:S01]  /*3b20*/  FMUL.FTZ R29, R8.reuse, R11 ;  /* 0x0000000b081d7220 */ /* 0x040fe20000410000 */
[----:B------:R-:W-:Y:S02]  /*3b30*/  FSEL R0, R63, -INF , !P1 ;  /* 0xff8000003f007808 */ /* 0x000fe40004800000 */
[----:B------:R-:W-:Y:S02]  /*3b40*/  FSETP.NEU.FTZ.AND P1, PT, R8, -INF , PT ;  /* 0xff8000000800780b */ /* 0x000fe40003f3d000 */
[----:B------:R-:W-:Y:S02]  /*3b50*/  ISETP.NE.AND P4, PT, R94, RZ, PT ;  /* 0x000000ff5e00720c */ /* 0x000fe40003f85270 */
[----:B------:R-:W-:Y:S02]  /*3b60*/  FMNMX.FTZ R3, R10, R3, !PT ;  /* 0x000000030a037209 */ /* 0x000fe40007810000 */
[----:B------:R-:W-:-:S02]  /*3b70*/  FSEL R74, R29, RZ, P1 ;  /* 0x000000ff1d4a7208 */ /* 0x000fc40000800000 */
        /* <DEDUP_REMOVED lines=18> */
[-CC-:B------:R-:W-:Y:S01]  /*3ca0*/  FFMA.FTZ R35, R83, R11.reuse, -R74.reuse ;  /* 0x0000000b53237223 */ /* 0x180fe2000001084a */
[----:B------:R-:W-:Y:S01]  /*3cb0*/  FSEL R34, R15, -INF , !P2 ;  /* 0xff8000000f227808 */ /* 0x000fe20005000000 */
[--C-:B------:R-:W-:Y:S01]  /*3cc0*/  FFMA.FTZ R24, R24, R11, -R74.reuse ;  /* 0x0000000b18187223 */ /* 0x100fe2000001084a */
[----:B------:R-:W-:Y:S01]  /*3cd0*/  FMNMX.FTZ R3, R68, R3, !PT ;  /* 0x0000000344037209 */ /* 0x000fe20007810000 */
[----:B------:R-:W-:Y:S01]  /*3ce0*/  MUFU.EX2 R27, R27 ;  /* 0x0000001b001b7308 */ /* 0x000fe20000000800 */
[----:B------:R-:W-:Y:S01]  /*3cf0*/  FSEL R14, R14, -INF , !P1 ;  /* 0xff8000000e0e7808 */ /* 0x000fe20004800000 */
[--C-:B------:R-:W-:Y:S01]  /*3d00*/  FFMA.FTZ R37, R87, R11, -R74.reuse ;  /* 0x0000000b57257223 */ /* 0x100fe2000001084a */
[----:B------:R-:W-:Y:S01]  /*3d10*/  FMNMX.FTZ R3, R34, R3, !PT ;  /* 0x0000000322037209 */ /* 0x000fe20007810000 */
[-CC-:B------:R-:W-:Y:S01]  /*3d20*/  FFMA.FTZ R39, R49, R11.reuse, -R74.reuse ;  /* 0x0000000b31277223 */ /* 0x180fe2000001084a */
[-CC-:B------:R-:W-:Y:S01]  /*3d30*/  FFMA.FTZ R26, R26, R11.reuse, -R74.reuse ;  /* 0x0000000b1a1a7223 */ /* 0x180fe2000001084a */
[--C-:B------:R-:W-:Y:S01]  /*3d40*/  FFMA.FTZ R15, R93, R11, -R74.reuse ;  /* 0x0000000b5d0f7223 */ /* 0x100fe2000001084a */
[----:B------:R-:W-:Y:S01]  /*3d50*/  FMNMX.FTZ R3, R14, R3, !PT ;  /* 0x000000030e037209 */ /* 0x000fe20007810000 */
[----:B------:R0:W1:Y:S01]  /*3d60*/  MUFU.EX2 R156, R29 ;  /* 0x0000001d009c7308 */ /* 0x0000620000000800 */
[-CC-:B------:R-:W-:Y:S01]  /*3d70*/  FFMA.FTZ R25, R45, R11.reuse, -R74.reuse ;  /* 0x0000000b2d197223 */ /* 0x180fe2000001084a */
[-CC-:B------:R-:W-:Y:S01]  /*3d80*/  FFMA.FTZ R41, R97, R11.reuse, -R74.reuse ;  /* 0x0000000b61297223 */ /* 0x180fe2000001084a */
[-CC-:B------:R-:W-:Y:S01]  /*3d90*/  FFMA.FTZ R45, R99, R11.reuse, -R74.reuse ;  /* 0x0000000b632d7223 */ /* 0x180fe2000001084a */
[----:B------:R-:W2:Y:S01]  /*3da0*/  SHFL.BFLY PT, R70, R3, 0x2, 0x1f ;  /* 0x0c401f0003467f89 */ /* 0x000ea200000e0000 */
[----:B------:R-:W-:Y:S01]  /*3db0*/  ISETP.NE.AND P4, PT, R9, 0x1, PT ;  /* 0x000000010900780c */ /* 0x000fe20003f85270 */
[-CC-:B------:R-:W-:Y:S01]  /*3dc0*/  FFMA.FTZ R32, R32, R11.reuse, -R74.reuse ;  /* 0x0000000b20207223 */ /* 0x180fe2000001084a */
[-CC-:B------:R-:W-:Y:S01]  /*3dd0*/  FFMA.FTZ R30, R30, R11.reuse, -R74.reuse ;  /* 0x0000000b1e1e7223 */ /* 0x180fe2000001084a */
[----:B------:R-:W3:Y:S01]  /*3de0*/  MUFU.EX2 R31, R31 ;  /* 0x0000001f001f7308 */ /* 0x000ee20000000800 */
[-CC-:B0-----:R-:W-:Y:S01]  /*3df0*/  FFMA.FTZ R29, R85, R11.reuse, -R74.reuse ;  /* 0x0000000b551d7223 */ /* 0x181fe2000001084a */
[-CC-:B------:R-:W-:Y:S01]  /*3e00*/  FFMA.FTZ R28, R28, R11.reuse, -R74.reuse ;  /* 0x0000000b1c1c7223 */ /* 0x180fe2000001084a */
[----:B------:R-:W-:-:S05]  /*3e10*/  FFMA.FTZ R20, R20, R11, -R74 ;  /* 0x0000000b14147223 */ /* 0x000fca000001084a */
[----:B------:R0:W4:Y:S02]  /*3e20*/  MUFU.EX2 R158, R33 ;  /* 0x00000021009e7308 */ /* 0x0001240000000800 */
[----:B------:R-:W5:Y:S06]  /*3e30*/  @P4 LDC R51, c[0x0][0x44c] ;  /* 0x00011300ff334b82 */ /* 0x000f6c0000000800 */
[----:B------:R-:W4:Y:S01]  /*3e40*/  MUFU.EX2 R35, R35 ;  /* 0x0000002300237308 */ /* 0x000f220000000800 */
[-CC-:B0-----:R-:W-:Y:S01]  /*3e50*/  FFMA.FTZ R33, R89, R11.reuse, -R74.reuse ;  /* 0x0000000b59217223 */ /* 0x181fe2000001084a */
[----:B--2---:R-:W-:Y:S01]  /*3e60*/  FMNMX.FTZ R70, R3, R70, !PT ;  /* 0x0000004603467209 */ /* 0x004fe20007810000 */
[----:B------:R-:W-:-:S05]  /*3e70*/  FFMA.FTZ R3, R57, R11, -R74 ;  /* 0x0000000b39037223 */ /* 0x000fca000001084a */
[----:B------:R0:W-:Y:S01]  /*3e80*/  MUFU.EX2 R152, R29 ;  /* 0x0000001d00987308 */ /* 0x0001e20000000800 */
[----:B------:R-:W2:Y:S07]  /*3e90*/  SHFL.BFLY PT, R7, R70, 0x1, 0x1f ;  /* 0x0c201f0046077f89 */ /* 0x000eae00000e0000 */
[----:B------:R1:W-:Y:S01]  /*3ea0*/  MUFU.EX2 R140, R3 ;  /* 0x00000003008c7308 */ /* 0x0003e20000000800 */
[----:B0-----:R-:W-:Y:S01]  /*3eb0*/  FFMA.FTZ R29, R91, R11, -R74 ;  /* 0x0000000b5b1d7223 */ /* 0x001fe2000001084a */
[----:B-----5:R-:W-:-:S06]  /*3ec0*/  @P4 IMAD.HI.U32 R51, R18, R51, RZ ;  /* 0x0000003312334227 */ /* 0x020fcc00078e00ff */
[----:B------:R-:W-:Y:S08]  /*3ed0*/  MUFU.EX2 R37, R37 ;  /* 0x0000002500257308 */ /* 0x000ff00000000800 */
[----:B------:R0:W-:Y:S01]  /*3ee0*/  MUFU.EX2 R154, R33 ;  /* 0x00000021009a7308 */ /* 0x0001e20000000800 */
[----:B--2---:R-:W-:-:S04]  /*3ef0*/  FMNMX.FTZ R7, R70, R7, !PT ;  /* 0x0000000746077209 */ /* 0x004fc80007810000 */
[C---:B------:R-:W-:Y:S01]  /*3f00*/  FSETP.NEU.FTZ.AND P1, PT, R7.reuse, -INF , PT ;  /* 0xff8000000700780b */ /* 0x040fe20003f3d000 */
[-C--:B-1----:R-:W-:Y:S02]  /*3f10*/  FMUL.FTZ R3, R7, R11.reuse ;  /* 0x0000000b07037220 */ /* 0x082fe40000410000 */
[----:B------:R-:W-:Y:S01]  /*3f20*/  MUFU.EX2 R29, R29 ;  /* 0x0000001d001d7308 */ /* 0x000fe20000000800 */
[----:B0-----:R-:W-:Y:S02]  /*3f30*/  FFMA.FTZ R33, R95, R11, -R74 ;  /* 0x0000000b5f217223 */ /* 0x001fe4000001084a */
[----:B------:R-:W-:-:S05]  /*3f40*/  FSEL R43, R3, RZ, P1 ;  /* 0x000000ff032b7208 */ /* 0x000fca0000800000 */
        /* <DEDUP_REMOVED lines=14> */
[----:B0-----:R-:W-:Y:S01]  /*4030*/  FADD.FTZ R24, R27, R156 ;  /* 0x0000009c1b187221 */ /* 0x001fe20000010000 */
[-CC-:B------:R-:W-:Y:S01]  /*4040*/  FFMA.FTZ R58, R58, R11.reuse, -R43.reuse ;  /* 0x0000000b3a3a7223 */ /* 0x180fe2000001082b */
[-CC-:B------:R-:W-:Y:S01]  /*4050*/  FFMA.FTZ R60, R60, R11.reuse, -R43.reuse ;  /* 0x0000000b3c3c7223 */ /* 0x180fe2000001082b */
[-CC-:B------:R-:W-:Y:S01]  /*4060*/  FFMA.FTZ R62, R62, R11.reuse, -R43.reuse ;  /* 0x0000000b3e3e7223 */ /* 0x180fe2000001082b */
[----:B---3--:R-:W-:Y:S01]  /*4070*/  FADD.FTZ R47, R31, R24 ;  /* 0x000000181f2f7221 */ /* 0x008fe20000010000 */
[-CC-:B------:R-:W-:Y:S01]  /*4080*/  FFMA.FTZ R6, R6, R11.reuse, -R43.reuse ;  /* 0x0000000b06067223 */ /* 0x180fe2000001082b */
[-C--:B------:R-:W-:Y:S01]  /*4090*/  FFMA.FTZ R64, R64, R11.reuse, -R43 ;  /* 0x0000000b40407223 */ /* 0x080fe2000001082b */
[----:B------:R-:W0:Y:S01]  /*40a0*/  MUFU.EX2 R21, R21 ;  /* 0x0000001500157308 */ /* 0x000e220000000800 */
[----:B----4-:R-:W-:Y:S01]  /*40b0*/  FADD.FTZ R24, R158, R47 ;  /* 0x0000002f9e187221 */ /* 0x010fe20000010000 */
[-CC-:B------:R-:W-:Y:S01]  /*40c0*/  FFMA.FTZ R10, R10, R11.reuse, -R43.reuse ;  /* 0x0000000b0a0a7223 */ /* 0x180fe2000001082b */
[-CC-:B------:R-:W-:Y:S01]  /*40d0*/  FFMA.FTZ R2, R2, R11.reuse, -R43.reuse ;  /* 0x0000000b02027223 */ /* 0x180fe2000001082b */
[-CC-:B------:R-:W-:Y:S01]  /*40e0*/  FFMA.FTZ R0, R0, R11.reuse, -R43.reuse ;  /* 0x0000000b00007223 */ /* 0x180fe2000001082b */
[----:B------:R-:W-:Y:S01]  /*40f0*/  FADD.FTZ R49, R35, R24 ;  /* 0x0000001823317221 */ /* 0x000fe20000010000 */
[-CC-:B------:R-:W-:Y:S01]  /*4100*/  FFMA.FTZ R66, R66, R11.reuse, -R43.reuse ;  /* 0x0000000b42427223 */ /* 0x180fe2000001082b */
[-CC-:B------:R-:W-:Y:S01]  /*4110*/  FFMA.FTZ R68, R68, R11.reuse, -R43.reuse ;  /* 0x0000000b44447223 */ /* 0x180fe2000001082b */
[----:B------:R-:W1:Y:S01]  /*4120*/  MUFU.EX2 R38, R38 ;  /* 0x0000002600267308 */ /* 0x000e620000000800 */
[-CC-:B------:R-:W-:Y:S01]  /*4130*/  FFMA.FTZ R34, R34, R11.reuse, -R43.reuse ;  /* 0x0000000b22227223 */ /* 0x180fe2000001082b */
[----:B------:R-:W-:Y:S01]  /*4140*/  FFMA.FTZ R14, R14, R11, -R43 ;  /* 0x0000000b0e0e7223 */ /* 0x000fe2000001082b */
[----:B------:R-:W-:-:S02]  /*4150*/  F2FP.BF16.F32.PACK_AB R156, R156, R27 ;  /* 0x0000001b9c9c723e */ /* 0x000fc400000010ff */
[----:B------:R-:W-:-:S03]  /*4160*/  F2FP.BF16.F32.PACK_AB R158, R158, R31 ;  /* 0x0000001f9e9e723e */ /* 0x000fc600000010ff */
[----:B------:R2:W3:Y:S01]  /*4170*/  MUFU.EX2 R159, R40 ;  /* 0x00000028009f7308 */ /* 0x0004e20000000800 */
[----:B0-----:R-:W-:Y:S01]  /*4180*/  FADD.FTZ R47, R36, R21 ;  /* 0x00000015242f7221 */ /* 0x001fe20000010000 */
[----:B------:R-:W-:-:S06]  /*4190*/  F2FP.BF16.F32.PACK_AB R157, R21, R36 ;  /* 0x00000024159d723e */ /* 0x000fcc00000010ff */
[----:B------:R-:W0:Y:S01]  /*41a0*/  MUFU.EX2 R42, R42 ;  /* 0x0000002a002a7308 */ /* 0x000e220000000800 */
[----:B-1----:R-:W-:Y:S01]  /*41b0*/  FADD.FTZ R24, R38, R47 ;  /* 0x0000002f26187221 */ /* 0x002fe20000010000 */
[----:B--2---:R-:W1:Y:S06]  /*41c0*/  @P4 LDC R40, c[0x0][0x450] ;  /* 0x00011400ff284b82 */ /* 0x004e6c0000000800 */
[----:B------:R-:W2:Y:S01]  /*41d0*/  MUFU.EX2 R153, R44 ;  /* 0x0000002c00997308 */ /* 0x000ea20000000800 */
[C---:B---3--:R-:W-:Y:S01]  /*41e0*/  FADD.FTZ R47, R159.reuse, R24 ;  /* 0x000000189f2f7221 */ /* 0x048fe20000010000 */
[----:B------:R-:W-:-:S06]  /*41f0*/  F2FP.BF16.F32.PACK_AB R159, R159, R38 ;  /* 0x000000269f9f723e */ /* 0x000fcc00000010ff */
[----:B------:R-:W3:Y:S01]  /*4200*/  MUFU.EX2 R46, R46 ;  /* 0x0000002e002e7308 */ /* 0x000ee20000000800 */
[----:B0-----:R-:W-:-:S07]  /*4210*/  FADD.FTZ R24, R42, R47 ;  /* 0x0000002f2a187221 */ /* 0x001fce0000010000 */
[----:B------:R-:W-:Y:S01]  /*4220*/  MUFU.EX2 R144, R39 ;  /* 0x0000002700907308 */ /* 0x000fe20000000800 */
[C---:B--2---:R-:W-:Y:S01]  /*4230*/  FADD.FTZ R47, R153.reuse, R24 ;  /* 0x00000018992f7221 */ /* 0x044fe20000010000 */
[----:B------:R-:W-:-:S06]  /*4240*/  F2FP.BF16.F32.PACK_AB R153, R153, R42 ;  /* 0x0000002a9999723e */ /* 0x000fcc00000010ff */
[----:B------:R0:W-:Y:S01]  /*4250*/  MUFU.EX2 R39, R26 ;  /* 0x0000001a00277308 */ /* 0x0001e20000000800 */
[----:B---3--:R-:W-:-:S07]  /*4260*/  FADD.FTZ R24, R46, R47 ;  /* 0x0000002f2e187221 */ /* 0x008fce0000010000 */
        /* <DEDUP_REMOVED lines=8> */
[----:B------:R-:W3:Y:S01]  /*42f0*/  MUFU.EX2 R50, R50 ;  /* 0x0000003200327308 */ /* 0x000ee20000000800 */
[C---:B------:R-:W-:Y:S01]  /*4300*/  FADD.FTZ R26, R148.reuse, R49 ;  /* 0x00000031941a7221 */ /* 0x040fe20000010000 */
[C---:B--2---:R-:W-:Y:S01]  /*4310*/  FADD.FTZ R47, R155.reuse, R24 ;  /* 0x000000189b2f7221 */ /* 0x044fe20000010000 */
[----:B------:R-:W-:Y:S02]  /*4320*/  F2FP.BF16.F32.PACK_AB R148, R148, R29 ;  /* 0x0000001d9494723e */ /* 0x000fe400000010ff */
[----:B------:R-:W-:-:S03]  /*4330*/  F2FP.BF16.F32.PACK_AB R155, R155, R46 ;  /* 0x0000002e9b9b723e */ /* 0x000fc600000010ff */
[----:B------:R-:W2:Y:S01]  /*4340*/  MUFU.EX2 R150, R25 ;  /* 0x0000001900967308 */ /* 0x000ea20000000800 */
[----:B0-----:R-:W-:-:S07]  /*4350*/  FADD.FTZ R49, R15, R26 ;  /* 0x0000001a0f317221 */ /* 0x001fce0000010000 */
[----:B------:R-:W0:Y:S01]  /*4360*/  MUFU.EX2 R149, R52 ;  /* 0x0000003400957308 */ /* 0x000e220000000800 */
[----:B---3--:R-:W-:-:S07]  /*4370*/  FADD.FTZ R24, R50, R47 ;  /* 0x0000002f32187221 */ /* 0x008fce0000010000 */
[----:B------:R-:W3:Y:S01]  /*4380*/  MUFU.EX2 R33, R33 ;  /* 0x0000002100217308 */ /* 0x000ee20000000800 */
[C---:B--2---:R-:W-:Y:S01]  /*4390*/  FADD.FTZ R26, R150.reuse, R49 ;  /* 0x00000031961a7221 */ /* 0x044fe20000010000 */
[----:B------:R-:W-:-:S06]  /*43a0*/  F2FP.BF16.F32.PACK_AB R150, R150, R15 ;  /* 0x0000000f9696723e */ /* 0x000fcc00000010ff */
[----:B------:R-:W2:Y:S01]  /*43b0*/  MUFU.EX2 R54, R54 ;  /* 0x0000003600367308 */ /* 0x000ea20000000800 */
[C---:B0-----:R-:W-:Y:S01]  /*43c0*/  FADD.FTZ R47, R149.reuse, R24 ;  /* 0x00000018952f7221 */ /* 0x041fe20000010000 */
[----:B------:R-:W-:-:S06]  /*43d0*/  F2FP.BF16.F32.PACK_AB R149, R149, R50 ;  /* 0x000000329595723e */ /* 0x000fcc00000010ff */
[----:B------:R-:W-:Y:S01]  /*43e0*/  MUFU.EX2 R151, R56 ;  /* 0x0000003800977308 */ /* 0x000fe20000000800 */
[----:B---3--:R-:W-:-:S04]  /*43f0*/  FADD.FTZ R49, R33, R26 ;  /* 0x0000001a21317221 */ /* 0x008fc80000010000 */
[C---:B------:R-:W-:Y:S01]  /*4400*/  FADD.FTZ R24, R144.reuse, R49 ;  /* 0x0000003190187221 */ /* 0x040fe20000010000 */
[----:B------:R-:W-:Y:S02]  /*4410*/  F2FP.BF16.F32.PACK_AB R144, R144, R33 ;  /* 0x000000219090723e */ /* 0x000fe400000010ff */
[----:B------:R-:W0:Y:S08]  /*4420*/  MUFU.EX2 R41, R41 ;  /* 0x0000002900297308 */ /* 0x000e300000000800 */
[----:B------:R-:W3:Y:S08]  /*4430*/  MUFU.EX2 R58, R58 ;  /* 0x0000003a003a7308 */ /* 0x000ef00000000800 */
[----:B------:R-:W-:Y:S08]  /*4440*/  MUFU.EX2 R145, R60 ;  /* 0x0000003c00917308 */ /* 0x000ff00000000800 */
[----:B------:R-:W4:Y:S08]  /*4450*/  MUFU.EX2 R45, R45 ;  /* 0x0000002d002d7308 */ /* 0x000f300000000800 */
[----:B------:R-:W-:Y:S08]  /*4460*/  MUFU.EX2 R62, R62 ;  /* 0x0000003e003e7308 */ /* 0x000ff00000000800 */
[----:B------:R2:W-:Y:S08]  /*4470*/  MUFU.EX2 R141, R6 ;  /* 0x00000006008d7308 */ /* 0x0005f00000000800 */
[----:B------:R-:W-:Y:S01]  /*4480*/  MUFU.EX2 R147, R64 ;  /* 0x0000004000937308 */ /* 0x000fe20000000800 */
[----:B--2---:R-:W-:Y:S01]  /*4490*/  FADD.FTZ R6, R54, R47 ;  /* 0x0000002f36067221 */ /* 0x004fe20000010000 */
[----:B0-----:R-:W-:-:S03]  /*44a0*/  FADD.FTZ R47, R41, R24 ;  /* 0x00000018292f7221 */ /* 0x001fc60000010000 */
[----:B------:R-:W-:Y:S01]  /*44b0*/  FADD.FTZ R43, R151, R6 ;  /* 0x00000006972b7221 */ /* 0x000fe20000010000 */
[C---:B------:R-:W-:Y:S01]  /*44c0*/  FADD.FTZ R24, R146.reuse, R47 ;  /* 0x0000002f92187221 */ /* 0x040fe20000010000 */
[----:B------:R-:W-:Y:S01]  /*44d0*/  F2FP.BF16.F32.PACK_AB R146, R146, R41 ;  /* 0x000000299292723e */ /* 0x000fe200000010ff */
[----:B------:R-:W0:Y:S01]  /*44e0*/  MUFU.EX2 R32, R32 ;  /* 0x0000002000207308 */ /* 0x000e220000000800 */
[----:B---3--:R-:W-:Y:S01]  /*44f0*/  FADD.FTZ R6, R58, R43 ;  /* 0x0000002b3a067221 */ /* 0x008fe20000010000 */
[----:B----4-:R-:W-:Y:S01]  /*4500*/  FADD.FTZ R43, R45, R24 ;  /* 0x000000182d2b7221 */ /* 0x010fe20000010000 */
[----:B------:R-:W-:Y:S02]  /*4510*/  F2FP.BF16.F32.PACK_AB R151, R151, R54 ;  /* 0x000000369797723e */ /* 0x000fe400000010ff */
[C---:B------:R-:W-:Y:S01]  /*4520*/  FADD.FTZ R27, R145.reuse, R6 ;  /* 0x00000006911b7221 */ /* 0x040fe20000010000 */
[C---:B------:R-:W-:Y:S01]  /*4530*/  FADD.FTZ R43, R140.reuse, R43 ;  /* 0x0000002b8c2b7221 */ /* 0x040fe20000010000 */
[----:B------:R-:W-:Y:S01]  /*4540*/  F2FP.BF16.F32.PACK_AB R140, R140, R45 ;  /* 0x0000002d8c8c723e */ /* 0x000fe200000010ff */
[----:B------:R-:W-:Y:S01]  /*4550*/  MUFU.EX2 R10, R10 ;  /* 0x0000000a000a7308 */ /* 0x000fe20000000800 */
[----:B------:R-:W-:-:S07]  /*4560*/  F2FP.BF16.F32.PACK_AB R145, R145, R58 ;  /* 0x0000003a9191723e */ /* 0x000fce00000010ff */
[----:B------:R2:W3:Y:S01]  /*4570*/  MUFU.EX2 R25, R30 ;  /* 0x0000001e00197308 */ /* 0x0004e20000000800 */
[----:B0-----:R-:W-:-:S07]  /*4580*/  FADD.FTZ R6, R32, R43 ;  /* 0x0000002b20067221 */ /* 0x001fce0000010000 */
[----:B------:R-:W0:Y:S01]  /*4590*/  MUFU.EX2 R28, R28 ;  /* 0x0000001c001c7308 */ /* 0x000e220000000800 */
[----:B--2---:R-:W-:Y:S01]  /*45a0*/  IMAD.MOV.U32 R30, RZ, RZ, R18 ;  /* 0x000000ffff1e7224 */ /* 0x004fe200078e0012 */
[----:B-1----:R-:W-:Y:S02]  /*45b0*/  @P4 SHF.R.U32.HI R30, RZ, R40, R51 ;  /* 0x00000028ff1e4219 */ /* 0x002fe40000011633 */
[----:B------:R-:W-:-:S03]  /*45c0*/  ISETP.GE.AND P4, PT, R13, 0x1, PT ;  /* 0x000000010d00780c */ /* 0x000fc60003f86270 */
[----:B------:R-:W-:Y:S01]  /*45d0*/  IMAD.IADD R73, R73, 0x1, R30 ;  /* 0x0000000149497824 */ /* 0x000fe200078e021e */
[----:B------:R-:W1:Y:S01]  /*45e0*/  MUFU.EX2 R2, R2 ;  /* 0x0000000200027308 */ /* 0x000e620000000800 */
[C---:B---3--:R-:W-:Y:S01]  /*45f0*/  FADD.FTZ R29, R25.reuse, R6 ;  /* 0x00000006191d7221 */ /* 0x048fe20000010000 */
[----:B------:R-:W-:Y:S01]  /*4600*/  F2FP.BF16.F32.PACK_AB R142, R25, R32 ;  /* 0x00000020198e723e */ /* 0x000fe200000010ff */
[----:B------:R-:W-:-:S05]  /*4610*/  IMAD.IADD R12, R73, 0x1, R12 ;  /* 0x00000001490c7824 */ /* 0x000fca00078e020c */
[----:B------:R2:W-:Y:S01]  /*4620*/  MUFU.EX2 R143, R0 ;  /* 0x00000000008f7308 */ /* 0x0005e20000000800 */
[----:B0-----:R-:W-:Y:S01]  /*4630*/  FADD.FTZ R6, R28, R29 ;  /* 0x0000001d1c067221 */ /* 0x001fe20000010000 */
[----:B------:R-:W-:-:S06]  /*4640*/  F2FP.BF16.F32.PACK_AB R136, R39, R28 ;  /* 0x0000001c2788723e */ /* 0x000fcc00000010ff */
[----:B------:R-:W0:Y:S01]  /*4650*/  MUFU.EX2 R20, R20 ;  /* 0x0000001400147308 */ /* 0x000e220000000800 */
[----:B--2---:R-:W-:-:S04]  /*4660*/  FADD.FTZ R0, R62, R27 ;  /* 0x0000001b3e007221 */ /* 0x004fc80000010000 */
[C---:B------:R-:W-:Y:S01]  /*4670*/  FADD.FTZ R27, R147.reuse, R0 ;  /* 0x00000000931b7221 */ /* 0x040fe20000010000 */
[----:B------:R-:W-:Y:S02]  /*4680*/  F2FP.BF16.F32.PACK_AB R147, R147, R62 ;  /* 0x0000003e9393723e */ /* 0x000fe400000010ff */
[----:B------:R-:W2:Y:S01]  /*4690*/  MUFU.EX2 R66, R66 ;  /* 0x0000004200427308 */ /* 0x000ea20000000800 */
[----:B------:R-:W-:Y:S01]  /*46a0*/  FADD.FTZ R0, R10, R27 ;  /* 0x0000001b0a007221 */ /* 0x000fe20000010000 */
[----:B------:R-:W-:-:S03]  /*46b0*/  FADD.FTZ R27, R39, R6 ;  /* 0x00000006271b7221 */ /* 0x000fc60000010000 */
[C---:B------:R-:W-:Y:S01]  /*46c0*/  FADD.FTZ R15, R141.reuse, R0 ;  /* 0x000000008d0f7221 */ /* 0x040fe20000010000 */
[----:B------:R-:W-:Y:S01]  /*46d0*/  F2FP.BF16.F32.PACK_AB R141, R141, R10 ;  /* 0x0000000a8d8d723e */ /* 0x000fe200000010ff */
[----:B------:R-:W-:Y:S01]  /*46e0*/  VIADD R10, R72, 0xfffffffe ;  /* 0xfffffffe480a7836 */ /* 0x000fe20000000000 */
[----:B------:R-:W3:Y:S01]  /*46f0*/  MUFU.EX2 R137, R68 ;  /* 0x0000004400897308 */ /* 0x000ee20000000800 */
[----:B-1----:R-:W-:Y:S01]  /*4700*/  FADD.FTZ R0, R2, R15 ;  /* 0x0000000f02007221 */ /* 0x002fe20000010000 */
[----:B0-----:R-:W-:Y:S01]  /*4710*/  FADD.FTZ R6, R20, R27 ;  /* 0x0000001b14067221 */ /* 0x001fe20000010000 */
[----:B------:R-:W-:Y:S02]  /*4720*/  F2FP.BF16.F32.PACK_AB R138, R3, R20 ;  /* 0x00000014038a723e */ /* 0x000fe400000010ff */
[----:B------:R-:W-:Y:S01]  /*4730*/  FADD.FTZ R15, R143, R0 ;  /* 0x000000008f0f7221 */ /* 0x000fe20000010000 */
[----:B------:R-:W-:Y:S01]  /*4740*/  FADD.FTZ R6, R3, R6 ;  /* 0x0000000603067221 */ /* 0x000fe20000010000 */
[----:B------:R-:W-:Y:S01]  /*4750*/  F2FP.BF16.F32.PACK_AB R143, R143, R2 ;  /* 0x000000028f8f723e */ /* 0x000fe200000010ff */
[----:B------:R-:W0:Y:S01]  /*4760*/  MUFU.EX2 R34, R34 ;  /* 0x0000002200227308 */ /* 0x000e220000000800 */
[----:B--2---:R-:W-:-:S07]  /*4770*/  FADD.FTZ R0, R66, R15 ;  /* 0x0000000f42007221 */ /* 0x004fce0000010000 */
[----:B------:R-:W1:Y:S01]  /*4780*/  MUFU.EX2 R139, R14 ;  /* 0x0000000e008b7308 */ /* 0x000e620000000800 */
[C---:B---3--:R-:W-:Y:S01]  /*4790*/  FADD.FTZ R3, R137.reuse, R0 ;  /* 0x0000000089037221 */ /* 0x048fe20000010000 */
[----:B------:R-:W-:-:S03]  /*47a0*/  F2FP.BF16.F32.PACK_AB R137, R137, R66 ;  /* 0x000000428989723e */ /* 0x000fc600000010ff */
[----:B0-----:R-:W-:-:S04]  /*47b0*/  FADD.FTZ R0, R34, R3 ;  /* 0x0000000322007221 */ /* 0x001fc80000010000 */
[C---:B-1----:R-:W-:Y:S01]  /*47c0*/  FADD.FTZ R3, R139.reuse, R0 ;  /* 0x000000008b037221 */ /* 0x042fe20000010000 */
        /* <DEDUP_REMOVED lines=12> */
.L_x_1368:
[----:B------:R-:W-:-:S13]  /*4890*/  ISETP.NE.AND P1, PT, R13, 0x1, PT ;  /* 0x000000010d00780c */ /* 0x000fda0003f25270 */
[----:B------:R-:W0:Y:S02]  /*48a0*/  @P1 LDC.64 R14, c[0x0][0x9e8] ;  /* 0x00027a00ff0e1b82 */ /* 0x000e240000000a00 */
[----:B0-----:R-:W-:-:S05]  /*48b0*/  @P1 IMAD.HI.U32 R2, R0, R14, RZ ;  /* 0x0000000e00021227 */ /* 0x001fca00078e00ff */
[----:B------:R-:W-:-:S07]  /*48c0*/  @P1 SHF.R.U32.HI R0, RZ, R15, R2 ;  /* 0x0000000fff001219 */ /* 0x000fce0000011602 */
.L_x_1369:
[----:B------:R-:W-:-:S05]  /*48d0*/  IMAD R13, R0, R13, R13 ;  /* 0x0000000d000d7224 */ /* 0x000fca00078e020d */
[----:B------:R-:W-:-:S07]  /*48e0*/  VIMNMX R12, R12, R13, PT ;  /* 0x0000000d0c0c7248 */ /* 0x000fce0003fe0100 */
.L_x_1367:
        /* <DEDUP_REMOVED lines=45> */
.L_x_1387:
[----:B------:R-:W-:-:S04]  /*4bc0*/  UIADD3 UR5, UR37, 0x1, URZ ;  /* 0x0000000125057890 */ /* 0x000fc8000fffe03f */
[----:B------:R-:W-:-:S04]  /*4bd0*/  UISETP.NE.AND UP0, UPT, UR5, 0x2, UPT ;  /* 0x000000020500788c */ /* 0x000fc8000bf05270 */
[----:B------:R-:W-:Y:S02]  /*4be0*/  USEL UR39, URZ, 0x1, UP0 ;  /* 0x000000013f277887 */ /* 0x000fe40008000000 */
[----:B------:R-:W-:Y:S02]  /*4bf0*/  USEL UR5, UR5, URZ, UP0 ;  /* 0x0000003f05057287 */ /* 0x000fe40008000000 */
[----:B------:R-:W-:Y:S01]  /*4c00*/  ULOP3.LUT UR39, UR36, UR39, URZ, 0x3c, !UPT ;  /* 0x0000002724277292 */ /* 0x000fe2000f8e3c3f */
[----:B------:R-:W-:Y:S11]  /*4c10*/  @!P0 BRA `(.L_x_1371) ;  /* 0x0000000000048947 */ /* 0x000ff60003800000 */
[----:B------:R-:W-:Y:S01]  /*4c20*/  BPT.TRAP 0x1 ;  /* 0x000000040000795c */ /* 0x000fe20000300000 */
.L_x_1371:
[----:B------:R-:W-:Y:S01]  /*4c30*/  ULEA UR7, UR5, UR38, 0x3 ;  /* 0x0000002605077291 */ /* 0x000fe2000f8e183f */
[----:B------:R-:W-:-:S05]  /*4c40*/  IMAD.U32 R11, RZ, RZ, UR39 ;  /* 0x00000027ff0b7e24 */ /* 0x000fca000f8e00ff */
[----:B------:R-:W-:-:S04]  /*4c50*/  SHF.L.U32 R11, R11, 0x1f, RZ ;  /* 0x0000001f0b0b7819 */ /* 0x000fc800000006ff */
[----:B------:R0:W1:Y:S01]  /*4c60*/  SYNCS.PHASECHK.TRANS64.TRYWAIT P1, [UR7+0x2a830], R11 ;  /* 0x02a8300bff0075a7 */ /* 0x0000620008020147 */
[----:B------:R-:W-:Y:S05]  /*4c70*/  @!P0 BRA `(.L_x_1372) ;  /* 0x0000000000048947 */ /* 0x000fea0003800000 */
[----:B------:R-:W-:Y:S01]  /*4c80*/  BPT.TRAP 0x1 ;  /* 0x000000040000795c */ /* 0x000fe20000300000 */
.L_x_1372:
[----:B-1----:R-:W-:Y:S05]  /*4c90*/  @P1 BRA `(.L_x_1373) ;  /* 0x0000000000081947 */ /* 0x002fea0003800000 */
[----:B------:R-:W1:Y:S02]  /*4ca0*/  SYNCS.PHASECHK.TRANS64.TRYWAIT P1, [UR7+0x2a830], R11 ;  /* 0x02a8300bff0075a7 */ /* 0x000e640008020147 */
[----:B-1----:R-:W-:Y:S05]  /*4cb0*/  @!P1 BRA `(.L_x_1374) ;  /* 0x0000012000c09947 */ /* 0x002fea0003800000 */
.L_x_1373:
        /* <DEDUP_REMOVED lines=135> */
.L_x_1375:
[----:B------:R-:W-:Y:S01]  /*5530*/  ULEA UR14, UR37, UR38, 0x3 ;  /* 0x00000026250e7291 */ /* 0x000fe2000f8e183f */
[----:B------:R-:W-:-:S05]  /*5540*/  IMAD.U32 R0, RZ, RZ, UR36 ;  /* 0x00000024ff007e24 */ /* 0x000fca000f8e00ff */
[----:B------:R-:W-:-:S04]  /*5550*/  SHF.L.U32 R0, R0, 0x1f, RZ ;  /* 0x0000001f00007819 */ /* 0x000fc800000006ff */
[----:B------:R2:W3:Y:S01]  /*5560*/  SYNCS.PHASECHK.TRANS64.TRYWAIT P1, [UR14+0x2a850], R0 ;  /* 0x02a85000ff0075a7 */ /* 0x0004e2000802014e */
[----:B------:R-:W-:Y:S05]  /*5570*/  @!P0 BRA `(.L_x_1376) ;  /* 0x0000000000048947 */ /* 0x000fea0003800000 */
[----:B------:R-:W-:Y:S01]  /*5580*/  BPT.TRAP 0x1 ;  /* 0x000000040000795c */ /* 0x000fe20000300000 */
.L_x_1376:
[----:B---3--:R-:W-:Y:S05]  /*5590*/  @P1 BRA `(.L_x_1377) ;  /* 0x0000000000081947 */ /* 0x008fea0003800000 */
[----:B------:R-:W3:Y:S02]  /*55a0*/  SYNCS.PHASECHK.TRANS64.TRYWAIT P1, [UR14+0x2a850], R0 ;  /* 0x02a85000ff0075a7 */ /* 0x000ee4000802014e */
[----:B---3--:R-:W-:Y:S05]  /*55b0*/  @!P1 BRA `(.L_x_1378) ;  /* 0x0000011800989947 */ /* 0x008fea0003800000 */
.L_x_1377:
[----:B------:R-:W-:Y:S01]  /*55c0*/  UIADD3 UR6, UR38, 0x400, URZ ;  /* 0x0000040026067890 */ /* 0x000fe2000fffe03f */
[----:B------:R-:W-:Y:S01]  /*55d0*/  WARPGROUP.ARRIVE ;  /* 0x00000000000079c5 */ /* 0x000fe20000000000 */
[----:B------:R-:W-:Y:S01]  /*55e0*/  UMOV UR11, 0x40000040 ;  /* 0x40000040000b7882 */ /* 0x000fe20000000000 */
[----:B------:R-:W-:Y:S01]  /*55f0*/  ISETP.NE.AND P2, PT, R9, 0x1, PT ;  /* 0x000000010900780c */ /* 0x000fe20003f45270 */
[----:B------:R-:W-:-:S03]  /*5600*/  USHF.R.U32.HI UR6, URZ, 0x4, UR6 ;  /* 0x000000043f067899 */ /* 0x000fc60008011606 */
[----:B------:R-:W3:Y:S01]  /*5610*/  S2R R177, SR_TID.X ;  /* 0x0000000000b17919 */ /* 0x000ee20000002100 */
[----:B------:R-:W-:Y:S01]  /*5620*/  FMUL.FTZ R21, R102, UR4 ;  /* 0x0000000466157c20 */ /* 0x000fe20008410000 */
[----:B01----:R-:W-:Y:S01]  /*5630*/  FMUL.FTZ R11, R88, UR4 ;  /* 0x00000004580b7c20 */ /* 0x003fe20008410000 */
[----:B------:R-:W-:Y:S01]  /*5640*/  ULOP3.LUT UR6, UR6, 0x3fff, URZ, 0xc0, !UPT ;  /* 0x00003fff06067892 */ /* 0x000fe2000f8ec03f */
[----:B------:R-:W-:Y:S01]  /*5650*/  FMUL.FTZ R88, R103, UR4 ;  /* 0x0000000467587c20 */ /* 0x000fe20008410000 */
[----:B------:R-:W-:Y:S01]  /*5660*/  FMUL.FTZ R2, R91, UR4 ;  /* 0x000000045b027c20 */ /* 0x000fe20008410000 */
[----:B------:R-:W-:Y:S01]  /*5670*/  FMUL.FTZ R91, R107, UR4 ;  /* 0x000000046b5b7c20 */ /* 0x000fe20008410000 */
[----:B------:R-:W-:Y:S01]  /*5680*/  ULOP3.LUT UR6, UR6, 0x3000000, URZ, 0xfc, !UPT ;  /* 0x0300000006067892 */ /* 0x000fe2000f8efc3f */
[----:B------:R-:W-:Y:S01]  /*5690*/  FMUL.FTZ R107, R109, UR4 ;  /* 0x000000046d6b7c20 */ /* 0x000fe20008410000 */
[----:B------:R-:W-:Y:S01]  /*56a0*/  FMUL.FTZ R109, R113, UR4 ;  /* 0x00000004716d7c20 */ /* 0x000fe20008410000 */
[----:B------:R-:W-:Y:S01]  /*56b0*/  IMAD.IADD R113, R22, 0x1, R18 ;  /* 0x0000000116717824 */ /* 0x000fe200078e0212 */
[----:B------:R-:W-:Y:S01]  /*56c0*/  UIMAD UR6, UR37, 0x600, UR6 ;  /* 0x00000600250678a4 */ /* 0x000fe2000f8e0206 */
[----:B------:R-:W0:Y:S01]  /*56d0*/  @P2 LDC R102, c[0x0][0x44c] ;  /* 0x00011300ff662b82 */ /* 0x000e220000000800 */
[----:B--2---:R-:W-:Y:S01]  /*56e0*/  FMUL.FTZ R0, R90, UR4 ;  /* 0x000000045a007c20 */ /* 0x004fe20008410000 */
[----:B------:R-:W-:Y:S01]  /*56f0*/  FMUL.FTZ R121, R121, UR4 ;  /* 0x0000000479797c20 */ /* 0x000fe20008410000 */
[----:B------:R-:W-:Y:S01]  /*5700*/  FMUL.FTZ R90, R106, UR4 ;  /* 0x000000046a5a7c20 */ /* 0x000fe20008410000 */
[----:B------:R-:W-:Y:S01]  /*5710*/  FMUL.FTZ R106, R108, UR4 ;  /* 0x000000046c6a7c20 */ /* 0x000fe20008410000 */
[----:B------:R-:W-:Y:S01]  /*5720*/  FMUL.FTZ R108, R112, UR4 ;  /* 0x00000004706c7c20 */ /* 0x000fe20008410000 */
[----:B------:R-:W-:Y:S01]  /*5730*/  UMOV UR10, UR6 ;  /* 0x00000006000a7c82 */ /* 0x000fe20008000000 */
[----:B------:R1:W2:Y:S01]  /*5740*/  MUFU.TANH R112, R121 ;  /* 0x0000007900707308 */ /* 0x0002a20000002400 */
[----:B------:R-:W-:Y:S01]  /*5750*/  HGMMA.64x128x16.F32.BF16 R24, R156, gdesc[UR8].tnspB, R24, gsb0 ;  /* 0x41e000089c187df0 */ /* 0x000fe20008001818 */
[----:B------:R-:W-:Y:S01]  /*5760*/  UIADD3 UR10, UR6, 0x80, URZ ;  /* 0x00000080060a7890 */ /* 0x000fe2000fffe03f */
[----:B------:R-:W4:Y:S01]  /*5770*/  @P2 LDC R103, c[0x0][0x450] ;  /* 0x00011400ff672b82 */ /* 0x000f220000000800 */
[----:B------:R-:W-:Y:S01]  /*5780*/  UMOV UR11, 0x40000040 ;  /* 0x40000040000b7882 */ /* 0x000fe20000000000 */
[----:B------:R-:W-:Y:S01]  /*5790*/  FMUL.FTZ R12, R94, UR4 ;  /* 0x000000045e0c7c20 */ /* 0x000fe20008410000 */
[----:B------:R-:W-:Y:S01]  /*57a0*/  FMUL.FTZ R14, R95, UR4 ;  /* 0x000000045f0e7c20 */ /* 0x000fe20008410000 */
[----:B------:R-:W-:Y:S01]  /*57b0*/  FMUL.FTZ R15, R98, UR4 ;  /* 0x00000004620f7c20 */ /* 0x000fe20008410000 */
[----:B------:R-:W-:Y:S01]  /*57c0*/  FMUL.FTZ R20, R99, UR4 ;  /* 0x0000000463147c20 */ /* 0x000fe20008410000 */
[----:B-1----:R-:W-:-:S02]  /*57d0*/  IMAD R121, R10, -0x60, RZ ;  /* 0xffffffa00a797824 */ /* 0x002fc400078e02ff */
[----:B------:R-:W-:Y:S01]  /*57e0*/  FMUL.FTZ R94, R110, UR4 ;  /* 0x000000046e5e7c20 */ /* 0x000fe20008410000 */
        /* <DEDUP_REMOVED lines=16> */
[----:B----4-:R-:W-:Y:S01]  /*58f0*/  @P2 SHF.R.U32.HI R113, RZ, R103, R102 ;  /* 0x00000067ff712219 */ /* 0x010fe20000011666 */
[----:B------:R-:W-:Y:S01]  /*5900*/  IMAD.U32 R102, RZ, RZ, UR7 ;  /* 0x00000007ff667e24 */ /* 0x000fe2000f8e00ff */
[----:B---3--:R-:W-:Y:S01]  /*5910*/  LOP3.LUT P2, RZ, R177, 0x7f, RZ, 0xc0, !PT ;  /* 0x0000007fb1ff7812 */ /* 0x008fe2000784c0ff */
[----:B------:R-:W-:Y:S01]  /*5920*/  FMUL.FTZ R120, R120, UR4 ;  /* 0x0000000478787c20 */ /* 0x000fe20008410000 */
[----:B------:R-:W-:Y:S01]  /*5930*/  FMUL.FTZ R124, R124, UR4 ;  /* 0x000000047c7c7c20 */ /* 0x000fe20008410000 */
[----:B------:R-:W-:Y:S01]  /*5940*/  FMUL.FTZ R134, R134, UR4 ;  /* 0x0000000486867c20 */ /* 0x000fe20008410000 */
[----:B------:R-:W-:Y:S01]  /*5950*/  ISETP.NE.AND P1, PT, R175, RZ, PT ;  /* 0x000000ffaf00720c */ /* 0x000fe20003f25270 */
[----:B------:R-:W0:Y:S08]  /*5960*/  MUFU.TANH R11, R11 ;  /* 0x0000000b000b7308 */ /* 0x000e300000002400 */
[----:B------:R-:W-:Y:S01]  /*5970*/  @!P2 VIADD R102, R102, 0x2a840 ;  /* 0x0002a8406666a836 */ /* 0x000fe20000000000 */
[----:B------:R-:W1:Y:S04]  /*5980*/  MUFU.TANH R89, R89 ;  /* 0x0000005900597308 */ /* 0x000e680000002400 */
[----:B------:R-:W-:-:S04]  /*5990*/  @!P2 PRMT R103, RZ, 0x654, R102 ;  /* 0x00000654ff67a816 */ /* 0x000fc80000000066 */
        /* <DEDUP_REMOVED lines=17> */
[----:B------:R-:W5:Y:S01]  /*5ab0*/  SHFL.IDX PT, R119, R113, RZ, 0x1c1f ;  /* 0x001c1fff71777589 */ /* 0x000f6200000e0000 */
[----:B------:R-:W-:Y:S01]  /*5ac0*/  FMUL.FTZ R100, R118, UR4 ;  /* 0x0000000476647c20 */ /* 0x000fe20008410000 */
[----:B------:R-:W-:Y:S01]  /*5ad0*/  HGMMA.64x128x16.F32.BF16 R24, R152, gdesc[UR8].tnspB, R24, gsb0 ;  /* 0x41e0000898187df0 */ /* 0x000fe20008001818 */
[----:B------:R-:W-:Y:S01]  /*5ae0*/  UIADD3 UR10, UR6, 0x100, URZ ;  /* 0x00000100060a7890 */ /* 0x000fe2000fffe03f */
[----:B------:R-:W0:Y:S01]  /*5af0*/  MUFU.TANH R156, R156 ;  /* 0x0000009c009c7308 */ /* 0x000e220000002400 */
[----:B------:R-:W-:-:S07]  /*5b00*/  UMOV UR11, 0x40000040 ;  /* 0x40000040000b7882 */ /* 0x000fce0000000000 */
        /* <DEDUP_REMOVED lines=16> */
[----:B------:R-:W0:Y:S01]  /*5c10*/  MUFU.TANH R125, R125 ;  /* 0x0000007d007d7308 */ /* 0x000e220000002400 */
[----:B------:R-:W-:-:S02]  /*5c20*/  WARPGROUP.DEPBAR.LE gsb0, 0x0 ;  /* 0x00008000000079c5 */ /* 0x000fc40000010000 */
[----:B------:R-:W-:Y:S01]  /*5c30*/  WARPGROUP.ARRIVE ;  /* 0x00000000000079c5 */ /* 0x000fe20000000000 */
[----:B------:R-:W-:Y:S01]  /*5c40*/  FMUL.FTZ R152, R130, UR4 ;  /* 0x0000000482987c20 */ /* 0x000fe20008410000 */
[----:B------:R-:W-:-:S03]  /*5c50*/  FMUL.FTZ R154, R131, UR4 ;  /* 0x00000004839a7c20 */ /* 0x000fc60008410000 */
        /* <DEDUP_REMOVED lines=13> */
[----:B------:R-:W-:Y:S01]  /*5d30*/  FMUL.FTZ R150, R127, UR4 ;  /* 0x000000047f967c20 */ /* 0x000fe20008410000 */
[----:B------:R-:W-:-:S03]  /*5d40*/  VIADD R104, R121, 0x1 ;  /* 0x0000000179687836 */ /* 0x000fc60000000000 */
[----:B------:R-:W-:Y:S01]  /*5d50*/  HGMMA.64x128x16.F32.BF16 R24, R144, gdesc[UR8].tnspB, R24, gsb0 ;  /* 0x41e0000890187df0 */ /* 0x000fe20008001818 */
[----:B------:R-:W-:Y:S01]  /*5d60*/  UIADD3 UR10, UR6, 0x200, URZ ;  /* 0x00000200060a7890 */ /* 0x000fe2000fffe03f */
[----:B------:R-:W-:Y:S01]  /*5d70*/  IMAD R104, R19, -0x2, R104 ;  /* 0xfffffffe13687824 */ /* 0x000fe200078e0268 */
[----:B------:R-:W-:Y:S01]  /*5d80*/  UMOV UR11, 0x40000040 ;  /* 0x40000040000b7882 */ /* 0x000fe20000000000 */
[----:B------:R-:W-:Y:S01]  /*5d90*/  UIADD3 UR6, UR6, 0x280, URZ ;  /* 0x0000028006067890 */ /* 0x000fe2000fffe03f */
[----:B------:R-:W0:Y:S08]  /*5da0*/  MUFU.TANH R148, R148 ;  /* 0x0000009400947308 */ /* 0x000e300000002400 */
[----:B------:R-:W0:Y:S01]  /*5db0*/  MUFU.TANH R150, R150 ;  /* 0x0000009600967308 */ /* 0x000e220000002400 */
[----:B------:R-:W-:-:S02]  /*5dc0*/  WARPGROUP.DEPBAR.LE gsb0, 0x0 ;  /* 0x00008000000079c5 */ /* 0x000fc40000010000 */
[----:B------:R-:W-:Y:S01]  /*5dd0*/  WARPGROUP.ARRIVE ;  /* 0x00000000000079c5 */ /* 0x000fe20000000000 */
[----:B------:R-:W-:Y:S01]  /*5de0*/  FMUL.FTZ R144, R123, UR4 ;  /* 0x000000047b907c20 */ /* 0x000fe20008410000 */
[----:B------:R-:W-:-:S03]  /*5df0*/  FMUL.FTZ R146, R126, UR4 ;  /* 0x000000047e927c20 */ /* 0x000fc60008410000 */
[----:B------:R0:W0:Y:S01]  /*5e00*/  MUFU.TANH R123, R124 ;  /* 0x0000007c007b7308 */ /* 0x0000220000002400 */
[----:B------:R-:W-:Y:S01]  /*5e10*/  HGMMA.64x128x16.F32.BF16 R24, R140, gdesc[UR8].tnspB, R24, gsb0 ;  /* 0x41e000088c187df0 */ /* 0x000fe20008001818 */
[----:B------:R-:W-:Y:S01]  /*5e20*/  UMOV UR10, UR6 ;  /* 0x00000006000a7c82 */ /* 0x000fe20008000000 */
[----:B------:R-:W-:-:S05]  /*5e30*/  UMOV UR11, 0x40000040 ;  /* 0x40000040000b7882 */ /* 0x000fca0000000000 */
[----:B------:R-:W0:Y:S08]  /*5e40*/  MUFU.TANH R144, R144 ;  /* 0x0000009000907308 */ /* 0x000e300000002400 */
[----:B------:R-:W0:Y:S01]  /*5e50*/  MUFU.TANH R146, R146 ;  /* 0x0000009200927308 */ /* 0x000e220000002400 */
[----:B------:R-:W-:Y:S02]  /*5e60*/  WARPGROUP.DEPBAR.LE gsb0, 0x0 ;  /* 0x00008000000079c5 */ /* 0x000fe40000010000 */
[----:B------:R-:W-:Y:S01]  /*5e70*/  WARPGROUP.ARRIVE ;  /* 0x00000000000079c5 */ /* 0x000fe20000000000 */
[----:B------:R-:W-:Y:S01]  /*5e80*/  FMUL.FTZ R140, R105, UR4 ;  /* 0x00000004698c7c20 */ /* 0x000fe20008410000 */
[----:B------:R-:W-:Y:S01]  /*5e90*/  FMUL.FTZ R142, R122, UR4 ;  /* 0x000000047a8e7c20 */ /* 0x000fe20008410000 */
[----:B------:R-:W-:-:S03]  /*5ea0*/  IADD3 R105, -R17, R104, R16 ;  /* 0x0000006811697210 */ /* 0x000fc60007ffe110 */
[----:B------:R-:W-:Y:S01]  /*5eb0*/  HGMMA.64x128x16.F32.BF16 R24, R136, gdesc[UR8].tnspB, R24, gsb0 ;  /* 0x41e0000888187df0 */ /* 0x000fe20008001818 */
[----:B------:R-:W0:Y:S01]  /*5ec0*/  MUFU.TANH R140, R140 ;  /* 0x0000008c008c7308 */ /* 0x000e220000002400 */
[C---:B------:R-:W-:Y:S02]  /*5ed0*/  VIADD R127, R105.reuse, UR54 ;  /* 0x00000036697f7c36 */ /* 0x040fe40008000000 */
[----:B------:R-:W-:Y:S02]  /*5ee0*/  VIADD R130, R105, UR51 ;  /* 0x0000003369827c36 */ /* 0x000fe40008000000 */
[--C-:B-----5:R-:W-:Y:S02]  /*5ef0*/  IMAD.IADD R115, R127, 0x1, R119.reuse ;  /* 0x000000017f737824 */ /* 0x120fe400078e0277 */
[----:B------:R-:W-:Y:S01]  /*5f00*/  IMAD.IADD R117, R130, 0x1, R119 ;  /* 0x0000000182757824 */ /* 0x000fe200078e0277 */
[----:B------:R-:W0:Y:S01]  /*5f10*/  MUFU.TANH R142, R142 ;  /* 0x0000008e008e7308 */ /* 0x000e220000002400 */
[----:B------:R-:W-:-:S02]  /*5f20*/  WARPGROUP.DEPBAR.LE gsb0, 0x0 ;  /* 0x00008000000079c5 */ /* 0x000fc40000010000 */
[----:B------:R5:W-:Y:S01]  /*5f30*/  @!P2 SYNCS.ARRIVE.TRANS64.RED.A1T0 RZ, [R103+URZ], RZ ;  /* 0x000000ff67ffa9a7 */ /* 0x000be2000810043f */
[----:B------:R-:W-:Y:S02]  /*5f40*/  VIADD R136, R104, 0xffffffff ;  /* 0xffffffff68887836 */ /* 0x000fe40000000000 */
[----:B-----5:R-:W-:-:S06]  /*5f50*/  FMUL.FTZ R103, R135, UR4 ;  /* 0x0000000487677c20 */ /* 0x020fcc0008410000 */
[----:B------:R-:W0:Y:S01]  /*5f60*/  MUFU.TANH R103, R103 ;  /* 0x0000006700677308 */ /* 0x000e220000002400 */
[----:B-1234-:R-:W-:Y:S05]  /*5f70*/  @!P1 BRA `(.L_x_1379) ;  /* 0x0000000000549947 */ /* 0x01efea0003800000 */
[----:B------:R-:W-:Y:S01]  /*5f80*/  IADD3 R119, -R17, R16, R119 ;  /* 0x0000001011777210 */ /* 0x000fe20007ffe177 */
        /* <DEDUP_REMOVED lines=11> */
.L_x_1381:
[----:B------:R-:W-:-:S05]  /*6040*/  IMAD.U32 R116, RZ, RZ, UR50 ;  /* 0x00000032ff747e24 */ /* 0x000fca000f8e00ff */
[----:B------:R-:W-:-:S13]  /*6050*/  ISETP.NE.AND P1, PT, R116, 0x1, PT ;  /* 0x000000017400780c */ /* 0x000fda0003f25270 */
[----:B------:R-:W1:Y:S02]  /*6060*/  @P1 LDC.64 R104, c[0x0][0x9e8] ;  /* 0x00027a00ff681b82 */ /* 0x000e640000000a00 */
[----:B-1----:R-:W-:-:S05]  /*6070*/  @P1 IMAD.HI.U32 R104, R119, R104, RZ ;  /* 0x0000006877681227 */ /* 0x002fca00078e00ff */
[----:B------:R-:W-:-:S07]  /*6080*/  @P1 SHF.R.U32.HI R119, RZ, R105, R104 ;  /* 0x00000069ff771219 */ /* 0x000fce0000011668 */
.L_x_1382:
[----:B------:R-:W-:Y:S05]  /*6090*/  BSYNC B0 ;  /* 0x0000000000007941 */ /* 0x000fea0003800000 */
.L_x_1380:
[----:B------:R-:W-:-:S05]  /*60a0*/  IMAD R104, R119, R116, R136 ;  /* 0x0000007477687224 */ /* 0x000fca00078e0288 */
[----:B------:R-:W-:Y:S02]  /*60b0*/  VIADDMNMX R115, R104, R116, R115, PT ;  /* 0x0000007468737246 */ /* 0x000fe40003800173 */
[----:B------:R-:W-:-:S07]  /*60c0*/  VIMNMX R117, R117, R104, !PT ;  /* 0x0000006875757248 */ /* 0x000fce0007fe0100 */
.L_x_1379:
        /* <DEDUP_REMOVED lines=110> */
[----:B------:R-:W-:Y:S01]  /*67b0*/  ISETP.GE.AND P6, PT, R121, 0x5a, PT ;  /* 0x0000005a7900780c */ /* 0x000fe20003fc6270 */
[----:B------:R-:W0:Y:S03]  /*67c0*/  SHFL.IDX PT, R11, R113, 0x1, 0x1c1f ;  /* 0x003c1f00710b7f89 */ /* 0x000e2600000e0000 */
        /* <DEDUP_REMOVED lines=8> */
[----:B------:R-:W-:Y:S01]  /*6850*/  IADD3 R11, -R17, R16, R11 ;  /* 0x00000010110b7210 */ /* 0x000fe20007ffe10b */
        /* <DEDUP_REMOVED lines=11> */
.L_x_1385:
[----:B------:R-:W-:-:S05]  /*6910*/  IMAD.U32 R105, RZ, RZ, UR50 ;  /* 0x00000032ff697e24 */ /* 0x000fca000f8e00ff */
[----:B------:R-:W-:-:S13]  /*6920*/  ISETP.NE.AND P6, PT, R105, 0x1, PT ;  /* 0x000000016900780c */ /* 0x000fda0003fc5270 */
[----:B------:R-:W0:Y:S02]  /*6930*/  @P6 LDC.64 R128, c[0x0][0x9e8] ;  /* 0x00027a00ff806b82 */ /* 0x000e240000000a00 */
[----:B0-----:R-:W-:-:S05]  /*6940*/  @P6 IMAD.HI.U32 R128, R11, R128, RZ ;  /* 0x000000800b806227 */ /* 0x001fca00078e00ff */
[----:B------:R-:W-:-:S07]  /*6950*/  @P6 SHF.R.U32.HI R11, RZ, R129, R128 ;  /* 0x00000081ff0b6219 */ /* 0x000fce0000011680 */
.L_x_1386:
[----:B------:R-:W-:Y:S05]  /*6960*/  BSYNC B0 ;  /* 0x0000000000007941 */ /* 0x000fea0003800000 */
.L_x_1384:
[----:B------:R-:W-:-:S05]  /*6970*/  IMAD R128, R11, R105, R136 ;  /* 0x000000690b807224 */ /* 0x000fca00078e0288 */
[----:B------:R-:W-:Y:S02]  /*6980*/  VIADDMNMX R89, R128, R105, R89, PT ;  /* 0x0000006980597246 */ /* 0x000fe40003800159 */
[----:B------:R-:W-:-:S07]  /*6990*/  VIMNMX R93, R93, R128, !PT ;  /* 0x000000805d5d7248 */ /* 0x000fce0007fe0100 */
.L_x_1383:
        /* <DEDUP_REMOVED lines=133> */
[----:B------:R-:W-:Y:S01]  /*71f0*/  FSEL R109, R174, RZ, P1 ;  /* 0x000000ffae6d7208 */ /* 0x000fe20000800000 */
[--C-:B------:R-:W-:Y:S01]  /*7200*/  FFMA.FTZ R180, R180, R11, -R111.reuse ;  /* 0x0000000bb4b47223 */ /* 0x100fe2000001086f */
[----:B------:R-:W-:Y:S01]  /*7210*/  FMNMX.FTZ R21, R14, R21, !PT ;  /* 0x000000150e157209 */ /* 0x000fe20007810000 */
[-CC-:B------:R-:W-:Y:S01]  /*7220*/  FFMA.FTZ R184, R184, R11.reuse, -R111.reuse ;  /* 0x0000000bb8b87223 */ /* 0x180fe2000001086f */
[--C-:B------:R-:W-:Y:S01]  /*7230*/  FFMA.FTZ R182, R182, R11, -R111.reuse ;  /* 0x0000000bb6b67223 */ /* 0x100fe2000001086f */
[----:B------:R0:W-:Y:S01]  /*7240*/  MUFU.EX2 R93, R138 ;  /* 0x0000008a005d7308 */ /* 0x0001e20000000800 */
        /* <DEDUP_REMOVED lines=9> */
[-CC-:B0-----:R-:W-:Y:S01]  /*72e0*/  FFMA.FTZ R138, R92, R11.reuse, -R111.reuse ;  /* 0x0000000b5c8a7223 */ /* 0x181fe2000001086f */
        /* <DEDUP_REMOVED lines=8> */
[-CC-:B------:R-:W-:Y:S01]  /*7370*/  FFMA.FTZ R112, R112, R11.reuse, -R111.reuse ;  /* 0x0000000b70707223 */ /* 0x180fe2000001086f */
[-CC-:B------:R-:W-:Y:S01]  /*7380*/  FFMA.FTZ R105, R106, R11.reuse, -R111.reuse ;  /* 0x0000000b6a697223 */ /* 0x180fe2000001086f */
[--C-:B------:R-:W-:Y:S01]  /*7390*/  FFMA.FTZ R108, R108, R11, -R111.reuse ;  /* 0x0000000b6c6c7223 */ /* 0x100fe2000001086f */
[----:B------:R-:W-:Y:S01]  /*73a0*/  FMNMX.FTZ R95, R94, R95, !PT ;  /* 0x0000005f5e5f7209 */ /* 0x000fe20007810000 */
[----:B------:R-:W-:Y:S01]  /*73b0*/  FFMA.FTZ R96, R96, R11, -R111 ;  /* 0x0000000b60607223 */ /* 0x000fe2000001086f */
[----:B------:R-:W0:Y:S02]  /*73c0*/  MUFU.EX2 R182, R182 ;  /* 0x000000b600b67308 */ /* 0x000e240000000800 */
[----:B------:R-:W-:-:S04]  /*73d0*/  FMNMX.FTZ R95, R88, R95, !PT ;  /* 0x0000005f585f7209 */ /* 0x000fc80007810000 */
[----:B------:R-:W-:Y:S02]  /*73e0*/  FMNMX.FTZ R95, R98, R95, !PT ;  /* 0x0000005f625f7209 */ /* 0x000fe40007810000 */
[----:B------:R-:W-:Y:S02]  /*73f0*/  MUFU.EX2 R91, R178 ;  /* 0x000000b2005b7308 */ /* 0x000fe40000000800 */
[----:B------:R-:W-:-:S04]  /*7400*/  FMNMX.FTZ R97, R20, R95, !PT ;  /* 0x0000005f14617209 */ /* 0x000fc80007810000 */
[----:B------:R-:W-:Y:S02]  /*7410*/  FMNMX.FTZ R97, R100, R97, !PT ;  /* 0x0000006164617209 */ /* 0x000fe40007810000 */
[----:B------:R-:W-:Y:S02]  /*7420*/  MUFU.EX2 R176, R176 ;  /* 0x000000b000b07308 */ /* 0x000fe40000000800 */
[----:B------:R-:W-:-:S04]  /*7430*/  FMNMX.FTZ R97, R140, R97, !PT ;  /* 0x000000618c617209 */ /* 0x000fc80007810000 */
[----:B------:R-:W-:Y:S02]  /*7440*/  FMNMX.FTZ R97, R142, R97, !PT ;  /* 0x000000618e617209 */ /* 0x000fe40007810000 */
[----:B------:R0:W-:Y:S02]  /*7450*/  MUFU.EX2 R95, R158 ;  /* 0x0000009e005f7308 */ /* 0x0001e40000000800 */
[----:B------:R-:W-:-:S04]  /*7460*/  FMNMX.FTZ R97, R144, R97, !PT ;  /* 0x0000006190617209 */ /* 0x000fc80007810000 */
[----:B------:R-:W-:Y:S02]  /*7470*/  FMNMX.FTZ R97, R146, R97, !PT ;  /* 0x0000006192617209 */ /* 0x000fe40007810000 */
[----:B------:R1:W-:Y:S01]  /*7480*/  MUFU.EX2 R178, R156 ;  /* 0x0000009c00b27308 */ /* 0x0003e20000000800 */
[----:B0-----:R-:W-:Y:S02]  /*7490*/  F2FP.BF16.F32.PACK_AB R158, R182, R21 ;  /* 0x00000015b69e723e */ /* 0x001fe400000010ff */
[----:B------:R-:W-:-:S04]  /*74a0*/  FMNMX.FTZ R97, R150, R97, !PT ;  /* 0x0000006196617209 */ /* 0x000fc80007810000 */
[----:B------:R-:W-:Y:S01]  /*74b0*/  FMNMX.FTZ R97, R152, R97, !PT ;  /* 0x0000006198617209 */ /* 0x000fe20007810000 */
[----:B------:R-:W-:Y:S01]  /*74c0*/  MUFU.EX2 R148, R148 ;  /* 0x0000009400947308 */ /* 0x000fe20000000800 */
[----:B-1----:R-:W-:Y:S02]  /*74d0*/  F2FP.BF16.F32.PACK_AB R156, R180, R15 ;  /* 0x0000000fb49c723e */ /* 0x002fe400000010ff */
[----:B------:R-:W-:-:S04]  /*74e0*/  FMNMX.FTZ R97, R154, R97, !PT ;  /* 0x000000619a617209 */ /* 0x000fc80007810000 */
[----:B------:R-:W-:Y:S01]  /*74f0*/  FMNMX.FTZ R97, R102, R97, !PT ;  /* 0x0000006166617209 */ /* 0x000fe20007810000 */
[----:B------:R-:W-:Y:S03]  /*7500*/  MUFU.EX2 R89, R89 ;  /* 0x0000005900597308 */ /* 0x000fe60000000800 */
[----:B------:R-:W-:Y:S01]  /*7510*/  FMNMX.FTZ R0, R126, R97, !PT ;  /* 0x000000617e007209 */ /* 0x000fe20007810000 */
[-CC-:B------:R-:W-:Y:S01]  /*7520*/  FFMA.FTZ R97, R116, R11.reuse, -R111.reuse ;  /* 0x0000000b74617223 */ /* 0x180fe2000001086f */
[----:B------:R-:W-:-:S03]  /*7530*/  FFMA.FTZ R116, R124, R11, -R111 ;  /* 0x0000000b7c747223 */ /* 0x000fc6000001086f */
[----:B------:R-:W0:Y:S01]  /*7540*/  SHFL.BFLY PT, R103, R0, 0x2, 0x1f ;  /* 0x0c401f0000677f89 */ /* 0x000e2200000e0000 */
[----:B------:R-:W-:Y:S08]  /*7550*/  MUFU.EX2 R120, R120 ;  /* 0x0000007800787308 */ /* 0x000ff00000000800 */
[----:B------:R-:W-:Y:S08]  /*7560*/  MUFU.EX2 R97, R97 ;  /* 0x0000006100617308 */ /* 0x000ff00000000800 */
[----:B------:R-:W-:Y:S01]  /*7570*/  MUFU.EX2 R116, R116 ;  /* 0x0000007400747308 */ /* 0x000fe20000000800 */
[----:B0-----:R-:W-:-:S07]  /*7580*/  FMNMX.FTZ R107, R0, R103, !PT ;  /* 0x00000067006b7209 */ /* 0x001fce0007810000 */
[----:B------:R-:W-:Y:S01]  /*7590*/  MUFU.EX2 R99, R99 ;  /* 0x0000006300637308 */ /* 0x000fe20000000800 */
[-CC-:B------:R-:W-:Y:S01]  /*75a0*/  FFMA.FTZ R103, R110, R11.reuse, -R111.reuse ;  /* 0x0000000b6e677223 */ /* 0x180fe2000001086f */
[----:B------:R-:W0:Y:S06]  /*75b0*/  SHFL.BFLY PT, R0, R107, 0x1, 0x1f ;  /* 0x0c201f006b007f89 */ /* 0x000e2c00000e0000 */
        /* <DEDUP_REMOVED lines=40> */
[-CC-:B------:R-:W-:Y:S01]  /*7840*/  FFMA.FTZ R150, R150, R11.reuse, -R109.reuse ;  /* 0x0000000b96967223 */ /* 0x180fe2000001086d */
[----:B------:R-:W-:Y:S01]  /*7850*/  FFMA.FTZ R102, R102, R11, -R109 ;  /* 0x0000000b66667223 */ /* 0x000fe2000001086d */
[----:B------:R-:W-:Y:S01]  /*7860*/  ISETP.GT.AND P1, PT, R10, R13, PT ;  /* 0x0000000d0a00720c */ /* 0x000fe20003f24270 */
[----:B------:R-:W-:Y:S01]  /*7870*/  FADD.FTZ R6, R182, R7 ;  /* 0x00000007b6067221 */ /* 0x000fe20000010000 */
[----:B------:R-:W-:-:S02]  /*7880*/  VIADD R10, R10, 0xffffffff ;  /* 0xffffffff0a0a7836 */ /* 0x000fc40000000000 */
[----:B------:R-:W2:Y:S01]  /*7890*/  MUFU.EX2 R159, R159 ;  /* 0x0000009f009f7308 */ /* 0x000ea20000000800 */
[----:B-1----:R-:W-:Y:S01]  /*78a0*/  FFMA.FTZ R3, R2, R3, R157 ;  /* 0x0000000302037223 */ /* 0x002fe2000001009d */
[----:B------:R-:W-:-:S04]  /*78b0*/  FADD.FTZ R7, R91, R6 ;  /* 0x000000065b077221 */ /* 0x000fc80000010000 */
[----:B------:R-:W-:Y:S02]  /*78c0*/  FADD.FTZ R94, R176, R7 ;  /* 0x00000007b05e7221 */ /* 0x000fe40000010000 */
[----:B------:R-:W1:Y:S01]  /*78d0*/  MUFU.EX2 R12, R12 ;  /* 0x0000000c000c7308 */ /* 0x000e620000000800 */
[C---:B0-----:R-:W-:Y:S01]  /*78e0*/  FADD.FTZ R6, R8.reuse, R3 ;  /* 0x0000000308067221 */ /* 0x041fe20000010000 */
[----:B------:R-:W-:Y:S01]  /*78f0*/  FADD.FTZ R7, R95, R94 ;  /* 0x0000005e5f077221 */ /* 0x000fe20000010000 */
[----:B------:R-:W-:Y:S01]  /*7900*/  IMAD.U32 R94, RZ, RZ, UR14 ;  /* 0x0000000eff5e7e24 */ /* 0x000fe2000f8e00ff */
[----:B------:R-:W-:Y:S01]  /*7910*/  F2FP.BF16.F32.PACK_AB R157, R8, R157 ;  /* 0x0000009d089d723e */ /* 0x000fe200000010ff */
[----:B------:R-:W-:Y:S02]  /*7920*/  IMAD.MOV.U32 R8, RZ, RZ, R174 ;  /* 0x000000ffff087224 */ /* 0x000fe400078e00ae */
[----:B------:R-:W-:Y:S01]  /*7930*/  FADD.FTZ R7, R178, R7 ;  /* 0x00000007b2077221 */ /* 0x000fe20000010000 */
[----:B------:R-:W-:Y:S01]  /*7940*/  @!P6 VIADD R94, R94, 0x2a860 ;  /* 0x0002a8605e5ee836 */ /* 0x000fe20000000000 */
[----:B------:R-:W0:Y:S01]  /*7950*/  MUFU.EX2 R153, R153 ;  /* 0x0000009900997308 */ /* 0x000e220000000800 */
[----:B--2---:R-:W-:-:S03]  /*7960*/  FADD.FTZ R3, R159, R6 ;  /* 0x000000069f037221 */ /* 0x004fc60000010000 */
[----:B------:R-:W-:-:S04]  /*7970*/  @!P6 PRMT R94, RZ, 0x654, R94 ;  /* 0x00000654ff5ee816 */ /* 0x000fc8000000005e */
[----:B------:R-:W2:Y:S01]  /*7980*/  MUFU.EX2 R14, R14 ;  /* 0x0000000e000e7308 */ /* 0x000ea20000000800 */
[C---:B-1----:R-:W-:Y:S01]  /*7990*/  FADD.FTZ R6, R12.reuse, R3 ;  /* 0x000000030c067221 */ /* 0x042fe20000010000 */
[----:B------:R1:W-:Y:S01]  /*79a0*/  @!P6 SYNCS.ARRIVE.TRANS64.RED.A1T0 RZ, [R94+URZ], RZ ;  /* 0x000000ff5effe9a7 */ /* 0x0003e2000810043f */
[----:B------:R-:W-:-:S05]  /*79b0*/  F2FP.BF16.F32.PACK_AB R159, R12, R159 ;  /* 0x0000009f0c9f723e */ /* 0x000fca00000010ff */
[----:B------:R-:W3:Y:S01]  /*79c0*/  MUFU.EX2 R155, R155 ;  /* 0x0000009b009b7308 */ /* 0x000ee20000000800 */
[----:B0-----:R-:W-:-:S07]  /*79d0*/  FADD.FTZ R3, R153, R6 ;  /* 0x0000000699037221 */ /* 0x001fce0000010000 */
[----:B------:R-:W0:Y:S01]  /*79e0*/  MUFU.EX2 R104, R104 ;  /* 0x0000006800687308 */ /* 0x000e220000000800 */
[C---:B--2---:R-:W-:Y:S01]  /*79f0*/  FADD.FTZ R6, R14.reuse, R3 ;  /* 0x000000030e067221 */ /* 0x044fe20000010000 */
[----:B------:R-:W-:-:S06]  /*7a00*/  F2FP.BF16.F32.PACK_AB R153, R14, R153 ;  /* 0x000000990e99723e */ /* 0x000fcc00000010ff */
[----:B------:R-:W2:Y:S01]  /*7a10*/  MUFU.EX2 R149, R149 ;  /* 0x0000009500957308 */ /* 0x000ea20000000800 */
[----:B---3--:R-:W-:-:S07]  /*7a20*/  FADD.FTZ R3, R155, R6 ;  /* 0x000000069b037221 */ /* 0x008fce0000010000 */
[----:B------:R3:W-:Y:S01]  /*7a30*/  MUFU.EX2 R145, R20 ;  /* 0x0000001400917308 */ /* 0x0007e20000000800 */
[C---:B0-----:R-:W-:Y:S01]  /*7a40*/  FADD.FTZ R6, R104.reuse, R3 ;  /* 0x0000000368067221 */ /* 0x041fe20000010000 */
[----:B------:R-:W-:-:S06]  /*7a50*/  F2FP.BF16.F32.PACK_AB R155, R104, R155 ;  /* 0x0000009b689b723e */ /* 0x000fcc00000010ff */
[----:B------:R-:W0:Y:S01]  /*7a60*/  MUFU.EX2 R90, R90 ;  /* 0x0000005a005a7308 */ /* 0x000e220000000800 */
[----:B---3--:R-:W-:Y:S01]  /*7a70*/  FADD.FTZ R20, R148, R7 ;  /* 0x0000000794147221 */ /* 0x008fe20000010000 */
[----:B------:R-:W-:-:S03]  /*7a80*/  F2FP.BF16.F32.PACK_AB R148, R93, R148 ;  /* 0x000000945d94723e */ /* 0x000fc600000010ff */
[----:B------:R-:W-:-:S03]  /*7a90*/  FADD.FTZ R20, R93, R20 ;  /* 0x000000145d147221 */ /* 0x000fc60000010000 */
[----:B------:R-:W3:Y:S01]  /*7aa0*/  MUFU.EX2 R151, R151 ;  /* 0x0000009700977308 */ /* 0x000ee20000000800 */
[----:B------:R-:W-:-:S04]  /*7ab0*/  FADD.FTZ R7, R89, R20 ;  /* 0x0000001459077221 */ /* 0x000fc80000010000 */
[----:B------:R-:W-:Y:S01]  /*7ac0*/  FADD.FTZ R20, R120, R7 ;  /* 0x0000000778147221 */ /* 0x000fe20000010000 */
[----:B--2---:R-:W-:Y:S02]  /*7ad0*/  FADD.FTZ R7, R149, R6 ;  /* 0x0000000695077221 */ /* 0x004fe40000010000 */
[----:B------:R-:W2:Y:S01]  /*7ae0*/  MUFU.EX2 R88, R88 ;  /* 0x0000005800587308 */ /* 0x000ea20000000800 */
[----:B------:R-:W-:Y:S01]  /*7af0*/  FADD.FTZ R3, R97, R20 ;  /* 0x0000001461037221 */ /* 0x000fe20000010000 */
[C---:B0-----:R-:W-:Y:S01]  /*7b00*/  FADD.FTZ R20, R90.reuse, R7 ;  /* 0x000000075a147221 */ /* 0x041fe20000010000 */
[----:B------:R-:W-:Y:S02]  /*7b10*/  F2FP.BF16.F32.PACK_AB R149, R90, R149 ;  /* 0x000000955a95723e */ /* 0x000fe400000010ff */
[----:B------:R-:W-:Y:S01]  /*7b20*/  FADD.FTZ R6, R116, R3 ;  /* 0x0000000374067221 */ /* 0x000fe20000010000 */
[--C-:B------:R-:W-:Y:S01]  /*7b30*/  FFMA.FTZ R3, R152, R11, -R109.reuse ;  /* 0x0000000b98037223 */ /* 0x100fe2000001086d */
[----:B------:R-:W-:Y:S01]  /*7b40*/  F2FP.BF16.F32.PACK_AB R152, R176, R91 ;  /* 0x0000005bb098723e */ /* 0x000fe200000010ff */
[----:B------:R-:W0:Y:S01]  /*7b50*/  MUFU.EX2 R98, R98 ;  /* 0x0000006200627308 */ /* 0x000e220000000800 */
[----:B---3--:R-:W-:Y:S01]  /*7b60*/  FADD.FTZ R7, R151, R20 ;  /* 0x0000001497077221 */ /* 0x008fe20000010000 */
[----:B------:R-:W-:Y:S01]  /*7b70*/  FADD.FTZ R111, R99, R6 ;  /* 0x00000006636f7221 */ /* 0x000fe20000010000 */
[-CC-:B------:R-:W-:Y:S01]  /*7b80*/  FFMA.FTZ R6, R154, R11.reuse, -R109.reuse ;  /* 0x0000000b9a067223 */ /* 0x180fe2000001086d */
[----:B------:R-:W-:Y:S01]  /*7b90*/  FFMA.FTZ R109, R126, R11, -R109 ;  /* 0x0000000b7e6d7223 */ /* 0x000fe2000001086d */
[----:B------:R-:W-:Y:S01]  /*7ba0*/  F2FP.BF16.F32.PACK_AB R154, R178, R95 ;  /* 0x0000005fb29a723e */ /* 0x000fe200000010ff */
[----:B------:R-:W-:-:S02]  /*7bb0*/  FADD.FTZ R20, R118, R111 ;  /* 0x0000006f76147221 */ /* 0x000fc40000010000 */
[----:B------:R-:W3:Y:S01]  /*7bc0*/  MUFU.EX2 R100, R100 ;  /* 0x0000006400647308 */ /* 0x000ee20000000800 */
[C---:B--2---:R-:W-:Y:S01]  /*7bd0*/  FADD.FTZ R7, R88.reuse, R7 ;  /* 0x0000000758077221 */ /* 0x044fe20000010000 */
[----:B------:R-:W-:Y:S01]  /*7be0*/  FADD.FTZ R111, R101, R20 ;  /* 0x00000014656f7221 */ /* 0x000fe20000010000 */
[----:B------:R-:W-:-:S03]  /*7bf0*/  F2FP.BF16.F32.PACK_AB R151, R88, R151 ;  /* 0x000000975897723e */ /* 0x000fc600000010ff */
[----:B------:R-:W-:Y:S02]  /*7c00*/  FADD.FTZ R20, R112, R111 ;  /* 0x0000006f70147221 */ /* 0x000fe40000010000 */
[----:B------:R2:W4:Y:S01]  /*7c10*/  MUFU.EX2 R147, R140 ;  /* 0x0000008c00937308 */ /* 0x0005220000000800 */
[----:B0-----:R-:W-:Y:S01]  /*7c20*/  FADD.FTZ R7, R98, R7 ;  /* 0x0000000762077221 */ /* 0x001fe20000010000 */
[----:B------:R-:W-:-:S03]  /*7c30*/  FADD.FTZ R15, R103, R20 ;  /* 0x00000014670f7221 */ /* 0x000fc60000010000 */
[C---:B------:R-:W-:Y:S01]  /*7c40*/  FADD.FTZ R7, R145.reuse, R7 ;  /* 0x0000000791077221 */ /* 0x040fe20000010000 */
[----:B------:R-:W-:Y:S02]  /*7c50*/  F2FP.BF16.F32.PACK_AB R145, R145, R98 ;  /* 0x000000629191723e */ /* 0x000fe400000010ff */
[----:B------:R-:W0:Y:S01]  /*7c60*/  MUFU.EX2 R106, R142 ;  /* 0x0000008e006a7308 */ /* 0x000e220000000800 */
[----:B---3--:R-:W-:Y:S01]  /*7c70*/  FADD.FTZ R7, R100, R7 ;  /* 0x0000000764077221 */ /* 0x008fe20000010000 */
[----:B--2---:R-:W-:-:S06]  /*7c80*/  F2FP.BF16.F32.PACK_AB R140, R112, R101 ;  /* 0x00000065708c723e */ /* 0x004fcc00000010ff */
[----:B------:R2:W3:Y:S01]  /*7c90*/  MUFU.EX2 R141, R144 ;  /* 0x00000090008d7308 */ /* 0x0004e20000000800 */
[C---:B----4-:R-:W-:Y:S01]  /*7ca0*/  FADD.FTZ R7, R147.reuse, R7 ;  /* 0x0000000793077221 */ /* 0x050fe20000010000 */
[----:B------:R-:W-:-:S06]  /*7cb0*/  F2FP.BF16.F32.PACK_AB R147, R147, R100 ;  /* 0x000000649393723e */ /* 0x000fcc00000010ff */
[----:B-1----:R1:W4:Y:S01]  /*7cc0*/  MUFU.EX2 R94, R146 ;  /* 0x00000092005e7308 */ /* 0x0023220000000800 */
[----:B0-----:R-:W-:Y:S01]  /*7cd0*/  FADD.FTZ R7, R106, R7 ;  /* 0x000000076a077221 */ /* 0x001fe20000010000 */
[----:B--2---:R-:W-:-:S06]  /*7ce0*/  F2FP.BF16.F32.PACK_AB R144, R116, R97 ;  /* 0x000000617490723e */ /* 0x004fcc00000010ff */
[----:B------:R0:W2:Y:S01]  /*7cf0*/  MUFU.EX2 R143, R150 ;  /* 0x00000096008f7308 */ /* 0x0000a20000000800 */
[C---:B---3--:R-:W-:Y:S01]  /*7d00*/  FADD.FTZ R7, R141.reuse, R7 ;  /* 0x000000078d077221 */ /* 0x048fe20000010000 */
[----:B-1----:R-:W-:Y:S02]  /*7d10*/  F2FP.BF16.F32.PACK_AB R146, R118, R99 ;  /* 0x000000637692723e */ /* 0x002fe400000010ff */
[----:B------:R-:W-:-:S04]  /*7d20*/  F2FP.BF16.F32.PACK_AB R141, R141, R106 ;  /* 0x0000006a8d8d723e */ /* 0x000fc800000010ff */
[----:B------:R-:W1:Y:S01]  /*7d30*/  MUFU.EX2 R108, R108 ;  /* 0x0000006c006c7308 */ /* 0x000e620000000800 */
[----:B----4-:R-:W-:Y:S01]  /*7d40*/  FADD.FTZ R7, R94, R7 ;  /* 0x000000075e077221 */ /* 0x010fe20000010000 */
[----:B0-----:R-:W-:-:S06]  /*7d50*/  F2FP.BF16.F32.PACK_AB R150, R120, R89 ;  /* 0x000000597896723e */ /* 0x001fcc00000010ff */
        /* <DEDUP_REMOVED lines=19> */
[----:B-1----:R-:W-:Y:S01]  /*7e90*/  FADD.FTZ R20, R138, R15 ;  /* 0x0000000f8a147221 */ /* 0x002fe20000010000 */
[C---:B0-----:R-:W-:Y:S01]  /*7ea0*/  FADD.FTZ R3, R109.reuse, R7 ;  /* 0x000000076d037221 */ /* 0x041fe20000010000 */
[----:B------:R-:W-:Y:S01]  /*7eb0*/  F2FP.BF16.F32.PACK_AB R139, R109, R102 ;  /* 0x000000666d8b723e */ /* 0x000fe200000010ff */
[----:B------:R-:W-:Y:S02]  /*7ec0*/  IMAD.MOV.U32 R7, RZ, RZ, R92 ;  /* 0x000000ffff077224 */ /* 0x000fe400078e005c */
[C---:B--2---:R-:W-:Y:S01]  /*7ed0*/  FADD.FTZ R6, R107.reuse, R20 ;  /* 0x000000146b067221 */ /* 0x044fe20000010000 */
[----:B------:R-:W-:Y:S01]  /*7ee0*/  F2FP.BF16.F32.PACK_AB R138, R107, R138 ;  /* 0x0000008a6b8a723e */ /* 0x000fe200000010ff */
[----:B------:R-:W-:Y:S06]  /*7ef0*/  @P1 BRA `(.L_x_1387) ;  /* 0xffffffcc00301947 */ /* 0x000fec000383ffff */
[----:B------:R-:W-:Y:S01]  /*7f00*/  IMAD.MOV.U32 R7, RZ, RZ, R92 ;  /* 0x000000ffff077224 */ /* 0x000fe200078e005c */
[----:B------:R-:W-:Y:S01]  /*7f10*/  UMOV UR37, UR5 ;  /* 0x0000000500257c82 */ /* 0x000fe20008000000 */
[----:B------:R-:W-:Y:S01]  /*7f20*/  IMAD.MOV.U32 R8, RZ, RZ, R174 ;  /* 0x000000ffff087224 */ /* 0x000fe200078e00ae */
[----:B------:R-:W-:-:S06]  /*7f30*/  UMOV UR36, UR39 ;  /* 0x0000002700247c82 */ /* 0x000fcc0008000000 */
.L_x_1370:
        /* <DEDUP_REMOVED lines=23> */
.L_x_1389:
[----:B------:R-:W-:-:S13]  /*80b0*/  ISETP.NE.AND P1, PT, R9, 0x1, PT ;  /* 0x000000010900780c */ /* 0x000fda0003f25270 */
[----:B------:R-:W0:Y:S02]  /*80c0*/  @P1 LDC.64 R14, c[0x0][0x9e8] ;  /* 0x00027a00ff0e1b82 */ /* 0x000e240000000a00 */
[----:B0-----:R-:W-:-:S05]  /*80d0*/  @P1 IMAD.HI.U32 R14, R12, R14, RZ ;  /* 0x0000000e0c0e1227 */ /* 0x001fca00078e00ff */
[----:B------:R-:W-:-:S07]  /*80e0*/  @P1 SHF.R.U32.HI R12, RZ, R15, R14 ;  /* 0x0000000fff0c1219 */ /* 0x000fce000001160e */
.L_x_1390:
[----:B------:R-:W-:-:S05]  /*80f0*/  IMAD R12, R12, R9, RZ ;  /* 0x000000090c0c7224 */ /* 0x000fca00078e02ff */
[----:B------:R-:W-:-:S07]  /*8100*/  VIMNMX R13, R13, R12, !PT ;  /* 0x0000000c0d0d7248 */ /* 0x000fce0007fe0100 */
.L_x_1388:
        /* <DEDUP_REMOVED lines=12> */
.L_x_1400:
[----:B------:R-:W-:-:S04]  /*81d0*/  UIADD3 UR37, UR4, 0x1, URZ ;  /* 0x0000000104257890 */ /* 0x000fc8000fffe03f */
[----:B------:R-:W-:-:S04]  /*81e0*/  UISETP.NE.AND UP0, UPT, UR37, 0x2, UPT ;  /* 0x000000022500788c */ /* 0x000fc8000bf05270 */
[----:B------:R-:W-:Y:S02]  /*81f0*/  USEL UR36, URZ, 0x1, UP0 ;  /* 0x000000013f247887 */ /* 0x000fe40008000000 */
[----:B------:R-:W-:Y:S02]  /*8200*/  USEL UR37, UR37, URZ, UP0 ;  /* 0x0000003f25257287 */ /* 0x000fe40008000000 */
[----:B------:R-:W-:Y:S01]  /*8210*/  ULOP3.LUT UR36, UR7, UR36, URZ, 0x3c, !UPT ;  /* 0x0000002407247292 */ /* 0x000fe2000f8e3c3f */
[----:B------:R-:W-:Y:S11]  /*8220*/  @!P0 BRA `(.L_x_1392) ;  /* 0x0000000000048947 */ /* 0x000ff60003800000 */
[----:B------:R-:W-:Y:S01]  /*8230*/  BPT.TRAP 0x1 ;  /* 0x000000040000795c */ /* 0x000fe20000300000 */
.L_x_1392:
[----:B------:R-:W-:Y:S01]  /*8240*/  ULEA UR6, UR37, UR38, 0x3 ;  /* 0x0000002625067291 */ /* 0x000fe2000f8e183f */
[----:B------:R-:W-:-:S05]  /*8250*/  IMAD.U32 R7, RZ, RZ, UR36 ;  /* 0x00000024ff077e24 */ /* 0x000fca000f8e00ff */
[----:B------:R-:W-:-:S04]  /*8260*/  SHF.L.U32 R7, R7, 0x1f, RZ ;  /* 0x0000001f07077819 */ /* 0x000fc800000006ff */
[----:B------:R0:W1:Y:S01]  /*8270*/  SYNCS.PHASECHK.TRANS64.TRYWAIT P1, [UR6+0x2a830], R7 ;  /* 0x02a83007ff0075a7 */ /* 0x0000620008020146 */
[----:B------:R-:W-:Y:S05]  /*8280*/  @!P0 BRA `(.L_x_1393) ;  /* 0x0000000000048947 */ /* 0x000fea0003800000 */
[----:B------:R-:W-:Y:S01]  /*8290*/  BPT.TRAP 0x1 ;  /* 0x000000040000795c */ /* 0x000fe20000300000 */
.L_x_1393:
[----:B-1----:R-:W-:Y:S05]  /*82a0*/  @P1 BRA `(.L_x_1394) ;  /* 0x0000000000081947 */ /* 0x002fea0003800000 */
[----:B------:R-:W1:Y:S02]  /*82b0*/  SYNCS.PHASECHK.TRANS64.TRYWAIT P1, [UR6+0x2a830], R7 ;  /* 0x02a83007ff0075a7 */ /* 0x000e640008020146 */
[----:B-1----:R-:W-:Y:S05]  /*82c0*/  @!P1 BRA `(.L_x_1395) ;  /* 0x000000ec006c9947 */ /* 0x002fea0003800000 */
.L_x_1394:
        /* <DEDUP_REMOVED lines=135> */
.L_x_1396:
[----:B------:R-:W-:Y:S01]  /*8b40*/  ULEA UR10, UR4, UR38, 0x3 ;  /* 0x00000026040a7291 */ /* 0x000fe2000f8e183f */
[----:B------:R-:W-:-:S05]  /*8b50*/  IMAD.U32 R0, RZ, RZ, UR7 ;  /* 0x00000007ff007e24 */ /* 0x000fca000f8e00ff */
[----:B------:R-:W-:-:S04]  /*8b60*/  SHF.L.U32 R0, R0, 0x1f, RZ ;  /* 0x0000001f00007819 */ /* 0x000fc800000006ff */
[----:B------:R2:W3:Y:S01]  /*8b70*/  SYNCS.PHASECHK.TRANS64.TRYWAIT P1, [UR10+0x2a850], R0 ;  /* 0x02a85000ff0075a7 */ /* 0x0004e2000802014a */
[----:B------:R-:W-:Y:S05]  /*8b80*/  @!P0 BRA `(.L_x_1397) ;  /* 0x0000000000048947 */ /* 0x000fea0003800000 */
[----:B------:R-:W-:Y:S01]  /*8b90*/  BPT.TRAP 0x1 ;  /* 0x000000040000795c */ /* 0x000fe20000300000 */
.L_x_1397:
[----:B---3--:R-:W-:Y:S05]  /*8ba0*/  @P1 BRA `(.L_x_1398) ;  /* 0x0000000000081947 */ /* 0x008fea0003800000 */
[----:B------:R-:W3:Y:S02]  /*8bb0*/  SYNCS.PHASECHK.TRANS64.TRYWAIT P1, [UR10+0x2a850], R0 ;  /* 0x02a85000ff0075a7 */ /* 0x000ee4000802014a */
[----:B---3--:R-:W-:Y:S05]  /*8bc0*/  @!P1 BRA `(.L_x_1399) ;  /* 0x000000e400449947 */ /* 0x008fea0003800000 */
.L_x_1398:
        /* <DEDUP_REMOVED lines=182> */
[--C-:B------:R-:W-:Y:S01]  /*9730*/  FFMA.FTZ R107, R128, R11, -R111.reuse ;  /* 0x0000000b806b7223 */ /* 0x100fe2000001086f */
[----:B------:R-:W-:Y:S01]  /*9740*/  FMNMX.FTZ R7, R104, R7, !PT ;  /* 0x0000000768077209 */ /* 0x000fe20007810000 */
[----:B------:R-:W-:Y:S01]  /*9750*/  HGMMA.64x128x16.F32.BF16 R24, R144, gdesc[UR4].tnspB, R24, gsb0 ;  /* 0x41e0000490187df0 */ /* 0x000fe20008001818 */
[----:B------:R-:W-:Y:S01]  /*9760*/  UIADD3 UR6, UR4, 0x200, URZ ;  /* 0x0000020004067890 */ /* 0x000fe2000fffe03f */
[----:B------:R-:W0:Y:S01]  /*9770*/  MUFU.TANH R148, R148 ;  /* 0x0000009400947308 */ /* 0x000e220000002400 */
[----:B------:R-:W-:Y:S01]  /*9780*/  UMOV UR7, 0x40000040 ;  /* 0x4000004000077882 */ /* 0x000fe20000000000 */
[----:B------:R-:W-:Y:S01]  /*9790*/  FMNMX.FTZ R7, R194, R7, !PT ;  /* 0x00000007c2077209 */ /* 0x000fe20007810000 */
[----:B------:R-:W-:Y:S01]  /*97a0*/  UIADD3 UR4, UR4, 0x280, URZ ;  /* 0x0000028004047890 */ /* 0x000fe2000fffe03f */
[-CC-:B------:R-:W-:Y:S01]  /*97b0*/  FFMA.FTZ R120, R190, R11.reuse, -R111.reuse ;  /* 0x0000000bbe787223 */ /* 0x180fe2000001086f */
[----:B------:R-:W-:Y:S01]  /*97c0*/  FFMA.FTZ R109, R132, R11, -R111 ;  /* 0x0000000b846d7223 */ /* 0x000fe2000001086f */
[----:B------:R-:W-:-:S02]  /*97d0*/  FMNMX.FTZ R7, R114, R7, !PT ;  /* 0x0000000772077209 */ /* 0x000fc40007810000 */
[----:B------:R-:W1:Y:S02]  /*97e0*/  MUFU.TANH R150, R150 ;  /* 0x0000009600967308 */ /* 0x000e640000002400 */
[----:B------:R-:W-:-:S04]  /*97f0*/  FMNMX.FTZ R7, R196, R7, !PT ;  /* 0x00000007c4077209 */ /* 0x000fc80007810000 */
[----:B------:R-:W-:Y:S02]  /*9800*/  FMNMX.FTZ R7, R118, R7, !PT ;  /* 0x0000000776077209 */ /* 0x000fe40007810000 */
[----:B------:R-:W-:Y:S02]  /*9810*/  MUFU.EX2 R89, R89 ;  /* 0x0000005900597308 */ /* 0x000fe40000000800 */
[----:B------:R-:W-:-:S04]  /*9820*/  FMNMX.FTZ R7, R198, R7, !PT ;  /* 0x00000007c6077209 */ /* 0x000fc80007810000 */
[----:B------:R-:W-:Y:S02]  /*9830*/  FMNMX.FTZ R7, R122, R7, !PT ;  /* 0x000000077a077209 */ /* 0x000fe40007810000 */
[----:B------:R-:W2:Y:S02]  /*9840*/  MUFU.EX2 R176, R176 ;  /* 0x000000b000b07308 */ /* 0x000ea40000000800 */
[----:B0-----:R-:W-:-:S04]  /*9850*/  FMNMX.FTZ R7, R148, R7, !PT ;  /* 0x0000000794077209 */ /* 0x001fc80007810000 */
[----:B------:R-:W-:Y:S02]  /*9860*/  FMNMX.FTZ R7, R126, R7, !PT ;  /* 0x000000077e077209 */ /* 0x000fe40007810000 */
[----:B------:R-:W-:Y:S02]  /*9870*/  MUFU.EX2 R91, R91 ;  /* 0x0000005b005b7308 */ /* 0x000fe40000000800 */
[----:B-1----:R-:W-:-:S04]  /*9880*/  FMNMX.FTZ R7, R150, R7, !PT ;  /* 0x0000000796077209 */ /* 0x002fc80007810000 */
[----:B------:R-:W-:Y:S02]  /*9890*/  FMNMX.FTZ R7, R130, R7, !PT ;  /* 0x0000000782077209 */ /* 0x000fe40007810000 */
[----:B------:R-:W-:Y:S01]  /*98a0*/  MUFU.EX2 R93, R93 ;  /* 0x0000005d005d7308 */ /* 0x000fe20000000800 */
[----:B--2---:R-:W-:Y:S02]  /*98b0*/  F2FP.BF16.F32.PACK_AB R158, R176, R89 ;  /* 0x00000059b09e723e */ /* 0x004fe400000010ff */
        /* <DEDUP_REMOVED lines=14> */
[----:B0-----:R-:W-:-:S07]  /*99a0*/  FMNMX.FTZ R7, R2, R7, !PT ;  /* 0x0000000702077209 */ /* 0x001fce0007810000 */
[----:B------:R-:W-:Y:S01]  /*99b0*/  MUFU.EX2 R103, R103 ;  /* 0x0000006700677308 */ /* 0x000fe20000000800 */
[C---:B------:R-:W-:Y:S01]  /*99c0*/  FMUL.FTZ R113, R7.reuse, R11 ;  /* 0x0000000b07717220 */ /* 0x040fe20000410000 */
[----:B------:R-:W-:-:S03]  /*99d0*/  FADD.FTZ R2, -R7, R12 ;  /* 0x0000000c07027221 */ /* 0x000fc60000010100 */
[-CC-:B------:R-:W-:Y:S01]  /*99e0*/  FFMA.FTZ R14, R14, R11.reuse, -R113.reuse ;  /* 0x0000000b0e0e7223 */ /* 0x180fe20000010871 */
[-C--:B------:R-:W-:Y:S01]  /*99f0*/  FMUL.FTZ R2, R2, R11.reuse ;  /* 0x0000000b02027220 */ /* 0x080fe20000410000 */
        /* <DEDUP_REMOVED lines=17> */
[-CC-:B------:R-:W-:Y:S01]  /*9b10*/  FFMA.FTZ R118, R118, R11.reuse, -R113.reuse ;  /* 0x0000000b76767223 */ /* 0x180fe20000010871 */
[----:B------:R-:W0:Y:S01]  /*9b20*/  MUFU.EX2 R20, R20 ;  /* 0x0000001400147308 */ /* 0x000e220000000800 */
[-C--:B------:R-:W-:Y:S01]  /*9b30*/  FFMA.FTZ R198, R198, R11.reuse, -R113 ;  /* 0x0000000bc6c67223 */ /* 0x080fe20000010871 */
[----:B------:R-:W-:Y:S02]  /*9b40*/  WARPGROUP.DEPBAR.LE gsb0, 0x0 ;  /* 0x00008000000079c5 */ /* 0x000fe40000010000 */
[----:B------:R-:W-:Y:S01]  /*9b50*/  WARPGROUP.ARRIVE ;  /* 0x00000000000079c5 */ /* 0x000fe20000000000 */
[-CC-:B------:R-:W-:Y:S01]  /*9b60*/  FFMA.FTZ R144, R156, R11.reuse, -R111.reuse ;  /* 0x0000000b9c907223 */ /* 0x180fe2000001086f */
[----:B------:R-:W-:Y:S01]  /*9b70*/  FFMA.FTZ R146, R182, R11, -R111 ;  /* 0x0000000bb6927223 */ /* 0x000fe2000001086f */
[----:B------:R-:W-:-:S02]  /*9b80*/  @!P1 VIADD R14, R14, 0x2a840 ;  /* 0x0002a8400e0e9836 */ /* 0x000fc40000000000 */
[----:B------:R-:W-:Y:S01]  /*9b90*/  FFMA.FTZ R111, R192, R11, -R111 ;  /* 0x0000000bc06f7223 */ /* 0x000fe2000001086f */
[----:B------:R-:W2:Y:S01]  /*9ba0*/  MUFU.EX2 R88, R88 ;  /* 0x0000005800587308 */ /* 0x000ea20000000800 */
[----:B------:R-:W-:Y:S01]  /*9bb0*/  HGMMA.64x128x16.F32.BF16 R24, R140, gdesc[UR4].tnspB, R24, gsb0 ;  /* 0x41e000048c187df0 */ /* 0x000fe20008001818 */
[----:B------:R-:W-:Y:S01]  /*9bc0*/  UMOV UR6, UR4 ;  /* 0x0000000400067c82 */ /* 0x000fe20008000000 */
[----:B------:R-:W-:Y:S01]  /*9bd0*/  UMOV UR7, 0x40000040 ;  /* 0x4000004000077882 */ /* 0x000fe20000000000 */
[----:B------:R-:W-:Y:S01]  /*9be0*/  @!P1 PRMT R14, RZ, 0x654, R14 ;  /* 0x00000654ff0e9816 */ /* 0x000fe2000000000e */
[----:B-1----:R-:W-:Y:S01]  /*9bf0*/  FFMA.FTZ R3, R2, R3, R157 ;  /* 0x0000000302037223 */ /* 0x002fe2000001009d */
[----:B------:R-:W-:Y:S01]  /*9c00*/  F2FP.BF16.F32.PACK_AB R156, R174, R15 ;  /* 0x0000000fae9c723e */ /* 0x000fe200000010ff */
        /* <DEDUP_REMOVED lines=8> */
[----:B------:R-:W-:Y:S01]  /*9c90*/  FFMA.FTZ R134, R134, R11, -R113 ;  /* 0x0000000b86867223 */ /* 0x000fe20000010871 */
[----:B------:R-:W0:Y:S01]  /*9ca0*/  MUFU.EX2 R90, R90 ;  /* 0x0000005a005a7308 */ /* 0x000e220000000800 */
[----:B-1----:R-:W-:-:S02]  /*9cb0*/  IMAD.U32 R111, RZ, RZ, UR10 ;  /* 0x0000000aff6f7e24 */ /* 0x002fc4000f8e00ff */
[----:B--2---:R-:W-:Y:S01]  /*9cc0*/  FADD.FTZ R3, R88, R3 ;  /* 0x0000000358037221 */ /* 0x004fe20000010000 */
[----:B------:R-:W-:Y:S01]  /*9cd0*/  FFMA.FTZ R113, R202, R11, -R113 ;  /* 0x0000000bca717223 */ /* 0x000fe20000010871 */
[----:B------:R-:W-:Y:S01]  /*9ce0*/  UMOV UR4, UR37 ;  /* 0x0000002500047c82 */ /* 0x000fe20008000000 */
[----:B------:R-:W-:Y:S02]  /*9cf0*/  F2FP.BF16.F32.PACK_AB R157, R20, R157 ;  /* 0x0000009d149d723e */ /* 0x000fe400000010ff */
[----:B------:R-:W1:Y:S08]  /*9d00*/  MUFU.EX2 R92, R92 ;  /* 0x0000005c005c7308 */ /* 0x000e700000000800 */
        /* <DEDUP_REMOVED lines=34> */
[----:B------:R-:W-:Y:S02]  /*9f30*/  WARPGROUP.DEPBAR.LE gsb0, 0x0 ;  /* 0x00008000000079c5 */ /* 0x000fe40000010000 */
[----:B------:R-:W-:-:S04]  /*9f40*/  WARPGROUP.ARRIVE ;  /* 0x00000000000079c5 */ /* 0x000fc80000000000 */
[----:B------:R-:W1:Y:S01]  /*9f50*/  MUFU.EX2 R112, R112 ;  /* 0x0000007000707308 */ /* 0x000e620000000800 */
[C---:B--2---:R-:W-:Y:S01]  /*9f60*/  FADD.FTZ R3, R147.reuse, R3 ;  /* 0x0000000393037221 */ /* 0x044fe20000010000 */
[----:B------:R-:W-:Y:S01]  /*9f70*/  F2FP.BF16.F32.PACK_AB R147, R147, R118 ;  /* 0x000000769393723e */ /* 0x000fe200000010ff */
[----:B------:R-:W-:Y:S01]  /*9f80*/  HGMMA.64x128x16.F32.BF16 R24, R136, gdesc[UR4].tnspB, R24, gsb0 ;  /* 0x41e0000488187df0 */ /* 0x000fe20008001818 */
[----:B------:R-:W-:Y:S01]  /*9f90*/  UMOV UR7, UR36 ;  /* 0x0000002400077c82 */ /* 0x000fe20008000000 */
[----:B0-----:R-:W-:-:S03]  /*9fa0*/  FADD.FTZ R3, R122, R3 ;  /* 0x000000037a037221 */ /* 0x001fc60000010000 */
[----:B------:R0:W2:Y:S08]  /*9fb0*/  MUFU.EX2 R141, R148 ;  /* 0x00000094008d7308 */ /* 0x0000b00000000800 */
[----:B------:R-:W-:Y:S01]  /*9fc0*/  MUFU.EX2 R105, R105 ;  /* 0x0000006900697308 */ /* 0x000fe20000000800 */
[----:B0-----:R-:W-:Y:S02]  /*9fd0*/  F2FP.BF16.F32.PACK_AB R148, R178, R95 ;  /* 0x0000005fb294723e */ /* 0x001fe400000010ff */
[----:B-1----:R-:W-:-:S05]  /*9fe0*/  F2FP.BF16.F32.PACK_AB R140, R112, R103 ;  /* 0x00000067708c723e */ /* 0x002fca00000010ff */
[----:B------:R-:W0:Y:S01]  /*9ff0*/  MUFU.EX2 R126, R126 ;  /* 0x0000007e007e7308 */ /* 0x000e220000000800 */
[C---:B--2---:R-:W-:Y:S01]  /*a000*/  FADD.FTZ R3, R141.reuse, R3 ;  /* 0x000000038d037221 */ /* 0x044fe20000010000 */
[----:B------:R-:W-:-:S06]  /*a010*/  F2FP.BF16.F32.PACK_AB R141, R141, R122 ;  /* 0x0000007a8d8d723e */ /* 0x000fcc00000010ff */
[----:B------:R-:W1:Y:S08]  /*a020*/  MUFU.EX2 R116, R116 ;  /* 0x0000007400747308 */ /* 0x000e700000000800 */
        /* <DEDUP_REMOVED lines=9> */
[----:B------:R-:W1:Y:S01]  /*a0c0*/  MUFU.EX2 R109, R109 ;  /* 0x0000006d006d7308 */ /* 0x000e620000000800 */
[----:B0-----:R-:W-:-:S07]  /*a0d0*/  FADD.FTZ R3, R130, R3 ;  /* 0x0000000382037221 */ /* 0x001fce0000010000 */
[----:B------:R-:W-:Y:S08]  /*a0e0*/  MUFU.EX2 R134, R134 ;  /* 0x0000008600867308 */ /* 0x000ff00000000800 */
[----:B------:R-:W0:Y:S01]  /*a0f0*/  MUFU.EX2 R113, R113 ;  /* 0x0000007100717308 */ /* 0x000e220000000800 */
[----:B------:R-:W-:Y:S02]  /*a100*/  WARPGROUP.DEPBAR.LE gsb0, 0x0 ;  /* 0x00008000000079c5 */ /* 0x000fe40000010000 */
[----:B------:R2:W-:Y:S05]  /*a110*/  @!P1 SYNCS.ARRIVE.TRANS64.RED.A1T0 RZ, [R14+URZ], RZ ;  /* 0x000000ff0eff99a7 */ /* 0x0005ea000810043f */
[----:B------:R-:W3:Y:S01]  /*a120*/  MUFU.EX2 R137, R200 ;  /* 0x000000c800897308 */ /* 0x000ee20000000800 */
[----:B-1----:R-:W-:-:S02]  /*a130*/  F2FP.BF16.F32.PACK_AB R138, R12, R109 ;  /* 0x0000006d0c8a723e */ /* 0x002fc400000010ff */
[----:B------:R-:W-:Y:S02]  /*a140*/  F2FP.BF16.F32.PACK_AB R136, R120, R107 ;  /* 0x0000006b7888723e */ /* 0x000fe400000010ff */
[----:B0-----:R-:W-:Y:S01]  /*a150*/  F2FP.BF16.F32.PACK_AB R139, R113, R134 ;  /* 0x00000086718b723e */ /* 0x001fe200000010ff */
[----:B--2---:R-:W-:Y:S02]  /*a160*/  @!P1 VIADD R14, R111, 0x2a860 ;  /* 0x0002a8606f0e9836 */ /* 0x004fe40000000000 */
[----:B------:R-:W-:-:S04]  /*a170*/  FFMA.FTZ R111, R0, R6, R15 ;  /* 0x00000006006f7223 */ /* 0x000fc8000001000f */
[----:B------:R-:W-:Y:S01]  /*a180*/  FADD.FTZ R6, R174, R111 ;  /* 0x0000006fae067221 */ /* 0x000fe20000010000 */
[----:B------:R-:W-:-:S03]  /*a190*/  @!P1 PRMT R14, RZ, 0x654, R14 ;  /* 0x00000654ff0e9816 */ /* 0x000fc6000000000e */
[----:B------:R-:W-:Y:S01]  /*a1a0*/  FADD.FTZ R111, R89, R6 ;  /* 0x00000006596f7221 */ /* 0x000fe20000010000 */
[----:B------:R0:W-:Y:S01]  /*a1b0*/  @!P1 SYNCS.ARRIVE.TRANS64.RED.A1T0 RZ, [R14+URZ], RZ ;  /* 0x000000ff0eff99a7 */ /* 0x0001e2000810043f */
[----:B------:R-:W-:Y:S01]  /*a1c0*/  ISETP.GT.AND P1, PT, R10, R13, PT ;  /* 0x0000000d0a00720c */ /* 0x000fe20003f24270 */
[C---:B---3--:R-:W-:Y:S01]  /*a1d0*/  FADD.FTZ R3, R137.reuse, R3 ;  /* 0x0000000389037221 */ /* 0x048fe20000010000 */
[----:B------:R-:W-:Y:S01]  /*a1e0*/  FADD.FTZ R6, R176, R111 ;  /* 0x0000006fb0067221 */ /* 0x000fe20000010000 */
[----:B------:R-:W-:Y:S01]  /*a1f0*/  F2FP.BF16.F32.PACK_AB R137, R137, R130 ;  /* 0x000000828989723e */ /* 0x000fe200000010ff */
[----:B------:R-:W-:Y:S02]  /*a200*/  VIADD R10, R10, 0xffffffff ;  /* 0xffffffff0a0a7836 */ /* 0x000fe40000000000 */
[----:B------:R-:W-:Y:S01]  /*a210*/  FADD.FTZ R3, R134, R3 ;  /* 0x0000000386037221 */ /* 0x000fe20000010000 */
[----:B------:R-:W-:-:S03]  /*a220*/  FADD.FTZ R111, R91, R6 ;  /* 0x000000065b6f7221 */ /* 0x000fc60000010000 */
[----:B------:R-:W-:Y:S01]  /*a230*/  FADD.FTZ R3, R113, R3 ;  /* 0x0000000371037221 */ /* 0x000fe20000010000 */
        /* <DEDUP_REMOVED lines=21> */
[----:B------:R-:W-:Y:S02]  /*a390*/  IMAD.MOV.U32 R12, RZ, RZ, R7 ;  /* 0x000000ffff0c7224 */ /* 0x000fe400078e0007 */
[----:B------:R-:W-:Y:S01]  /*a3a0*/  IMAD.MOV.U32 R15, RZ, RZ, R8 ;  /* 0x000000ffff0f7224 */ /* 0x000fe200078e0008 */
[----:B0-----:R-:W-:Y:S06]  /*a3b0*/  @P1 BRA `(.L_x_1400) ;  /* 0xffffffdc00841947 */ /* 0x001fec000383ffff */
.L_x_1391:
        /* <DEDUP_REMOVED lines=8> */
[----:B------:R-:W-:-:S05]  /*a440*/  ULDC UR50, c[0x0][0x9e0] ;  /* 0x0002780000327ab9 */ /* 0x000fca0000000800 */
.L_x_1418:
[----:B------:R-:W-:-:S04]  /*a450*/  UIADD3 UR37, UR4, 0x1, URZ ;  /* 0x0000000104257890 */ /* 0x000fc8000fffe03f */
[----:B------:R-:W-:-:S04]  /*a460*/  UISETP.NE.AND UP0, UPT, UR37, 0x2, UPT ;  /* 0x000000022500788c */ /* 0x000fc8000bf05270 */
[----:B------:R-:W-:Y:S02]  /*a470*/  USEL UR36, URZ, 0x1, UP0 ;  /* 0x000000013f247887 */ /* 0x000fe40008000000 */
[----:B------:R-:W-:Y:S02]  /*a480*/  USEL UR37, UR37, URZ, UP0 ;  /* 0x0000003f25257287 */ /* 0x000fe40008000000 */
[----:B------:R-:W-:Y:S01]  /*a490*/  ULOP3.LUT UR36, UR7, UR36, URZ, 0x3c, !UPT ;  /* 0x0000002407247292 */ /* 0x000fe2000f8e3c3f */
[----:B------:R-:W-:Y:S11]  /*a4a0*/  @!P0 BRA `(.L_x_1402) ;  /* 0x0000000000048947 */ /* 0x000ff60003800000 */
[----:B------:R-:W-:Y:S01]  /*a4b0*/  BPT.TRAP 0x1 ;  /* 0x000000040000795c */ /* 0x000fe20000300000 */
.L_x_1402:
[----:B------:R-:W-:Y:S01]  /*a4c0*/  ULEA UR6, UR37, UR38, 0x3 ;  /* 0x0000002625067291 */ /* 0x000fe2000f8e183f */
[----:B------:R-:W-:-:S05]  /*a4d0*/  IMAD.U32 R7, RZ, RZ, UR36 ;  /* 0x00000024ff077e24 */ /* 0x000fca000f8e00ff */
[----:B------:R-:W-:-:S04]  /*a4e0*/  SHF.L.U32 R7, R7, 0x1f, RZ ;  /* 0x0000001f07077819 */ /* 0x000fc800000006ff */
[----:B------:R0:W1:Y:S01]  /*a4f0*/  SYNCS.PHASECHK.TRANS64.TRYWAIT P1, [UR6+0x2a830], R7 ;  /* 0x02a83007ff0075a7 */ /* 0x0000620008020146 */
[----:B------:R-:W-:Y:S05]  /*a500*/  @!P0 BRA `(.L_x_1403) ;  /* 0x0000000000048947 */ /* 0x000fea0003800000 */
[----:B------:R-:W-:Y:S01]  /*a510*/  BPT.TRAP 0x1 ;  /* 0x000000040000795c */ /* 0x000fe20000300000 */
.L_x_1403:
[----:B-1----:R-:W-:Y:S05]  /*a520*/  @P1 BRA `(.L_x_1404) ;  /* 0x0000000000081947 */ /* 0x002fea0003800000 */
[----:B------:R-:W1:Y:S02]  /*a530*/  SYNCS.PHASECHK.TRANS64.TRYWAIT P1, [UR6+0x2a830], R7 ;  /* 0x02a83007ff0075a7 */ /* 0x000e640008020146 */
[----:B-1----:R-:W-:Y:S05]  /*a540*/  @!P1 BRA `(.L_x_1405) ;  /* 0x000000c800fc9947 */ /* 0x002fea0003800000 */
.L_x_1404:
        /* <DEDUP_REMOVED lines=135> */
.L_x_1406:
[----:B------:R-:W-:Y:S01]  /*adc0*/  ULEA UR10, UR4, UR38, 0x3 ;  /* 0x00000026040a7291 */ /* 0x000fe2000f8e183f */
[----:B------:R-:W-:-:S05]  /*add0*/  IMAD.U32 R0, RZ, RZ, UR7 ;  /* 0x00000007ff007e24 */ /* 0x000fca000f8e00ff */
[----:B------:R-:W-:-:S04]  /*ade0*/  SHF.L.U32 R0, R0, 0x1f, RZ ;  /* 0x0000001f00007819 */ /* 0x000fc800000006ff */
[----:B------:R2:W3:Y:S01]  /*adf0*/  SYNCS.PHASECHK.TRANS64.TRYWAIT P1, [UR10+0x2a850], R0 ;  /* 0x02a85000ff0075a7 */ /* 0x0004e2000802014a */
[----:B------:R-:W-:Y:S05]  /*ae00*/  @!P0 BRA `(.L_x_1407) ;  /* 0x0000000000048947 */ /* 0x000fea0003800000 */
[----:B------:R-:W-:Y:S01]  /*ae10*/  BPT.TRAP 0x1 ;  /* 0x000000040000795c */ /* 0x000fe20000300000 */
.L_x_1407:
[----:B---3--:R-:W-:Y:S05]  /*ae20*/  @P1 BRA `(.L_x_1408) ;  /* 0x0000000000081947 */ /* 0x008fea0003800000 */
[----:B------:R-:W3:Y:S02]  /*ae30*/  SYNCS.PHASECHK.TRANS64.TRYWAIT P1, [UR10+0x2a850], R0 ;  /* 0x02a85000ff0075a7 */ /* 0x000ee4000802014a */
[----:B---3--:R-:W-:Y:S05]  /*ae40*/  @!P1 BRA `(.L_x_1409) ;  /* 0x000000c000d49947 */ /* 0x008fea0003800000 */
.L_x_1408:
        /* <DEDUP_REMOVED lines=107> */
[----:B------:R-:W-:Y:S01]  /*b500*/  UMOV UR7, 0x40000040 ;  /* 0x4000004000077882 */ /* 0x000fe20000000000 */
[----:B------:R-:W-:-:S03]  /*b510*/  VIADD R104, R121, 0x1 ;  /* 0x0000000179687836 */ /* 0x000fc60000000000 */
[----:B------:R-:W0:Y:S01]  /*b520*/  MUFU.TANH R152, R152 ;  /* 0x0000009800987308 */ /* 0x000e220000002400 */
[----:B------:R-:W-:Y:S02]  /*b530*/  @!P1 VIADD R101, R101, 0x2a840 ;  /* 0x0002a84065659836 */ /* 0x000fe40000000000 */
[----:B------:R-:W-:-:S03]  /*b540*/  IMAD R104, R19, -0x2, R104 ;  /* 0xfffffffe13687824 */ /* 0x000fc600078e0268 */
[----:B------:R-:W-:Y:S01]  /*b550*/  @!P1 PRMT R102, RZ, 0x654, R101 ;  /* 0x00000654ff669816 */ /* 0x000fe20000000065 */
[----:B------:R-:W-:Y:S01]  /*b560*/  VIADD R130, R104, 0xffffffff ;  /* 0xffffffff68827836 */ /* 0x000fe20000000000 */
        /* <DEDUP_REMOVED lines=12> */
[----:B------:R-:W-:Y:S01]  /*b630*/  UMOV UR7, 0x40000040 ;  /* 0x4000004000077882 */ /* 0x000fe20000000000 */
[----:B------:R-:W-:-:S06]  /*b640*/  UIADD3 UR4, UR4, 0x280, URZ ;  /* 0x0000028004047890 */ /* 0x000fcc000fffe03f */
[----:B------:R-:W0:Y:S01]  /*b650*/  MUFU.TANH R150, R150 ;  /* 0x0000009600967308 */ /* 0x000e220000002400 */
[----:B------:R-:W-:Y:S02]  /*b660*/  WARPGROUP.DEPBAR.LE gsb0, 0x0 ;  /* 0x00008000000079c5 */ /* 0x000fe40000010000 */
[----:B------:R-:W-:Y:S01]  /*b670*/  WARPGROUP.ARRIVE ;  /* 0x00000000000079c5 */ /* 0x000fe20000000000 */
[----:B------:R-:W-:Y:S01]  /*b680*/  FMUL.FTZ R144, R122, UR5 ;  /* 0x000000057a907c20 */ /* 0x000fe20008410000 */
[----:B------:R-:W-:-:S04]  /*b690*/  FMUL.FTZ R146, R123, UR5 ;  /* 0x000000057b927c20 */ /* 0x000fc80008410000 */
[----:B------:R-:W-:Y:S01]  /*b6a0*/  HGMMA.64x128x16.F32.BF16 R24, R140, gdesc[UR4].tnspB, R24, gsb0 ;  /* 0x41e000048c187df0 */ /* 0x000fe20008001818 */
[----:B------:R-:W-:Y:S01]  /*b6b0*/  UMOV UR6, UR4 ;  /* 0x0000000400067c82 */ /* 0x000fe20008000000 */
[----:B------:R-:W-:Y:S01]  /*b6c0*/  UMOV UR7, 0x40000040 ;  /* 0x4000004000077882 */ /* 0x000fe20000000000 */
[----:B------:R-:W0:Y:S08]  /*b6d0*/  MUFU.TANH R144, R144 ;  /* 0x0000009000907308 */ /* 0x000e300000002400 */
[----:B------:R-:W0:Y:S01]  /*b6e0*/  MUFU.TANH R146, R146 ;  /* 0x0000009200927308 */ /* 0x000e220000002400 */
[----:B------:R-:W-:-:S02]  /*b6f0*/  WARPGROUP.DEPBAR.LE gsb0, 0x0 ;  /* 0x00008000000079c5 */ /* 0x000fc40000010000 */
[----:B------:R-:W-:Y:S01]  /*b700*/  WARPGROUP.ARRIVE ;  /* 0x00000000000079c5 */ /* 0x000fe20000000000 */
[----:B------:R-:W-:Y:S01]  /*b710*/  FMUL.FTZ R140, R105, UR5 ;  /* 0x00000005698c7c20 */ /* 0x000fe20008410000 */
[----:B------:R-:W-:Y:S01]  /*b720*/  FMUL.FTZ R142, R119, UR5 ;  /* 0x00000005778e7c20 */ /* 0x000fe20008410000 */
[----:B------:R-:W-:Y:S02]  /*b730*/  IADD3 R105, -R17, R104, R16 ;  /* 0x0000006811697210 */ /* 0x000fe40007ffe110 */
[----:B------:R0:W0:Y:S01]  /*b740*/  MUFU.TANH R119, R124 ;  /* 0x0000007c00777308 */ /* 0x0000220000002400 */
[----:B------:R-:W-:Y:S02]  /*b750*/  HGMMA.64x128x16.F32.BF16 R24, R136, gdesc[UR4].tnspB, R24, gsb0 ;  /* 0x41e0000488187df0 */ /* 0x000fe40008001818 */
[C---:B------:R-:W-:Y:S02]  /*b760*/  VIADD R123, R105.reuse, UR50 ;  /* 0x00000032697b7c36 */ /* 0x040fe40008000000 */
[----:B------:R-:W-:-:S03]  /*b770*/  VIADD R127, R105, UR51 ;  /* 0x00000033697f7c36 */ /* 0x000fc60008000000 */
[----:B------:R-:W0:Y:S01]  /*b780*/  MUFU.TANH R140, R140 ;  /* 0x0000008c008c7308 */ /* 0x000e220000002400 */
[--C-:B-----5:R-:W-:Y:S02]  /*b790*/  IMAD.IADD R113, R123, 0x1, R116.reuse ;  /* 0x000000017b717824 */ /* 0x120fe400078e0274 */
[----:B------:R-:W-:-:S05]  /*b7a0*/  IMAD.IADD R115, R127, 0x1, R116 ;  /* 0x000000017f737824 */ /* 0x000fca00078e0274 */
[----:B------:R-:W0:Y:S01]  /*b7b0*/  MUFU.TANH R142, R142 ;  /* 0x0000008e008e7308 */ /* 0x000e220000002400 */
[----:B------:R-:W-:Y:S02]  /*b7c0*/  WARPGROUP.DEPBAR.LE gsb0, 0x0 ;  /* 0x00008000000079c5 */ /* 0x000fe40000010000 */
[----:B------:R5:W-:Y:S01]  /*b7d0*/  @!P1 SYNCS.ARRIVE.TRANS64.RED.A1T0 RZ, [R102+URZ], RZ ;  /* 0x000000ff66ff99a7 */ /* 0x000be2000810043f */
[----:B------:R-:W-:Y:S01]  /*b7e0*/  ISETP.GE.AND P1, PT, R9, 0x1, PT ;  /* 0x000000010900780c */ /* 0x000fe20003f26270 */
[----:B-----5:R-:W-:-:S06]  /*b7f0*/  FMUL.FTZ R102, R135, UR5 ;  /* 0x0000000587667c20 */ /* 0x020fcc0008410000 */
[----:B------:R-:W0:Y:S06]  /*b800*/  MUFU.TANH R102, R102 ;  /* 0x0000006600667308 */ /* 0x000e2c0000002400 */
        /* <DEDUP_REMOVED lines=13> */
.L_x_1412:
[----:B------:R-:W-:-:S05]  /*b8e0*/  IMAD.U32 R116, RZ, RZ, UR39 ;  /* 0x00000027ff747e24 */ /* 0x000fca000f8e00ff */
[----:B------:R-:W-:-:S13]  /*b8f0*/  ISETP.NE.AND P1, PT, R116, 0x1, PT ;  /* 0x000000017400780c */ /* 0x000fda0003f25270 */
[----:B------:R-:W1:Y:S02]  /*b900*/  @P1 LDC.64 R104, c[0x0][0x9e8] ;  /* 0x00027a00ff681b82 */ /* 0x000e640000000a00 */
[----:B-1----:R-:W-:-:S05]  /*b910*/  @P1 IMAD.HI.U32 R104, R117, R104, RZ ;  /* 0x0000006875681227 */ /* 0x002fca00078e00ff */
[----:B------:R-:W-:-:S07]  /*b920*/  @P1 SHF.R.U32.HI R117, RZ, R105, R104 ;  /* 0x00000069ff751219 */ /* 0x000fce0000011668 */
.L_x_1413:
[----:B------:R-:W-:Y:S05]  /*b930*/  BSYNC B0 ;  /* 0x0000000000007941 */ /* 0x000fea0003800000 */
.L_x_1411:
[----:B------:R-:W-:-:S05]  /*b940*/  IMAD R104, R117, R116, R130 ;  /* 0x0000007475687224 */ /* 0x000fca00078e0282 */
[----:B------:R-:W-:Y:S02]  /*b950*/  VIADDMNMX R113, R104, R116, R113, PT ;  /* 0x0000007468717246 */ /* 0x000fe40003800171 */
[----:B------:R-:W-:-:S07]  /*b960*/  VIMNMX R115, R115, R104, !PT ;  /* 0x0000006873737248 */ /* 0x000fce0007fe0100 */
.L_x_1410:
        /* <DEDUP_REMOVED lines=132> */
.L_x_1416:
[----:B------:R-:W-:-:S05]  /*c1b0*/  IMAD.U32 R97, RZ, RZ, UR39 ;  /* 0x00000027ff617e24 */ /* 0x000fca000f8e00ff */
[----:B------:R-:W-:-:S13]  /*c1c0*/  ISETP.NE.AND P6, PT, R97, 0x1, PT ;  /* 0x000000016100780c */ /* 0x000fda0003fc5270 */
[----:B------:R-:W0:Y:S02]  /*c1d0*/  @P6 LDC.64 R128, c[0x0][0x9e8] ;  /* 0x00027a00ff806b82 */ /* 0x000e240000000a00 */
[----:B0-----:R-:W-:-:S05]  /*c1e0*/  @P6 IMAD.HI.U32 R128, R93, R128, RZ ;  /* 0x000000805d806227 */ /* 0x001fca00078e00ff */
[----:B------:R-:W-:-:S07]  /*c1f0*/  @P6 SHF.R.U32.HI R93, RZ, R129, R128 ;  /* 0x00000081ff5d6219 */ /* 0x000fce0000011680 */
.L_x_1417:
[----:B------:R-:W-:Y:S05]  /*c200*/  BSYNC B0 ;  /* 0x0000000000007941 */ /* 0x000fea0003800000 */
.L_x_1415:
[----:B------:R-:W-:-:S05]  /*c210*/  IMAD R128, R93, R97, R130 ;  /* 0x000000615d807224 */ /* 0x000fca00078e0282 */
[----:B------:R-:W-:Y:S02]  /*c220*/  VIADDMNMX R7, R128, R97, R7, PT ;  /* 0x0000006180077246 */ /* 0x000fe40003800107 */
[----:B------:R-:W-:-:S07]  /*c230*/  VIMNMX R89, R89, R128, !PT ;  /* 0x0000008059597248 */ /* 0x000fce0007fe0100 */
.L_x_1414:
        /* <DEDUP_REMOVED lines=234> */
[----:B------:R-:W-:Y:S01]  /*d0e0*/  ISETP.GT.AND P1, PT, R10, R23, PT ;  /* 0x000000170a00720c */ /* 0x000fe20003f24270 */
        /* <DEDUP_REMOVED lines=107> */
.L_x_1401:
        /* <DEDUP_REMOVED lines=67> */
.L_x_1419:
[----:B------:R-:W-:Y:S01]  /*dbd0*/  ULEA UR5, UR37, UR38, 0x3 ;  /* 0x0000002625057291 */ /* 0x000fe2000f8e183f */
[----:B------:R-:W-:-:S05]  /*dbe0*/  IMAD.U32 R0, RZ, RZ, UR36 ;  /* 0x00000024ff007e24 */ /* 0x000fca000f8e00ff */
[----:B------:R-:W-:-:S04]  /*dbf0*/  SHF.L.U32 R0, R0, 0x1f, RZ ;  /* 0x0000001f00007819 */ /* 0x000fc800000006ff */
[----:B------:R0:W1:Y:S01]  /*dc00*/  SYNCS.PHASECHK.TRANS64.TRYWAIT P1, [UR5+0x2a850], R0 ;  /* 0x02a85000ff0075a7 */ /* 0x0000620008020145 */
[----:B------:R-:W-:Y:S05]  /*dc10*/  @!P0 BRA `(.L_x_1420) ;  /* 0x0000000000048947 */ /* 0x000fea0003800000 */
[----:B------:R-:W-:Y:S01]  /*dc20*/  BPT.TRAP 0x1 ;  /* 0x000000040000795c */ /* 0x000fe20000300000 */
.L_x_1420:
[----:B-1----:R-:W-:Y:S05]  /*dc30*/  @P1 BRA `(.L_x_1421) ;  /* 0x0000000000081947 */ /* 0x002fea0003800000 */
[----:B------:R-:W1:Y:S02]  /*dc40*/  SYNCS.PHASECHK.TRANS64.TRYWAIT P0, [UR5+0x2a850], R0 ;  /* 0x02a85000ff0075a7 */ /* 0x000e640008000145 */
[----:B-1----:R-:W-:Y:S05]  /*dc50*/  @!P0 BRA `(.L_x_1422) ;  /* 0x0000009400688947 */ /* 0x002fea0003800000 */
.L_x_1421:
[----:B------:R-:W-:Y:S01]  /*dc60*/  UIADD3 UR38, UR38, 0x400, URZ ;  /* 0x0000040026267890 */ /* 0x000fe2000fffe03f */
[----:B------:R-:W-:Y:S01]  /*dc70*/  WARPGROUP.ARRIVE ;  /* 0x00000000000079c5 */ /* 0x000fe20000000000 */
[----:B------:R-:W-:Y:S01]  /*dc80*/  UMOV UR7, 0x40000040 ;  /* 0x4000004000077882 */ /* 0x000fe20000000000 */
[----:B-1----:R-:W1:Y:S01]  /*dc90*/  SHFL.BFLY PT, R5, R6, 0x2, 0x1f ;  /* 0x0c401f0006057f89 */ /* 0x002e6200000e0000 */
[----:B------:R-:W-:Y:S01]  /*dca0*/  USHF.R.U32.HI UR38, URZ, 0x4, UR38 ;  /* 0x000000043f267899 */ /* 0x000fe20008011626 */
[----:B------:R-:W-:Y:S02]  /*dcb0*/  IMAD.U32 R13, RZ, RZ, UR5 ;  /* 0x00000005ff0d7e24 */ /* 0x000fe4000f8e00ff */
[----:B0-----:R-:W0:Y:S01]  /*dcc0*/  SHFL.BFLY PT, R0, R3, 0x2, 0x1f ;  /* 0x0c401f0003007f89 */ /* 0x001e2200000e0000 */
[----:B------:R-:W-:Y:S01]  /*dcd0*/  ULOP3.LUT UR38, UR38, 0x3fff, URZ, 0xc0, !UPT ;  /* 0x00003fff26267892 */ /* 0x000fe2000f8ec03f */
[----:B------:R-:W-:Y:S01]  /*dce0*/  VIADD R166, R166, 0x1 ;  /* 0x00000001a6a67836 */ /* 0x000fe20000000000 */
[----:B------:R-:W2:Y:S02]  /*dcf0*/  S2R R14, SR_TID.X ;  /* 0x00000000000e7919 */ /* 0x000ea40000002100 */
[----:B------:R-:W-:-:S04]  /*dd00*/  ULOP3.LUT UR4, UR38, 0x3000000, URZ, 0xfc, !UPT ;  /* 0x0300000026047892 */ /* 0x000fc8000f8efc3f */
        /* <DEDUP_REMOVED lines=9> */
[----:B0-----:R-:W-:Y:S01]  /*dda0*/  FADD.FTZ R2, R0, R3 ;  /* 0x0000000300027221 */ /* 0x001fe20000010000 */
[----:B------:R-:W-:Y:S01]  /*ddb0*/  IMAD.MOV.U32 R3, RZ, RZ, RZ ;  /* 0x000000ffff037224 */ /* 0x000fe200078e00ff */
[----:B------:R-:W0:Y:S04]  /*ddc0*/  SHFL.BFLY PT, R0, R5, 0x1, 0x1f ;  /* 0x0c201f0005007f89 */ /* 0x000e2800000e0000 */
[----:B------:R-:W1:Y:S01]  /*ddd0*/  SHFL.BFLY PT, R9, R2, 0x1, 0x1f ;  /* 0x0c201f0002097f89 */ /* 0x000e6200000e0000 */
[----:B--2---:R-:W-:Y:S01]  /*dde0*/  LOP3.LUT P2, RZ, R14, 0x7f, RZ, 0xc0, !PT ;  /* 0x0000007f0eff7812 */ /* 0x004fe2000784c0ff */
[----:B0-----:R-:W-:Y:S01]  /*ddf0*/  FADD.FTZ R10, R5, R0 ;  /* 0x00000000050a7221 */ /* 0x001fe20000010000 */
[----:B------:R-:W-:-:S02]  /*de00*/  IMAD.MOV.U32 R0, RZ, RZ, -0x800000 ;  /* 0xff800000ff007424 */ /* 0x000fc400078e00ff */
[----:B-1----:R-:W-:Y:S02]  /*de10*/  FADD.FTZ R12, R2, R9 ;  /* 0x00000009020c7221 */ /* 0x002fe40000010000 */
[----:B------:R-:W-:Y:S01]  /*de20*/  FSETP.NE.FTZ.AND P0, PT, R10, RZ, PT ;  /* 0x000000ff0a00720b */ /* 0x000fe20003f15000 */
[----:B------:R-:W-:Y:S02]  /*de30*/  IMAD.MOV.U32 R9, RZ, RZ, RZ ;  /* 0x000000ffff097224 */ /* 0x000fe400078e00ff */
[----:B------:R-:W-:Y:S01]  /*de40*/  IMAD.MOV.U32 R2, RZ, RZ, -0x800000 ;  /* 0xff800000ff027424 */ /* 0x000fe200078e00ff */
[----:B------:R-:W-:-:S09]  /*de50*/  FSETP.NE.FTZ.AND P1, PT, R12, RZ, PT ;  /* 0x000000ff0c00720b */ /* 0x000fd20003f35000 */
[----:B------:R-:W0:Y:S01]  /*de60*/  @P0 MUFU.LG2 R4, R10 ;  /* 0x0000000a00040308 */ /* 0x000e220000000c00 */
[----:B------:R-:W-:-:S03]  /*de70*/  @P0 FMUL.FTZ R5, R11, 0.69314718246459960938 ;  /* 0x3f3172180b050820 */ /* 0x000fc60000410000 */
[----:B------:R-:W-:-:S04]  /*de80*/  @P1 FMUL.FTZ R11, R11, 0.69314718246459960938 ;  /* 0x3f3172180b0b1820 */ /* 0x000fc80000410000 */
[----:B------:R-:W1:Y:S08]  /*de90*/  @P1 MUFU.LG2 R6, R12 ;  /* 0x0000000c00061308 */ /* 0x000e700000000c00 */
[----:B------:R2:W3:Y:S01]  /*dea0*/  @P0 MUFU.RCP R3, R10 ;  /* 0x0000000a00030308 */ /* 0x0004e20000001000 */
[----:B0-----:R-:W-:-:S04]  /*deb0*/  @P0 FMUL.FTZ R4, R4, 0.69314718246459960938 ;  /* 0x3f31721804040820 */ /* 0x001fc80000410000 */
[----:B------:R-:W-:Y:S01]  /*dec0*/  @P0 FFMA.FTZ R2, R5, R8, R4 ;  /* 0x0000000805020223 */ /* 0x000fe20000010004 */
[----:B------:R-:W-:Y:S02]  /*ded0*/  PLOP3.LUT P0, PT, PT, PT, PT, 0x8, 0x0 ;  /* 0x000000000000781c */ /* 0x000fe40003f0e170 */
[----:B------:R-:W0:Y:S01]  /*dee0*/  @P1 MUFU.RCP R9, R12 ;  /* 0x0000000c00091308 */ /* 0x000e220000001000 */
[----:B--2---:R-:W-:Y:S02]  /*def0*/  @!P2 VIADD R10, R13, 0x2a860 ;  /* 0x0002a8600d0aa836 */ /* 0x004fe40000000000 */
[----:B-1----:R-:W-:-:S03]  /*df00*/  @P1 FMUL.FTZ R6, R6, 0.69314718246459960938 ;  /* 0x3f31721806061820 */ /* 0x002fc60000410000 */
[----:B------:R-:W-:Y:S01]  /*df10*/  @!P2 PRMT R10, RZ, 0x654, R10 ;  /* 0x00000654ff0aa816 */ /* 0x000fe2000000000a */
        /* <DEDUP_REMOVED lines=28> */
[-C--:B---3--:R-:W-:Y:S01]  /*e0e0*/  FMUL.FTZ R91, R28, R3.reuse ;  /* 0x000000031c5b7220 */ /* 0x088fe20000410000 */
[-C--:B------:R-:W-:Y:S01]  /*e0f0*/  FMUL.FTZ R6, R29, R3.reuse ;  /* 0x000000031d067220 */ /* 0x080fe20000410000 */
[-C--:B------:R-:W-:Y:S01]  /*e100*/  FMUL.FTZ R89, R32, R3.reuse ;  /* 0x0000000320597220 */ /* 0x080fe20000410000 */
[----:B------:R-:W-:Y:S01]  /*e110*/  FMUL.FTZ R88, R33, R3 ;  /* 0x0000000321587220 */ /* 0x000fe20000410000 */
[----:B------:R1:W-:Y:S01]  /*e120*/  @!P2 SYNCS.ARRIVE.TRANS64.RED.A1T0 RZ, [R10+URZ], RZ ;  /* 0x000000ff0affa9a7 */ /* 0x0003e2000810043f */
[-C--:B0-----:R-:W-:Y:S01]  /*e130*/  FMUL.FTZ R8, R30, R9.reuse ;  /* 0x000000091e087220 */ /* 0x081fe20000410000 */
        /* <DEDUP_REMOVED lines=30> */
[-C--:B-1----:R-:W-:Y:S01]  /*e320*/  FMUL.FTZ R10, R27, R9.reuse ;  /* 0x000000091b0a7220 */ /* 0x082fe20000410000 */
        /* <DEDUP_REMOVED lines=28> */
.L_x_1352:
[----:B------:R-:W0:Y:S01]  /*e4f0*/  S2R R4, SR_CgaCtaId ;  /* 0x0000000000047919 */ /* 0x000e220000008800 */
[----:B------:R-:W-:Y:S01]  /*e500*/  MOV R3, 0x400 ;  /* 0x0000040000037802 */ /* 0x000fe20000000f00 */
[----:B------:R-:W-:Y:S01]  /*e510*/  BSSY B0, `(.L_x_1423) ;  /* 0x0000202000007945 */ /* 0x000fe20003800000 */
[----:B------:R-:W-:Y:S02]  /*e520*/  BAR.SYNC.DEFER_BLOCKING 0x5, 0x180 ;  /* 0x0146000000007b1d */ /* 0x000fe40000010000 */
[----:B0-----:R-:W-:-:S05]  /*e530*/  LEA R3, R4, R3, 0x18 ;  /* 0x0000000304037211 */ /* 0x001fca00078ec0ff */
[----:B------:R0:W1:Y:S01]  /*e540*/  LDS.128 R44, [R3+0x2a8d0] ;  /* 0x02a8d000032c7984 */ /* 0x0000620000000c00 */
[----:B------:R-:W-:Y:S06]  /*e550*/  BAR.ARV 0x4, 0x180 ;  /* 0x0106000000007b1d */ /* 0x000fec0000002000 */
[----:B------:R-:W-:Y:S05]  /*e560*/  @P0 BRA `(.L_x_1424) ;  /* 0x0000001400240947 */ /* 0x000fea0003800000 */
[----:B------:R-:W2:Y:S01]  /*e570*/  S2R R4, SR_SWINHI ;  /* 0x0000000000047919 */ /* 0x000ea20000002f00 */
[----:B------:R-:W-:Y:S01]  /*e580*/  F2FP.BF16.F32.PACK_AB R7, R7, R8 ;  /* 0x000000080707723e */ /* 0x000fe200000010ff */
[----:B------:R-:W-:Y:S01]  /*e590*/  ULDC.64 UR6, c[0x0][0x208] ;  /* 0x0000820000067ab9 */ /* 0x000fe20000000a00 */
[----:B------:R-:W-:Y:S01]  /*e5a0*/  F2FP.BF16.F32.PACK_AB R6, R6, R91 ;  /* 0x0000005b0606723e */ /* 0x000fe200000010ff */
[----:B------:R-:W-:Y:S01]  /*e5b0*/  BAR.SYNC.DEFER_BLOCKING 0x1, 0x100 ;  /* 0x0044000000007b1d */ /* 0x000fe20000010000 */
        /* <DEDUP_REMOVED lines=10> */
[----:B------:R-:W-:Y:S02]  /*e660*/  MOV R16, R3 ;  /* 0x0000000300107202 */ /* 0x000fe40000000f00 */
[----:B--2---:R-:W-:-:S03]  /*e670*/  MOV R17, R4 ;  /* 0x0000000400117202 */ /* 0x004fc60000000f00 */
[----:B------:R-:W-:-:S03]  /*e680*/  IMAD.WIDE R4, R170, 0x2, R16 ;  /* 0x00000002aa047825 */ /* 0x000fc600078e0210 */
[C---:B------:R-:W-:Y:S02]  /*e690*/  LOP3.LUT R9, R4.reuse, 0x380, RZ, 0xc0, !PT ;  /* 0x0000038004097812 */ /* 0x040fe400078ec0ff */
[C---:B------:R-:W-:Y:S02]  /*e6a0*/  IADD3 R23, P6, R4.reuse, 0x20, RZ ;  /* 0x0000002004177810 */ /* 0x040fe40007fde0ff */
[----:B------:R-:W-:Y:S02]  /*e6b0*/  IADD3 R97, P4, R4, 0x60, RZ ;  /* 0x0000006004617810 */ /* 0x000fe40007f9e0ff */
[----:B------:R-:W-:Y:S01]  /*e6c0*/  SHF.R.U64 R9, R9, 0x3, RZ ;  /* 0x0000000309097819 */ /* 0x000fe200000012ff */
[--C-:B------:R-:W-:Y:S01]  /*e6d0*/  IMAD.X R27, RZ, RZ, R5.reuse, P6 ;  /* 0x000000ffff1b7224 */ /* 0x100fe200030e0605 */
[----:B------:R-:W-:Y:S01]  /*e6e0*/  LOP3.LUT R14, R23, 0x380, RZ, 0xc0, !PT ;  /* 0x00000380170e7812 */ /* 0x000fe200078ec0ff */
[----:B------:R-:W-:Y:S01]  /*e6f0*/  IMAD.X R15, RZ, RZ, R5, P4 ;  /* 0x000000ffff0f7224 */ /* 0x000fe200020e0605 */
[----:B-1----:R-:W-:-:S02]  /*e700*/  LOP3.LUT R44, R97, 0x380, RZ, 0xc0, !PT ;  /* 0x00000380612c7812 */ /* 0x002fc400078ec0ff */
[C---:B------:R-:W-:Y:S02]  /*e710*/  IADD3 R73, P5, R4.reuse, 0x40, RZ ;  /* 0x0000004004497810 */ /* 0x040fe40007fbe0ff */
[C---:B------:R-:W-:Y:S02]  /*e720*/  IADD3 R99, P3, R4.reuse, 0x4000, RZ ;  /* 0x0000400004637810 */ /* 0x040fe40007f7e0ff */
[C---:B------:R-:W-:Y:S01]  /*e730*/  IADD3 R101, P2, R4.reuse, 0x4020, RZ ;  /* 0x0000402004657810 */ /* 0x040fe20007f5e0ff */
[--C-:B------:R-:W-:Y:S01]  /*e740*/  IMAD.X R25, RZ, RZ, R5.reuse, P5 ;  /* 0x000000ffff197224 */ /* 0x100fe200028e0605 */
[C---:B------:R-:W-:Y:S01]  /*e750*/  IADD3 R90, P1, R4.reuse, 0x4040, RZ ;  /* 0x00004040045a7810 */ /* 0x040fe20007f3e0ff */
[--C-:B------:R-:W-:Y:S01]  /*e760*/  IMAD.X R21, RZ, RZ, R5.reuse, P3 ;  /* 0x000000ffff157224 */ /* 0x100fe200018e0605 */
[----:B------:R-:W-:Y:S01]  /*e770*/  IADD3 R103, P0, R4, 0x4060, RZ ;  /* 0x0000406004677810 */ /* 0x000fe20007f1e0ff */
[--C-:B------:R-:W-:Y:S01]  /*e780*/  IMAD.X R13, RZ, RZ, R5.reuse, P2 ;  /* 0x000000ffff0d7224 */ /* 0x100fe200010e0605 */
[----:B------:R-:W-:Y:S01]  /*e790*/  LOP3.LUT R4, R9, R4, RZ, 0x3c, !PT ;  /* 0x0000000409047212 */ /* 0x000fe200078e3cff */
[--C-:B------:R-:W-:Y:S01]  /*e7a0*/  IMAD.X R11, RZ, RZ, R5.reuse, P1 ;  /* 0x000000ffff0b7224 */ /* 0x100fe200008e0605 */
[----:B------:R-:W-:Y:S01]  /*e7b0*/  SHF.R.U64 R14, R14, 0x3, RZ ;  /* 0x000000030e0e7819 */ /* 0x000fe200000012ff */
[----:B------:R-:W-:Y:S01]  /*e7c0*/  IMAD.X R9, RZ, RZ, R5, P0 ;  /* 0x000000ffff097224 */ /* 0x000fe200000e0605 */
[----:B------:R-:W-:-:S02]  /*e7d0*/  SHF.R.U64 R44, R44, 0x3, RZ ;  /* 0x000000032c2c7819 */ /* 0x000fc400000012ff */
[----:B------:R-:W-:Y:S02]  /*e7e0*/  MOV R94, R4 ;  /* 0x00000004005e7202 */ /* 0x000fe40000000f00 */
[----:B------:R-:W-:Y:S02]  /*e7f0*/  LOP3.LUT R26, R14, R23, RZ, 0x3c, !PT ;  /* 0x000000170e1a7212 */ /* 0x000fe400078e3cff */
[----:B------:R-:W-:Y:S02]  /*e800*/  F2FP.BF16.F32.PACK_AB R5, R10, R93 ;  /* 0x0000005d0a05723e */ /* 0x000fe400000010ff */
[----:B------:R-:W-:Y:S02]  /*e810*/  LOP3.LUT R14, R44, R97, RZ, 0x3c, !PT ;  /* 0x000000612c0e7212 */ /* 0x000fe400078e3cff */
[----:B------:R-:W-:Y:S01]  /*e820*/  LOP3.LUT R10, R101, 0x380, RZ, 0xc0, !PT ;  /* 0x00000380650a7812 */ /* 0x000fe200078ec0ff */
[----:B------:R-:W1:Y:S01]  /*e830*/  LDC.64 R96, c[0x0][0xc00] ;  /* 0x00030000ff607b82 */ /* 0x000e620000000a00 */
[----:B------:R-:W-:-:S02]  /*e840*/  LOP3.LUT R23, R90, 0x380, RZ, 0xc0, !PT ;  /* 0x000003805a177812 */ /* 0x000fc400078ec0ff */
[----:B------:R-:W-:Y:S02]  /*e850*/  LOP3.LUT R44, R103, 0x380, RZ, 0xc0, !PT ;  /* 0x00000380672c7812 */ /* 0x000fe400078ec0ff */
[----:B------:R-:W-:Y:S02]  /*e860*/  LOP3.LUT R20, R73, 0x380, RZ, 0xc0, !PT ;  /* 0x0000038049147812 */ /* 0x000fe400078ec0ff */
[----:B------:R-:W-:Y:S02]  /*e870*/  LOP3.LUT R72, R99, 0x380, RZ, 0xc0, !PT ;  /* 0x0000038063487812 */ /* 0x000fe400078ec0ff */
[----:B------:R-:W-:Y:S02]  /*e880*/  SHF.R.U64 R10, R10, 0x3, RZ ;  /* 0x000000030a0a7819 */ /* 0x000fe400000012ff */
[----:B------:R-:W-:Y:S02]  /*e890*/  SHF.R.U64 R23, R23, 0x3, RZ ;  /* 0x0000000317177819 */ /* 0x000fe400000012ff */
[----:B------:R-:W-:-:S02]  /*e8a0*/  SHF.R.U64 R44, R44, 0x3, RZ ;  /* 0x000000032c2c7819 */ /* 0x000fc400000012ff */
[----:B------:R-:W-:Y:S02]  /*e8b0*/  SHF.R.U64 R20, R20, 0x3, RZ ;  /* 0x0000000314147819 */ /* 0x000fe400000012ff */
[----:B------:R-:W-:Y:S02]  /*e8c0*/  F2FP.BF16.F32.PACK_AB R4, R12, R95 ;  /* 0x0000005f0c04723e */ /* 0x000fe400000010ff */
[----:B------:R-:W-:Y:S02]  /*e8d0*/  SHF.R.U64 R72, R72, 0x3, RZ ;  /* 0x0000000348487819 */ /* 0x000fe400000012ff */
[----:B------:R-:W-:Y:S01]  /*e8e0*/  LOP3.LUT R12, R10, R101, RZ, 0x3c, !PT ;  /* 0x000000650a0c7212 */ /* 0x000fe200078e3cff */
[----:B------:R2:W-:Y:S01]  /*e8f0*/  STSM.16.M88.4 [R94], R4 ;  /* 0x000000045e007844 */ /* 0x0005e20000000200 */
        /* <DEDUP_REMOVED lines=11> */
[----:B------:R-:W-:Y:S02]  /*e9b0*/  MOV R91, R24 ;  /* 0x00000018005b7202 */ /* 0x000fe40000000f00 */
[----:B--2---:R-:W-:Y:S01]  /*e9c0*/  F2FP.BF16.F32.PACK_AB R4, R41, R40 ;  /* 0x000000282904723e */ /* 0x004fe200000010ff */
[----:B------:R-:W-:Y:S01]  /*e9d0*/  STSM.16.M88.4 [R92], R8 ;  /* 0x000000085c007844 */ /* 0x000fe20000000200 */
[----:B------:R-:W-:-:S02]  /*e9e0*/  F2FP.BF16.F32.PACK_AB R5, R43, R42 ;  /* 0x0000002a2b05723e */ /* 0x000fc400000010ff */
[----:B------:R-:W-:Y:S02]  /*e9f0*/  F2FP.BF16.F32.PACK_AB R6, R32, R33 ;  /* 0x000000212006723e */ /* 0x000fe400000010ff */
[----:B------:R-:W-:Y:S02]  /*ea00*/  F2FP.BF16.F32.PACK_AB R7, R30, R31 ;  /* 0x0000001f1e07723e */ /* 0x000fe400000010ff */
[----:B------:R-:W-:Y:S02]  /*ea10*/  MOV R90, R14 ;  /* 0x0000000e005a7202 */ /* 0x000fe40000000f00 */
[----:B------:R-:W-:Y:S01]  /*ea20*/  F2FP.BF16.F32.PACK_AB R14, R53, R52 ;  /* 0x00000034350e723e */ /* 0x000fe200000010ff */
[----:B------:R2:W-:Y:S01]  /*ea30*/  STSM.16.M88.4 [R91], R4 ;  /* 0x000000045b007844 */ /* 0x0005e20000000200 */
[----:B------:R-:W3:Y:S01]  /*ea40*/  LDC R53, c[0x0][0xbe8] ;  /* 0x0002fa00ff357b82 */ /* 0x000ee20000000800 */
[----:B------:R-:W-:Y:S02]  /*ea50*/  MOV R73, R12 ;  /* 0x0000000c00497202 */ /* 0x000fe40000000f00 */
[----:B------:R-:W-:-:S02]  /*ea60*/  F2FP.BF16.F32.PACK_AB R12, R49, R48 ;  /* 0x00000030310c723e */ /* 0x000fc400000010ff */
[----:B------:R-:W-:Y:S02]  /*ea70*/  F2FP.BF16.F32.PACK_AB R13, R51, R50 ;  /* 0x00000032330d723e */ /* 0x000fe400000010ff */
[----:B------:R-:W-:Y:S02]  /*ea80*/  F2FP.BF16.F32.PACK_AB R15, R55, R54 ;  /* 0x00000036370f723e */ /* 0x000fe400000010ff */
[----:B------:R-:W-:Y:S02]  /*ea90*/  MOV R23, R20 ;  /* 0x0000001400177202 */ /* 0x000fe40000000f00 */
[----:B------:R-:W-:Y:S01]  /*eaa0*/  F2FP.BF16.F32.PACK_AB R24, R57, R56 ;  /* 0x000000383918723e */ /* 0x000fe200000010ff */
[----:B------:R-:W4:Y:S01]  /*eab0*/  LDC.64 R20, c[0x0][0xc00] ;  /* 0x00030000ff147b82 */ /* 0x000f220000000a00 */
[----:B------:R-:W-:Y:S01]  /*eac0*/  F2FP.BF16.F32.PACK_AB R25, R59, R58 ;  /* 0x0000003a3b19723e */ /* 0x000fe200000010ff */
[----:B------:R-:W-:Y:S01]  /*ead0*/  STSM.16.M88.4 [R90], R12 ;  /* 0x0000000c5a007844 */ /* 0x000fe20000000200 */
[----:B------:R-:W-:-:S02]  /*eae0*/  F2FP.BF16.F32.PACK_AB R26, R61, R60 ;  /* 0x0000003c3d1a723e */ /* 0x000fc400000010ff */
[----:B------:R-:W-:Y:S02]  /*eaf0*/  F2FP.BF16.F32.PACK_AB R27, R63, R62 ;  /* 0x0000003e3f1b723e */ /* 0x000fe400000010ff */
[----:B------:R-:W-:Y:S01]  /*eb00*/  F2FP.BF16.F32.PACK_AB R30, R77, R76 ;  /* 0x0000004c4d1e723e */ /* 0x000fe200000010ff */
[----:B--2---:R-:W2:Y:S01]  /*eb10*/  LDC.64 R4, c[0x0][0xc08] ;  /* 0x00030200ff047b82 */ /* 0x004ea20000000a00 */
[----:B------:R-:W-:Y:S01]  /*eb20*/  F2FP.BF16.F32.PACK_AB R31, R79, R78 ;  /* 0x0000004e4f1f723e */ /* 0x000fe200000010ff */
[----:B------:R0:W-:Y:S01]  /*eb30*/  STSM.16.M88.4 [R23], R24 ;  /* 0x0000001817007844 */ /* 0x0001e20000000200 */
[----:B-1----:R-:W-:Y:S02]  /*eb40*/  ISETP.NE.U32.AND P0, PT, R96, RZ, PT ;  /* 0x000000ff6000720c */ /* 0x002fe40003f05070 */
[----:B---3--:R-:W-:Y:S01]  /*eb50*/  ISETP.NE.AND P1, PT, R53, 0x1, PT ;  /* 0x000000013500780c */ /* 0x008fe20003f25270 */
[----:B------:R1:W-:Y:S01]  /*eb60*/  STSM.16.M88.4 [R73], R64 ;  /* 0x0000004049007844 */ /* 0x0003e20000000200 */
[----:B------:R-:W-:-:S03]  /*eb70*/  ISETP.NE.AND.EX P0, PT, R97, RZ, PT, P0 ;  /* 0x000000ff6100720c */ /* 0x000fc60003f05300 */
[----:B------:R1:W-:Y:S04]  /*eb80*/  STSM.16.M88.4 [R72], R28 ;  /* 0x0000001c48007844 */ /* 0x0003e80000000200 */
[----:B------:R1:W-:Y:S01]  /*eb90*/  STSM.16.M88.4 [R44], R80 ;  /* 0x000000502c007844 */ /* 0x0003e20000000200 */
[----:B------:R-:W-:Y:S01]  /*eba0*/  ULDC UR4, c[0x0][0xa88] ;  /* 0x0002a20000047ab9 */ /* 0x000fe20000000800 */
[----:B----4-:R-:W-:Y:S02]  /*ebb0*/  IMAD.WIDE R20, R164, 0x4, R20 ;  /* 0x00000004a4147825 */ /* 0x010fe400078e0214 */
[----:B------:R-:W3:Y:S02]  /*ebc0*/  @P1 LDC R8, c[0x0][0xbec] ;  /* 0x0002fb00ff081b82 */ /* 0x000ee40000000800 */
[----:B0-----:R-:W-:-:S06]  /*ebd0*/  IMAD.MOV.U32 R23, RZ, RZ, RZ ;  /* 0x000000ffff177224 */ /* 0x001fcc00078e00ff */
[----:B------:R-:W-:Y:S01]  /*ebe0*/  BAR.SYNC.DEFER_BLOCKING 0x1, 0x100 ;  /* 0x0044000000007b1d */ /* 0x000fe20000010000 */
[----:B--2---:R-:W-:-:S07]  /*ebf0*/  ISETP.NE.U32.AND P2, PT, R4, RZ, PT ;  /* 0x000000ff0400720c */ /* 0x004fce0003f45070 */
[----:B------:R-:W0:Y:S01]  /*ec00*/  @P1 LDC R9, c[0x0][0xbf0] ;  /* 0x0002fc00ff091b82 */ /* 0x000e220000000800 */
[----:B------:R-:W-:-:S13]  /*ec10*/  ISETP.NE.AND.EX P2, PT, R5, RZ, PT, P2 ;  /* 0x000000ff0500720c */ /* 0x000fda0003f45320 */
[----:B------:R-:W2:Y:S01]  /*ec20*/  @P2 LDC.64 R4, c[0x0][0xc08] ;  /* 0x00030200ff042b82 */ /* 0x000ea20000000a00 */
[----:B------:R-:W-:Y:S01]  /*ec30*/  IMAD.U32 R6, RZ, RZ, UR4 ;  /* 0x00000004ff067e24 */ /* 0x000fe2000f8e00ff */
[----:B------:R1:W5:Y:S01]  /*ec40*/  @P0 LDG.E R23, desc[UR6][R20.64] ;  /* 0x0000000614170981 */ /* 0x000362000c1e1900 */
[----:B--2---:R-:W-:-:S05]  /*ec50*/  @P2 IMAD.WIDE R4, R164, 0x4, R4 ;  /* 0x00000004a4042825 */ /* 0x004fca00078e0204 */
[----:B------:R1:W5:Y:S01]  /*ec60*/  @P2 LDG.E R6, desc[UR6][R4.64] ;  /* 0x0000000604062981 */ /* 0x000362000c1e1900 */
[----:B0--3--:R-:W-:Y:S05]  /*ec70*/  @P2 BRA `(.L_x_1425) ;  /* 0x0000000000142947 */ /* 0x009fea0003800000 */
[----:B------:R-:W-:Y:S05]  /*ec80*/  @!P0 BRA `(.L_x_1425) ;  /* 0x0000000000108947 */ /* 0x000fea0003800000 */
[----:B------:R-:W-:Y:S02]  /*ec90*/  ULDC.64 UR4, c[0x0][0x208] ;  /* 0x0000820000047ab9 */ /* 0x000fe40000000a00 */
[----:B-1----:R-:W2:Y:S04]  /*eca0*/  LDG.E R5, desc[UR4][R20.64] ;  /* 0x0000000414057981 */ /* 0x002ea8000c1e1900 */
[----:B-----5:R-:W2:Y:S02]  /*ecb0*/  LDG.E R6, desc[UR4][R20.64+0x4] ;  /* 0x0000040414067981 */ /* 0x020ea4000c1e1900 */
[----:B--2---:R-:W-:-:S07]  /*ecc0*/  IMAD.IADD R6, R6, 0x1, -R5 ;  /* 0x0000000106067824 */ /* 0x004fce00078e0a05 */
.L_x_1425:
[----:B-1----:R-:W-:Y:S01]  /*ecd0*/  SHF.R.S32.HI R44, RZ, 0x1f, R163 ;  /* 0x0000001fff2c7819 */ /* 0x002fe200000114a3 */
[----:B------:R-:W-:Y:S01]  /*ece0*/  IMAD.IADD R13, R22, 0x1, R18 ;  /* 0x00000001160d7824 */ /* 0x000fe200078e0212 */
[----:B------:R-:W-:Y:S01]  /*ecf0*/  ULDC.64 UR4, c[0x0][0xb90] ;  /* 0x0002e40000047ab9 */ /* 0x000fe20000000a00 */
[--C-:B-----5:R-:W-:Y:S01]  /*ed00*/  SHF.R.S32.HI R21, RZ, 0x1f, R23.reuse ;  /* 0x0000001fff157819 */ /* 0x120fe20000011417 */
[----:B------:R-:W-:Y:S01]  /*ed10*/  IMAD.MOV.U32 R20, RZ, RZ, R23 ;  /* 0x000000ffff147224 */ /* 0x000fe200078e0017 */
[----:B------:R-:W-:Y:S01]  /*ed20*/  SHF.R.S32.HI R10, RZ, 0x1f, R164 ;  /* 0x0000001fff0a7819 */ /* 0x000fe200000114a4 */
[----:B------:R-:W-:Y:S01]  /*ed30*/  IMAD R4, R44, UR4, RZ ;  /* 0x000000042c047c24 */ /* 0x000fe2000f8e02ff */
[----:B------:R-:W-:Y:S01]  /*ed40*/  SEL R55, R164, RZ, !P0 ;  /* 0x000000ffa4377207 */ /* 0x000fe20004000000 */
[----:B------:R-:W-:Y:S01]  /*ed50*/  @P1 IMAD.HI.U32 R8, R13, R8, RZ ;  /* 0x000000080d081227 */ /* 0x000fe200078e00ff */
[----:B------:R-:W-:-:S03]  /*ed60*/  ULDC.64 UR6, c[0x0][0x208] ;  /* 0x0000820000067ab9 */ /* 0x000fc60000000a00 */
[----:B------:R-:W-:Y:S01]  /*ed70*/  IMAD.MOV.U32 R7, RZ, RZ, R13 ;  /* 0x000000ffff077224 */ /* 0x000fe200078e000d */
[----:B------:R-:W-:Y:S01]  /*ed80*/  @P1 SHF.R.U32.HI R7, RZ, R9, R8 ;  /* 0x00000009ff071219 */ /* 0x000fe20000011608 */
[C---:B------:R-:W-:Y:S02]  /*ed90*/  IMAD R11, R163.reuse, UR5, R4 ;  /* 0x00000005a30b7c24 */ /* 0x040fe4000f8e0204 */
[----:B------:R-:W-:Y:S01]  /*eda0*/  IMAD.WIDE.U32 R4, R163, UR4, R20 ;  /* 0x00000004a3047c25 */ /* 0x000fe2000f8e0014 */
[----:B------:R-:W-:Y:S01]  /*edb0*/  SEL R20, R10, RZ, !P0 ;  /* 0x000000ff0a147207 */ /* 0x000fe20004000000 */
[----:B------:R-:W-:Y:S02]  /*edc0*/  ULDC.64 UR4, c[0x0][0xb98] ;  /* 0x0002e60000047ab9 */ /* 0x000fe40000000a00 */
[----:B------:R-:W-:Y:S02]  /*edd0*/  IMAD R9, R165, 0x40, R160 ;  /* 0x00000040a5097824 */ /* 0x000fe400078e02a0 */
[----:B------:R-:W-:Y:S01]  /*ede0*/  IMAD.IADD R5, R5, 0x1, R11 ;  /* 0x0000000105057824 */ /* 0x000fe200078e020b */
[--C-:B------:R-:W-:Y:S01]  /*edf0*/  SHF.R.S32.HI R11, RZ, 0x1f, R7.reuse ;  /* 0x0000001fff0b7819 */ /* 0x100fe20000011407 */
[----:B------:R-:W-:-:S02]  /*ee00*/  IMAD.MOV R10, RZ, RZ, -R7 ;  /* 0x000000ffff0a7224 */ /* 0x000fc400078e0a07 */
[----:B------:R-:W-:-:S04]  /*ee10*/  IMAD.WIDE.U32 R4, R55, UR4, R4 ;  /* 0x0000000437047c25 */ /* 0x000fc8000f8e0004 */
[----:B------:R-:W-:Y:S01]  /*ee20*/  IMAD.WIDE R16, R9, 0x2, R16 ;  /* 0x0000000209107825 */ /* 0x000fe200078e0210 */
[----:B------:R-:W-:-:S03]  /*ee30*/  IADD3 R4, P2, R7, R4, RZ ;  /* 0x0000000407047210 */ /* 0x000fc60007f5e0ff */
[----:B------:R-:W-:Y:S01]  /*ee40*/  IMAD R8, R20, UR4, RZ ;  /* 0x0000000414087c24 */ /* 0x000fe2000f8e02ff */
[C---:B------:R-:W-:Y:S01]  /*ee50*/  IADD3 R15, P0, R16.reuse, 0x1000, RZ ;  /* 0x00001000100f7810 */ /* 0x040fe20007f1e0ff */
[----:B------:R-:W-:Y:S01]  /*ee60*/  IMAD R9, R53, R10, R13 ;  /* 0x0000000a35097224 */ /* 0x000fe200078e020d */
[----:B------:R-:W-:Y:S01]  /*ee70*/  IADD3 R13, P3, R16, 0x2000, RZ ;  /* 0x00002000100d7810 */ /* 0x000fe20007f7e0ff */
[----:B------:R-:W-:Y:S01]  /*ee80*/  IMAD R8, R55, UR5, R8 ;  /* 0x0000000537087c24 */ /* 0x000fe2000f8e0208 */
[----:B------:R-:W-:Y:S01]  /*ee90*/  ULDC.64 UR4, c[0x0][0xb88] ;  /* 0x0002e20000047ab9 */ /* 0x000fe20000000a00 */
[----:B------:R-:W-:Y:S01]  /*eea0*/  IMAD.IADD R24, R169, 0x1, R18 ;  /* 0x00000001a9187824 */ /* 0x000fe200078e0212 */
[----:B------:R-:W-:Y:S01]  /*eeb0*/  SHF.R.S32.HI R7, RZ, 0x1f, R9 ;  /* 0x0000001fff077819 */ /* 0x000fe20000011409 */
[----:B------:R-:W-:Y:S01]  /*eec0*/  IMAD R57, R6, R53, RZ ;  /* 0x0000003506397224 */ /* 0x000fe200078e02ff */
[----:B------:R-:W-:Y:S02]  /*eed0*/  IADD3.X R5, R11, R5, R8, P2, !PT ;  /* 0x000000050b057210 */ /* 0x000fe400017fe408 */
[----:B------:R-:W-:Y:S01]  /*eee0*/  LOP3.LUT R8, R13, 0x380, RZ, 0xc0, !PT ;  /* 0x000003800d087812 */ /* 0x000fe200078ec0ff */
[----:B------:R-:W-:Y:S01]  /*eef0*/  IMAD R10, R7, UR4, RZ ;  /* 0x00000004070a7c24 */ /* 0x000fe2000f8e02ff */
[----:B------:R-:W-:Y:S01]  /*ef00*/  IADD3 R7, P2, R16, 0x3000, RZ ;  /* 0x0000300010077810 */ /* 0x000fe20007f5e0ff */
[----:B------:R-:W-:Y:S01]  /*ef10*/  IMAD.WIDE.U32 R4, R9, UR4, R4 ;  /* 0x0000000409047c25 */ /* 0x000fe2000f8e0004 */
[----:B------:R-:W-:-:S02]  /*ef20*/  SHF.R.U64 R8, R8, 0x3, RZ ;  /* 0x0000000308087819 */ /* 0x000fc400000012ff */
[----:B------:R-:W-:Y:S01]  /*ef30*/  LOP3.LUT R12, R15, 0x380, RZ, 0xc0, !PT ;  /* 0x000003800f0c7812 */ /* 0x000fe200078ec0ff */
[----:B------:R-:W-:Y:S01]  /*ef40*/  IMAD R11, R9, UR5, R10 ;  /* 0x00000005090b7c24 */ /* 0x000fe2000f8e020a */
[----:B------:R-:W-:Y:S01]  /*ef50*/  ULDC.64 UR4, c[0x0][0xb50] ;  /* 0x0002d40000047ab9 */ /* 0x000fe20000000a00 */
[----:B------:R-:W-:Y:S01]  /*ef60*/  LOP3.LUT R8, R8, R13, RZ, 0x3c, !PT ;  /* 0x0000000d08087212 */ /* 0x000fe200078e3cff */
[----:B------:R-:W-:Y:S01]  /*ef70*/  IMAD.X R13, RZ, RZ, R17, P0 ;  /* 0x000000ffff0d7224 */ /* 0x000fe200000e0611 */
[C---:B------:R-:W-:Y:S01]  /*ef80*/  LEA R10, P4, R4.reuse, UR4, 0x2 ;  /* 0x00000004040a7c11 */ /* 0x040fe2000f8810ff */
[----:B------:R-:W-:Y:S01]  /*ef90*/  IMAD.IADD R9, R5, 0x1, R11 ;  /* 0x0000000105097824 */ /* 0x000fe200078e020b */
[----:B------:R-:W-:Y:S02]  /*efa0*/  LOP3.LUT R5, R7, 0x380, RZ, 0xc0, !PT ;  /* 0x0000038007057812 */ /* 0x000fe400078ec0ff */
[----:B------:R-:W-:Y:S01]  /*efb0*/  LOP3.LUT P0, RZ, R167, 0x3, RZ, 0xc0, !PT ;  /* 0x00000003a7ff7812 */ /* 0x000fe2000780c0ff */
[----:B------:R-:W-:Y:S01]  /*efc0*/  SHFL.IDX PT, R48, R10, RZ, 0x1c1f ;  /* 0x001c1fff0a307589 */ /* 0x000fe200000e0000 */
[----:B------:R-:W-:Y:S01]  /*efd0*/  LEA.HI.X R14, R4, UR5, R9, 0x2, P4 ;  /* 0x00000005040e7c11 */ /* 0x000fe2000a0f1409 */
[--C-:B------:R-:W-:Y:S01]  /*efe0*/  IMAD.X R9, RZ, RZ, R17.reuse, P3 ;  /* 0x000000ffff097224 */ /* 0x100fe200018e0611 */
[----:B------:R-:W-:Y:S01]  /*eff0*/  SHF.R.U64 R4, R5, 0x3, RZ ;  /* 0x0000000305047819 */ /* 0x000fe200000012ff */
[----:B------:R-:W-:Y:S01]  /*f000*/  SHFL.IDX PT, R50, R10, 0x1, 0x1c1f ;  /* 0x003c1f000a327f89 */ /* 0x000fe200000e0000 */
[----:B------:R-:W-:Y:S01]  /*f010*/  IMAD.X R5, RZ, RZ, R17, P2 ;  /* 0x000000ffff057224 */ /* 0x000fe200010e0611 */
[----:B------:R-:W-:Y:S01]  /*f020*/  SHF.R.U64 R12, R12, 0x3, RZ ;  /* 0x000000030c0c7819 */ /* 0x000fe200000012ff */
[----:B------:R-:W-:Y:S01]  /*f030*/  ULDC.64 UR4, c[0x0][0xaa0] ;  /* 0x0002a80000047ab9 */ /* 0x000fe20000000a00 */
[----:B------:R-:W0:Y:S01]  /*f040*/  SHFL.IDX PT, R49, R14, RZ, 0x1c1f ;  /* 0x001c1fff0e317589 */ /* 0x000e2200000e0000 */
[----:B------:R-:W-:Y:S01]  /*f050*/  LOP3.LUT R4, R4, R7, RZ, 0x3c, !PT ;  /* 0x0000000704047212 */ /* 0x000fe200078e3cff */
[C---:B------:R-:W-:Y:S01]  /*f060*/  VIADD R7, R24.reuse, 0x8 ;  /* 0x0000000818077836 */ /* 0x040fe20000000000 */
[----:B------:R-:W-:Y:S01]  /*f070*/  ISETP.GE.OR P2, PT, R24, R57, P0 ;  /* 0x000000391800720c */ /* 0x000fe20000746670 */
[----:B------:R-:W1:Y:S01]  /*f080*/  SHFL.IDX PT, R51, R14, 0x1, 0x1c1f ;  /* 0x003c1f000e337f89 */ /* 0x000e6200000e0000 */
[----:B------:R-:W-:-:S02]  /*f090*/  LOP3.LUT R12, R12, R15, RZ, 0x3c, !PT ;  /* 0x0000000f0c0c7212 */ /* 0x000fc400078e3cff */
[----:B------:R-:W-:Y:S02]  /*f0a0*/  ISETP.GE.OR P0, PT, R7, R57, P0 ;  /* 0x000000390700720c */ /* 0x000fe40000706670 */
[C---:B------:R-:W-:Y:S02]  /*f0b0*/  IADD3 R41, P6, R16.reuse, 0x4000, RZ ;  /* 0x0000400010297810 */ /* 0x040fe40007fde0ff */
[C---:B------:R-:W-:Y:S02]  /*f0c0*/  IADD3 R37, P5, R16.reuse, 0x5000, RZ ;  /* 0x0000500010257810 */ /* 0x040fe40007fbe0ff */
[C---:B------:R-:W-:Y:S02]  /*f0d0*/  IADD3 R33, P4, R16.reuse, 0x6000, RZ ;  /* 0x0000600010217810 */ /* 0x040fe40007f9e0ff */
[----:B------:R-:W-:Y:S02]  /*f0e0*/  LOP3.LUT R15, R16, 0x380, RZ, 0xc0, !PT ;  /* 0x00000380100f7812 */ /* 0x000fe400078ec0ff */
[----:B------:R-:W-:-:S02]  /*f0f0*/  LOP3.LUT R40, R41, 0x380, RZ, 0xc0, !PT ;  /* 0x0000038029287812 */ /* 0x000fc400078ec0ff */
[----:B------:R-:W-:Y:S02]  /*f100*/  LOP3.LUT R36, R37, 0x380, RZ, 0xc0, !PT ;  /* 0x0000038025247812 */ /* 0x000fe400078ec0ff */
[----:B------:R-:W-:Y:S02]  /*f110*/  LOP3.LUT R32, R33, 0x380, RZ, 0xc0, !PT ;  /* 0x0000038021207812 */ /* 0x000fe400078ec0ff */
[----:B------:R-:W-:Y:S01]  /*f120*/  SHF.R.U64 R15, R15, 0x3, RZ ;  /* 0x000000030f0f7819 */ /* 0x000fe200000012ff */
[----:B0-----:R0:W-:Y:S01]  /*f130*/  @!P2 ST.E desc[UR6][R48.64], R2 ;  /* 0x000000023000a985 */ /* 0x0011e2000c101906 */
[----:B------:R-:W-:Y:S02]  /*f140*/  IADD3 R11, P3, R16, 0x7000, RZ ;  /* 0x00007000100b7810 */ /* 0x000fe40007f7e0ff */
[----:B------:R-:W-:Y:S01]  /*f150*/  SHF.R.U64 R40, R40, 0x3, RZ ;  /* 0x0000000328287819 */ /* 0x000fe200000012ff */
[----:B-1----:R1:W-:Y:S01]  /*f160*/  @!P0 ST.E desc[UR6][R50.64], R0 ;  /* 0x0000000032008985 */ /* 0x0023e2000c101906 */
[----:B------:R-:W-:Y:S01]  /*f170*/  SHF.R.U64 R36, R36, 0x3, RZ ;  /* 0x0000000324247819 */ /* 0x000fe200000012ff */
[----:B------:R-:W-:Y:S01]  /*f180*/  IMAD.X R29, RZ, RZ, R17, P3 ;  /* 0x000000ffff1d7224 */ /* 0x000fe200018e0611 */
[----:B------:R-:W-:-:S02]  /*f190*/  SHF.R.U64 R32, R32, 0x3, RZ ;  /* 0x0000000320207819 */ /* 0x000fc400000012ff */
[----:B------:R-:W-:Y:S02]  /*f1a0*/  LOP3.LUT R16, R15, R16, RZ, 0x3c, !PT ;  /* 0x000000100f107212 */ /* 0x000fe400078e3cff */
[----:B------:R-:W-:Y:S01]  /*f1b0*/  LOP3.LUT R40, R40, R41, RZ, 0x3c, !PT ;  /* 0x0000002928287212 */ /* 0x000fe200078e3cff */
[----:B0-----:R-:W0:Y:S01]  /*f1c0*/  @P1 LDC R49, c[0x0][0xbec] ;  /* 0x0002fb00ff311b82 */ /* 0x001e220000000800 */
[----:B------:R-:W-:Y:S01]  /*f1d0*/  LOP3.LUT R36, R36, R37, RZ, 0x3c, !PT ;  /* 0x0000002524247212 */ /* 0x000fe200078e3cff */
[--C-:B------:R-:W-:Y:S01]  /*f1e0*/  IMAD.X R41, RZ, RZ, R17.reuse, P6 ;  /* 0x000000ffff297224 */ /* 0x100fe200030e0611 */
[----:B------:R-:W-:Y:S01]  /*f1f0*/  LOP3.LUT R32, R32, R33, RZ, 0x3c, !PT ;  /* 0x0000002120207212 */ /* 0x000fe200078e3cff */
[----:B-1----:R-:W-:Y:S01]  /*f200*/  IMAD R0, R21, UR4, RZ ;  /* 0x0000000415007c24 */ /* 0x002fe2000f8e02ff */
[----:B------:R1:W5:Y:S01]  /*f210*/  LD.E.128 R24, desc[UR6][R16.64] ;  /* 0x0000000610187980 */ /* 0x000362000c101d00 */
[--C-:B------:R-:W-:Y:S01]  /*f220*/  IMAD.X R37, RZ, RZ, R17.reuse, P5 ;  /* 0x000000ffff257224 */ /* 0x100fe200028e0611 */
[----:B------:R-:W-:Y:S01]  /*f230*/  LOP3.LUT R6, R11, 0x380, RZ, 0xc0, !PT ;  /* 0x000003800b067812 */ /* 0x000fe200078ec0ff */
[----:B------:R-:W-:Y:S01]  /*f240*/  IMAD.X R33, RZ, RZ, R17, P4 ;  /* 0x000000ffff217224 */ /* 0x000fe200020e0611 */
[----:B------:R-:W5:Y:S01]  /*f250*/  LD.E.128 R12, desc[UR6][R12.64] ;  /* 0x000000060c0c7980 */ /* 0x000f62000c101d00 */
[----:B------:R-:W-:Y:S01]  /*f260*/  IMAD R21, R23, UR5, R0 ;  /* 0x0000000517157c24 */ /* 0x000fe2000f8e0200 */
[----:B------:R-:W-:-:S02]  /*f270*/  SHF.R.U64 R6, R6, 0x3, RZ ;  /* 0x0000000306067819 */ /* 0x000fc400000012ff */
[----:B------:R-:W5:Y:S01]  /*f280*/  LD.E.128 R40, desc[UR6][R40.64] ;  /* 0x0000000628287980 */ /* 0x000f62000c101d00 */
[----:B-1----:R-:W-:Y:S01]  /*f290*/  IMAD.WIDE.U32 R16, R23, UR4, RZ ;  /* 0x0000000417107c25 */ /* 0x002fe2000f8e00ff */
[----:B------:R-:W-:Y:S01]  /*f2a0*/  ULDC.64 UR4, c[0x0][0xae8] ;  /* 0x0002ba0000047ab9 */ /* 0x000fe20000000a00 */
[----:B------:R-:W1:Y:S01]  /*f2b0*/  @P1 LDC R23, c[0x0][0xbf0] ;  /* 0x0002fc00ff171b82 */ /* 0x000e620000000800 */
[----:B------:R-:W-:Y:S01]  /*f2c0*/  LOP3.LUT R28, R6, R11, RZ, 0x3c, !PT ;  /* 0x0000000b061c7212 */ /* 0x000fe200078e3cff */
[----:B------:R-:W-:Y:S01]  /*f2d0*/  IMAD.IADD R17, R17, 0x1, R21 ;  /* 0x0000000111117824 */ /* 0x000fe200078e0215 */
[----:B------:R-:W5:Y:S01]  /*f2e0*/  LD.E.128 R8, desc[UR6][R8.64] ;  /* 0x0000000608087980 */ /* 0x000f62000c101d00 */
[----:B------:R-:W-:Y:S02]  /*f2f0*/  IMAD R21, R162, 0x20, R165 ;  /* 0x00000020a2157824 */ /* 0x000fe400078e02a5 */
[----:B------:R-:W-:Y:S01]  /*f300*/  IMAD R0, R44, UR4, RZ ;  /* 0x000000042c007c24 */ /* 0x000fe2000f8e02ff */
[----:B------:R-:W5:Y:S01]  /*f310*/  LD.E.128 R4, desc[UR6][R4.64] ;  /* 0x0000000604047980 */ /* 0x000f62000c101d00 */
[----:B------:R-:W-:-:S02]  /*f320*/  IMAD.IADD R44, R18, 0x1, R21 ;  /* 0x00000001122c7824 */ /* 0x000fc400078e0215 */
[C---:B------:R-:W-:Y:S01]  /*f330*/  IMAD R21, R163.reuse, UR5, R0 ;  /* 0x00000005a3157c24 */ /* 0x040fe2000f8e0200 */
[----:B------:R-:W5:Y:S01]  /*f340*/  LD.E.128 R36, desc[UR6][R36.64] ;  /* 0x0000000624247980 */ /* 0x000f62000c101d00 */
[----:B------:R-:W-:Y:S01]  /*f350*/  IMAD.WIDE.U32 R16, R163, UR4, R16 ;  /* 0x00000004a3107c25 */ /* 0x000fe2000f8e0010 */
[----:B------:R-:W-:Y:S02]  /*f360*/  ULDC.64 UR4, c[0x0][0xaf0] ;  /* 0x0002bc0000047ab9 */ /* 0x000fe40000000a00 */
[----:B------:R-:W5:Y:S01]  /*f370*/  LD.E.128 R32, desc[UR6][R32.64] ;  /* 0x0000000620207980 */ /* 0x000f62000c101d00 */
[----:B0-----:R-:W-:-:S03]  /*f380*/  @P1 IMAD.HI.U32 R0, R44, R49, RZ ;  /* 0x000000312c001227 */ /* 0x001fc600078e00ff */
[----:B------:R-:W5:Y:S01]  /*f390*/  LD.E.128 R28, desc[UR6][R28.64] ;  /* 0x000000061c1c7980 */ /* 0x000f62000c101d00 */
[----:B------:R-:W-:Y:S02]  /*f3a0*/  IMAD.IADD R17, R17, 0x1, R21 ;  /* 0x0000000111117824 */ /* 0x000fe400078e0215 */
[----:B------:R-:W-:Y:S01]  /*f3b0*/  IMAD.MOV.U32 R21, RZ, RZ, R44 ;  /* 0x000000ffff157224 */ /* 0x000fe200078e002c */
[----:B------:R-:W-:Y:S01]  /*f3c0*/  @!PT LDS RZ, [RZ] ;  /* 0x00000000fffff984 */ /* 0x000fe20000000800 */
[----:B------:R-:W-:Y:S01]  /*f3d0*/  @!PT LDS RZ, [RZ] ;  /* 0x00000000fffff984 */ /* 0x000fe20000000800 */
[----:B------:R-:W-:Y:S01]  /*f3e0*/  @!PT LDS RZ, [RZ] ;  /* 0x00000000fffff984 */ /* 0x000fe20000000800 */
[----:B------:R-:W-:Y:S01]  /*f3f0*/  @!PT LDS RZ, [RZ] ;  /* 0x00000000fffff984 */ /* 0x000fe20000000800 */
[----:B------:R0:W-:Y:S06]  /*f400*/  MEMBAR.ALL.CTA ;  /* 0x0000000000007992 */ /* 0x0001ec0000008000 */
[----:B0-----:R-:W0:Y:S01]  /*f410*/  FENCE.VIEW.ASYNC.S ;  /* 0x00000000000073c6 */ /* 0x001e220000000000 */
[----:B------:R-:W-:Y:S01]  /*f420*/  IMAD R2, R20, UR4, RZ ;  /* 0x0000000414027c24 */ /* 0x000fe2000f8e02ff */
[----:B-1----:R-:W-:Y:S01]  /*f430*/  @P1 SHF.R.U32.HI R21, RZ, R23, R0 ;  /* 0x00000017ff151219 */ /* 0x002fe20000011600 */
[----:B------:R-:W-:-:S03]  /*f440*/  IMAD.WIDE.U32 R16, R55, UR4, R16 ;  /* 0x0000000437107c25 */ /* 0x000fc6000f8e0010 */
[--C-:B------:R-:W-:Y:S01]  /*f450*/  SHF.R.S32.HI R0, RZ, 0x1f, R21.reuse ;  /* 0x0000001fff007819 */ /* 0x100fe20000011415 */
[----:B------:R-:W-:Y:S01]  /*f460*/  IMAD R23, R55, UR5, R2 ;  /* 0x0000000537177c24 */ /* 0x000fe2000f8e0202 */
[----:B------:R-:W-:Y:S01]  /*f470*/  ULDC.64 UR4, c[0x0][0xae0] ;  /* 0x0002b80000047ab9 */ /* 0x000fe20000000a00 */
[----:B------:R-:W-:Y:S02]  /*f480*/  IMAD.MOV R2, RZ, RZ, -R21 ;  /* 0x000000ffff027224 */ /* 0x000fe400078e0a15 */
[----:B------:R-:W-:Y:S02]  /*f490*/  IMAD.IADD R17, R17, 0x1, R23 ;  /* 0x0000000111117824 */ /* 0x000fe400078e0217 */
[----:B------:R-:W-:Y:S02]  /*f4a0*/  IMAD R0, R0, UR4, RZ ;  /* 0x0000000400007c24 */ /* 0x000fe4000f8e02ff */
[----:B------:R-:W-:Y:S02]  /*f4b0*/  IMAD R23, R53, R2, R44 ;  /* 0x0000000235177224 */ /* 0x000fe400078e022c */
[----:B------:R-:W-:-:S02]  /*f4c0*/  IMAD R49, R21, UR5, R0 ;  /* 0x0000000515317c24 */ /* 0x000fc4000f8e0200 */
[----:B------:R-:W-:Y:S01]  /*f4d0*/  IMAD.WIDE.U32 R16, R21, UR4, R16 ;  /* 0x0000000415107c25 */ /* 0x000fe2000f8e0010 */
[----:B------:R-:W-:Y:S01]  /*f4e0*/  SHF.R.S32.HI R0, RZ, 0x1f, R23 ;  /* 0x0000001fff007819 */ /* 0x000fe20000011417 */
[----:B------:R-:W-:Y:S02]  /*f4f0*/  ULDC.64 UR4, c[0x0][0xad8] ;  /* 0x0002b60000047ab9 */ /* 0x000fe40000000a00 */
[----:B------:R-:W-:Y:S02]  /*f500*/  IMAD.IADD R17, R17, 0x1, R49 ;  /* 0x0000000111117824 */ /* 0x000fe400078e0231 */
[----:B------:R-:W-:Y:S02]  /*f510*/  IMAD R2, R0, UR4, RZ ;  /* 0x0000000400027c24 */ /* 0x000fe4000f8e02ff */
[----:B------:R-:W-:Y:S02]  /*f520*/  IMAD.IADD R44, R165, 0x1, R18 ;  /* 0x00000001a52c7824 */ /* 0x000fe400078e0212 */
[----:B------:R-:W-:-:S02]  /*f530*/  IMAD R21, R23, UR5, R2 ;  /* 0x0000000517157c24 */ /* 0x000fc4000f8e0202 */
[----:B------:R-:W-:Y:S01]  /*f540*/  IMAD.WIDE.U32 R16, R23, UR4, R16 ;  /* 0x0000000417107c25 */ /* 0x000fe2000f8e0010 */
[CC--:B------:R-:W-:Y:S01]  /*f550*/  ISETP.GE.AND P2, PT, R44.reuse, R57.reuse, PT ;  /* 0x000000392c00720c */ /* 0x0c0fe20003f46270 */
[----:B------:R-:W-:Y:S02]  /*f560*/  ULDC.64 UR4, c[0x0][0xa80] ;  /* 0x0002a00000047ab9 */ /* 0x000fe40000000a00 */
[----:B------:R-:W-:Y:S01]  /*f570*/  VIADD R0, R44, 0x20 ;  /* 0x000000202c007836 */ /* 0x000fe20000000000 */
[----:B------:R-:W-:Y:S01]  /*f580*/  LEA R18, P3, R16, UR4, 0x1 ;  /* 0x0000000410127c11 */ /* 0x000fe2000f8608ff */
[----:B------:R-:W-:Y:S02]  /*f590*/  IMAD.IADD R17, R17, 0x1, R21 ;  /* 0x0000000111117824 */ /* 0x000fe400078e0215 */
[----:B------:R-:W-:Y:S01]  /*f5a0*/  VIADD R3, R3, 0x2a820 ;  /* 0x0002a82003037836 */ /* 0x000fe20000000000 */
[----:B------:R-:W-:Y:S01]  /*f5b0*/  ISETP.GE.AND P0, PT, R0, R57, PT ;  /* 0x000000390000720c */ /* 0x000fe20003f06270 */
[----:B------:R-:W-:Y:S01]  /*f5c0*/  VIADD R0, R44, 0x40 ;  /* 0x000000402c007836 */ /* 0x000fe20000000000 */
[----:B------:R-:W-:-:S02]  /*f5d0*/  LEA.HI.X R20, R16, UR5, R17, 0x1, P3 ;  /* 0x0000000510147c11 */ /* 0x000fc400098f0c11 */
        /* <DEDUP_REMOVED lines=11> */
[CC--:B-1----:R-:W-:Y:S02]  /*f690*/  @!P2 LEA R2, P4, R160.reuse, R16.reuse, 0x1 ;  /* 0x00000010a002a211 */ /* 0x0c2fe400078808ff */
[C---:B------:R-:W-:Y:S02]  /*f6a0*/  @!P3 LEA R16, P5, R161.reuse, R16, 0x1 ;  /* 0x00000010a110b211 */ /* 0x040fe400078a08ff */
[-C--:B0-2---:R-:W-:Y:S02]  /*f6b0*/  @!P2 LEA.HI.X R3, R160, R0.reuse, R172, 0x1, P4 ;  /* 0x00000000a003a211 */ /* 0x085fe400020f0cac */
[----:B------:R-:W-:-:S03]  /*f6c0*/  @!P3 LEA.HI.X R17, R161, R0, R171, 0x1, P5 ;  /* 0x00000000a111b211 */ /* 0x000fc600028f0cab */
[----:B-----5:R3:W-:Y:S04]  /*f6d0*/  @!P2 ST.E.128 desc[UR6][R2.64], R24 ;  /* 0x000000180200a985 */ /* 0x0207e8000c101d06 */
[----:B------:R3:W-:Y:S02]  /*f6e0*/  @!P3 ST.E.128 desc[UR6][R16.64], R40 ;  /* 0x000000281000b985 */ /* 0x0007e4000c101d06 */
.L_x_1427:
[----:B------:R-:W-:Y:S05]  /*f6f0*/  BSYNC B1 ;  /* 0x0000000000017941 */ /* 0x000fea0003800000 */
.L_x_1426:
        /* <DEDUP_REMOVED lines=10> */
[-C--:B0---4-:R-:W-:Y:S02]  /*f7a0*/  @!P3 LEA.HI.X R3, R160, R0.reuse, R172, 0x1, P0 ;  /* 0x00000000a003b211 */ /* 0x091fe400000f0cac */
[----:B------:R-:W-:-:S03]  /*f7b0*/  @!P4 LEA.HI.X R17, R161, R0, R171, 0x1, P2 ;  /* 0x00000000a111c211 */ /* 0x000fc600010f0cab */
[----:B-----5:R3:W-:Y:S04]  /*f7c0*/  @!P3 ST.E.128 desc[UR6][R2.64], R12 ;  /* 0x0000000c0200b985 */ /* 0x0207e8000c101d06 */
[----:B------:R3:W-:Y:S02]  /*f7d0*/  @!P4 ST.E.128 desc[UR6][R16.64], R36 ;  /* 0x000000241000c985 */ /* 0x0007e4000c101d06 */
.L_x_1429:
[----:B------:R-:W-:Y:S05]  /*f7e0*/  BSYNC B1 ;  /* 0x0000000000017941 */ /* 0x000fea0003800000 */
.L_x_1428:
[----:B----4-:R4:W0:Y:S01]  /*f7f0*/  SHFL.IDX PT, R0, R20, 0x2, 0x181f ;  /* 0x00581f0014007f89 */ /* 0x01082200000e0000 */
        /* <DEDUP_REMOVED lines=13> */
.L_x_1431:
[----:B------:R-:W-:Y:S05]  /*f8d0*/  BSYNC B1 ;  /* 0x0000000000017941 */ /* 0x000fea0003800000 */
.L_x_1430:
[----:B0-----:R-:W-:Y:S01]  /*f8e0*/  VIADD R0, R44, 0x60 ;  /* 0x000000602c007836 */ /* 0x001fe20000000000 */
[----:B--2-4-:R-:W0:Y:S04]  /*f8f0*/  SHFL.IDX PT, R20, R20, 0x3, 0x181f ;  /* 0x00781f0014147f89 */ /* 0x014e2800000e0000 */
        /* <DEDUP_REMOVED lines=16> */
.L_x_1424:
[----:B------:R-:W2:Y:S01]  /*fa00*/  LDC.64 R4, c[0x0][0xc00] ;  /* 0x00030000ff047b82 */ /* 0x000ea20000000a00 */
[----:B------:R-:W-:Y:S01]  /*fa10*/  IMAD.MOV.U32 R6, RZ, RZ, RZ ;  /* 0x000000ffff067224 */ /* 0x000fe200078e00ff */
[----:B------:R-:W-:-:S06]  /*fa20*/  ULDC.64 UR6, c[0x0][0x208] ;  /* 0x0000820000067ab9 */ /* 0x000fcc0000000a00 */
[----:B------:R-:W3:Y:S08]  /*fa30*/  LDC R17, c[0x0][0xbe8] ;  /* 0x0002fa00ff117b82 */ /* 0x000ef00000000800 */
[----:B0-----:R-:W0:Y:S01]  /*fa40*/  LDC.64 R2, c[0x0][0xc00] ;  /* 0x00030000ff027b82 */ /* 0x001e220000000a00 */
[----:B--2---:R-:W-:-:S04]  /*fa50*/  ISETP.NE.U32.AND P0, PT, R4, RZ, PT ;  /* 0x000000ff0400720c */ /* 0x004fc80003f05070 */
[----:B------:R-:W-:-:S03]  /*fa60*/  ISETP.NE.AND.EX P0, PT, R5, RZ, PT, P0 ;  /* 0x000000ff0500720c */ /* 0x000fc60003f05300 */
[----:B------:R-:W2:Y:S01]  /*fa70*/  LDC.64 R4, c[0x0][0xc08] ;  /* 0x00030200ff047b82 */ /* 0x000ea20000000a00 */
[----:B---3--:R-:W-:Y:S01]  /*fa80*/  ISETP.NE.AND P2, PT, R17, 0x1, PT ;  /* 0x000000011100780c */ /* 0x008fe20003f45270 */
[----:B------:R-:W-:Y:S01]  /*fa90*/  ULDC UR4, c[0x0][0xa88] ;  /* 0x0002a20000047ab9 */ /* 0x000fe20000000800 */
[----:B0-----:R-:W-:-:S11]  /*faa0*/  IMAD.WIDE R2, R164, 0x4, R2 ;  /* 0x00000004a4027825 */ /* 0x001fd600078e0202 */
[----:B------:R-:W0:Y:S08]  /*fab0*/  @P2 LDC R16, c[0x0][0xbec] ;  /* 0x0002fb00ff102b82 */ /* 0x000e300000000800 */
[----:B------:R-:W3:Y:S01]  /*fac0*/  @P2 LDC R21, c[0x0][0xbf0] ;  /* 0x0002fc00ff152b82 */ /* 0x000ee20000000800 */
[----:B--2---:R-:W-:Y:S01]  /*fad0*/  ISETP.NE.U32.AND P1, PT, R4, RZ, PT ;  /* 0x000000ff0400720c */ /* 0x004fe20003f25070 */
[----:B------:R-:W-:Y:S01]  /*fae0*/  IMAD.U32 R0, RZ, RZ, UR4 ;  /* 0x00000004ff007e24 */ /* 0x000fe2000f8e00ff */
[----:B------:R2:W5:Y:S02]  /*faf0*/  @P0 LDG.E R6, desc[UR6][R2.64] ;  /* 0x0000000602060981 */ /* 0x000564000c1e1900 */
[----:B------:R-:W-:-:S13]  /*fb00*/  ISETP.NE.AND.EX P1, PT, R5, RZ, PT, P1 ;  /* 0x000000ff0500720c */ /* 0x000fda0003f25310 */
[----:B------:R-:W4:Y:S01]  /*fb10*/  @P1 LDC.64 R4, c[0x0][0xc08] ;  /* 0x00030200ff041b82 */ /* 0x000f220000000a00 */
[----:B------:R-:W-:Y:S02]  /*fb20*/  ISETP.GE.AND P3, PT, R173, 0x80, PT ;  /* 0x00000080ad00780c */ /* 0x000fe40003f66270 */
[----:B------:R-:W-:Y:S01]  /*fb30*/  SHF.R.S32.HI R7, RZ, 0x1f, R164 ;  /* 0x0000001fff077819 */ /* 0x000fe200000114a4 */
[----:B----4-:R-:W-:-:S05]  /*fb40*/  @P1 IMAD.WIDE R4, R164, 0x4, R4 ;  /* 0x00000004a4041825 */ /* 0x010fca00078e0204 */
[----:B------:R2:W5:Y:S01]  /*fb50*/  @P1 LDG.E R0, desc[UR6][R4.64] ;  /* 0x0000000604001981 */ /* 0x000562000c1e1900 */
[----:B0--3--:R-:W-:Y:S05]  /*fb60*/  @P1 BRA `(.L_x_1433) ;  /* 0x0000000000141947 */ /* 0x009fea0003800000 */
[----:B------:R-:W-:Y:S05]  /*fb70*/  @!P0 BRA `(.L_x_1433) ;  /* 0x0000000000108947 */ /* 0x000fea0003800000 */
[----:B------:R-:W-:Y:S02]  /*fb80*/  ULDC.64 UR4, c[0x0][0x208] ;  /* 0x0000820000047ab9 */ /* 0x000fe40000000a00 */
[----:B--2---:R-:W2:Y:S04]  /*fb90*/  LDG.E R5, desc[UR4][R2.64] ;  /* 0x0000000402057981 */ /* 0x004ea8000c1e1900 */
[----:B-----5:R-:W2:Y:S02]  /*fba0*/  LDG.E R0, desc[UR4][R2.64+0x4] ;  /* 0x0000040402007981 */ /* 0x020ea4000c1e1900 */
[----:B--2---:R-:W-:-:S07]  /*fbb0*/  IMAD.IADD R0, R0, 0x1, -R5 ;  /* 0x0000000100007824 */ /* 0x004fce00078e0a05 */
.L_x_1433:
[----:B------:R-:W-:Y:S01]  /*fbc0*/  BSSY B1, `(.L_x_1434) ;  /* 0x000002e000017945 */ /* 0x000fe20003800000 */
[----:B------:R-:W-:Y:S02]  /*fbd0*/  SHF.R.S32.HI R10, RZ, 0x1f, R163 ;  /* 0x0000001fff0a7819 */ /* 0x000fe400000114a3 */
[----:B------:R-:W-:Y:S02]  /*fbe0*/  SEL R13, R164, RZ, !P0 ;  /* 0x000000ffa40d7207 */ /* 0x000fe40004000000 */
[----:B------:R-:W-:Y:S02]  /*fbf0*/  SEL R12, R7, RZ, !P0 ;  /* 0x000000ff070c7207 */ /* 0x000fe40004000000 */
[----:B-----5:R-:W-:Y:S01]  /*fc00*/  SHF.R.S32.HI R11, RZ, 0x1f, R6 ;  /* 0x0000001fff0b7819 */ /* 0x020fe20000011406 */
[----:B------:R-:W-:Y:S06]  /*fc10*/  @P3 BRA `(.L_x_1435) ;  /* 0x0000000000a03947 */ /* 0x000fec0003800000 */
[----:B--2---:R-:W0:Y:S01]  /*fc20*/  S2R R3, SR_TID.X ;  /* 0x0000000000037919 */ /* 0x004e220000002100 */
[----:B------:R-:W2:Y:S02]  /*fc30*/  LDC R14, c[0x0][0xbe8] ;  /* 0x0002fa00ff0e7b82 */ /* 0x000ea40000000800 */
[----:B--2---:R-:W-:Y:S01]  /*fc40*/  IMAD R2, R0, R14, RZ ;  /* 0x0000000e00027224 */ /* 0x004fe200078e02ff */
[----:B0-----:R-:W-:-:S04]  /*fc50*/  IADD3 R9, R18, -0x80, R3 ;  /* 0xffffff8012097810 */ /* 0x001fc80007ffe003 */
[----:B------:R-:W-:-:S13]  /*fc60*/  ISETP.GE.AND P0, PT, R9, R2, PT ;  /* 0x000000020900720c */ /* 0x000fda0003f06270 */
[----:B------:R-:W-:Y:S05]  /*fc70*/  @P0 BRA `(.L_x_1435) ;  /* 0x0000000000880947 */ /* 0x000fea0003800000 */
[----:B------:R-:W-:Y:S01]  /*fc80*/  ISETP.NE.AND P0, PT, R14, 0x1, PT ;  /* 0x000000010e00780c */ /* 0x000fe20003f05270 */
[----:B------:R-:W-:Y:S01]  /*fc90*/  ULDC.64 UR4, c[0x0][0xb90] ;  /* 0x0002e40000047ab9 */ /* 0x000fe20000000a00 */
[----:B------:R-:W-:Y:S01]  /*fca0*/  IMAD.MOV.U32 R2, RZ, RZ, R6 ;  /* 0x000000ffff027224 */ /* 0x000fe200078e0006 */
[----:B------:R-:W-:Y:S01]  /*fcb0*/  ULDC.64 UR6, c[0x0][0x208] ;  /* 0x0000820000067ab9 */ /* 0x000fe20000000a00 */
[----:B------:R-:W-:Y:S02]  /*fcc0*/  IMAD R8, R10, UR4, RZ ;  /* 0x000000040a087c24 */ /* 0x000fe4000f8e02ff */
[----:B------:R-:W-:Y:S02]  /*fcd0*/  IMAD.MOV.U32 R3, RZ, RZ, R11 ;  /* 0x000000ffff037224 */ /* 0x000fe400078e000b */
[----:B------:R-:W-:Y:S02]  /*fce0*/  IMAD.MOV.U32 R5, RZ, RZ, R9 ;  /* 0x000000ffff057224 */ /* 0x000fe400078e0009 */
[----:B------:R-:W-:-:S03]  /*fcf0*/  IMAD.WIDE.U32 R2, R163, UR4, R2 ;  /* 0x00000004a3027c25 */ /* 0x000fc6000f8e0002 */
[----:B------:R-:W0:Y:S01]  /*fd00*/  @P0 LDC R4, c[0x0][0xbec] ;  /* 0x0002fb00ff040b82 */ /* 0x000e220000000800 */
[----:B------:R-:W-:Y:S01]  /*fd10*/  IMAD R7, R163, UR5, R8 ;  /* 0x00000005a3077c24 */ /* 0x000fe2000f8e0208 */
[----:B------:R-:W-:-:S03]  /*fd20*/  ULDC.64 UR4, c[0x0][0xb98] ;  /* 0x0002e60000047ab9 */ /* 0x000fc60000000a00 */
[----:B------:R-:W-:-:S03]  /*fd30*/  IMAD.IADD R3, R3, 0x1, R7 ;  /* 0x0000000103037824 */ /* 0x000fc600078e0207 */
[----:B------:R-:W2:Y:S01]  /*fd40*/  @P0 LDC R15, c[0x0][0xbf0] ;  /* 0x0002fc00ff0f0b82 */ /* 0x000ea20000000800 */
[----:B------:R-:W-:-:S04]  /*fd50*/  IMAD.WIDE.U32 R2, R13, UR4, R2 ;  /* 0x000000040d027c25 */ /* 0x000fc8000f8e0002 */
[----:B0-----:R-:W-:-:S05]  /*fd60*/  @P0 IMAD.HI.U32 R4, R9, R4, RZ ;  /* 0x0000000409040227 */ /* 0x001fca00078e00ff */
[----:B--2---:R-:W-:Y:S01]  /*fd70*/  @P0 SHF.R.U32.HI R5, RZ, R15, R4 ;  /* 0x0000000fff050219 */ /* 0x004fe20000011604 */
[----:B------:R-:W-:-:S03]  /*fd80*/  IMAD R4, R12, UR4, RZ ;  /* 0x000000040c047c24 */ /* 0x000fc6000f8e02ff */
[----:B------:R-:W-:Y:S01]  /*fd90*/  IADD3 R2, P0, R5, R2, RZ ;  /* 0x0000000205027210 */ /* 0x000fe20007f1e0ff */
[----:B------:R-:W-:Y:S02]  /*fda0*/  IMAD.MOV R7, RZ, RZ, -R5 ;  /* 0x000000ffff077224 */ /* 0x000fe400078e0a05 */
[----:B------:R-:W-:Y:S01]  /*fdb0*/  IMAD R8, R13, UR5, R4 ;  /* 0x000000050d087c24 */ /* 0x000fe2000f8e0204 */
[----:B------:R-:W-:Y:S01]  /*fdc0*/  ULDC.64 UR4, c[0x0][0xb88] ;  /* 0x0002e20000047ab9 */ /* 0x000fe20000000a00 */
[----:B------:R-:W-:Y:S01]  /*fdd0*/  IMAD R7, R14, R7, R9 ;  /* 0x000000070e077224 */ /* 0x000fe200078e0209 */
[----:B------:R-:W-:-:S04]  /*fde0*/  SHF.R.S32.HI R9, RZ, 0x1f, R5 ;  /* 0x0000001fff097819 */ /* 0x000fc80000011405 */
        /* <DEDUP_REMOVED lines=11> */
.L_x_1435:
[----:B------:R-:W-:Y:S05]  /*fea0*/  BSYNC B1 ;  /* 0x0000000000017941 */ /* 0x000fea0003800000 */
.L_x_1434:
[----:B------:R-:W-:Y:S01]  /*feb0*/  ULDC.64 UR4, c[0x0][0xaa0] ;  /* 0x0002a80000047ab9 */ /* 0x000fe20000000a00 */
[----:B------:R-:W-:Y:S01]  /*fec0*/  IMAD R7, R162, 0x20, R165 ;  /* 0x00000020a2077824 */ /* 0x000fe200078e02a5 */
[----:B------:R-:W-:Y:S01]  /*fed0*/  BSSY B1, `(.L_x_1436) ;  /* 0x0000038000017945 */ /* 0x000fe20003800000 */
[----:B0-2---:R-:W-:Y:S02]  /*fee0*/  IMAD R3, R11, UR4, RZ ;  /* 0x000000040b037c24 */ /* 0x005fe4000f8e02ff */
[----:B------:R-:W-:Y:S02]  /*fef0*/  IMAD.IADD R9, R18, 0x1, R7 ;  /* 0x0000000112097824 */ /* 0x000fe400078e0207 */
[C---:B------:R-:W-:Y:S02]  /*ff00*/  IMAD R5, R6.reuse, UR5, R3 ;  /* 0x0000000506057c24 */ /* 0x040fe4000f8e0203 */
[----:B------:R-:W-:Y:S01]  /*ff10*/  IMAD.WIDE.U32 R2, R6, UR4, RZ ;  /* 0x0000000406027c25 */ /* 0x000fe2000f8e00ff */
[----:B------:R-:W-:-:S03]  /*ff20*/  ULDC.64 UR4, c[0x0][0xae8] ;  /* 0x0002ba0000047ab9 */ /* 0x000fc60000000a00 */
[----:B------:R-:W-:Y:S02]  /*ff30*/  IMAD.IADD R3, R3, 0x1, R5 ;  /* 0x0000000103037824 */ /* 0x000fe400078e0205 */
[----:B------:R-:W-:Y:S02]  /*ff40*/  IMAD R6, R10, UR4, RZ ;  /* 0x000000040a067c24 */ /* 0x000fe4000f8e02ff */
[----:B------:R-:W-:-:S04]  /*ff50*/  @P2 IMAD.HI.U32 R4, R9, R16, RZ ;  /* 0x0000001009042227 */ /* 0x000fc800078e00ff */
[C---:B------:R-:W-:Y:S02]  /*ff60*/  IMAD R7, R163.reuse, UR5, R6 ;  /* 0x00000005a3077c24 */ /* 0x040fe4000f8e0206 */
[----:B------:R-:W-:Y:S01]  /*ff70*/  IMAD.WIDE.U32 R2, R163, UR4, R2 ;  /* 0x00000004a3027c25 */ /* 0x000fe2000f8e0002 */
[----:B------:R-:W-:-:S03]  /*ff80*/  ULDC.64 UR4, c[0x0][0xaf0] ;  /* 0x0002bc0000047ab9 */ /* 0x000fc60000000a00 */
[----:B------:R-:W-:Y:S01]  /*ff90*/  IMAD.MOV.U32 R5, RZ, RZ, R9 ;  /* 0x000000ffff057224 */ /* 0x000fe200078e0009 */
[----:B------:R-:W-:Y:S01]  /*ffa0*/  @P2 SHF.R.U32.HI R5, RZ, R21, R4 ;  /* 0x00000015ff052219 */ /* 0x000fe20000011604 */
        /* <DEDUP_REMOVED lines=32> */
[----:B------:R-:W-:Y:S01]  /*101b0*/  ULDC UR4, c[0x0][0xac8] ;  /* 0x0002b20000047ab9 */ /* 0x000fe20000000800 */
[----:B------:R-:W-:Y:S01]  /*101c0*/  ULDC.64 UR6, c[0x0][0x208] ;  /* 0x0000820000067ab9 */ /* 0x000fe20000000a00 */
        /* <DEDUP_REMOVED lines=8> */
.L_x_1437:
[----:B------:R-:W-:Y:S05]  /*10250*/  BSYNC B1 ;  /* 0x0000000000017941 */ /* 0x000fea0003800000 */
.L_x_1436:
[----:B---3--:R3:W0:Y:S01]  /*10260*/  SHFL.IDX PT, R0, R5, 0x1, 0x181f ;  /* 0x00381f0005007f89 */ /* 0x00862200000e0000 */
[----:B------:R-:W-:Y:S03]  /*10270*/  BSSY B1, `(.L_x_1438) ;  /* 0x000000d000017945 */ /* 0x000fe60003800000 */
[----:B--2-4-:R3:W2:Y:S01]  /*10280*/  SHFL.IDX PT, R2, R4, 0x1, 0x181f ;  /* 0x00381f0004027f89 */ /* 0x0146a200000e0000 */
[----:B------:R-:W-:Y:S05]  /*10290*/  @P1 BRA `(.L_x_1439) ;  /* 0x0000000000281947 */ /* 0x000fea0003800000 */
        /* <DEDUP_REMOVED lines=10> */
.L_x_1439:
[----:B------:R-:W-:Y:S05]  /*10340*/  BSYNC B1 ;  /* 0x0000000000017941 */ /* 0x000fea0003800000 */
.L_x_1438:
[----:B0-----:R0:W0:Y:S01]  /*10350*/  SHFL.IDX PT, R0, R5, 0x2, 0x181f ;  /* 0x00581f0005007f89 */ /* 0x00102200000e0000 */
[----:B------:R-:W-:Y:S03]  /*10360*/  BSSY B1, `(.L_x_1440) ;  /* 0x000000d000017945 */ /* 0x000fe60003800000 */
[----:B--2-4-:R2:W4:Y:S01]  /*10370*/  SHFL.IDX PT, R2, R4, 0x2, 0x181f ;  /* 0x00581f0004027f89 */ /* 0x01452200000e0000 */
[----:B------:R-:W-:Y:S05]  /*10380*/  @P0 BRA `(.L_x_1441) ;  /* 0x0000000000280947 */ /* 0x000fea0003800000 */
[----:B------:R-:W-:Y:S01]  /*10390*/  ULDC UR4, c[0x0][0xac8] ;  /* 0x0002b20000047ab9 */ /* 0x000fe20000000800 */
[----:B------:R-:W-:Y:S01]  /*103a0*/  ULDC.64 UR6, c[0x0][0x208] ;  /* 0x0000820000067ab9 */ /* 0x000fe20000000a00 */
        /* <DEDUP_REMOVED lines=8> */
.L_x_1441:
[----:B------:R-:W-:Y:S05]  /*10430*/  BSYNC B1 ;  /* 0x0000000000017941 */ /* 0x000fea0003800000 */
.L_x_1440:
[----:B0-----:R-:W-:Y:S01]  /*10440*/  VIADD R0, R18, 0x60 ;  /* 0x0000006012007836 */ /* 0x001fe20000000000 */
[----:B---3--:R-:W0:Y:S04]  /*10450*/  SHFL.IDX PT, R5, R5, 0x3, 0x181f ;  /* 0x00781f0005057f89 */ /* 0x008e2800000e0000 */
[----:B------:R-:W-:Y:S01]  /*10460*/  ISETP.GE.AND P0, PT, R0, R17, PT ;  /* 0x000000110000720c */ /* 0x000fe20003f06270 */
[----:B----4-:R3:W4:-:S12]  /*10470*/  SHFL.IDX PT, R2, R4, 0x3, 0x181f ;  /* 0x00781f0004027f89 */ /* 0x01071800000e0000 */
[----:B---3--:R-:W-:Y:S05]  /*10480*/  @P0 BRA `(.L_x_1432) ;  /* 0x0000000000280947 */ /* 0x008fea0003800000 */
        /* <DEDUP_REMOVED lines=10> */
.L_x_1432:
[----:B------:R-:W-:Y:S05]  /*10530*/  BSYNC B0 ;  /* 0x0000000000007941 */ /* 0x000fea0003800000 */
.L_x_1423:
[----:B------:R-:W-:Y:S02]  /*10540*/  ULDC UR4, c[0x0][0xc3c] ;  /* 0x00030f0000047ab9 */ /* 0x000fe40000000800 */
[----:B-1----:R-:W-:-:S13]  /*10550*/  ISETP.GE.AND P0, PT, R47, UR4, PT ;  /* 0x000000042f007c0c */ /* 0x002fda000bf06270 */
[----:B------:R-:W-:Y:S05]  /*10560*/  @!P0 BRA `(.L_x_1442) ;  /* 0xffffff08001c8947 */ /* 0x000fea000383ffff */
[----:B------:R-:W-:Y:S05]  /*10570*/  EXIT ;  /* 0x000000000000794d */ /* 0x000fea0003800000 */
.L_x_1341:
        /* <DEDUP_REMOVED lines=15> */
[----:B------:R-:W2:Y:S01]  /*10670*/  LDS.128 R16, [UR4+0x2a8d0] ;  /* 0x02a8d004ff107984 */ /* 0x000ea20008000c00 */
[----:B------:R-:W-:Y:S06]  /*10680*/  BAR.ARV 0x4, 0x180 ;  /* 0x0106000000007b1d */ /* 0x000fec0000002000 */
[----:B------:R-:W-:Y:S05]  /*10690*/  BRA `(.L_x_1444) ;  /* 0x0000000800947947 */ /* 0x000fea0003800000 */
.L_x_1443:
[----:B------:R-:W1:Y:S01]  /*106a0*/  S2R R0, SR_TID.X ;  /* 0x0000000000007919 */ /* 0x000e620000002100 */
[----:B------:R-:W-:Y:S01]  /*106b0*/  ULDC UR4, c[0x0][0xc3c] ;  /* 0x00030f0000047ab9 */ /* 0x000fe20000000800 */
[----:B------:R-:W-:Y:S01]  /*106c0*/  ULDC.64 UR6, c[0x0][0x208] ;  /* 0x0000820000067ab9 */ /* 0x000fe20000000a00 */
[----:B------:R-:W-:Y:S01]  /*106d0*/  ULDC UR5, c[0x0][0xc38] ;  /* 0x00030e0000057ab9 */ /* 0x000fe20000000800 */
[----:B-1----:R-:W-:-:S04]  /*106e0*/  LOP3.LUT R0, R0, 0x1f, RZ, 0xc0, !PT ;  /* 0x0000001f00007812 */ /* 0x002fc800078ec0ff */
[----:B------:R-:W-:-:S04]  /*106f0*/  ISETP.NE.AND P0, PT, R0, 0x1f, PT ;  /* 0x0000001f0000780c */ /* 0x000fc80003f05270 */
[----:B------:R-:W-:-:S13]  /*10700*/  ISETP.GE.OR P1, PT, R0, UR4, !P0 ;  /* 0x0000000400007c0c */ /* 0x000fda000c726670 */
[----:B0-----:R-:W0:Y:S02]  /*10710*/  @!P1 LDC.64 R2, c[0x0][0xc80] ;  /* 0x00032000ff029b82 */ /* 0x001e240000000a00 */
        /* <DEDUP_REMOVED lines=35> */
.L_x_1449:
[----:B------:R-:W-:Y:S01]  /*10950*/  UIADD3 UR4, UR4, 0x1f, URZ ;  /* 0x0000001f04047890 */ /* 0x000fe2000fffe03f */
[----:B------:R-:W-:-:S05]  /*10960*/  IMAD.U32 R19, RZ, RZ, UR7 ;  /* 0x00000007ff137e24 */ /* 0x000fca000f8e00ff */
[----:B0-----:R-:W-:-:S13]  /*10970*/  ISETP.LE.AND P6, PT, R4, UR4, PT ;  /* 0x0000000404007c0c */ /* 0x001fda000bfc3270 */
[----:B------:R-:W-:Y:S05]  /*10980*/  @P6 BRA `(.L_x_1446) ;  /* 0x0000000400b46947 */ /* 0x000fea0003800000 */
[----:B------:R-:W-:Y:S01]  /*10990*/  VIADD R7, R0, UR4 ;  /* 0x0000000400077c36 */ /* 0x000fe20008000000 */
[----:B------:R-:W-:Y:S01]  /*109a0*/  BSSY B0, `(.L_x_1447) ;  /* 0x0000008000007945 */ /* 0x000fe20003800000 */
[----:B------:R-:W-:-:S03]  /*109b0*/  IMAD.MOV.U32 R5, RZ, RZ, RZ ;  /* 0x000000ffff057224 */ /* 0x000fc600078e00ff */
[----:B------:R-:W-:-:S13]  /*109c0*/  ISETP.GE.OR P6, PT, R7, R4, !P0 ;  /* 0x000000040700720c */ /* 0x000fda00047c6670 */
[----:B------:R-:W-:Y:S05]  /*109d0*/  @P6 BRA `(.L_x_1448) ;  /* 0x0000000000106947 */ /* 0x000fea0003800000 */
[----:B------:R-:W0:Y:S01]  /*109e0*/  LDC.64 R2, c[0x0][0xc80] ;  /* 0x00032000ff027b82 */ /* 0x000e220000000a00 */
[----:B------:R-:W-:Y:S01]  /*109f0*/  ULDC.64 UR8, c[0x0][0x208] ;  /* 0x0000820000087ab9 */ /* 0x000fe20000000a00 */
[----:B0-----:R-:W-:-:S05]  /*10a00*/  IMAD.WIDE R2, R7, 0x4, R2 ;  /* 0x0000000407027825 */ /* 0x001fca00078e0202 */
[----:B------:R0:W5:Y:S02]  /*10a10*/  LDG.E R5, desc[UR8][R2.64] ;  /* 0x0000000802057981 */ /* 0x000164000c1e1900 */
.L_x_1448:
[----:B------:R-:W-:Y:S05]  /*10a20*/  BSYNC B0 ;  /* 0x0000000000007941 */ /* 0x000fea0003800000 */
.L_x_1447:
        /* <DEDUP_REMOVED lines=21> */
.L_x_1445:
[----:B------:R-:W-:Y:S01]  /*10b80*/  IMAD.IADD R7, R6, 0x1, -R7 ;  /* 0x0000000106077824 */ /* 0x000fe200078e0a07 */
[----:B------:R-:W-:-:S03]  /*10b90*/  ULDC.64 UR8, c[0x0][0x208] ;  /* 0x0000820000087ab9 */ /* 0x000fc60000000a00 */
[----:B------:R-:W-:-:S05]  /*10ba0*/  IMAD R2, R4, UR5, R7 ;  /* 0x0000000504027c24 */ /* 0x000fca000f8e0207 */
[----:B------:R-:W-:Y:S02]  /*10bb0*/  ISETP.GT.AND P0, PT, R2, UR6, PT ;  /* 0x0000000602007c0c */ /* 0x000fe4000bf04270 */
[----:B------:R-:W0:Y:S11]  /*10bc0*/  LDC.64 R2, c[0x0][0xc90] ;  /* 0x00032400ff027b82 */ /* 0x000e360000000a00 */
[----:B------:R-:W-:-:S04]  /*10bd0*/  VOTE.ANY R11, PT, !P0 ;  /* 0x00000000000b7806 */ /* 0x000fc800040e0100 */
[----:B------:R-:W1:Y:S02]  /*10be0*/  POPC R6, R11 ;  /* 0x0000000b00067309 */ /* 0x000e640000000000 */
[----:B-1----:R-:W-:-:S04]  /*10bf0*/  VIADD R19, R6, UR4 ;  /* 0x0000000406137c36 */ /* 0x002fc80008000000 */
[----:B0-----:R-:W-:-:S05]  /*10c00*/  IMAD.WIDE R2, R19, 0x4, R2 ;  /* 0x0000000413027825 */ /* 0x001fca00078e0202 */
[----:B------:R-:W2:Y:S01]  /*10c10*/  LDG.E R10, desc[UR8][R2.64] ;  /* 0x00000008020a7981 */ /* 0x000ea2000c1e1900 */
[----:B------:R-:W-:-:S03]  /*10c20*/  ISETP.NE.AND P0, PT, R11, RZ, PT ;  /* 0x000000ff0b00720c */ /* 0x000fc60003f05270 */
[----:B------:R-:W2:Y:S02]  /*10c30*/  SHFL.IDX PT, R5, R5, R6, 0x1f ;  /* 0x00001f0605057589 */ /* 0x000ea400000e0000 */
[----:B--2---:R-:W-:-:S05]  /*10c40*/  IMAD R8, R5, R10, RZ ;  /* 0x0000000a05087224 */ /* 0x004fca00078e02ff */
[----:B------:R-:W-:-:S04]  /*10c50*/  IABS R9, R8 ;  /* 0x0000000800097213 */ /* 0x000fc80000000000 */
[----:B------:R-:W0:Y:S08]  /*10c60*/  I2F.RP R12, R9 ;  /* 0x00000009000c7306 */ /* 0x000e300000209400 */
[----:B0-----:R-:W0:Y:S02]  /*10c70*/  MUFU.RCP R12, R12 ;  /* 0x0000000c000c7308 */ /* 0x001e240000001000 */
[----:B0-----:R-:W-:-:S06]  /*10c80*/  VIADD R13, R12, 0xffffffe ;  /* 0x0ffffffe0c0d7836 */ /* 0x001fcc0000000000 */
[----:B------:R0:W1:Y:S01]  /*10c90*/  F2I.FTZ.U32.TRUNC.NTZ R3, R13 ;  /* 0x0000000d00037305 */ /* 0x000062000021f000 */
[----:B------:R-:W-:Y:S05]  /*10ca0*/  @!P0 BRA `(.L_x_1450) ;  /* 0x0000000000088947 */ /* 0x000fea0003800000 */
[----:B------:R-:W-:-:S05]  /*10cb0*/  VIADD R11, R6, 0xffffffff ;  /* 0xffffffff060b7836 */ /* 0x000fca0000000000 */
[----:B------:R2:W3:Y:S02]  /*10cc0*/  SHFL.IDX PT, R16, R4, R11, 0x1f ;  /* 0x00001f0b04107589 */ /* 0x0004e400000e0000 */
.L_x_1450:
[----:B-1----:R-:W-:Y:S01]  /*10cd0*/  IMAD.MOV R2, RZ, RZ, -R3 ;  /* 0x000000ffff027224 */ /* 0x002fe200078e0a03 */
[----:B--2---:R-:W-:Y:S01]  /*10ce0*/  IABS R4, R8 ;  /* 0x0000000800047213 */ /* 0x004fe20000000000 */
[----:B---3--:R-:W-:Y:S02]  /*10cf0*/  IMAD R16, R16, UR5, R7 ;  /* 0x0000000510107c24 */ /* 0x008fe4000f8e0207 */
[----:B------:R-:W-:Y:S02]  /*10d00*/  IMAD R7, R2, R9, RZ ;  /* 0x0000000902077224 */ /* 0x000fe400078e02ff */
[----:B------:R-:W-:Y:S02]  /*10d10*/  IMAD.MOV.U32 R2, RZ, RZ, RZ ;  /* 0x000000ffff027224 */ /* 0x000fe400078e00ff */
[----:B------:R-:W-:Y:S02]  /*10d20*/  IMAD.MOV R4, RZ, RZ, -R4 ;  /* 0x000000ffff047224 */ /* 0x000fe400078e0a04 */
[----:B------:R-:W-:Y:S01]  /*10d30*/  IMAD.HI.U32 R2, R3, R7, R2 ;  /* 0x0000000703027227 */ /* 0x000fe200078e0002 */
[----:B------:R-:W-:-:S04]  /*10d40*/  IADD3 R7, -R16, UR6, RZ ;  /* 0x0000000610077c10 */ /* 0x000fc8000fffe1ff */
[----:B------:R-:W-:-:S05]  /*10d50*/  IABS R3, R7 ;  /* 0x0000000700037213 */ /* 0x000fca0000000000 */
[----:B------:R-:W-:-:S04]  /*10d60*/  IMAD.HI.U32 R2, R2, R3, RZ ;  /* 0x0000000302027227 */ /* 0x000fc800078e00ff */
[----:B------:R-:W-:Y:S01]  /*10d70*/  IMAD R4, R2, R4, R3 ;  /* 0x0000000402047224 */ /* 0x000fe200078e0203 */
[----:B------:R-:W-:-:S04]  /*10d80*/  LOP3.LUT R3, R7, R8, RZ, 0x3c, !PT ;  /* 0x0000000807037212 */ /* 0x000fc800078e3cff */
[----:B------:R-:W-:Y:S02]  /*10d90*/  ISETP.GT.U32.AND P1, PT, R9, R4, PT ;  /* 0x000000040900720c */ /* 0x000fe40003f24070 */
[----:B------:R-:W-:-:S11]  /*10da0*/  ISETP.GE.AND P2, PT, R3, RZ, PT ;  /* 0x000000ff0300720c */ /* 0x000fd60003f46270 */
[----:B------:R-:W-:Y:S02]  /*10db0*/  @!P1 IMAD.IADD R4, R4, 0x1, -R9 ;  /* 0x0000000104049824 */ /* 0x000fe400078e0a09 */
[----:B------:R-:W-:Y:S01]  /*10dc0*/  @!P1 VIADD R2, R2, 0x1 ;  /* 0x0000000102029836 */ /* 0x000fe20000000000 */
[----:B------:R-:W-:Y:S02]  /*10dd0*/  ISETP.NE.AND P1, PT, R8, RZ, PT ;  /* 0x000000ff0800720c */ /* 0x000fe40003f25270 */
[----:B------:R-:W-:-:S13]  /*10de0*/  ISETP.GE.U32.AND P0, PT, R4, R9, PT ;  /* 0x000000090400720c */ /* 0x000fda0003f06070 */
[----:B------:R-:W-:-:S04]  /*10df0*/  @P0 VIADD R2, R2, 0x1 ;  /* 0x0000000102020836 */ /* 0x000fc80000000000 */
[----:B------:R-:W-:-:S04]  /*10e00*/  IMAD.MOV.U32 R9, RZ, RZ, R2 ;  /* 0x000000ffff097224 */ /* 0x000fc800078e0002 */
[----:B------:R-:W-:Y:S01]  /*10e10*/  @!P2 IMAD.MOV R9, RZ, RZ, -R9 ;  /* 0x000000ffff09a224 */ /* 0x000fe200078e0a09 */
[----:B------:R-:W-:-:S05]  /*10e20*/  @!P1 LOP3.LUT R9, RZ, R8, RZ, 0x33, !PT ;  /* 0x00000008ff099212 */ /* 0x000fca00078e33ff */
[----:B------:R-:W-:Y:S02]  /*10e30*/  IMAD R4, R10, R9, RZ ;  /* 0x000000090a047224 */ /* 0x000fe400078e02ff */
[----:B------:R-:W-:Y:S02]  /*10e40*/  IMAD.MOV R9, RZ, RZ, -R9 ;  /* 0x000000ffff097224 */ /* 0x000fe400078e0a09 */
[----:B------:R-:W-:Y:S02]  /*10e50*/  IMAD.MOV R3, RZ, RZ, -R4 ;  /* 0x000000ffff037224 */ /* 0x000fe400078e0a04 */
[----:B------:R-:W-:-:S03]  /*10e60*/  IMAD R7, R8, R9, R7 ;  /* 0x0000000908077224 */ /* 0x000fc600078e0207 */
[----:B------:R-:W-:Y:S01]  /*10e70*/  VIADDMNMX R10, R3, UR5, R10, PT ;  /* 0x00000005030a7c46 */ /* 0x000fe2000b80010a */
[----:B------:R-:W-:Y:S01]  /*10e80*/  IMAD.IADD R4, R7, 0x1, R4 ;  /* 0x0000000107047824 */ /* 0x000fe200078e0204 */
[----:B------:R-:W-:Y:S02]  /*10e90*/  IABS R8, R7 ;  /* 0x0000000700087213 */ /* 0x000fe40000000000 */
[----:B------:R-:W-:-:S04]  /*10ea0*/  IABS R6, R10 ;  /* 0x0000000a00067213 */ /* 0x000fc80000000000 */
[----:B------:R-:W1:Y:S08]  /*10eb0*/  I2F.RP R11, R6 ;  /* 0x00000006000b7306 */ /* 0x000e700000209400 */
[----:B-1----:R-:W1:Y:S02]  /*10ec0*/  MUFU.RCP R11, R11 ;  /* 0x0000000b000b7308 */ /* 0x002e640000001000 */
[----:B-1----:R-:W-:-:S06]  /*10ed0*/  VIADD R2, R11, 0xffffffe ;  /* 0x0ffffffe0b027836 */ /* 0x002fcc0000000000 */
[----:B------:R1:W2:Y:S02]  /*10ee0*/  F2I.FTZ.U32.TRUNC.NTZ R3, R2 ;  /* 0x0000000200037305 */ /* 0x0002a4000021f000 */
[----:B-1----:R-:W-:Y:S02]  /*10ef0*/  IMAD.MOV.U32 R2, RZ, RZ, RZ ;  /* 0x000000ffff027224 */ /* 0x002fe400078e00ff */
[----:B--2---:R-:W-:-:S04]  /*10f00*/  IMAD.MOV R9, RZ, RZ, -R3 ;  /* 0x000000ffff097224 */ /* 0x004fc800078e0a03 */
[----:B------:R-:W-:-:S04]  /*10f10*/  IMAD R9, R9, R6, RZ ;  /* 0x0000000609097224 */ /* 0x000fc800078e02ff */
[----:B------:R-:W-:Y:S01]  /*10f20*/  IMAD.HI.U32 R3, R3, R9, R2 ;  /* 0x0000000903037227 */ /* 0x000fe200078e0002 */
[-C--:B------:R-:W-:Y:S02]  /*10f30*/  IABS R9, R10.reuse ;  /* 0x0000000a00097213 */ /* 0x080fe40000000000 */
[----:B------:R-:W-:-:S03]  /*10f40*/  LOP3.LUT R2, R7, R10, RZ, 0x3c, !PT ;  /* 0x0000000a07027212 */ /* 0x000fc600078e3cff */
[----:B------:R-:W-:Y:S01]  /*10f50*/  IMAD.MOV R9, RZ, RZ, -R9 ;  /* 0x000000ffff097224 */ /* 0x000fe200078e0a09 */
[----:B------:R-:W-:Y:S01]  /*10f60*/  ISETP.GE.AND P2, PT, R2, RZ, PT ;  /* 0x000000ff0200720c */ /* 0x000fe20003f46270 */
[----:B------:R-:W-:-:S04]  /*10f70*/  IMAD.HI.U32 R3, R3, R8, RZ ;  /* 0x0000000803037227 */ /* 0x000fc800078e00ff */
[----:B------:R-:W-:-:S05]  /*10f80*/  IMAD R9, R3, R9, R8 ;  /* 0x0000000903097224 */ /* 0x000fca00078e0208 */
[----:B------:R-:W-:-:S13]  /*10f90*/  ISETP.GT.U32.AND P1, PT, R6, R9, PT ;  /* 0x000000090600720c */ /* 0x000fda0003f24070 */
[----:B------:R-:W-:Y:S02]  /*10fa0*/  @!P1 IMAD.IADD R9, R9, 0x1, -R6 ;  /* 0x0000000109099824 */ /* 0x000fe400078e0a06 */
[----:B------:R-:W-:Y:S01]  /*10fb0*/  @!P1 VIADD R3, R3, 0x1 ;  /* 0x0000000103039836 */ /* 0x000fe20000000000 */
[----:B------:R-:W-:Y:S02]  /*10fc0*/  ISETP.NE.AND P1, PT, R10, RZ, PT ;  /* 0x000000ff0a00720c */ /* 0x000fe40003f25270 */
[----:B------:R-:W-:-:S13]  /*10fd0*/  ISETP.GE.U32.AND P0, PT, R9, R6, PT ;  /* 0x000000060900720c */ /* 0x000fda0003f06070 */
[----:B------:R-:W-:-:S04]  /*10fe0*/  @P0 VIADD R3, R3, 0x1 ;  /* 0x0000000103030836 */ /* 0x000fc80000000000 */
[----:B------:R-:W-:Y:S01]  /*10ff0*/  @!P2 IMAD.MOV R3, RZ, RZ, -R3 ;  /* 0x000000ffff03a224 */ /* 0x000fe200078e0a03 */
[----:B------:R-:W-:Y:S01]  /*11000*/  @!P1 LOP3.LUT R3, RZ, R10, RZ, 0x33, !PT ;  /* 0x0000000aff039212 */ /* 0x000fe200078e33ff */
[----:B------:R-:W-:-:S03]  /*11010*/  IMAD.MOV R10, RZ, RZ, -R10 ;  /* 0x000000ffff0a7224 */ /* 0x000fc600078e0a0a */
[----:B------:R-:W-:Y:S01]  /*11020*/  LOP3.LUT R2, RZ, R3, RZ, 0x33, !PT ;  /* 0x00000003ff027212 */ /* 0x000fe200078e33ff */
[----:B------:R-:W-:-:S04]  /*11030*/  IMAD R18, R3, R10, R4 ;  /* 0x0000000a03127224 */ /* 0x000fc800078e0204 */
[----:B------:R-:W-:Y:S01]  /*11040*/  IMAD.IADD R17, R5, 0x1, R2 ;  /* 0x0000000105117824 */ /* 0x000fe200078e0202 */
[----:B------:R-:W-:Y:S06]  /*11050*/  BRA `(.L_x_1451) ;  /* 0x00000000000c7947 */ /* 0x000fec0003800000 */
.L_x_1446:
[----:B------:R-:W-:Y:S02]  /*11060*/  IMAD.MOV.U32 R17, RZ, RZ, RZ ;  /* 0x000000ffff117224 */ /* 0x000fe400078e00ff */
[----:B------:R-:W-:Y:S02]  /*11070*/  IMAD.U32 R16, RZ, RZ, UR6 ;  /* 0x00000006ff107e24 */ /* 0x000fe4000f8e00ff */
[----:B------:R-:W-:-:S07]  /*11080*/  IMAD.MOV.U32 R18, RZ, RZ, RZ ;  /* 0x000000ffff127224 */ /* 0x000fce00078e00ff */
.L_x_1451:
[----:B------:R-:W-:-:S13]  /*11090*/  ISETP.NE.AND P0, PT, R0, RZ, PT ;  /* 0x000000ff0000720c */ /* 0x000fda0003f05270 */
[----:B------:R-:W1:Y:S01]  /*110a0*/  @!P0 S2R R3, SR_CgaCtaId ;  /* 0x0000000000038919 */ /* 0x000e620000008800 */
[----:B------:R-:W-:-:S04]  /*110b0*/  @!P0 MOV R0, 0x400 ;  /* 0x0000040000008802 */ /* 0x000fc80000000f00 */
[----:B-1----:R-:W-:-:S05]  /*110c0*/  @!P0 LEA R0, R3, R0, 0x18 ;  /* 0x0000000003008211 */ /* 0x002fca00078ec0ff */
[----:B------:R1:W-:Y:S01]  /*110d0*/  @!P0 STS.128 [R0+0x2a8d0], R16 ;  /* 0x02a8d01000008388 */ /* 0x0003e20000000c00 */
[----:B------:R-:W-:Y:S06]  /*110e0*/  BAR.ARV 0x5, 0x180 ;  /* 0x0146000000007b1d */ /* 0x000fec0000002000 */
.L_x_1444:
[----:B-1----:R-:W-:Y:S01]  /*110f0*/  IMAD.MOV.U32 R0, RZ, RZ, 0x1 ;  /* 0x00000001ff007424 */ /* 0x002fe200078e00ff */
[----:B------:R1:W-:Y:S01]  /*11100*/  STL [R1+0x4], RZ ;  /* 0x000004ff01007387 */ /* 0x0003e20000100800 */
[----:B------:R-:W-:Y:S02]  /*11110*/  ULDC UR4, c[0x0][0xc3c] ;  /* 0x00030f0000047ab9 */ /* 0x000fe40000000800 */
[----:B--2---:R-:W-:Y:S01]  /*11120*/  ISETP.GE.AND P0, PT, R19, UR4, PT ;  /* 0x0000000413007c0c */ /* 0x004fe2000bf06270 */
[----:B------:R1:W-:Y:S04]  /*11130*/  STL [R1+0x10], R0 ;  /* 0x0000100001007387 */ /* 0x0003e80000100800 */
[----:B------:R1:W-:Y:S08]  /*11140*/  STL [R1+0x38], RZ ;  /* 0x000038ff01007387 */ /* 0x0003f00000100800 */
[----:B-1----:R-:W-:Y:S05]  /*11150*/  @P0 BRA `(.L_x_1452) ;  /* 0x0000005800700947 */ /* 0x002fea0003800000 */
[----:B------:R-:W1:Y:S01]  /*11160*/  S2R R5, SR_TID.X ;  /* 0x0000000000057919 */ /* 0x000e620000002100 */
[----:B------:R-:W2:Y:S01]  /*11170*/  S2UR UR5, SR_CgaCtaId ;  /* 0x00000000000579c3 */ /* 0x000ea20000008800 */
[----:B------:R-:W-:Y:S01]  /*11180*/  UMOV UR4, 0x400 ;  /* 0x0000040000047882 */ /* 0x000fe20000000000 */
[----:B------:R-:W-:Y:S01]  /*11190*/  BSSY B8, `(.L_x_1452) ;  /* 0x0000598000087945 */ /* 0x000fe20003800000 */
[----:B------:R-:W-:Y:S01]  /*111a0*/  ULDC UR38, c[0x0][0xc] ;  /* 0x0000030000267ab9 */ /* 0x000fe20000000800 */
[----:B------:R-:W-:Y:S01]  /*111b0*/  ULDC.64 UR36, c[0x0][0x198] ;  /* 0x0000660000247ab9 */ /* 0x000fe20000000a00 */
[----:B--2---:R-:W-:Y:S01]  /*111c0*/  ULEA UR4, UR5, UR4, 0x18 ;  /* 0x0000000405047291 */ /* 0x004fe2000f8ec03f */
[C---:B-1----:R-:W-:Y:S01]  /*111d0*/  IMAD.SHL.U32 R0, R5.reuse, 0x8, RZ ;  /* 0x0000000805007824 */ /* 0x042fe200078e00ff */
[----:B------:R-:W-:-:S04]  /*111e0*/  LOP3.LUT R4, R5, 0x7f, RZ, 0xc0, !PT ;  /* 0x0000007f05047812 */ /* 0x000fc800078ec0ff */
[C---:B0-----:R-:W-:Y:S02]  /*111f0*/  LOP3.LUT R2, R0.reuse, 0x1f8, RZ, 0xc0, !PT ;  /* 0x000001f800027812 */ /* 0x041fe400078ec0ff */
[----:B------:R-:W-:Y:S02]  /*11200*/  LOP3.LUT R0, R0, 0x38, RZ, 0xc0, !PT ;  /* 0x0000003800007812 */ /* 0x000fe400078ec0ff */
[----:B------:R-:W-:Y:S01]  /*11210*/  LOP3.LUT R3, R2, 0x38, R5, 0x78, !PT ;  /* 0x0000003802037812 */ /* 0x000fe200078e7805 */
[----:B------:R-:W-:-:S05]  /*11220*/  IMAD.SHL.U32 R2, R4, 0x8, RZ ;  /* 0x0000000804027824 */ /* 0x000fca00078e00ff */
[----:B------:R-:W-:Y:S01]  /*11230*/  LOP3.LUT R3, R3, 0x200, R2, 0xf8, !PT ;  /* 0x0000020003037812 */ /* 0x000fe200078ef802 */
[----:B------:R-:W-:Y:S01]  /*11240*/  IMAD.SHL.U32 R2, R5, 0x10, RZ ;  /* 0x0000001005027824 */ /* 0x000fe200078e00ff */
[----:B------:R-:W-:Y:S01]  /*11250*/  SHF.R.U32.HI R5, RZ, 0x3, R4 ;  /* 0x00000003ff057819 */ /* 0x000fe20000011604 */
[----:B------:R-:W-:-:S03]  /*11260*/  IMAD.U32 R4, RZ, RZ, UR4 ;  /* 0x00000004ff047e24 */ /* 0x000fc6000f8e00ff */
[----:B------:R-:W-:Y:S01]  /*11270*/  LOP3.LUT R2, R5, 0x70, R2, 0xf8, !PT ;  /* 0x0000007005027812 */ /* 0x000fe200078ef802 */
[----:B------:R-:W-:Y:S01]  /*11280*/  IMAD R3, R3, 0x2, R4 ;  /* 0x0000000203037824 */ /* 0x000fe200078e0204 */
[----:B------:R-:W-:Y:S01]  /*11290*/  STL [R1], R4 ;  /* 0x0000000401007387 */ /* 0x000fe20000100800 */
[----:B------:R-:W-:-:S03]  /*112a0*/  IMAD.MOV.U32 R2, RZ, RZ, 0x1 ;  /* 0x00000001ff027424 */ /* 0x000fc600078e00ff */
[----:B------:R-:W-:Y:S04]  /*112b0*/  STL [R1+0x20], R3 ;  /* 0x0000200301007387 */ /* 0x000fe80000100800 */
[----:B------:R-:W-:Y:S04]  /*112c0*/  STL [R1+0x38], RZ ;  /* 0x000038ff01007387 */ /* 0x000fe80000100800 */
[----:B------:R0:W-:Y:S04]  /*112d0*/  STL [R1+0x10], R2 ;  /* 0x0000100201007387 */ /* 0x0001e80000100800 */
[----:B------:R1:W-:Y:S01]  /*112e0*/  STL [R1+0x4], RZ ;  /* 0x000004ff01007387 */ /* 0x0003e20000100800 */
[----:B0-----:R-:W-:-:S02]  /*112f0*/  LOP3.LUT R2, R0, 0x40, RZ, 0xfc, !PT ;  /* 0x0000004000027812 */ /* 0x001fc400078efcff */
[----:B-1----:R-:W-:-:S07]  /*11300*/  LOP3.LUT R0, R0, 0x80, RZ, 0xfc, !PT ;  /* 0x0000008000007812 */ /* 0x002fce00078efcff */
.L_x_1562:
[----:B------:R-:W-:Y:S05]  /*11310*/  YIELD ;  /* 0x0000000000007946 */ /* 0x000fea0003800000 */
[----:B------:R-:W-:Y:S01]  /*11320*/  ULDC.64 UR4, c[0x0][0xa28] ;  /* 0x00028a0000047ab9 */ /* 0x000fe20000000a00 */
[----:B----4-:R-:W-:Y:S01]  /*11330*/  IMAD.MOV.U32 R0, RZ, RZ, RZ ;  /* 0x000000ffff007224 */ /* 0x010fe200078e00ff */
[----:B------:R-:W-:Y:S01]  /*11340*/  ISETP.NE.U32.AND P0, PT, RZ, UR4, PT ;  /* 0x00000004ff007c0c */ /* 0x000fe2000bf05070 */
[----:B------:R-:W0:Y:S01]  /*11350*/  LDC.64 R4, c[0x0][0xa00] ;  /* 0x00028000ff047b82 */ /* 0x000e220000000a00 */
[----:B------:R-:W-:Y:S01]  /*11360*/  ULDC.64 UR8, c[0x0][0x208] ;  /* 0x0000820000087ab9 */ /* 0x000fe20000000a00 */
[----:B-1----:R-:W-:-:S02]  /*11370*/  CS2R R8, SRZ ;  /* 0x0000000000087805 */ /* 0x002fc4000001ff00 */
[----:B------:R-:W-:Y:S01]  /*11380*/  ISETP.NE.AND.EX P0, PT, RZ, UR5, PT, P0 ;  /* 0x00000005ff007c0c */ /* 0x000fe2000bf05300 */
[----:B------:R-:W-:Y:S01]  /*11390*/  ULDC.64 UR4, c[0x0][0xa18] ;  /* 0x0002860000047ab9 */ /* 0x000fe20000000a00 */
[----:B------:R-:W-:-:S11]  /*113a0*/  ULDC.64 UR6, c[0x0][0xa08] ;  /* 0x0002820000067ab9 */ /* 0x000fd60000000a00 */
[----:B------:R-:W1:Y:S02]  /*113b0*/  @P0 LDC.64 R2, c[0x0][0xa28] ;  /* 0x00028a00ff020b82 */ /* 0x000e640000000a00 */
[----:B-1----:R-:W-:-:S05]  /*113c0*/  @P0 IMAD.WIDE R2, R19, 0x4, R2 ;  /* 0x0000000413020825 */ /* 0x002fca00078e0202 */
[----:B------:R1:W5:Y:S01]  /*113d0*/  @P0 LDG.E R0, desc[UR8][R2.64] ;  /* 0x0000000802000981 */ /* 0x000362000c1e1900 */
[----:B------:R-:W-:Y:S01]  /*113e0*/  ISETP.NE.U32.AND P0, PT, RZ, UR4, PT ;  /* 0x00000004ff007c0c */ /* 0x000fe2000bf05070 */
[----:B0-----:R-:W-:Y:S01]  /*113f0*/  IMAD.WIDE R4, R19, 0x4, R4 ;  /* 0x0000000413047825 */ /* 0x001fe200078e0204 */
[----:B------:R-:W-:Y:S02]  /*11400*/  ISETP.NE.U32.AND P1, PT, RZ, UR6, PT ;  /* 0x00000006ff007c0c */ /* 0x000fe4000bf25070 */
[----:B------:R-:W-:Y:S01]  /*11410*/  ISETP.NE.AND.EX P2, PT, RZ, UR5, PT, P0 ;  /* 0x00000005ff007c0c */ /* 0x000fe2000bf45300 */
[----:B------:R-:W-:Y:S01]  /*11420*/  ULDC.64 UR4, c[0x0][0xa00] ;  /* 0x0002800000047ab9 */ /* 0x000fe20000000a00 */
[----:B------:R-:W-:Y:S02]  /*11430*/  ISETP.NE.AND.EX P1, PT, RZ, UR7, PT, P1 ;  /* 0x00000007ff007c0c */ /* 0x000fe4000bf25310 */
[----:B------:R-:W-:Y:S01]  /*11440*/  ISETP.NE.U32.AND P0, PT, RZ, UR4, PT ;  /* 0x00000004ff007c0c */ /* 0x000fe2000bf05070 */
[----:B-1----:R-:W0:Y:S03]  /*11450*/  LDC.64 R2, c[0x0][0xa08] ;  /* 0x00028200ff027b82 */ /* 0x002e260000000a00 */
[----:B------:R-:W-:-:S05]  /*11460*/  ISETP.NE.AND.EX P0, PT, RZ, UR5, PT, P0 ;  /* 0x00000005ff007c0c */ /* 0x000fca000bf05300 */
[----:B--23--:R-:W1:Y:S08]  /*11470*/  @P2 LDC.64 R6, c[0x0][0xa18] ;  /* 0x00028600ff062b82 */ /* 0x00ce700000000a00 */
[----:B------:R-:W2:Y:S01]  /*11480*/  @P0 LDG.E R9, desc[UR8][R4.64] ;  /* 0x0000000804090981 */ /* 0x000ea2000c1e1900 */
[----:B------:R-:W-:Y:S01]  /*11490*/  ULDC UR4, c[0x0][0x288] ;  /* 0x0000a20000047ab9 */ /* 0x000fe20000000800 */
[----:B0-----:R-:W-:-:S05]  /*114a0*/  IMAD.WIDE R2, R19, 0x4, R2 ;  /* 0x0000000413027825 */ /* 0x001fca00078e0202 */
[----:B------:R-:W5:Y:S01]  /*114b0*/  @P1 LDG.E R8, desc[UR8][R2.64] ;  /* 0x0000000802081981 */ /* 0x000f62000c1e1900 */
[----:B-1----:R-:W-:-:S03]  /*114c0*/  @P2 IMAD.WIDE R6, R19, 0x4, R6 ;  /* 0x0000000413062825 */ /* 0x002fc600078e0206 */
[----:B--2---:R0:W-:Y:S02]  /*114d0*/  STL [R1+0x34], R9 ;  /* 0x0000340901007387 */ /* 0x0041e40000100800 */
[----:B0-----:R-:W-:Y:S01]  /*114e0*/  IMAD.U32 R9, RZ, RZ, UR4 ;  /* 0x00000004ff097e24 */ /* 0x001fe2000f8e00ff */
[----:B------:R-:W-:-:S05]  /*114f0*/  ULDC.64 UR4, c[0x0][0x418] ;  /* 0x0001060000047ab9 */ /* 0x000fca0000000a00 */
        /* <DEDUP_REMOVED lines=12> */
[----:B------:R-:W0:Y:S04]  /*115c0*/  LDG.E R7, desc[UR4][R4.64] ;  /* 0x0000000404077981 */ /* 0x000e28000c1e1900 */
[----:B------:R-:W0:Y:S02]  /*115d0*/  LDG.E R4, desc[UR4][R4.64+0x4] ;  /* 0x0000040404047981 */ /* 0x000e24000c1e1900 */
[----:B0-----:R-:W-:-:S05]  /*115e0*/  IMAD.IADD R9, R4, 0x1, -R7 ;  /* 0x0000000104097824 */ /* 0x001fca00078e0a07 */
[----:B------:R1:W-:Y:S02]  /*115f0*/  STL [R1+0x30], R9 ;  /* 0x0000300901007387 */ /* 0x0003e40000100800 */
.L_x_1453:
[----:B-----5:R-:W-:Y:S01]  /*11600*/  IMAD.IADD R4, R8, 0x1, R0 ;  /* 0x0000000108047824 */ /* 0x020fe200078e0200 */
[----:B------:R-:W-:Y:S02]  /*11610*/  ULDC.64 UR4, c[0x0][0xa20] ;  /* 0x0002880000047ab9 */ /* 0x000fe40000000a00 */
[----:B------:R-:W-:Y:S02]  /*11620*/  ISETP.NE.U32.AND P0, PT, RZ, UR4, PT ;  /* 0x00000004ff007c0c */ /* 0x000fe4000bf05070 */
[----:B------:R2:W-:Y:S02]  /*11630*/  STL [R1+0x14], R4 ;  /* 0x0000140401007387 */ /* 0x0005e40000100800 */
[----:B------:R-:W-:-:S13]  /*11640*/  ISETP.NE.AND.EX P0, PT, RZ, UR5, PT, P0 ;  /* 0x00000005ff007c0c */ /* 0x000fda000bf05300 */
[----:B--2---:R-:W-:Y:S05]  /*11650*/  @!P0 BRA `(.L_x_1454) ;  /* 0x0000000000148947 */ /* 0x004fea0003800000 */
[----:B------:R-:W2:Y:S01]  /*11660*/  LDC.64 R2, c[0x0][0xa20] ;  /* 0x00028800ff027b82 */ /* 0x000ea20000000a00 */
[----:B------:R-:W-:Y:S01]  /*11670*/  ULDC.64 UR4, c[0x0][0x208] ;  /* 0x0000820000047ab9 */ /* 0x000fe20000000a00 */
[----:B--2---:R-:W-:-:S05]  /*11680*/  IMAD.WIDE R2, R19, 0x4, R2 ;  /* 0x0000000413027825 */ /* 0x004fca00078e0202 */
[----:B------:R2:W5:Y:S01]  /*11690*/  LDG.E R6, desc[UR4][R2.64] ;  /* 0x0000000402067981 */ /* 0x000562000c1e1900 */
[----:B------:R-:W-:Y:S05]  /*116a0*/  BRA `(.L_x_1455) ;  /* 0x0000000000147947 */ /* 0x000fea0003800000 */
.L_x_1454:
[----:B------:R-:W-:Y:S05]  /*116b0*/  @!P1 BRA `(.L_x_1455) ;  /* 0x0000000000109947 */ /* 0x000fea0003800000 */
[----:B------:R-:W-:Y:S02]  /*116c0*/  ULDC.64 UR4, c[0x0][0x208] ;  /* 0x0000820000047ab9 */ /* 0x000fe40000000a00 */
[----:B------:R-:W2:Y:S04]  /*116d0*/  LDG.E R6, desc[UR4][R2.64] ;  /* 0x0000000402067981 */ /* 0x000ea8000c1e1900 */
[----:B------:R-:W2:Y:S02]  /*116e0*/  LDG.E R2, desc[UR4][R2.64+0x4] ;  /* 0x0000040402027981 */ /* 0x000ea4000c1e1900 */
[----:B--2---:R-:W-:-:S07]  /*116f0*/  IMAD.IADD R6, R2, 0x1, -R6 ;  /* 0x0000000102067824 */ /* 0x004fce00078e0a06 */
.L_x_1455:
[----:B--2---:R-:W2:Y:S01]  /*11700*/  LDC R2, c[0x0][0x448] ;  /* 0x00011200ff027b82 */ /* 0x004ea20000000800 */
[----:B------:R-:W-:Y:S02]  /*11710*/  IMAD.SHL.U32 R8, R17, 0x80, RZ ;  /* 0x0000008011087824 */ /* 0x000fe400078e00ff */
[----:B-----5:R-:W-:Y:S02]  /*11720*/  IMAD.IADD R0, R6, 0x1, -R0 ;  /* 0x0000000106007824 */ /* 0x020fe400078e0a00 */
[----:B------:R-:W-:Y:S01]  /*11730*/  VIADD R4, R8, 0x7f ;  /* 0x0000007f08047836 */ /* 0x000fe20000000000 */
[----:B------:R3:W-:Y:S03]  /*11740*/  STL [R1+0x2c], R8 ;  /* 0x00002c0801007387 */ /* 0x0007e60000100800 */
[----:B------:R-:W-:Y:S01]  /*11750*/  IMAD.MOV.U32 R6, RZ, RZ, R4 ;  /* 0x000000ffff067224 */ /* 0x000fe200078e0004 */
[----:B--2---:R-:W-:-:S13]  /*11760*/  ISETP.NE.AND P1, PT, R2, 0x1, PT ;  /* 0x000000010200780c */ /* 0x004fda0003f25270 */
[----:B------:R-:W2:Y:S08]  /*11770*/  @P1 LDC R3, c[0x0][0x44c] ;  /* 0x00011300ff031b82 */ /* 0x000eb00000000800 */
[----:B------:R-:W4:Y:S01]  /*11780*/  @P1 LDC R2, c[0x0][0x450] ;  /* 0x00011400ff021b82 */ /* 0x000f220000000800 */
[----:B--2---:R-:W-:-:S05]  /*11790*/  @P1 IMAD.HI.U32 R3, R4, R3, RZ ;  /* 0x0000000304031227 */ /* 0x004fca00078e00ff */
[----:B----4-:R-:W-:Y:S02]  /*117a0*/  @P1 SHF.R.U32.HI R6, RZ, R2, R3 ;  /* 0x00000002ff061219 */ /* 0x010fe40000011603 */
[----:B------:R-:W-:-:S05]  /*117b0*/  IADD3 R2, R0, 0x1, -R9 ;  /* 0x0000000100027810 */ /* 0x000fca0007ffe809 */
[----:B------:R-:W-:Y:S02]  /*117c0*/  IMAD.IADD R6, R2, 0x1, R6 ;  /* 0x0000000102067824 */ /* 0x000fe400078e0206 */
[----:B------:R-:W2:Y:S02]  /*117d0*/  LDC.64 R2, c[0x0][0x9e0] ;  /* 0x00027800ff027b82 */ /* 0x000ea40000000a00 */
[----:B--2---:R-:W-:Y:S01]  /*117e0*/  ISETP.GE.AND P2, PT, R3, 0x1, PT ;  /* 0x000000010300780c */ /* 0x004fe20003f46270 */
[----:B------:R-:W-:-:S12]  /*117f0*/  IMAD.IADD R2, R6, 0x1, R2 ;  /* 0x0000000106027824 */ /* 0x000fd800078e0202 */
[----:B---3--:R-:W-:Y:S05]  /*11800*/  @!P2 BRA `(.L_x_1456) ;  /* 0x000000000048a947 */ /* 0x008fea0003800000 */
[C---:B------:R-:W-:Y:S01]  /*11810*/  ISETP.GT.AND P0, PT, R6.reuse, RZ, PT ;  /* 0x000000ff0600720c */ /* 0x040fe20003f04270 */
[----:B------:R-:W-:Y:S01]  /*11820*/  BSSY B0, `(.L_x_1457) ;  /* 0x000000e000007945 */ /* 0x000fe20003800000 */
[----:B------:R-:W-:-:S11]  /*11830*/  VIADD R7, R6, 0xffffffff ;  /* 0xffffffff06077836 */ /* 0x000fd60000000000 */
[----:B------:R-:W-:Y:S05]  /*11840*/  @P0 BRA `(.L_x_1458) ;  /* 0x00000000001c0947 */ /* 0x000fea0003800000 */
[----:B------:R-:W-:Y:S01]  /*11850*/  ISETP.NE.AND P0, PT, R3, 0x1, PT ;  /* 0x000000010300780c */ /* 0x000fe20003f05270 */
[----:B------:R-:W-:-:S12]  /*11860*/  IMAD.MOV R6, RZ, RZ, -R6 ;  /* 0x000000ffff067224 */ /* 0x000fd800078e0a06 */
[----:B------:R-:W2:Y:S02]  /*11870*/  @P0 LDC.64 R4, c[0x0][0x9e8] ;  /* 0x00027a00ff040b82 */ /* 0x000ea40000000a00 */
[----:B--2---:R-:W-:-:S05]  /*11880*/  @P0 IMAD.HI.U32 R4, R6, R4, RZ ;  /* 0x0000000406040227 */ /* 0x004fca00078e00ff */
[----:B------:R-:W-:-:S04]  /*11890*/  @P0 SHF.R.U32.HI R6, RZ, R5, R4 ;  /* 0x00000005ff060219 */ /* 0x000fc80000011604 */
[----:B------:R-:W-:Y:S01]  /*118a0*/  LOP3.LUT R7, RZ, R6, RZ, 0x33, !PT ;  /* 0x00000006ff077212 */ /* 0x000fe200078e33ff */
[----:B------:R-:W-:Y:S06]  /*118b0*/  BRA `(.L_x_1459) ;  /* 0x0000000000107947 */ /* 0x000fec0003800000 */
.L_x_1458:
[----:B------:R-:W-:-:S13]  /*118c0*/  ISETP.NE.AND P0, PT, R3, 0x1, PT ;  /* 0x000000010300780c */ /* 0x000fda0003f05270 */
[----:B------:R-:W2:Y:S02]  /*118d0*/  @P0 LDC.64 R4, c[0x0][0x9e8] ;  /* 0x00027a00ff040b82 */ /* 0x000ea40000000a00 */
[----:B--2---:R-:W-:-:S05]  /*118e0*/  @P0 IMAD.HI.U32 R4, R7, R4, RZ ;  /* 0x0000000407040227 */ /* 0x004fca00078e00ff */
[----:B------:R-:W-:-:S07]  /*118f0*/  @P0 SHF.R.U32.HI R7, RZ, R5, R4 ;  /* 0x00000005ff070219 */ /* 0x000fce0000011604 */
.L_x_1459:
[----:B------:R-:W-:Y:S05]  /*11900*/  BSYNC B0 ;  /* 0x0000000000007941 */ /* 0x000fea0003800000 */
.L_x_1457:
[----:B------:R-:W-:-:S05]  /*11910*/  IMAD R7, R7, R3, R3 ;  /* 0x0000000307077224 */ /* 0x000fca00078e0203 */
[----:B------:R-:W-:-:S07]  /*11920*/  VIMNMX R2, R2, R7, PT ;  /* 0x0000000702027248 */ /* 0x000fce0003fe0100 */
.L_x_1456:
[----:B------:R-:W2:Y:S01]  /*11930*/  @P1 LDC R6, c[0x0][0x44c] ;  /* 0x00011300ff061b82 */ /* 0x000ea20000000800 */
[----:B------:R-:W-:Y:S01]  /*11940*/  IMAD.MOV.U32 R4, RZ, RZ, R8 ;  /* 0x000000ffff047224 */ /* 0x000fe200078e0008 */
[----:B------:R-:W-:-:S06]  /*11950*/  ULDC UR4, c[0x0][0x9dc] ;  /* 0x0002770000047ab9 */ /* 0x000fcc0000000800 */
[----:B------:R-:W3:Y:S01]  /*11960*/  @P1 LDC R5, c[0x0][0x450] ;  /* 0x00011400ff051b82 */ /* 0x000ee20000000800 */
[----:B--2---:R-:W-:-:S05]  /*11970*/  @P1 IMAD.HI.U32 R6, R8, R6, RZ ;  /* 0x0000000608061227 */ /* 0x004fca00078e00ff */
[----:B---3--:R-:W-:Y:S01]  /*11980*/  @P1 SHF.R.U32.HI R4, RZ, R5, R6 ;  /* 0x00000005ff041219 */ /* 0x008fe20000011606 */
[----:B------:R-:W-:Y:S02]  /*11990*/  VIADD R5, R2, 0x5f ;  /* 0x0000005f02057836 */ /* 0x000fe40000000000 */
[----:B------:R-:W-:Y:S01]  /*119a0*/  VIADD R6, R0, 0x5f ;  /* 0x0000005f00067836 */ /* 0x000fe20000000000 */
[----:B------:R-:W-:Y:S01]  /*119b0*/  IADD3 R2, R4, R0, -R9 ;  /* 0x0000000004027210 */ /* 0x000fe20007ffe809 */
[----:B------:R-:W-:-:S04]  /*119c0*/  IMAD.HI R5, R5, 0x2aaaaaab, RZ ;  /* 0x2aaaaaab05057827 */ /* 0x000fc800078e02ff */
[----:B------:R-:W-:Y:S01]  /*119d0*/  IMAD.HI R6, R6, 0x2aaaaaab, RZ ;  /* 0x2aaaaaab06067827 */ /* 0x000fe200078e02ff */
[----:B------:R-:W-:-:S04]  /*119e0*/  SHF.R.U32.HI R0, RZ, 0x1f, R5 ;  /* 0x0000001fff007819 */ /* 0x000fc80000011605 */
[----:B------:R-:W-:Y:S02]  /*119f0*/  SHF.R.U32.HI R4, RZ, 0x1f, R6 ;  /* 0x0000001fff047819 */ /* 0x000fe40000011606 */
[----:B------:R-:W-:Y:S02]  /*11a00*/  LEA.HI.SX32 R0, R5, R0, 0x1c ;  /* 0x0000000005007211 */ /* 0x000fe400078fe2ff */
[----:B------:R-:W-:-:S04]  /*11a10*/  LEA.HI.SX32 R4, R6, R4, 0x1c ;  /* 0x0000000406047211 */ /* 0x000fc800078fe2ff */
[----:B------:R-:W-:Y:S01]  /*11a20*/  VIMNMX R7, R4, R0, PT ;  /* 0x0000000004077248 */ /* 0x000fe20003fe0100 */
[----:B------:R-:W-:-:S04]  /*11a30*/  VIADD R0, R2, -UR4 ;  /* 0x8000000402007c36 */ /* 0x000fc80008000000 */
[----:B------:R2:W-:Y:S01]  /*11a40*/  STL [R1+0x28], R7 ;  /* 0x0000280701007387 */ /* 0x0005e20000100800 */
[----:B------:R-:W-:Y:S05]  /*11a50*/  @!P2 BRA `(.L_x_1460) ;  /* 0x000000000044a947 */ /* 0x000fea0003800000 */
[----:B------:R-:W-:Y:S01]  /*11a60*/  ISETP.GT.AND P0, PT, R2, -0x1, PT ;  /* 0xffffffff0200780c */ /* 0x000fe20003f04270 */
[----:B------:R-:W-:-:S12]  /*11a70*/  BSSY B0, `(.L_x_1461) ;  /* 0x000000d000007945 */ /* 0x000fd80003800000 */
[----:B------:R-:W-:Y:S05]  /*11a80*/  @P0 BRA `(.L_x_1462) ;  /* 0x00000000001c0947 */ /* 0x000fea0003800000 */
[----:B------:R-:W-:Y:S02]  /*11a90*/  ISETP.NE.AND P0, PT, R3, 0x1, PT ;  /* 0x000000010300780c */ /* 0x000fe40003f05270 */
[----:B------:R-:W-:-:S11]  /*11aa0*/  LOP3.LUT R2, RZ, R2, RZ, 0x33, !PT ;  /* 0x00000002ff027212 */ /* 0x000fd600078e33ff */
[----:B------:R-:W3:Y:S02]  /*11ab0*/  @P0 LDC.64 R4, c[0x0][0x9e8] ;  /* 0x00027a00ff040b82 */ /* 0x000ee40000000a00 */
[----:B---3--:R-:W-:-:S05]  /*11ac0*/  @P0 IMAD.HI.U32 R4, R2, R4, RZ ;  /* 0x0000000402040227 */ /* 0x008fca00078e00ff */
[----:B------:R-:W-:-:S04]  /*11ad0*/  @P0 SHF.R.U32.HI R2, RZ, R5, R4 ;  /* 0x00000005ff020219 */ /* 0x000fc80000011604 */
[----:B------:R-:W-:Y:S01]  /*11ae0*/  LOP3.LUT R2, RZ, R2, RZ, 0x33, !PT ;  /* 0x00000002ff027212 */ /* 0x000fe200078e33ff */
[----:B------:R-:W-:Y:S06]  /*11af0*/  BRA `(.L_x_1463) ;  /* 0x0000000000107947 */ /* 0x000fec0003800000 */
.L_x_1462:
[----:B------:R-:W-:-:S13]  /*11b00*/  ISETP.NE.AND P0, PT, R3, 0x1, PT ;  /* 0x000000010300780c */ /* 0x000fda0003f05270 */
[----:B------:R-:W3:Y:S02]  /*11b10*/  @P0 LDC.64 R4, c[0x0][0x9e8] ;  /* 0x00027a00ff040b82 */ /* 0x000ee40000000a00 */
[----:B---3--:R-:W-:-:S05]  /*11b20*/  @P0 IMAD.HI.U32 R4, R2, R4, RZ ;  /* 0x0000000402040227 */ /* 0x008fca00078e00ff */
[----:B------:R-:W-:-:S07]  /*11b30*/  @P0 SHF.R.U32.HI R2, RZ, R5, R4 ;  /* 0x00000005ff020219 */ /* 0x000fce0000011604 */
.L_x_1463:
[----:B------:R-:W-:Y:S05]  /*11b40*/  BSYNC B0 ;  /* 0x0000000000007941 */ /* 0x000fea0003800000 */
.L_x_1461:
[----:B------:R-:W-:-:S05]  /*11b50*/  IMAD R2, R2, R3, RZ ;  /* 0x0000000302027224 */ /* 0x000fca00078e02ff */
[----:B------:R-:W-:-:S07]  /*11b60*/  VIMNMX R0, R0, R2, !PT ;  /* 0x0000000200007248 */ /* 0x000fce0007fe0100 */
.L_x_1460:
[----:B------:R-:W-:Y:S01]  /*11b70*/  IMAD.HI R0, R0, 0x2aaaaaab, RZ ;  /* 0x2aaaaaab00007827 */ /* 0x000fe200078e02ff */
[----:B------:R-:W-:Y:S04]  /*11b80*/  BSSY B7, `(.L_x_1464) ;  /* 0x000042f000077945 */ /* 0x000fe80003800000 */
[----:B------:R-:W-:-:S04]  /*11b90*/  SHF.R.U32.HI R2, RZ, 0x1f, R0 ;  /* 0x0000001fff027819 */ /* 0x000fc80000011600 */
[----:B------:R-:W-:-:S04]  /*11ba0*/  LEA.HI.SX32 R2, R0, R2, 0x1c ;  /* 0x0000000200027211 */ /* 0x000fc800078fe2ff */
[----:B------:R-:W-:-:S04]  /*11bb0*/  VIMNMX R3, RZ, R2, !PT ;  /* 0x00000002ff037248 */ /* 0x000fc80007fe0100 */
[----:B------:R-:W-:Y:S01]  /*11bc0*/  ISETP.GT.AND P0, PT, R7, R3, PT ;  /* 0x000000030700720c */ /* 0x000fe20003f04270 */
[----:B------:R3:W-:-:S12]  /*11bd0*/  STL [R1+0x24], R3 ;  /* 0x0000240301007387 */ /* 0x0007d80000100800 */
[----:B---3--:R-:W-:Y:S05]  /*11be0*/  @P0 BRA `(.L_x_1465) ;  /* 0x0000000000480947 */ /* 0x008fea0003800000 */
[----:B------:R-:W3:Y:S02]  /*11bf0*/  S2R R3, SR_TID.X ;  /* 0x0000000000037919 */ /* 0x000ee40000002100 */
[----:B---3--:R-:W-:-:S04]  /*11c00*/  LOP3.LUT R3, R3, 0x7f, RZ, 0xc0, !PT ;  /* 0x0000007f03037812 */ /* 0x008fc800078ec0ff */
[----:B------:R-:W-:-:S13]  /*11c10*/  ISETP.NE.AND P0, PT, R3, RZ, PT ;  /* 0x000000ff0300720c */ /* 0x000fda0003f05270 */
[----:B------:R-:W-:Y:S05]  /*11c20*/  @P0 BRA `(.L_x_1466) ;  /* 0x0000004000900947 */ /* 0x000fea0003800000 */
[----:B------:R-:W3:Y:S01]  /*11c30*/  S2R R5, SR_LANEID ;  /* 0x0000000000057919 */ /* 0x000ee20000000000 */
[----:B------:R-:W-:Y:S01]  /*11c40*/  VOTEU.ANY UR4, UPT, PT ;  /* 0x0000000000047886 */ /* 0x000fe200038e0100 */
[----:B------:R-:W4:Y:S01]  /*11c50*/  LDC.64 R2, c[0x0][0xc60] ;  /* 0x00031800ff027b82 */ /* 0x000f220000000a00 */
[----:B------:R-:W3:Y:S01]  /*11c60*/  FLO.U32 R0, UR4 ;  /* 0x0000000400007d00 */ /* 0x000ee200080e0000 */
[----:B------:R-:W-:Y:S01]  /*11c70*/  ULDC.64 UR6, c[0x0][0x208] ;  /* 0x0000820000067ab9 */ /* 0x000fe20000000a00 */
[----:B---3--:R-:W-:-:S06]  /*11c80*/  ISETP.EQ.U32.AND P0, PT, R0, R5, PT ;  /* 0x000000050000720c */ /* 0x008fcc0003f02070 */
[----:B------:R-:W4:Y:S07]  /*11c90*/  POPC R5, UR4 ;  /* 0x0000000400057d09 */ /* 0x000f2e0008000000 */
[----:B----4-:R-:W3:Y:S01]  /*11ca0*/  @P0 ATOMG.E.ADD.STRONG.GPU PT, R3, desc[UR6][R2.64], R5 ;  /* 0x00000005020309a8 */ /* 0x010ee200081ee1c6 */
[----:B------:R-:W4:Y:S02]  /*11cb0*/  S2R R4, SR_LTMASK ;  /* 0x0000000000047919 */ /* 0x000f240000003900 */
[----:B----4-:R-:W-:-:S04]  /*11cc0*/  LOP3.LUT R4, R4, UR4, RZ, 0xc0, !PT ;  /* 0x0000000404047c12 */ /* 0x010fc8000f8ec0ff */
[----:B--2---:R-:W2:Y:S01]  /*11cd0*/  POPC R7, R4 ;  /* 0x0000000400077309 */ /* 0x004ea20000000000 */
[----:B---3--:R-:W2:Y:S02]  /*11ce0*/  SHFL.IDX PT, R0, R3, R0, 0x1f ;  /* 0x00001f0003007589 */ /* 0x008ea400000e0000 */
[----:B--2---:R-:W-:Y:S01]  /*11cf0*/  IADD3 R16, R0, UR38, R7 ;  /* 0x0000002600107c10 */ /* 0x004fe2000fffe007 */
[----:B------:R-:W-:Y:S06]  /*11d00*/  BRA `(.L_x_1466) ;  /* 0x0000004000587947 */ /* 0x000fec0003800000 */
.L_x_1465:
[----:B------:R-:W3:Y:S01]  /*11d10*/  LDL R17, [R1] ;  /* 0x0000000001117983 */ /* 0x000ee20000100800 */
[----:B------:R-:W-:Y:S01]  /*11d20*/  BSSY B6, `(.L_x_1467) ;  /* 0x0000014000067945 */ /* 0x000fe20003800000 */
[----:B---3--:R-:W-:-:S05]  /*11d30*/  VIADD R0, R17, 0x18400 ;  /* 0x0001840011007836 */ /* 0x008fca0000000000 */
[----:B------:R-:W-:-:S13]  /*11d40*/  LOP3.LUT P0, RZ, R0, 0x3ff, RZ, 0xc0, !PT ;  /* 0x000003ff00ff7812 */ /* 0x000fda000780c0ff */
[----:B------:R-:W-:Y:S05]  /*11d50*/  @!P0 BRA `(.L_x_1468) ;  /* 0x0000000000408947 */ /* 0x000fea0003800000 */
[----:B------:R-:W-:Y:S01]  /*11d60*/  MOV R2, 0x0 ;  /* 0x0000000000027802 */ /* 0x000fe20000000f00 */
[----:B------:R-:W-:Y:S01]  /*11d70*/  ULDC.64 UR6, c[0x4][0xb8] ;  /* 0x01002e0000067ab9 */ /* 0x000fe20000000a00 */
[----:B------:R-:W-:Y:S01]  /*11d80*/  ULDC.64 UR8, c[0x4][0xc0] ;  /* 0x0100300000087ab9 */ /* 0x000fe20000000a00 */
[----:B------:R-:W-:Y:S01]  /*11d90*/  ULDC.64 UR4, c[0x4][0x38] ;  /* 0x01000e0000047ab9 */ /* 0x000fe20000000a00 */
[----:B------:R-:W-:Y:S02]  /*11da0*/  IMAD.U32 R4, RZ, RZ, UR6 ;  /* 0x00000006ff047e24 */ /* 0x000fe4000f8e00ff */
[----:B------:R-:W3:Y:S01]  /*11db0*/  LDC.64 R2, c[0x4][R2] ;  /* 0x0100000002027b82 */ /* 0x000ee20000000a00 */
[----:B------:R-:W-:Y:S02]  /*11dc0*/  IMAD.U32 R5, RZ, RZ, UR7 ;  /* 0x00000007ff057e24 */ /* 0x000fe4000f8e00ff */
[----:B------:R-:W-:Y:S02]  /*11dd0*/  IMAD.U32 R6, RZ, RZ, UR8 ;  /* 0x00000008ff067e24 */ /* 0x000fe4000f8e00ff */
[----:B--2---:R-:W-:-:S02]  /*11de0*/  IMAD.U32 R7, RZ, RZ, UR9 ;  /* 0x00000009ff077e24 */ /* 0x004fc4000f8e00ff */
[----:B------:R-:W-:Y:S02]  /*11df0*/  IMAD.U32 R10, RZ, RZ, UR4 ;  /* 0x00000004ff0a7e24 */ /* 0x000fe4000f8e00ff */
[----:B------:R-:W-:Y:S02]  /*11e00*/  IMAD.U32 R11, RZ, RZ, UR5 ;  /* 0x00000005ff0b7e24 */ /* 0x000fe4000f8e00ff */
[----:B------:R-:W-:Y:S02]  /*11e10*/  IMAD.MOV.U32 R8, RZ, RZ, 0x70 ;  /* 0x00000070ff087424 */ /* 0x000fe400078e00ff */
[----:B------:R-:W-:Y:S02]  /*11e20*/  IMAD.MOV.U32 R12, RZ, RZ, 0x1 ;  /* 0x00000001ff0c7424 */ /* 0x000fe400078e00ff */
[----:B------:R-:W-:-:S07]  /*11e30*/  IMAD.MOV.U32 R13, RZ, RZ, RZ ;  /* 0x000000ffff0d7224 */ /* 0x000fce00078e00ff */
[----:B------:R-:W-:-:S07]  /*11e40*/  LEPC R20, `(.L_x_1468) ;  /* 0x000000001014794e */ /* 0x000fce0000000000 */
[----:B01-3--:R-:W-:Y:S05]  /*11e50*/  CALL.ABS.NOINC R2 ;  /* 0x0000000002007343 */ /* 0x00bfea0003c00000 */
.L_x_1468:
[----:B------:R-:W-:Y:S05]  /*11e60*/  BSYNC B6 ;  /* 0x0000000000067941 */ /* 0x000fea0003800000 */
.L_x_1467:
        /* <DEDUP_REMOVED lines=8> */
[----:B------:R3:W4:Y:S01]  /*11ef0*/  LDC.64 R2, c[0x4][R17] ;  /* 0x0100000011027b82 */ /* 0x0007220000000a00 */
[----:B------:R-:W-:Y:S02]  /*11f00*/  IMAD.U32 R4, RZ, RZ, UR6 ;  /* 0x00000006ff047e24 */ /* 0x000fe4000f8e00ff */
[----:B------:R-:W-:Y:S02]  /*11f10*/  IMAD.U32 R5, RZ, RZ, UR7 ;  /* 0x00000007ff057e24 */ /* 0x000fe4000f8e00ff */
[----:B------:R-:W-:Y:S02]  /*11f20*/  IMAD.U32 R6, RZ, RZ, UR8 ;  /* 0x00000008ff067e24 */ /* 0x000fe4000f8e00ff */
[----:B--2---:R-:W-:-:S02]  /*11f30*/  IMAD.U32 R7, RZ, RZ, UR9 ;  /* 0x00000009ff077e24 */ /* 0x004fc4000f8e00ff */
[----:B------:R-:W-:Y:S02]  /*11f40*/  IMAD.U32 R10, RZ, RZ, UR4 ;  /* 0x00000004ff0a7e24 */ /* 0x000fe4000f8e00ff */
[----:B------:R-:W-:Y:S02]  /*11f50*/  IMAD.U32 R11, RZ, RZ, UR5 ;  /* 0x00000005ff0b7e24 */ /* 0x000fe4000f8e00ff */
[----:B------:R-:W-:Y:S02]  /*11f60*/  IMAD.MOV.U32 R8, RZ, RZ, 0x70 ;  /* 0x00000070ff087424 */ /* 0x000fe400078e00ff */
[----:B------:R-:W-:Y:S02]  /*11f70*/  IMAD.MOV.U32 R12, RZ, RZ, 0x1 ;  /* 0x00000001ff0c7424 */ /* 0x000fe400078e00ff */
[----:B---3--:R-:W-:-:S07]  /*11f80*/  IMAD.MOV.U32 R13, RZ, RZ, RZ ;  /* 0x000000ffff0d7224 */ /* 0x008fce00078e00ff */
[----:B------:R-:W-:-:S07]  /*11f90*/  LEPC R20, `(.L_x_1471) ;  /* 0x000000001014794e */ /* 0x000fce0000000000 */
[----:B01--4-:R-:W-:Y:S05]  /*11fa0*/  CALL.ABS.NOINC R2 ;  /* 0x0000000002007343 */ /* 0x013fea0003c00000 */
.L_x_1471:
        /* <DEDUP_REMOVED lines=15> */
.L_x_1470:
[----:B------:R-:W-:Y:S05]  /*120a0*/  BSYNC B6 ;  /* 0x0000000000067941 */ /* 0x000fea0003800000 */
.L_x_1469:
[----:B------:R-:W-:Y:S01]  /*120b0*/  ULDC.64 UR4, c[0x0][0x9f8] ;  /* 0x00027e0000047ab9 */ /* 0x000fe20000000a00 */
[----:B------:R-:W3:Y:S01]  /*120c0*/  LDL R17, [R1+0x28] ;  /* 0x0000280001117983 */ /* 0x000ee20000100800 */
[----:B------:R-:W-:Y:S01]  /*120d0*/  ISETP.NE.U32.AND P0, PT, RZ, UR4, PT ;  /* 0x00000004ff007c0c */ /* 0x000fe2000bf05070 */
[----:B--2---:R-:W-:Y:S01]  /*120e0*/  IMAD.MOV.U32 R7, RZ, RZ, R19 ;  /* 0x000000ffff077224 */ /* 0x004fe200078e0013 */
[----:B------:R-:W-:Y:S02]  /*120f0*/  ULDC.64 UR6, c[0x0][0x208] ;  /* 0x0000820000067ab9 */ /* 0x000fe40000000a00 */
[----:B------:R-:W-:Y:S01]  /*12100*/  ISETP.NE.AND.EX P0, PT, RZ, UR5, PT, P0 ;  /* 0x00000005ff007c0c */ /* 0x000fe2000bf05300 */
[----:B------:R-:W-:-:S12]  /*12110*/  ULDC.64 UR4, c[0x0][0xa08] ;  /* 0x0002820000047ab9 */ /* 0x000fd80000000a00 */
[----:B------:R-:W2:Y:S02]  /*12120*/  @P0 LDC.64 R2, c[0x0][0x9f8] ;  /* 0x00027e00ff020b82 */ /* 0x000ea40000000a00 */
[----:B--2---:R-:W-:-:S05]  /*12130*/  @P0 IMAD.WIDE R2, R19, 0x4, R2 ;  /* 0x0000000413020825 */ /* 0x004fca00078e0202 */
[----:B------:R2:W4:Y:S02]  /*12140*/  @P0 LDG.E R7, desc[UR6][R2.64] ;  /* 0x0000000602070981 */ /* 0x000524000c1e1900 */
[----:B--2---:R-:W2:Y:S02]  /*12150*/  LDC.64 R2, c[0x0][0x418] ;  /* 0x00010600ff027b82 */ /* 0x004ea40000000a00 */
[----:B--2---:R-:W-:Y:S01]  /*12160*/  LOP3.LUT P0, RZ, R2, UR4, RZ, 0xfc, !PT ;  /* 0x0000000402ff7c12 */ /* 0x004fe2000f80fcff */
[----:B------:R-:W-:-:S03]  /*12170*/  UMOV UR4, 0xffffffff ;  /* 0xffffffff00047882 */ /* 0x000fc60000000000 */
[----:B------:R-:W-:Y:S01]  /*12180*/  LOP3.LUT P0, RZ, R3, UR5, RZ, 0xfc, P0 ;  /* 0x0000000503ff7c12 */ /* 0x000fe2000800fcff */
[----:B---3--:R-:W-:Y:S01]  /*12190*/  VIADD R0, R17, 0xffffffff ;  /* 0xffffffff11007836 */ /* 0x008fe20000000000 */
[----:B----4-:R-:W-:Y:S01]  /*121a0*/  SHF.R.S32.HI R8, RZ, 0x1f, R7 ;  /* 0x0000001fff087819 */ /* 0x010fe20000011407 */
[----:B------:R2:W-:Y:S01]  /*121b0*/  STL [R1+0xc], R7 ;  /* 0x00000c0701007387 */ /* 0x0005e20000100800 */
[----:B------:R-:W-:-:S03]  /*121c0*/  SEL R17, R7, RZ, !P0 ;  /* 0x000000ff07117207 */ /* 0x000fc60004000000 */
[----:B------:R2:W-:Y:S01]  /*121d0*/  STL [R1+0x1c], R8 ;  /* 0x00001c0801007387 */ /* 0x0005e20000100800 */
[----:B------:R-:W-:Y:S05]  /*121e0*/  BRA.DIV UR4, `(.L_x_1472) ;  /* 0x00000052041c7947 */ /* 0x000fea000b800000 */
[----:B------:R-:W3:Y:S02]  /*121f0*/  S2R R4, SR_TID.X ;  /* 0x0000000000047919 */ /* 0x000ee40000002100 */
[----:B---3--:R-:W-:-:S04]  /*12200*/  SHF.R.U32.HI R4, RZ, 0x5, R4 ;  /* 0x00000005ff047819 */ /* 0x008fc80000011604 */
[----:B------:R-:W-:-:S05]  /*12210*/  LOP3.LUT R4, R4, 0x3, RZ, 0xc0, !PT ;  /* 0x0000000304047812 */ /* 0x000fca00078ec0ff */
[----:B------:R3:W4:Y:S02]  /*12220*/  SHFL.IDX PT, R14, R4, RZ, 0x1f ;  /* 0x00001fff040e7589 */ /* 0x00072400000e0000 */
.L_x_1578:
[----:B---3--:R-:W3:Y:S01]  /*12230*/  LDL.LU R4, [R1+0x18] ;  /* 0x0000180001047983 */ /* 0x008ee20000300800 */
[----:B------:R-:W-:Y:S02]  /*12240*/  PLOP3.LUT P1, PT, PT, PT, PT, 0x8, 0x0 ;  /* 0x000000000000781c */ /* 0x000fe40003f2e170 */
[----:B----4-:R-:W-:Y:S01]  /*12250*/  ISETP.NE.AND P0, PT, R14, RZ, PT ;  /* 0x000000ff0e00720c */ /* 0x010fe20003f05270 */
[----:B------:R4:W-:Y:S01]  /*12260*/  STL [R1+0x8], R0 ;  /* 0x0000080001007387 */ /* 0x0009e20000100800 */
[----:B---3--:R-:W-:-:S09]  /*12270*/  LOP3.LUT R4, R4, 0xfffffffe, RZ, 0xc0, !PT ;  /* 0xfffffffe04047812 */ /* 0x008fd200078ec0ff */
[----:B------:R-:W-:-:S05]  /*12280*/  @P1 LOP3.LUT R4, R4, 0x1, RZ, 0xfc, !PT ;  /* 0x0000000104041812 */ /* 0x000fca00078efcff */
[----:B------:R4:W-:Y:S01]  /*12290*/  STL [R1+0x18], R4 ;  /* 0x0000180401007387 */ /* 0x0009e20000100800 */
[----:B------:R-:W-:Y:S05]  /*122a0*/  @P0 BRA `(.L_x_1473) ;  /* 0x00000004004c0947 */ /* 0x000fea0003800000 */
[----:B------:R-:W-:-:S03]  /*122b0*/  UMOV UR4, 0xffffffff ;  /* 0xffffffff00047882 */ /* 0x000fc60000000000 */
[----:B------:R-:W-:Y:S05]  /*122c0*/  BRA.DIV UR4, `(.L_x_1474) ;  /* 0x0000005204187947 */ /* 0x000fea000b800000 */
[----:B------:R-:W-:-:S13]  /*122d0*/  ELECT P6, URZ, PT ;  /* 0x00000000003f782f */ /* 0x000fda00038c0000 */
.L_x_1581:
[----:B------:R-:W-:Y:S05]  /*122e0*/  @!P6 BRA `(.L_x_1473) ;  /* 0x00000004003ce947 */ /* 0x000fea0003800000 */
[----:B------:R-:W-:-:S04]  /*122f0*/  ISETP.NE.U32.AND P0, PT, R2, RZ, PT ;  /* 0x000000ff0200720c */ /* 0x000fc80003f05070 */
[----:B------:R-:W-:-:S13]  /*12300*/  ISETP.NE.AND.EX P0, PT, R3, RZ, PT, P0 ;  /* 0x000000ff0300720c */ /* 0x000fda0003f05300 */
[----:B------:R-:W-:Y:S05]  /*12310*/  @!P0 BRA `(.L_x_1475) ;  /* 0x0000000000548947 */ /* 0x000fea0003800000 */
[----:B------:R-:W3:Y:S01]  /*12320*/  LDC R6, c[0x0][0x43c] ;  /* 0x00010f00ff067b82 */ /* 0x000ee20000000800 */
[----:B01----:R-:W-:Y:S01]  /*12330*/  IMAD.MOV.U32 R9, RZ, RZ, R0 ;  /* 0x000000ffff097224 */ /* 0x003fe200078e0000 */
[----:B------:R-:W-:Y:S01]  /*12340*/  ULDC.64 UR4, c[0x0][0x428] ;  /* 0x00010a0000047ab9 */ /* 0x000fe20000000a00 */
[----:B------:R-:W-:Y:S02]  /*12350*/  ULDC.64 UR6, c[0x0][0x208] ;  /* 0x0000820000067ab9 */ /* 0x000fe40000000a00 */
[----:B----4-:R-:W-:Y:S01]  /*12360*/  IMAD.MOV.U32 R0, RZ, RZ, R9 ;  /* 0x000000ffff007224 */ /* 0x010fe200078e0009 */
[----:B---3--:R-:W-:-:S13]  /*12370*/  ISETP.NE.AND P0, PT, R6, 0x1, PT ;  /* 0x000000010600780c */ /* 0x008fda0003f05270 */
[----:B------:R-:W0:Y:S02]  /*12380*/  @P0 LDC.64 R4, c[0x0][0x440] ;  /* 0x00011000ff040b82 */ /* 0x000e240000000a00 */
[----:B0-----:R-:W-:-:S05]  /*12390*/  @P0 IMAD.HI.U32 R4, R9, R4, RZ ;  /* 0x0000000409040227 */ /* 0x001fca00078e00ff */
[----:B------:R-:W-:-:S04]  /*123a0*/  @P0 SHF.R.U32.HI R0, RZ, R5, R4 ;  /* 0x00000005ff000219 */ /* 0x000fc80000011604 */
[--C-:B------:R-:W-:Y:S01]  /*123b0*/  SHF.R.S32.HI R5, RZ, 0x1f, R0.reuse ;  /* 0x0000001fff057819 */ /* 0x100fe20000011400 */
[----:B------:R-:W-:-:S04]  /*123c0*/  IMAD.MOV R4, RZ, RZ, -R0 ;  /* 0x000000ffff047224 */ /* 0x000fc800078e0a00 */
[----:B------:R-:W-:Y:S02]  /*123d0*/  IMAD R9, R6, R4, R9 ;  /* 0x0000000406097224 */ /* 0x000fe400078e0209 */
[----:B------:R-:W-:Y:S02]  /*123e0*/  IMAD R6, R8, UR4, RZ ;  /* 0x0000000408067c24 */ /* 0x000fe4000f8e02ff */
[----:B------:R-:W-:Y:S01]  /*123f0*/  IMAD.MOV.U32 R4, RZ, RZ, R0 ;  /* 0x000000ffff047224 */ /* 0x000fe200078e0000 */
[----:B------:R3:W-:Y:S01]  /*12400*/  STL [R1+0x8], R9 ;  /* 0x0000080901007387 */ /* 0x0007e20000100800 */
[C---:B------:R-:W-:Y:S02]  /*12410*/  IMAD R0, R7.reuse, UR5, R6 ;  /* 0x0000000507007c24 */ /* 0x040fe4000f8e0206 */
[----:B------:R-:W-:-:S04]  /*12420*/  IMAD.WIDE.U32 R4, R7, UR4, R4 ;  /* 0x0000000407047c25 */ /* 0x000fc8000f8e0004 */
[----:B------:R-:W-:Y:S01]  /*12430*/  IMAD.IADD R0, R5, 0x1, R0 ;  /* 0x0000000105007824 */ /* 0x000fe200078e0200 */
[----:B------:R-:W-:-:S04]  /*12440*/  LEA R2, P0, R4, R2, 0x2 ;  /* 0x0000000204027211 */ /* 0x000fc800078010ff */
[----:B------:R-:W-:-:S05]  /*12450*/  LEA.HI.X R3, R4, R3, R0, 0x2, P0 ;  /* 0x0000000304037211 */ /* 0x000fca00000f1400 */
[----:B------:R3:W5:Y:S04]  /*12460*/  LDG.E R17, desc[UR6][R2.64] ;  /* 0x0000000602117981 */ /* 0x000768000c1e1900 */
.L_x_1475:
[----:B--2---:R-:W2:Y:S04]  /*12470*/  LDL R7, [R1] ;  /* 0x0000000001077983 */ /* 0x004ea80000100800 */
[----:B----4-:R-:W2:Y:S04]  /*12480*/  LDL R0, [R1+0x4] ;  /* 0x0000040001007983 */ /* 0x010ea80000100800 */
[----:B---3--:R-:W3:Y:S01]  /*12490*/  LDL R2, [R1+0x10] ;  /* 0x0000100001027983 */ /* 0x008ee20000100800 */
[----:B--2---:R-:W-:Y:S01]  /*124a0*/  IMAD R0, R0, 0x8, R7 ;  /* 0x0000000800007824 */ /* 0x004fe200078e0207 */
[----:B---3--:R-:W-:-:S04]  /*124b0*/  SHF.L.U32 R2, R2, 0x1f, RZ ;  /* 0x0000001f02027819 */ /* 0x008fc800000006ff */
[----:B------:R-:W2:Y:S02]  /*124c0*/  SYNCS.PHASECHK.TRANS64.TRYWAIT P0, [R0+URZ+0x2a840], R2 ;  /* 0x02a84002000075a7 */ /* 0x000ea4000800017f */
[----:B--2---:R-:W-:Y:S05]  /*124d0*/  @!P0 BRA `(.L_x_1476) ;  /* 0x0000004c00b48947 */ /* 0x004fea0003800000 */
.L_x_1582:
        /* <DEDUP_REMOVED lines=11> */
.L_x_1477:
[----:B------:R-:W3:Y:S04]  /*12590*/  LDL R6, [R1] ;  /* 0x0000000001067983 */ /* 0x000ee80000100800 */
[----:B------:R-:W3:Y:S04]  /*125a0*/  LDL R5, [R1+0x4] ;  /* 0x0000040001057983 */ /* 0x000ee80000100800 */
[----:B------:R-:W4:Y:S04]  /*125b0*/  LDL R4, [R1+0x8] ;  /* 0x0000080001047983 */ /* 0x000f280000100800 */
[----:B------:R-:W4:Y:S04]  /*125c0*/  LDL R3, [R1+0x14] ;  /* 0x0000140001037983 */ /* 0x000f280000100800 */
[----:B--2---:R-:W2:Y:S01]  /*125d0*/  LDL.LU R2, [R1+0x18] ;  /* 0x0000180001027983 */ /* 0x004ea20000300800 */
[----:B------:R-:W-:Y:S01]  /*125e0*/  R2UR UR9, R0 ;  /* 0x00000000000972ca */ /* 0x000fe200000e0000 */
[----:B------:R-:W-:Y:S01]  /*125f0*/  UIADD3 UR4, UP0, UR36, 0x370, URZ ;  /* 0x0000037024047890 */ /* 0x000fe2000ff1e03f */
[----:B------:R-:W-:Y:S01]  /*12600*/  R2UR UR12, R18 ;  /* 0x00000000120c72ca */ /* 0x000fe200000e0000 */
[----:B------:R-:W-:Y:S01]  /*12610*/  UMOV UR10, URZ ;  /* 0x0000003f000a7c82 */ /* 0x000fe20008000000 */
[----:B-----5:R-:W-:Y:S01]  /*12620*/  R2UR UR13, R17 ;  /* 0x00000000110d72ca */ /* 0x020fe200000e0000 */
[----:B------:R-:W-:Y:S01]  /*12630*/  UMOV UR6, 0x0 ;  /* 0x0000000000067882 */ /* 0x000fe20000000000 */
[----:B------:R-:W-:Y:S01]  /*12640*/  PLOP3.LUT P0, PT, PT, PT, PT, 0x80, 0x0 ;  /* 0x000000000000781c */ /* 0x000fe20003f0f070 */
[----:B------:R-:W-:Y:S01]  /*12650*/  UMOV UR7, 0x14f00000 ;  /* 0x14f0000000077882 */ /* 0x000fe20000000000 */
[----:B------:R-:W-:-:S05]  /*12660*/  UMOV UR16, 0x40 ;  /* 0x0000004000107882 */ /* 0x000fca0000000000 */
[----:B------:R-:W-:Y:S01]  /*12670*/  UIADD3 UR9, UR9, 0x2a830, URZ ;  /* 0x0002a83009097890 */ /* 0x000fe2000fffe03f */
[----:B---3--:R-:W-:Y:S01]  /*12680*/  IMAD R0, R5, 0x9000, R6 ;  /* 0x0000900005007824 */ /* 0x008fe200078e0206 */
[----:B----4-:R-:W-:-:S04]  /*12690*/  R2UR UR11, R4 ;  /* 0x00000000040b72ca */ /* 0x010fc800000e0000 */
[----:B------:R-:W-:Y:S02]  /*126a0*/  R2UR UR8, R0 ;  /* 0x00000000000872ca */ /* 0x000fe400000e0000 */
[----:B------:R-:W-:Y:S02]  /*126b0*/  R2UR UR5, R3 ;  /* 0x00000000030572ca */ /* 0x000fe400000e0000 */
[----:B--2---:R-:W-:-:S04]  /*126c0*/  LOP3.LUT R2, R2, 0xfffffffe, RZ, 0xc0, !PT ;  /* 0xfffffffe02027812 */ /* 0x004fc800078ec0ff */
[----:B------:R-:W-:-:S05]  /*126d0*/  @P0 LOP3.LUT R2, R2, 0x1, RZ, 0xfc, !PT ;  /* 0x0000000102020812 */ /* 0x000fca00078efcff */
[----:B------:R-:W-:Y:S02]  /*126e0*/  UIADD3 UR14, UR8, 0x18400, URZ ;  /* 0x00018400080e7890 */ /* 0x000fe4000fffe03f */
[----:B------:R-:W-:Y:S01]  /*126f0*/  UIMAD UR11, UR11, 0x60, UR5 ;  /* 0x000000600b0b78a4 */ /* 0x000fe2000f8e0205 */
[----:B------:R3:W-:Y:S01]  /*12700*/  STL [R1+0x18], R2 ;  /* 0x0000180201007387 */ /* 0x0007e20000100800 */
[----:B------:R-:W-:Y:S02]  /*12710*/  UIADD3.X UR5, URZ, UR37, URZ, UP0, !UPT ;  /* 0x000000253f057290 */ /* 0x000fe400087fe43f */
[----:B------:R-:W-:Y:S02]  /*12720*/  UIADD3 UR15, UR8, 0x1b400, URZ ;  /* 0x0001b400080f7890 */ /* 0x000fe4000fffe03f */
[----:B------:R-:W-:-:S03]  /*12730*/  UIADD3 UR17, UR8, 0x1e400, URZ ;  /* 0x0001e40008117890 */ /* 0x000fc6000fffe03f */
[----:B------:R-:W-:Y:S01]  /*12740*/  UMOV UR8, UR14 ;  /* 0x0000000e00087c82 */ /* 0x000fe20008000000 */
[----:B------:R-:W-:Y:S01]  /*12750*/  UMOV UR14, 0x80 ;  /* 0x00000080000e7882 */ /* 0x000fe20000000000 */
[----:B------:R2:W-:Y:S02]  /*12760*/  UTMALDG.4D [UR8], [UR4], desc[UR6] ;  /* 0x00000608040075b4 */ /* 0x0005e40008019000 */
[----:B--2---:R-:W-:Y:S01]  /*12770*/  UMOV UR8, UR15 ;  /* 0x0000000f00087c82 */ /* 0x004fe20008000000 */
[----:B------:R-:W-:Y:S02]  /*12780*/  UMOV UR10, UR16 ;  /* 0x00000010000a7c82 */ /* 0x000fe40008000000 */
[----:B------:R2:W-:Y:S02]  /*12790*/  UTMALDG.4D [UR8], [UR4], desc[UR6] ;  /* 0x00000608040075b4 */ /* 0x0005e40008019000 */
[----:B--2---:R-:W-:Y:S01]  /*127a0*/  UMOV UR8, UR17 ;  /* 0x0000001100087c82 */ /* 0x004fe20008000000 */
[----:B------:R-:W-:-:S02]  /*127b0*/  UMOV UR10, UR14 ;  /* 0x0000000e000a7c82 */ /* 0x000fc40008000000 */
[----:B------:R3:W-:Y:S02]  /*127c0*/  UTMALDG.4D [UR8], [UR4], desc[UR6] ;  /* 0x00000608040075b4 */ /* 0x0007e40008019000 */
[----:B---3--:R-:W-:Y:S01]  /*127d0*/  NOP ;  /* 0x0000000000007918 */ /* 0x008fe20000000000 */
.L_x_1473:
[----:B----4-:R-:W3:Y:S04]  /*127e0*/  LDL R0, [R1] ;  /* 0x0000000001007983 */ /* 0x010ee80000100800 */
[----:B------:R-:W4:Y:S01]  /*127f0*/  LDL.LU R3, [R1+0x34] ;  /* 0x0000340001037983 */ /* 0x000f220000300800 */
[----:B------:R-:W-:Y:S05]  /*12800*/  WARPSYNC.ALL ;  /* 0x0000000000007948 */ /* 0x000fea0003800000 */
[----:B------:R-:W-:Y:S01]  /*12810*/  ULDC.64 UR4, c[0x0][0x298] ;  /* 0x0000a60000047ab9 */ /* 0x000fe20000000a00 */
[----:B------:R-:W-:Y:S01]  /*12820*/  BSSY B6, `(.L_x_1478) ;  /* 0x000001c000067945 */ /* 0x000fe20003800000 */
[----:B------:R-:W-:Y:S01]  /*12830*/  BAR.SYNC.DEFER_BLOCKING 0x8, 0x180 ;  /* 0x0206000000007b1d */ /* 0x000fe20000010000 */
[----:B---3--:R-:W-:Y:S01]  /*12840*/  VIADD R0, R0, 0xc400 ;  /* 0x0000c40000007836 */ /* 0x008fe20000000000 */
[----:B----4-:R-:W-:Y:S01]  /*12850*/  SHF.R.S32.HI R2, RZ, 0x1f, R3 ;  /* 0x0000001fff027819 */ /* 0x010fe20000011403 */
[----:B------:R-:W-:-:S03]  /*12860*/  IMAD.WIDE.U32 R4, R3, UR4, RZ ;  /* 0x0000000403047c25 */ /* 0x000fc6000f8e00ff */
[----:B------:R-:W-:Y:S01]  /*12870*/  LOP3.LUT P0, RZ, R0, 0x3ff, RZ, 0xc0, !PT ;  /* 0x000003ff00ff7812 */ /* 0x000fe2000780c0ff */
[----:B------:R-:W-:Y:S01]  /*12880*/  IMAD R2, R2, UR4, RZ ;  /* 0x0000000402027c24 */ /* 0x000fe2000f8e02ff */
[----:B------:R3:W-:Y:S03]  /*12890*/  STL.64 [R1+0x40], R4 ;  /* 0x0000400401007387 */ /* 0x0007e60000100a00 */
[----:B------:R-:W-:-:S04]  /*128a0*/  IMAD R2, R3, UR5, R2 ;  /* 0x0000000503027c24 */ /* 0x000fc8000f8e0202 */
[----:B------:R-:W-:-:S05]  /*128b0*/  IMAD.IADD R0, R5, 0x1, R2 ;  /* 0x0000000105007824 */ /* 0x000fca00078e0202 */
[----:B------:R3:W-:Y:S01]  /*128c0*/  STL [R1+0x34], R0 ;  /* 0x0000340001007387 */ /* 0x0007e20000100800 */
[----:B------:R-:W-:Y:S05]  /*128d0*/  @!P0 BRA `(.L_x_1479) ;  /* 0x0000000000408947 */ /* 0x000fea0003800000 */
[----:B------:R-:W-:Y:S01]  /*128e0*/  MOV R2, 0x0 ;  /* 0x0000000000027802 */ /* 0x000fe20000000f00 */
[----:B------:R-:W-:Y:S01]  /*128f0*/  ULDC.64 UR6, c[0x4][0xb8] ;  /* 0x01002e0000067ab9 */ /* 0x000fe20000000a00 */
[----:B------:R-:W-:Y:S01]  /*12900*/  ULDC.64 UR8, c[0x4][0xc0] ;  /* 0x0100300000087ab9 */ /* 0x000fe20000000a00 */
[----:B------:R-:W-:Y:S01]  /*12910*/  ULDC.64 UR4, c[0x4][0x20] ;  /* 0x0100080000047ab9 */ /* 0x000fe20000000a00 */
[----:B---3--:R-:W-:Y:S02]  /*12920*/  IMAD.U32 R4, RZ, RZ, UR6 ;  /* 0x00000006ff047e24 */ /* 0x008fe4000f8e00ff */
        /* <DEDUP_REMOVED lines=11> */
.L_x_1479:
[----:B------:R-:W-:Y:S05]  /*129e0*/  BSYNC B6 ;  /* 0x0000000000067941 */ /* 0x000fea0003800000 */
.L_x_1478:
[----:B---3--:R-:W3:Y:S01]  /*129f0*/  LDL.LU R0, [R1+0x34] ;  /* 0x0000340001007983 */ /* 0x008ee20000300800 */
[----:B--2---:R-:W2:Y:S01]  /*12a00*/  LDC R7, c[0x0][0x448] ;  /* 0x00011200ff077b82 */ /* 0x004ea20000000800 */
[----:B------:R-:W-:Y:S01]  /*12a10*/  ULDC.64 UR4, c[0x0][0x2d8] ;  /* 0x0000b60000047ab9 */ /* 0x000fe20000000a00 */
[----:B------:R-:W-:Y:S01]  /*12a20*/  ULDC.64 UR6, c[0x0][0x280] ;  /* 0x0000a00000067ab9 */ /* 0x000fe20000000a00 */
[----:B------:R-:W3:Y:S04]  /*12a30*/  LDL.LU.64 R2, [R1+0x40] ;  /* 0x0000400001027983 */ /* 0x000ee80000300a00 */
[----:B01----:R-:W4:Y:S01]  /*12a40*/  LDL R9, [R1+0x2c] ;  /* 0x00002c0001097983 */ /* 0x003f220000100800 */
[----:B------:R-:W0:Y:S01]  /*12a50*/  S2R R5, SR_TID.X ;  /* 0x0000000000057919 */ /* 0x000e220000002100 */
[----:B------:R-:W1:Y:S01]  /*12a60*/  S2R R6, SR_TID.X ;  /* 0x0000000000067919 */ /* 0x000e620000002100 */
[----:B------:R-:W1:Y:S01]  /*12a70*/  S2R R10, SR_TID.X ;  /* 0x00000000000a7919 */ /* 0x000e620000002100 */
[----:B0-----:R-:W-:-:S04]  /*12a80*/  LOP3.LUT R5, R5, 0x7f, RZ, 0xc0, !PT ;  /* 0x0000007f05057812 */ /* 0x001fc800078ec0ff */
[----:B------:R-:W-:Y:S01]  /*12a90*/  SHF.R.U32.HI R5, RZ, 0x3, R5 ;  /* 0x00000003ff057819 */ /* 0x000fe20000011605 */
[----:B-1----:R-:W-:-:S05]  /*12aa0*/  IMAD.SHL.U32 R8, R6, 0x10, RZ ;  /* 0x0000001006087824 */ /* 0x002fca00078e00ff */
[----:B------:R-:W-:Y:S01]  /*12ab0*/  LOP3.LUT R8, R5, 0x70, R8, 0xf8, !PT ;  /* 0x0000007005087812 */ /* 0x000fe200078ef808 */
[----:B------:R-:W-:-:S05]  /*12ac0*/  IMAD.SHL.U32 R10, R10, 0x8, RZ ;  /* 0x000000080a0a7824 */ /* 0x000fca00078e00ff */
[----:B------:R-:W-:-:S04]  /*12ad0*/  LOP3.LUT R10, R10, 0x38, RZ, 0xc0, !PT ;  /* 0x000000380a0a7812 */ /* 0x000fc800078ec0ff */
[C---:B------:R-:W-:Y:S02]  /*12ae0*/  LOP3.LUT R11, R10.reuse, 0x40, RZ, 0xfc, !PT ;  /* 0x000000400a0b7812 */ /* 0x040fe400078efcff */
[----:B------:R-:W-:Y:S01]  /*12af0*/  LOP3.LUT R10, R10, 0x80, RZ, 0xfc, !PT ;  /* 0x000000800a0a7812 */ /* 0x000fe200078efcff */
[----:B---3--:R-:W-:Y:S01]  /*12b00*/  IMAD.MOV.U32 R3, RZ, RZ, R0 ;  /* 0x000000ffff037224 */ /* 0x008fe200078e0000 */
[----:B------:R-:W-:-:S05]  /*12b10*/  SHF.R.S32.HI R0, RZ, 0x1f, R18 ;  /* 0x0000001fff007819 */ /* 0x000fca0000011412 */
[----:B------:R-:W-:Y:S02]  /*12b20*/  IMAD R0, R0, UR4, RZ ;  /* 0x0000000400007c24 */ /* 0x000fe4000f8e02ff */
[----:B------:R-:W-:-:S04]  /*12b30*/  IMAD.WIDE.U32 R2, R18, UR4, R2 ;  /* 0x0000000412027c25 */ /* 0x000fc8000f8e0002 */
[----:B------:R-:W-:Y:S01]  /*12b40*/  IMAD R0, R18, UR5, R0 ;  /* 0x0000000512007c24 */ /* 0x000fe2000f8e0200 */
[----:B------:R-:W-:Y:S02]  /*12b50*/  ULDC.64 UR4, c[0x0][0xa00] ;  /* 0x0002800000047ab9 */ /* 0x000fe40000000a00 */
[----:B------:R-:W-:Y:S01]  /*12b60*/  ISETP.NE.U32.AND P0, PT, RZ, UR4, PT ;  /* 0x00000004ff007c0c */ /* 0x000fe2000bf05070 */
[----:B------:R-:W-:Y:S01]  /*12b70*/  IMAD.IADD R3, R3, 0x1, R0 ;  /* 0x0000000103037824 */ /* 0x000fe200078e0200 */
[----:B------:R-:W-:Y:S02]  /*12b80*/  SHF.R.S32.HI R0, RZ, 0x1f, R19 ;  /* 0x0000001fff007819 */ /* 0x000fe40000011413 */
[----:B------:R-:W-:Y:S01]  /*12b90*/  ISETP.NE.AND.EX P0, PT, RZ, UR5, PT, P0 ;  /* 0x00000005ff007c0c */ /* 0x000fe2000bf05300 */
[----:B------:R-:W-:-:S03]  /*12ba0*/  ULDC.64 UR4, c[0x0][0x2e0] ;  /* 0x0000b80000047ab9 */ /* 0x000fc60000000a00 */
[----:B------:R-:W-:Y:S02]  /*12bb0*/  SEL R4, R0, RZ, !P0 ;  /* 0x000000ff00047207 */ /* 0x000fe40004000000 */
[----:B------:R-:W-:Y:S02]  /*12bc0*/  SEL R0, R19, RZ, !P0 ;  /* 0x000000ff13007207 */ /* 0x000fe40004000000 */
[----:B--2---:R-:W-:Y:S01]  /*12bd0*/  ISETP.NE.AND P0, PT, R7, 0x1, PT ;  /* 0x000000010700780c */ /* 0x004fe20003f05270 */
[----:B------:R-:W-:-:S12]  /*12be0*/  IMAD R4, R4, UR4, RZ ;  /* 0x0000000404047c24 */ /* 0x000fd8000f8e02ff */
[----:B------:R-:W0:Y:S08]  /*12bf0*/  @P0 LDC R5, c[0x0][0x44c] ;  /* 0x00011300ff050b82 */ /* 0x000e300000000800 */
[----:B------:R-:W1:Y:S01]  /*12c00*/  @P0 LDC R6, c[0x0][0x450] ;  /* 0x00011400ff060b82 */ /* 0x000e620000000800 */
[----:B------:R-:W-:-:S04]  /*12c10*/  IMAD.WIDE.U32 R2, R0, UR4, R2 ;  /* 0x0000000400027c25 */ /* 0x000fc8000f8e0002 */
[----:B------:R-:W-:Y:S01]  /*12c20*/  IMAD R0, R0, UR5, R4 ;  /* 0x0000000500007c24 */ /* 0x000fe2000f8e0204 */
[----:B------:R-:W-:-:S03]  /*12c30*/  ULDC.64 UR4, c[0x0][0x2d0] ;  /* 0x0000b40000047ab9 */ /* 0x000fc60000000a00 */
[----:B------:R-:W-:Y:S02]  /*12c40*/  IMAD.IADD R3, R3, 0x1, R0 ;  /* 0x0000000103037824 */ /* 0x000fe400078e0200 */
[----:B----4-:R-:W-:-:S04]  /*12c50*/  IMAD.IADD R0, R8, 0x1, R9 ;  /* 0x0000000108007824 */ /* 0x010fc800078e0209 */
[----:B0-----:R-:W-:-:S04]  /*12c60*/  @P0 IMAD.HI.U32 R5, R0, R5, RZ ;  /* 0x0000000500050227 */ /* 0x001fc800078e00ff */
[----:B------:R-:W-:Y:S01]  /*12c70*/  IMAD.MOV.U32 R4, RZ, RZ, R0 ;  /* 0x000000ffff047224 */ /* 0x000fe200078e0000 */
[----:B-1----:R-:W-:-:S05]  /*12c80*/  @P0 SHF.R.U32.HI R4, RZ, R6, R5 ;  /* 0x00000006ff040219 */ /* 0x002fca0000011605 */
[----:B------:R-:W-:-:S04]  /*12c90*/  IMAD.MOV R5, RZ, RZ, -R4 ;  /* 0x000000ffff057224 */ /* 0x000fc800078e0a04 */
[----:B------:R-:W-:Y:S01]  /*12ca0*/  IMAD R0, R7, R5, R0 ;  /* 0x0000000507007224 */ /* 0x000fe200078e0200 */
[----:B------:R-:W-:Y:S01]  /*12cb0*/  SHF.R.S32.HI R5, RZ, 0x1f, R4 ;  /* 0x0000001fff057819 */ /* 0x000fe20000011404 */
        /* <DEDUP_REMOVED lines=9> */
[----:B------:R-:W-:Y:S02]  /*12d50*/  ISETP.GE.AND P0, PT, R10, UR4, PT ;  /* 0x000000040a007c0c */ /* 0x000fe4000bf06270 */
[----:B------:R0:W5:Y:S01]  /*12d60*/  LDL R10, [R1+0x20] ;  /* 0x00002000010a7983 */ /* 0x0001620000100800 */
[----:B------:R-:W1:Y:S01]  /*12d70*/  S2R R5, SR_TID.X ;  /* 0x0000000000057919 */ /* 0x000e620000002100 */
[----:B------:R-:W-:Y:S01]  /*12d80*/  IMAD R0, R0, UR5, R4 ;  /* 0x0000000500007c24 */ /* 0x000fe2000f8e0204 */
[----:B------:R-:W-:-:S03]  /*12d90*/  LEA R4, P3, R2, UR6, 0x1 ;  /* 0x0000000602047c11 */ /* 0x000fc6000f8608ff */
[----:B------:R-:W-:Y:S01]  /*12da0*/  IMAD.IADD R0, R3, 0x1, R0 ;  /* 0x0000000103007824 */ /* 0x000fe200078e0200 */
[----:B------:R-:W-:-:S04]  /*12db0*/  ISETP.GE.AND P1, PT, R11, UR4, PT ;  /* 0x000000040b007c0c */ /* 0x000fc8000bf26270 */
[----:B------:R-:W-:Y:S01]  /*12dc0*/  LEA.HI.X R3, R2, UR7, R0, 0x1, P3 ;  /* 0x0000000702037c11 */ /* 0x000fe200098f0c00 */
[----:B-1----:R-:W-:-:S05]  /*12dd0*/  IMAD.SHL.U32 R8, R5, 0x8, RZ ;  /* 0x0000000805087824 */ /* 0x002fca00078e00ff */
[----:B------:R-:W-:-:S04]  /*12de0*/  LOP3.LUT R8, R8, 0x38, RZ, 0xc0, !PT ;  /* 0x0000003808087812 */ /* 0x000fc800078ec0ff */
[----:B------:R-:W-:Y:S01]  /*12df0*/  ISETP.GE.AND P2, PT, R8, UR4, PT ;  /* 0x0000000408007c0c */ /* 0x000fe2000bf46270 */
[----:B------:R-:W-:-:S03]  /*12e00*/  UMOV UR4, 0xffffffff ;  /* 0xffffffff00047882 */ /* 0x000fc60000000000 */
[----:B0-----:R-:W-:Y:S09]  /*12e10*/  BRA.DIV UR4, `(.L_x_1480) ;  /* 0x0000004604787947 */ /* 0x001ff2000b800000 */
[----:B------:R-:W0:Y:S01]  /*12e20*/  S2R R5, SR_TID.X ;  /* 0x0000000000057919 */ /* 0x000e220000002100 */
[----:B------:R-:W2:Y:S01]  /*12e30*/  LDL.LU R8, [R1+0x2c] ;  /* 0x00002c0001087983 */ /* 0x000ea20000300800 */
[----:B0-----:R-:W-:-:S04]  /*12e40*/  LOP3.LUT R5, R5, 0x7f, RZ, 0xc0, !PT ;  /* 0x0000007f05057812 */ /* 0x001fc800078ec0ff */
[----:B------:R-:W-:Y:S02]  /*12e50*/  SHF.R.U32.HI R6, RZ, 0x3, R5 ;  /* 0x00000003ff067819 */ /* 0x000fe40000011605 */
[----:B------:R-:W3:Y:S04]  /*12e60*/  LDL.LU R5, [R1+0x30] ;  /* 0x0000300001057983 */ /* 0x000ee80000300800 */
[----:B------:R-:W-:Y:S01]  /*12e70*/  SHFL.IDX PT, R9, R3, 0x1, 0x181f ;  /* 0x00381f0003097f89 */ /* 0x000fe200000e0000 */
[----:B------:R-:W-:Y:S01]  /*12e80*/  ULDC.64 UR4, c[0x0][0x208] ;  /* 0x0000820000047ab9 */ /* 0x000fe20000000a00 */
[----:B--2---:R-:W-:Y:S02]  /*12e90*/  IMAD.IADD R0, R6, 0x1, R8 ;  /* 0x0000000106007824 */ /* 0x004fe400078e0208 */
[----:B------:R-:W0:Y:S01]  /*12ea0*/  S2R R6, SR_TID.X ;  /* 0x0000000000067919 */ /* 0x000e220000002100 */
[----:B---3--:R-:W-:-:S02]  /*12eb0*/  IMAD R2, R5, R7, RZ ;  /* 0x0000000705027224 */ /* 0x008fc400078e02ff */
[----:B------:R-:W1:Y:S01]  /*12ec0*/  SHFL.IDX PT, R7, R4, RZ, 0x181f ;  /* 0x00181fff04077589 */ /* 0x000e6200000e0000 */
[----:B0-----:R-:W-:-:S03]  /*12ed0*/  IMAD.SHL.U32 R11, R6, 0x8, RZ ;  /* 0x00000008060b7824 */ /* 0x001fc600078e00ff */
[----:B------:R-:W0:Y:S01]  /*12ee0*/  SHFL.IDX PT, R6, R3, RZ, 0x181f ;  /* 0x00181fff03067589 */ /* 0x000e2200000e0000 */
[C---:B------:R-:W-:Y:S01]  /*12ef0*/  VIADD R5, R0.reuse, 0x10 ;  /* 0x0000001000057836 */ /* 0x040fe20000000000 */
[----:B------:R-:W-:-:S04]  /*12f00*/  ISETP.GE.AND P4, PT, R0, R2, PT ;  /* 0x000000020000720c */ /* 0x000fc80003f86270 */
[----:B------:R-:W-:Y:S02]  /*12f10*/  ISETP.GE.AND P3, PT, R5, R2, PT ;  /* 0x000000020500720c */ /* 0x000fe40003f66270 */
[----:B------:R-:W2:Y:S01]  /*12f20*/  SHFL.IDX PT, R5, R4, 0x1, 0x181f ;  /* 0x00381f0004057f89 */ /* 0x000ea200000e0000 */
[----:B------:R-:W-:-:S06]  /*12f30*/  LOP3.LUT R11, R11, 0x38, RZ, 0xc0, !PT ;  /* 0x000000380b0b7812 */ /* 0x000fcc00078ec0ff */
[----:B-1----:R-:W-:-:S05]  /*12f40*/  @!P4 LEA R7, P5, R11, R7, 0x1 ;  /* 0x000000070b07c211 */ /* 0x002fca00078a08ff */
[----:B0-----:R-:W-:-:S05]  /*12f50*/  @!P4 IMAD.X R6, RZ, RZ, R6, P5 ;  /* 0x000000ffff06c224 */ /* 0x001fca00028e0606 */
[----:B------:R-:W-:-:S04]  /*12f60*/  @!P4 LOP3.LUT R7, R7, R6, RZ, 0x3c, !PT ;  /* 0x000000060707c212 */ /* 0x000fc800078e3cff */
[----:B------:R-:W-:Y:S02]  /*12f70*/  @!P4 LOP3.LUT R6, R7, R6, RZ, 0x3c, !PT ;  /* 0x000000060706c212 */ /* 0x000fe400078e3cff */
[----:B--2---:R-:W-:Y:S02]  /*12f80*/  @!P3 LEA R8, P5, R11, R5, 0x1 ;  /* 0x000000050b08b211 */ /* 0x004fe400078a08ff */
[----:B------:R-:W-:-:S03]  /*12f90*/  @!P4 LOP3.LUT R7, R7, R6, RZ, 0x3c, !PT ;  /* 0x000000060707c212 */ /* 0x000fc600078e3cff */
[----:B------:R-:W-:Y:S02]  /*12fa0*/  @!P3 IMAD.X R5, RZ, RZ, R9, P5 ;  /* 0x000000ffff05b224 */ /* 0x000fe400028e0609 */
[----:B-----5:R-:W-:Y:S04]  /*12fb0*/  @!P4 LDGSTS.E.BYPASS.LTC128B.128 [R10+0xc400], desc[UR4][R6.64], !P2 ;  /* 0x0c400000060acfae */ /* 0x020fe8000d101d44 */
[----:B------:R-:W-:Y:S04]  /*12fc0*/  @!P4 LDGSTS.E.BYPASS.LTC128B.128 [R10+0x10400], desc[UR4][R6.64+0x80], !P1 ;  /* 0x10400080060acfae */ /* 0x000fe8000c901d44 */
[----:B------:R0:W-:Y:S02]  /*12fd0*/  @!P4 LDGSTS.E.BYPASS.LTC128B.128 [R10+0x14400], desc[UR4][R6.64+0x100], !P0 ;  /* 0x14400100060acfae */ /* 0x0001e4000c101d44 */
[----:B0-----:R-:W-:-:S02]  /*12fe0*/  @!P3 IMAD.MOV.U32 R6, RZ, RZ, R8 ;  /* 0x000000ffff06b224 */ /* 0x001fc400078e0008 */
[----:B------:R-:W-:Y:S02]  /*12ff0*/  @!P3 IMAD.MOV.U32 R7, RZ, RZ, R5 ;  /* 0x000000ffff07b224 */ /* 0x000fe400078e0005 */
[----:B------:R-:W-:-:S03]  /*13000*/  VIADD R5, R0, 0x20 ;  /* 0x0000002000057836 */ /* 0x000fc60000000000 */
[----:B------:R-:W-:Y:S04]  /*13010*/  @!P3 LDGSTS.E.BYPASS.LTC128B.128 [R10+0xcc00], desc[UR4][R6.64], !P2 ;  /* 0x0cc00000060abfae */ /* 0x000fe8000d101d44 */
[----:B------:R-:W-:Y:S04]  /*13020*/  @!P3 LDGSTS.E.BYPASS.LTC128B.128 [R10+0x10c00], desc[UR4][R6.64+0x80], !P1 ;  /* 0x10c00080060abfae */ /* 0x000fe8000c901d44 */
[----:B------:R0:W-:Y:S01]  /*13030*/  @!P3 LDGSTS.E.BYPASS.LTC128B.128 [R10+0x14c00], desc[UR4][R6.64+0x100], !P0 ;  /* 0x14c00100060abfae */ /* 0x0001e2000c101d44 */
[----:B------:R-:W-:-:S03]  /*13040*/  ISETP.GE.AND P3, PT, R5, R2, PT ;  /* 0x000000020500720c */ /* 0x000fc60003f66270 */
[----:B------:R-:W1:Y:S04]  /*13050*/  SHFL.IDX PT, R5, R4, 0x2, 0x181f ;  /* 0x00581f0004057f89 */ /* 0x000e6800000e0000 */
[----:B------:R-:W0:Y:S06]  /*13060*/  SHFL.IDX PT, R8, R3, 0x2, 0x181f ;  /* 0x00581f0003087f89 */ /* 0x000e2c00000e0000 */
        /* <DEDUP_REMOVED lines=43> */
[----:B-1----:R-:W1:Y:S01]  /*13320*/  SHFL.IDX PT, R6, R3, 0x6, 0x181f ;  /* 0x00d81f0003067f89 */ /* 0x002e6200000e0000 */
[----:B0-----:R-:W-:-:S03]  /*13330*/  @!P4 LEA R5, P3, R11, R5, 0x1 ;  /* 0x000000050b05c211 */ /* 0x001fc600078608ff */
[----:B------:R-:W0:Y:S04]  /*13340*/  SHFL.IDX PT, R3, R3, 0x7, 0x181f ;  /* 0x00f81f0003037f89 */ /* 0x000e2800000e0000 */
[----:B------:R-:W2:Y:S01]  /*13350*/  SHFL.IDX PT, R4, R4, 0x7, 0x181f ;  /* 0x00f81f0004047f89 */ /* 0x000ea200000e0000 */
[----:B-1----:R-:W-:-:S04]  /*13360*/  @!P4 IMAD.X R6, RZ, RZ, R6, P3 ;  /* 0x000000ffff06c224 */ /* 0x002fc800018e0606 */
[----:B------:R-:W-:Y:S02]  /*13370*/  @!P4 IMAD.MOV.U32 R7, RZ, RZ, R6 ;  /* 0x000000ffff07c224 */ /* 0x000fe400078e0006 */
[----:B------:R-:W-:-:S05]  /*13380*/  @!P4 IMAD.MOV.U32 R6, RZ, RZ, R5 ;  /* 0x000000ffff06c224 */ /* 0x000fca00078e0005 */
[----:B------:R1:W-:Y:S04]  /*13390*/  @!P4 LDGSTS.E.BYPASS.LTC128B.128 [R10+0xf400], desc[UR4][R6.64], !P2 ;  /* 0x0f400000060acfae */ /* 0x0003e8000d101d44 */
[----:B------:R1:W-:Y:S04]  /*133a0*/  @!P4 LDGSTS.E.BYPASS.LTC128B.128 [R10+0x13400], desc[UR4][R6.64+0x80], !P1 ;  /* 0x13400080060acfae */ /* 0x0003e8000c901d44 */
[----:B0-2---:R1:W-:Y:S02]  /*133b0*/  @!P4 LDGSTS.E.BYPASS.LTC128B.128 [R10+0x17400], desc[UR4][R6.64+0x100], !P0 ;  /* 0x17400100060acfae */ /* 0x0053e4000c101d44 */
.L_x_1599:
[----:B------:R-:W-:Y:S01]  /*133c0*/  VIADD R0, R0, 0x70 ;  /* 0x0000007000007836 */ /* 0x000fe20000000000 */
[----:B------:R-:W-:Y:S04]  /*133d0*/  BSSY B0, `(.L_x_1481) ;  /* 0x000000f000007945 */ /* 0x000fe80003800000 */
[----:B------:R-:W-:-:S13]  /*133e0*/  ISETP.GE.AND P3, PT, R0, R2, PT ;  /* 0x000000020000720c */ /* 0x000fda0003f66270 */
[----:B------:R-:W-:Y:S05]  /*133f0*/  @P3 BRA `(.L_x_1482) ;  /* 0x0000000000303947 */ /* 0x000fea0003800000 */
[----:B------:R-:W0:Y:S01]  /*13400*/  S2R R5, SR_TID.X ;  /* 0x0000000000057919 */ /* 0x000e220000002100 */
[----:B------:R-:W-:Y:S01]  /*13410*/  ULDC.64 UR4, c[0x0][0x208] ;  /* 0x0000820000047ab9 */ /* 0x000fe20000000a00 */
[----:B0-----:R-:W-:-:S05]  /*13420*/  IMAD.SHL.U32 R5, R5, 0x8, RZ ;  /* 0x0000000805057824 */ /* 0x001fca00078e00ff */
        /* <DEDUP_REMOVED lines=9> */
.L_x_1482:
[----:B------:R-:W-:Y:S05]  /*134c0*/  BSYNC B0 ;  /* 0x0000000000007941 */ /* 0x000fea0003800000 */
.L_x_1481:
[----:B01----:R-:W2:Y:S01]  /*134d0*/  LDL R10, [R1] ;  /* 0x00000000010a7983 */ /* 0x003ea20000100800 */
[----:B------:R-:W-:Y:S01]  /*134e0*/  PLOP3.LUT P0, PT, PT, PT, PT, 0x80, 0x0 ;  /* 0x000000000000781c */ /* 0x000fe20003f0f070 */
[----:B------:R-:W-:Y:S01]  /*134f0*/  NOP ;  /* 0x0000000000007918 */ /* 0x000fe20000000000 */
[----:B--2---:R-:W-:-:S11]  /*13500*/  VIADD R10, R10, 0x2a800 ;  /* 0x0002a8000a0a7836 */ /* 0x004fd60000000000 */
.L_x_1483:
[----:B------:R-:W2:Y:S01]  /*13510*/  LDL R2, [R1] ;  /* 0x0000000001027983 */ /* 0x000ea20000100800 */
        /* <DEDUP_REMOVED lines=18> */
.L_x_1600:
[----:B------:R-:W-:Y:S05]  /*13640*/  BSYNC B0 ;  /* 0x0000000000007941 */ /* 0x000fea0003800000 */
.L_x_1484:
[----:B------:R-:W2:Y:S04]  /*13650*/  LDL R3, [R1+0x28] ;  /* 0x0000280001037983 */ /* 0x000ea80000100800 */
[----:B0-----:R-:W3:Y:S01]  /*13660*/  LDL R2, [R1+0x24] ;  /* 0x0000240001027983 */ /* 0x001ee20000100800 */
[----:B------:R-:W-:Y:S01]  /*13670*/  BSSY B0, `(.L_x_1486) ;  /* 0x0000223000007945 */ /* 0x000fe20003800000 */
[----:B--2---:R-:W-:-:S05]  /*13680*/  VIADD R0, R3, 0xfffffffe ;  /* 0xfffffffe03007836 */ /* 0x004fca0000000000 */
[----:B---3--:R-:W-:-:S13]  /*13690*/  ISETP.GE.AND P0, PT, R0, R2, PT ;  /* 0x000000020000720c */ /* 0x008fda0003f06270 */
[----:B------:R-:W-:Y:S05]  /*136a0*/  @!P0 BRA `(.L_x_1487) ;  /* 0x00000020007c8947 */ /* 0x000fea0003800000 */
[----:B------:R-:W-:Y:S01]  /*136b0*/  LOP3.LUT R8, RZ, R2, RZ, 0x33, !PT ;  /* 0x00000002ff087212 */ /* 0x000fe200078e33ff */
[----:B------:R-:W-:Y:S01]  /*136c0*/  IMAD.MOV R2, RZ, RZ, -R3 ;  /* 0x000000ffff027224 */ /* 0x000fe200078e0a03 */
[----:B------:R-:W-:Y:S04]  /*136d0*/  BSSY B2, `(.L_x_1488) ;  /* 0x00000b9000027945 */ /* 0x000fe80003800000 */
[----:B------:R-:W-:-:S05]  /*136e0*/  VIADDMNMX R8, R2, 0x1, R8, !PT ;  /* 0x0000000102087846 */ /* 0x000fca0007800108 */
[----:B------:R-:W-:-:S05]  /*136f0*/  IMAD.IADD R2, R3, 0x1, R8 ;  /* 0x0000000103027824 */ /* 0x000fca00078e0208 */
[----:B------:R-:W-:-:S04]  /*13700*/  LOP3.LUT R2, R2, 0x1, RZ, 0xc0, !PT ;  /* 0x0000000102027812 */ /* 0x000fc800078ec0ff */
[----:B------:R-:W-:-:S13]  /*13710*/  ISETP.NE.U32.AND P0, PT, R2, 0x1, PT ;  /* 0x000000010200780c */ /* 0x000fda0003f05070 */
[----:B------:R-:W-:Y:S05]  /*13720*/  @P0 BRA `(.L_x_1489) ;  /* 0x0000000800cc0947 */ /* 0x000fea0003800000 */
[----:B------:R-:W2:Y:S04]  /*13730*/  LDL R5, [R1+0x18] ;  /* 0x0000180001057983 */ /* 0x000ea80000100800 */
[----:B------:R-:W3:Y:S04]  /*13740*/  LDL R4, [R1+0x4] ;  /* 0x0000040001047983 */ /* 0x000ee80000100800 */
[----:B------:R-:W4:Y:S01]  /*13750*/  LDL R3, [R1+0x10] ;  /* 0x0000100001037983 */ /* 0x000f220000100800 */
[----:B------:R-:W-:Y:S01]  /*13760*/  BSSY B1, `(.L_x_1490) ;  /* 0x00000ab000017945 */ /* 0x000fe20003800000 */
[----:B--2---:R-:W-:Y:S01]  /*13770*/  LOP3.LUT P1, RZ, R5, 0x1, RZ, 0xc0, !PT ;  /* 0x0000000105ff7812 */ /* 0x004fe2000782c0ff */
[----:B---3--:R-:W-:-:S05]  /*13780*/  VIADD R7, R4, 0x1 ;  /* 0x0000000104077836 */ /* 0x008fca0000000000 */
[----:B------:R-:W-:-:S04]  /*13790*/  ISETP.NE.AND P0, PT, R7, 0x2, PT ;  /* 0x000000020700780c */ /* 0x000fc80003f05270 */
[----:B------:R-:W-:Y:S02]  /*137a0*/  SEL R9, RZ, 0x1, P0 ;  /* 0x00000001ff097807 */ /* 0x000fe40000000000 */
[----:B------:R-:W-:Y:S02]  /*137b0*/  SEL R7, R7, RZ, P0 ;  /* 0x000000ff07077207 */ /* 0x000fe40000000000 */
[----:B----4-:R-:W-:Y:S01]  /*137c0*/  LOP3.LUT R9, R3, R9, RZ, 0x3c, !PT ;  /* 0x0000000903097212 */ /* 0x010fe200078e3cff */
[----:B------:R-:W-:Y:S06]  /*137d0*/  @!P1 BRA `(.L_x_1491) ;  /* 0x00000008008c9947 */ /* 0x000fec0003800000 */
[----:B------:R-:W-:Y:S01]  /*137e0*/  ULDC.64 UR4, c[0x0][0x418] ;  /* 0x0001060000047ab9 */ /* 0x000fe20000000a00 */
[----:B------:R-:W-:Y:S01]  /*137f0*/  IMAD.MOV.U32 R4, RZ, RZ, R17 ;  /* 0x000000ffff047224 */ /* 0x000fe200078e0011 */
[----:B------:R-:W-:-:S04]  /*13800*/  ISETP.NE.U32.AND P0, PT, RZ, UR4, PT ;  /* 0x00000004ff007c0c */ /* 0x000fc8000bf05070 */
[----:B------:R-:W-:-:S13]  /*13810*/  ISETP.NE.AND.EX P0, PT, RZ, UR5, PT, P0 ;  /* 0x00000005ff007c0c */ /* 0x000fda000bf05300 */
[----:B------:R-:W-:Y:S05]  /*13820*/  @!P0 BRA `(.L_x_1492) ;  /* 0x0000000000508947 */ /* 0x000fea0003800000 */
[----:B------:R-:W2:Y:S01]  /*13830*/  LDL R11, [R1+0x1c] ;  /* 0x00001c00010b7983 */ /* 0x000ea20000100800 */
[----:B------:R-:W0:Y:S01]  /*13840*/  LDC R5, c[0x0][0x43c] ;  /* 0x00010f00ff057b82 */ /* 0x000e220000000800 */
[----:B------:R-:W-:Y:S02]  /*13850*/  ULDC.64 UR6, c[0x0][0x428] ;  /* 0x00010a0000067ab9 */ /* 0x000fe40000000a00 */
[----:B------:R-:W3:Y:S01]  /*13860*/  LDL R6, [R1+0xc] ;  /* 0x00000c0001067983 */ /* 0x000ee20000100800 */
        /* <DEDUP_REMOVED lines=16> */
.L_x_1492:
[----:B------:R-:W2:Y:S01]  /*13970*/  LDL R2, [R1] ;  /* 0x0000000001027983 */ /* 0x000ea20000100800 */
[----:B------:R-:W-:Y:S01]  /*13980*/  BSSY B3, `(.L_x_1493) ;  /* 0x0000005000037945 */ /* 0x000fe20003800000 */
[----:B--2---:R-:W-:Y:S01]  /*13990*/  IMAD R3, R7, 0x8, R2 ;  /* 0x0000000807037824 */ /* 0x004fe200078e0202 */
[----:B------:R-:W-:-:S04]  /*139a0*/  SHF.L.U32 R2, R9, 0x1f, RZ ;  /* 0x0000001f09027819 */ /* 0x000fc800000006ff */
[----:B------:R-:W1:Y:S02]  /*139b0*/  SYNCS.PHASECHK.TRANS64.TRYWAIT P0, [R3+URZ+0x2a840], R2 ;  /* 0x02a84002030075a7 */ /* 0x000e64000800017f */
[----:B-1----:R-:W-:Y:S05]  /*139c0*/  @!P0 BRA `(.L_x_1494) ;  /* 0x00000044009c8947 */ /* 0x002fea0003800000 */
.L_x_1601:
[----:B------:R-:W-:Y:S05]  /*139d0*/  BSYNC B3 ;  /* 0x0000000000037941 */ /* 0x000fea0003800000 */
.L_x_1493:
        /* <DEDUP_REMOVED lines=12> */
.L_x_1496:
[----:B------:R-:W-:Y:S05]  /*13aa0*/  BSYNC B3 ;  /* 0x0000000000037941 */ /* 0x000fea0003800000 */
.L_x_1495:
[----:B------:R-:W2:Y:S04]  /*13ab0*/  LDL R5, [R1] ;  /* 0x0000000001057983 */ /* 0x000ea80000100800 */
        /* <DEDUP_REMOVED lines=12> */
.L_x_1497:
        /* <DEDUP_REMOVED lines=16> */
.L_x_1498:
        /* <DEDUP_REMOVED lines=15> */
.L_x_1499:
        /* <DEDUP_REMOVED lines=17> */
.L_x_1602:
[----:B------:R-:W-:Y:S05]  /*13e80*/  BSYNC B3 ;  /* 0x0000000000037941 */ /* 0x000fea0003800000 */
.L_x_1500:
[----:B------:R1:W5:Y:S01]  /*13e90*/  LDL R15, [R1+0x4] ;  /* 0x00000400010f7983 */ /* 0x0003620000100800 */
[----:B------:R-:W-:Y:S01]  /*13ea0*/  BSSY B3, `(.L_x_1502) ;  /* 0x000000d000037945 */ /* 0x000fe20003800000 */
[----:B------:R-:W-:Y:S02]  /*13eb0*/  IMAD.MOV.U32 R12, RZ, RZ, 0x0 ;  /* 0x00000000ff0c7424 */ /* 0x000fe400078e00ff */
[----:B------:R-:W-:Y:S01]  /*13ec0*/  IMAD.MOV.U32 R13, RZ, RZ, 0x14f00000 ;  /* 0x14f00000ff0d7424 */ /* 0x000fe200078e00ff */
[----:B------:R-:W-:Y:S06]  /*13ed0*/  @P1 BRA `(.L_x_1503) ;  /* 0x0000000000241947 */ /* 0x000fec0003800000 */
[----:B------:R-:W2:Y:S01]  /*13ee0*/  LDL R6, [R1] ;  /* 0x0000000001067983 */ /* 0x000ea20000100800 */
[----:B------:R-:W3:Y:S01]  /*13ef0*/  S2R R5, SR_TID.X ;  /* 0x0000000000057919 */ /* 0x000ee20000002100 */
[----:B0-----:R-:W-:Y:S01]  /*13f00*/  IMAD.MOV.U32 R3, RZ, RZ, 0x6000 ;  /* 0x00006000ff037424 */ /* 0x001fe200078e00ff */
[----:B---3--:R-:W-:-:S04]  /*13f10*/  LOP3.LUT R5, R5, 0x1f, RZ, 0xc0, !PT ;  /* 0x0000001f05057812 */ /* 0x008fc800078ec0ff */
[----:B------:R-:W-:Y:S01]  /*13f20*/  ISETP.NE.AND P0, PT, R5, RZ, PT ;  /* 0x000000ff0500720c */ /* 0x000fe20003f05270 */
[----:B--2--5:R-:W-:-:S04]  /*13f30*/  IMAD R2, R15, 0x8, R6 ;  /* 0x000000080f027824 */ /* 0x024fc800078e0206 */
[----:B------:R2:W-:Y:S08]  /*13f40*/  SYNCS.ARRIVE.TRANS64 RZ, [R2+URZ+0x2a850], R3 ;  /* 0x02a8500302ff79a7 */ /* 0x0005f0000800003f */
[----:B------:R-:W-:Y:S05]  /*13f50*/  @!P0 BRA `(.L_x_1503) ;  /* 0x0000000000048947 */ /* 0x000fea0003800000 */
[----:B------:R-:W-:Y:S01]  /*13f60*/  BPT.TRAP 0x1 ;  /* 0x000000040000795c */ /* 0x000fe20000300000 */
.L_x_1503:
[----:B------:R-:W-:Y:S05]  /*13f70*/  BSYNC B3 ;  /* 0x0000000000037941 */ /* 0x000fea0003800000 */
.L_x_1502:
[----:B0-2---:R-:W2:Y:S04]  /*13f80*/  LDL R2, [R1] ;  /* 0x0000000001027983 */ /* 0x005ea80000100800 */
[----:B------:R-:W3:Y:S04]  /*13f90*/  LDL R6, [R1+0x14] ;  /* 0x0000140001067983 */ /* 0x000ee80000100800 */
[----:B------:R-:W3:Y:S01]  /*13fa0*/  LDL.LU R3, [R1+0x8] ;  /* 0x0000080001037983 */ /* 0x000ee20000300800 */
[----:B------:R-:W-:Y:S01]  /*13fb0*/  R2UR UR10, R11 ;  /* 0x000000000b0a72ca */ /* 0x000fe200000e0000 */
[----:B------:R-:W-:Y:S01]  /*13fc0*/  UIADD3 UR4, UP0, UR36, 0x470, URZ ;  /* 0x0000047024047890 */ /* 0x000fe2000ff1e03f */
[----:B------:R-:W-:-:S02]  /*13fd0*/  R2UR UR6, R12 ;  /* 0x000000000c0672ca */ /* 0x000fc400000e0000 */
[----:B------:R-:W-:Y:S01]  /*13fe0*/  R2UR UR7, R13 ;  /* 0x000000000d0772ca */ /* 0x000fe200000e0000 */
[----:B------:R-:W-:Y:S01]  /*13ff0*/  UIADD3.X UR5, URZ, UR37, URZ, UP0, !UPT ;  /* 0x000000253f057290 */ /* 0x000fe200087fe43f */
[----:B------:R-:W-:Y:S01]  /*14000*/  PLOP3.LUT P0, PT, PT, PT, PT, 0x80, 0x0 ;  /* 0x000000000000781c */ /* 0x000fe20003f0f070 */
[C-C-:B--2--5:R-:W-:Y:S02]  /*14010*/  IMAD R5, R15.reuse, 0x8, R2.reuse ;  /* 0x000000080f057824 */ /* 0x164fe400078e0202 */
[----:B------:R-:W-:Y:S02]  /*14020*/  IMAD R2, R15, 0x6000, R2 ;  /* 0x000060000f027824 */ /* 0x000fe400078e0202 */
[----:B------:R-:W-:Y:S02]  /*14030*/  VIADD R5, R5, 0x2a850 ;  /* 0x0002a85005057836 */ /* 0x000fe40000000000 */
[----:B---3--:R-:W-:Y:S02]  /*14040*/  IMAD R3, R3, 0x60, R6 ;  /* 0x0000006003037824 */ /* 0x008fe400078e0206 */
[----:B------:R-:W-:-:S07]  /*14050*/  VIADD R6, R2, 0x400 ;  /* 0x0000040002067836 */ /* 0x000fce0000000000 */
.L_x_1504:
        /* <DEDUP_REMOVED lines=15> */
.L_x_1505:
        /* <DEDUP_REMOVED lines=12> */
.L_x_1491:
[----:B------:R-:W-:Y:S05]  /*14210*/  BSYNC B1 ;  /* 0x0000000000017941 */ /* 0x000fea0003800000 */
.L_x_1490:
[----:B0-----:R-:W2:Y:S04]  /*14220*/  LDL R0, [R1+0x28] ;  /* 0x0000280001007983 */ /* 0x001ea80000100800 */
[----:B------:R0:W-:Y:S04]  /*14230*/  STL [R1+0x4], R7 ;  /* 0x0000040701007387 */ /* 0x0001e80000100800 */
[----:B------:R0:W-:Y:S02]  /*14240*/  STL [R1+0x10], R9 ;  /* 0x0000100901007387 */ /* 0x0001e40000100800 */
[----:B0-2---:R-:W-:-:S07]  /*14250*/  VIADD R0, R0, 0xfffffffd ;  /* 0xfffffffd00007836 */ /* 0x005fce0000000000 */
.L_x_1489:
[----:B------:R-:W-:Y:S05]  /*14260*/  BSYNC B2 ;  /* 0x0000000000027941 */ /* 0x000fea0003800000 */
.L_x_1488:
[----:B------:R-:W2:Y:S01]  /*14270*/  LDL.LU R2, [R1+0x28] ;  /* 0x0000280001027983 */ /* 0x000ea20000300800 */
[----:B------:R-:W-:Y:S01]  /*14280*/  VIADD R8, R8, 0xfffffffe ;  /* 0xfffffffe08087836 */ /* 0x000fe20000000000 */
[----:B--2---:R-:W-:-:S04]  /*14290*/  LOP3.LUT R2, RZ, R2, RZ, 0x33, !PT ;  /* 0x00000002ff027212 */ /* 0x004fc800078e33ff */
[----:B------:R-:W-:-:S13]  /*142a0*/  ISETP.NE.AND P0, PT, R8, R2, PT ;  /* 0x000000020800720c */ /* 0x000fda0003f05270 */
[----:B------:R-:W-:Y:S05]  /*142b0*/  @!P0 BRA `(.L_x_1487) ;  /* 0x0000001400788947 */ /* 0x000fea0003800000 */
[----:B------:R-:W-:-:S07]  /*142c0*/  IMAD.MOV.U32 R9, RZ, RZ, R17 ;  /* 0x000000ffff097224 */ /* 0x000fce00078e0011 */
.L_x_1538:
[----:B--2---:R-:W2:Y:S04]  /*142d0*/  LDL R4, [R1+0x18] ;  /* 0x0000180001047983 */ /* 0x004ea80000100800 */
[----:B---3--:R-:W3:Y:S04]  /*142e0*/  LDL R3, [R1+0x4] ;  /* 0x0000040001037983 */ /* 0x008ee80000100800 */
[----:B------:R-:W4:Y:S01]  /*142f0*/  LDL R2, [R1+0x10] ;  /* 0x0000100001027983 */ /* 0x000f220000100800 */
[----:B------:R-:W-:Y:S05]  /*14300*/  YIELD ;  /* 0x0000000000007946 */ /* 0x000fea0003800000 */
[----:B------:R-:W-:Y:S01]  /*14310*/  BSSY B1, `(.L_x_1506) ;  /* 0x00000a8000017945 */ /* 0x000fe20003800000 */
[----:B--2---:R-:W-:Y:S01]  /*14320*/  LOP3.LUT P1, RZ, R4, 0x1, RZ, 0xc0, !PT ;  /* 0x0000000104ff7812 */ /* 0x004fe2000782c0ff */
[----:B---3--:R-:W-:-:S05]  /*14330*/  VIADD R4, R3, 0x1 ;  /* 0x0000000103047836 */ /* 0x008fca0000000000 */
[----:B------:R-:W-:-:S04]  /*14340*/  ISETP.NE.AND P0, PT, R4, 0x2, PT ;  /* 0x000000020400780c */ /* 0x000fc80003f05270 */
[----:B------:R-:W-:Y:S02]  /*14350*/  SEL R5, RZ, 0x1, P0 ;  /* 0x00000001ff057807 */ /* 0x000fe40000000000 */
[----:B------:R-:W-:Y:S02]  /*14360*/  SEL R4, R4, RZ, P0 ;  /* 0x000000ff04047207 */ /* 0x000fe40000000000 */
[----:B----4-:R-:W-:Y:S01]  /*14370*/  LOP3.LUT R5, R2, R5, RZ, 0x3c, !PT ;  /* 0x0000000502057212 */ /* 0x010fe200078e3cff */
[----:B0-----:R-:W-:Y:S06]  /*14380*/  @!P1 BRA `(.L_x_1507) ;  /* 0x0000000800809947 */ /* 0x001fec0003800000 */
        /* <DEDUP_REMOVED lines=20> */
[----:B------:R-:W-:-:S04]  /*144d0*/  IMAD.WIDE.U32 R2, R11, UR6, R2 ;  /* 0x000000060b027c25 */ /* 0x000fc8000f8e0002 */
[----:B------:R-:W-:Y:S01]  /*144e0*/  IMAD.IADD R3, R6, 0x1, R3 ;  /* 0x0000000106037824 */ /* 0x000fe200078e0203 */
[----:B------:R-:W-:-:S04]  /*144f0*/  LEA R6, P0, R2, UR4, 0x2 ;  /* 0x0000000402067c11 */ /* 0x000fc8000f8010ff */
[----:B------:R-:W-:-:S05]  /*14500*/  LEA.HI.X R7, R2, UR5, R3, 0x2, P0 ;  /* 0x0000000502077c11 */ /* 0x000fca00080f1403 */
[----:B------:R0:W5:Y:S04]  /*14510*/  LDG.E R9, desc[UR8][R6.64] ;  /* 0x0000000806097981 */ /* 0x000168000c1e1900 */
.L_x_1508:
[----:B------:R-:W2:Y:S01]  /*14520*/  LDL R2, [R1] ;  /* 0x0000000001027983 */ /* 0x000ea20000100800 */
[----:B------:R-:W-:Y:S01]  /*14530*/  BSSY B2, `(.L_x_1509) ;  /* 0x0000005000027945 */ /* 0x000fe20003800000 */
[----:B--2---:R-:W-:Y:S01]  /*14540*/  IMAD R3, R4, 0x8, R2 ;  /* 0x0000000804037824 */ /* 0x004fe200078e0202 */
[----:B------:R-:W-:-:S04]  /*14550*/  SHF.L.U32 R2, R5, 0x1f, RZ ;  /* 0x0000001f05027819 */ /* 0x000fc800000006ff */
[----:B------:R-:W2:Y:S02]  /*14560*/  SYNCS.PHASECHK.TRANS64.TRYWAIT P0, [R3+URZ+0x2a840], R2 ;  /* 0x02a84002030075a7 */ /* 0x000ea4000800017f */
[----:B--2---:R-:W-:Y:S05]  /*14570*/  @!P0 BRA `(.L_x_1510) ;  /* 0x0000003800d88947 */ /* 0x004fea0003800000 */
.L_x_1603:
[----:B------:R-:W-:Y:S05]  /*14580*/  BSYNC B2 ;  /* 0x0000000000027941 */ /* 0x000fea0003800000 */
.L_x_1509:
[----:B0-----:R-:W0:Y:S01]  /*14590*/  S2R R6, SR_TID.X ;  /* 0x0000000000067919 */ /* 0x001e220000002100 */
        /* <DEDUP_REMOVED lines=11> */
.L_x_1512:
[----:B------:R-:W-:Y:S05]  /*14650*/  BSYNC B2 ;  /* 0x0000000000027941 */ /* 0x000fea0003800000 */
.L_x_1511:
[----:B------:R-:W3:Y:S04]  /*14660*/  LDL R6, [R1] ;  /* 0x0000000001067983 */ /* 0x000ee80000100800 */
[----:B--2---:R-:W2:Y:S01]  /*14670*/  LDL R2, [R1+0x14] ;  /* 0x0000140001027983 */ /* 0x004ea20000100800 */
        /* <DEDUP_REMOVED lines=8> */
[----:B---3--:R-:W-:-:S02]  /*14700*/  IMAD R6, R4, 0x9000, R6 ;  /* 0x0000900004067824 */ /* 0x008fc400078e0206 */
[----:B--2---:R-:W-:Y:S02]  /*14710*/  IMAD R2, R8, 0x60, R2 ;  /* 0x0000006008027824 */ /* 0x004fe400078e0202 */
[----:B------:R-:W-:-:S08]  /*14720*/  VIADD R7, R6, 0x18400 ;  /* 0x0001840006077836 */ /* 0x000fd00000000000 */
.L_x_1513:
        /* <DEDUP_REMOVED lines=16> */
.L_x_1514:
        /* <DEDUP_REMOVED lines=15> */
.L_x_1515:
        /* <DEDUP_REMOVED lines=17> */
.L_x_1604:
[----:B------:R-:W-:Y:S05]  /*14a30*/  BSYNC B2 ;  /* 0x0000000000027941 */ /* 0x000fea0003800000 */
.L_x_1516:
[----:B------:R-:W-:Y:S01]  /*14a40*/  BSSY B2, `(.L_x_1518) ;  /* 0x000000b000027945 */ /* 0x000fe20003800000 */
[----:B------:R-:W-:Y:S02]  /*14a50*/  IMAD.MOV.U32 R12, RZ, RZ, 0x0 ;  /* 0x00000000ff0c7424 */ /* 0x000fe400078e00ff */
[----:B------:R-:W-:Y:S01]  /*14a60*/  IMAD.MOV.U32 R13, RZ, RZ, 0x14f00000 ;  /* 0x14f00000ff0d7424 */ /* 0x000fe200078e00ff */
[----:B------:R-:W-:Y:S06]  /*14a70*/  @P1 BRA `(.L_x_1519) ;  /* 0x00000000001c1947 */ /* 0x000fec0003800000 */
[----:B------:R-:W2:Y:S01]  /*14a80*/  S2R R6, SR_TID.X ;  /* 0x0000000000067919 */ /* 0x000ea20000002100 */
[----:B0-----:R-:W-:-:S04]  /*14a90*/  IMAD.MOV.U32 R3, RZ, RZ, 0x6000 ;  /* 0x00006000ff037424 */ /* 0x001fc800078e00ff */
[----:B------:R3:W-:Y:S01]  /*14aa0*/  SYNCS.ARRIVE.TRANS64 RZ, [R2+URZ+0x50], R3 ;  /* 0x0000500302ff79a7 */ /* 0x0007e2000800003f */
[----:B--2---:R-:W-:-:S04]  /*14ab0*/  LOP3.LUT R6, R6, 0x1f, RZ, 0xc0, !PT ;  /* 0x0000001f06067812 */ /* 0x004fc800078ec0ff */
[----:B------:R-:W-:-:S13]  /*14ac0*/  ISETP.NE.AND P0, PT, R6, RZ, PT ;  /* 0x000000ff0600720c */ /* 0x000fda0003f05270 */
[----:B---3--:R-:W-:Y:S05]  /*14ad0*/  @!P0 BRA `(.L_x_1519) ;  /* 0x0000000000048947 */ /* 0x008fea0003800000 */
[----:B------:R-:W-:Y:S01]  /*14ae0*/  BPT.TRAP 0x1 ;  /* 0x000000040000795c */ /* 0x000fe20000300000 */
.L_x_1519:
[----:B------:R-:W-:Y:S05]  /*14af0*/  BSYNC B2 ;  /* 0x0000000000027941 */ /* 0x000fea0003800000 */
.L_x_1518:
[----:B------:R-:W2:Y:S04]  /*14b00*/  LDL R15, [R1] ;  /* 0x00000000010f7983 */ /* 0x000ea80000100800 */
[----:B0-----:R-:W2:Y:S04]  /*14b10*/  LDL.LU R3, [R1+0x4] ;  /* 0x0000040001037983 */ /* 0x001ea80000300800 */
[----:B------:R-:W3:Y:S04]  /*14b20*/  LDL R7, [R1+0x14] ;  /* 0x0000140001077983 */ /* 0x000ee80000100800 */
        /* <DEDUP_REMOVED lines=11> */
.L_x_1520:
        /* <DEDUP_REMOVED lines=15> */
.L_x_1521:
        /* <DEDUP_REMOVED lines=12> */
.L_x_1507:
[----:B------:R-:W-:Y:S05]  /*14d90*/  BSYNC B1 ;  /* 0x0000000000017941 */ /* 0x000fea0003800000 */
.L_x_1506:
[----:B------:R-:W2:Y:S01]  /*14da0*/  LDL R2, [R1+0x18] ;  /* 0x0000180001027983 */ /* 0x000ea20000100800 */
[----:B------:R-:W-:Y:S01]  /*14db0*/  VIADD R3, R4, 0x1 ;  /* 0x0000000104037836 */ /* 0x000fe20000000000 */
[----:B------:R-:W-:Y:S01]  /*14dc0*/  BSSY B1, `(.L_x_1522) ;  /* 0x00000a9000017945 */ /* 0x000fe20003800000 */
[----:B------:R-:W-:-:S03]  /*14dd0*/  VIADD R6, R0, 0xffffffff ;  /* 0xffffffff00067836 */ /* 0x000fc60000000000 */
[----:B------:R-:W-:-:S04]  /*14de0*/  ISETP.NE.AND P0, PT, R3, 0x2, PT ;  /* 0x000000020300780c */ /* 0x000fc80003f05270 */
[----:B------:R-:W-:Y:S02]  /*14df0*/  SEL R12, R3, RZ, P0 ;  /* 0x000000ff030c7207 */ /* 0x000fe40000000000 */
[----:B--2---:R-:W-:Y:S02]  /*14e00*/  LOP3.LUT P1, RZ, R2, 0x1, RZ, 0xc0, !PT ;  /* 0x0000000102ff7812 */ /* 0x004fe4000782c0ff */
[----:B------:R-:W-:-:S04]  /*14e10*/  SEL R2, RZ, 0x1, P0 ;  /* 0x00000001ff027807 */ /* 0x000fc80000000000 */
[----:B------:R-:W-:-:S05]  /*14e20*/  LOP3.LUT R11, R5, R2, RZ, 0x3c, !PT ;  /* 0x00000002050b7212 */ /* 0x000fca00078e3cff */
[----:B------:R2:W-:Y:S04]  /*14e30*/  STL [R1+0x10], R11 ;  /* 0x0000100b01007387 */ /* 0x0005e80000100800 */
[----:B------:R2:W-:Y:S01]  /*14e40*/  STL [R1+0x4], R12 ;  /* 0x0000040c01007387 */ /* 0x0005e20000100800 */
[----:B------:R-:W-:Y:S05]  /*14e50*/  @!P1 BRA `(.L_x_1523) ;  /* 0x00000008007c9947 */ /* 0x000fea0003800000 */
[----:B------:R-:W-:Y:S01]  /*14e60*/  ULDC.64 UR4, c[0x0][0x418] ;  /* 0x0001060000047ab9 */ /* 0x000fe20000000a00 */
[----:B------:R-:W-:Y:S01]  /*14e70*/  IMAD.MOV.U32 R7, RZ, RZ, R6 ;  /* 0x000000ffff077224 */ /* 0x000fe200078e0006 */
[----:B------:R-:W-:-:S04]  /*14e80*/  ISETP.NE.U32.AND P0, PT, RZ, UR4, PT ;  /* 0x00000004ff007c0c */ /* 0x000fc8000bf05070 */
[----:B------:R-:W-:-:S13]  /*14e90*/  ISETP.NE.AND.EX P0, PT, RZ, UR5, PT, P0 ;  /* 0x00000005ff007c0c */ /* 0x000fda000bf05300 */
[----:B------:R-:W-:Y:S05]  /*14ea0*/  @!P0 BRA `(.L_x_1524) ;  /* 0x0000000000508947 */ /* 0x000fea0003800000 */
[----:B------:R-:W3:Y:S01]  /*14eb0*/  LDL R14, [R1+0x1c] ;  /* 0x00001c00010e7983 */ /* 0x000ee20000100800 */
[----:B0-----:R-:W0:Y:S01]  /*14ec0*/  LDC R8, c[0x0][0x43c] ;  /* 0x00010f00ff087b82 */ /* 0x001e220000000800 */
[----:B------:R-:W-:Y:S02]  /*14ed0*/  ULDC.64 UR6, c[0x0][0x428] ;  /* 0x00010a0000067ab9 */ /* 0x000fe40000000a00 */
[----:B------:R-:W4:Y:S01]  /*14ee0*/  LDL R13, [R1+0xc] ;  /* 0x00000c00010d7983 */ /* 0x000f220000100800 */
        /* <DEDUP_REMOVED lines=9> */
[----:B---3--:R-:W-:-:S04]  /*14f80*/  IMAD R8, R14, UR6, RZ ;  /* 0x000000060e087c24 */ /* 0x008fc8000f8e02ff */
[C---:B----4-:R-:W-:Y:S02]  /*14f90*/  IMAD R8, R13.reuse, UR7, R8 ;  /* 0x000000070d087c24 */ /* 0x050fe4000f8e0208 */
[----:B------:R-:W-:-:S04]  /*14fa0*/  IMAD.WIDE.U32 R2, R13, UR6, R2 ;  /* 0x000000060d027c25 */ /* 0x000fc8000f8e0002 */
[----:B------:R-:W-:Y:S01]  /*14fb0*/  IMAD.IADD R3, R8, 0x1, R3 ;  /* 0x0000000108037824 */ /* 0x000fe200078e0203 */
[----:B------:R-:W-:-:S04]  /*14fc0*/  LEA R8, P0, R2, UR4, 0x2 ;  /* 0x0000000402087c11 */ /* 0x000fc8000f8010ff */
[----:B------:R-:W-:-:S06]  /*14fd0*/  LEA.HI.X R9, R2, UR5, R3, 0x2, P0 ;  /* 0x0000000502097c11 */ /* 0x000fcc00080f1403 */
[----:B------:R3:W5:Y:S03]  /*14fe0*/  LDG.E R9, desc[UR8][R8.64] ;  /* 0x0000000808097981 */ /* 0x000766000c1e1900 */
.L_x_1524:
[----:B------:R-:W4:Y:S01]  /*14ff0*/  LDL R2, [R1] ;  /* 0x0000000001027983 */ /* 0x000f220000100800 */
[----:B------:R-:W-:Y:S01]  /*15000*/  SHF.L.U32 R3, R11, 0x1f, RZ ;  /* 0x0000001f0b037819 */ /* 0x000fe200000006ff */
[----:B------:R-:W-:Y:S01]  /*15010*/  BSSY B2, `(.L_x_1525) ;  /* 0x0000004000027945 */ /* 0x000fe20003800000 */
[----:B----4-:R-:W-:-:S04]  /*15020*/  IMAD R2, R12, 0x8, R2 ;  /* 0x000000080c027824 */ /* 0x010fc800078e0202 */
[----:B------:R-:W4:Y:S02]  /*15030*/  SYNCS.PHASECHK.TRANS64.TRYWAIT P0, [R2+URZ+0x2a840], R3 ;  /* 0x02a84003020075a7 */ /* 0x000f24000800017f */
[----:B----4-:R-:W-:Y:S05]  /*15040*/  @!P0 BRA `(.L_x_1526) ;  /* 0x00000030004c8947 */ /* 0x010fea0003800000 */
.L_x_1605:
[----:B------:R-:W-:Y:S05]  /*15050*/  BSYNC B2 ;  /* 0x0000000000027941 */ /* 0x000fea0003800000 */
.L_x_1525:
[----:B0--3--:R-:W0:Y:S01]  /*15060*/  S2R R8, SR_TID.X ;  /* 0x0000000000087919 */ /* 0x009e220000002100 */
        /* <DEDUP_REMOVED lines=9> */
[----:B---3--:R-:W-:Y:S05]  /*15100*/  @!P0 BRA `(.L_x_1528) ;  /* 0x0000000000048947 */ /* 0x008fea0003800000 */
[----:B------:R-:W-:Y:S01]  /*15110*/  BPT.TRAP 0x1 ;  /* 0x000000040000795c */ /* 0x000fe20000300000 */
.L_x_1528:
[----:B------:R-:W-:Y:S05]  /*15120*/  BSYNC B2 ;  /* 0x0000000000027941 */ /* 0x000fea0003800000 */
.L_x_1527:
[----:B------:R-:W3:Y:S04]  /*15130*/  LDL R8, [R1+0x4] ;  /* 0x0000040001087983 */ /* 0x000ee80000100800 */
[----:B--2---:R-:W2:Y:S04]  /*15140*/  LDL R11, [R1] ;  /* 0x00000000010b7983 */ /* 0x004ea80000100800 */
        /* <DEDUP_REMOVED lines=8> */
[C---:B---3--:R-:W-:Y:S02]  /*151d0*/  IMAD R3, R8.reuse, 0x8, R10 ;  /* 0x0000000808037824 */ /* 0x048fe400078e020a */
[----:B--2---:R-:W-:Y:S02]  /*151e0*/  IMAD R8, R8, 0x9000, R11 ;  /* 0x0000900008087824 */ /* 0x004fe400078e020b */
[----:B------:R-:W-:-:S02]  /*151f0*/  VIADD R3, R3, 0x30 ;  /* 0x0000003003037836 */ /* 0x000fc40000000000 */
[----:B----4-:R-:W-:Y:S02]  /*15200*/  IMAD R2, R7, 0x60, R2 ;  /* 0x0000006007027824 */ /* 0x010fe400078e0202 */
[----:B------:R-:W-:-:S07]  /*15210*/  VIADD R11, R8, 0x18400 ;  /* 0x00018400080b7836 */ /* 0x000fce0000000000 */
.L_x_1529:
        /* <DEDUP_REMOVED lines=16> */
.L_x_1530:
        /* <DEDUP_REMOVED lines=15> */
.L_x_1531:
        /* <DEDUP_REMOVED lines=15> */
.L_x_1606:
[----:B------:R-:W-:Y:S05]  /*15500*/  BSYNC B2 ;  /* 0x0000000000027941 */ /* 0x000fea0003800000 */
.L_x_1532:
[----:B------:R-:W-:Y:S01]  /*15510*/  BSSY B2, `(.L_x_1534) ;  /* 0x000000b000027945 */ /* 0x000fe20003800000 */
[----:B------:R-:W-:Y:S02]  /*15520*/  IMAD.MOV.U32 R12, RZ, RZ, 0x0 ;  /* 0x00000000ff0c7424 */ /* 0x000fe400078e00ff */
[----:B------:R-:W-:Y:S01]  /*15530*/  IMAD.MOV.U32 R13, RZ, RZ, 0x14f00000 ;  /* 0x14f00000ff0d7424 */ /* 0x000fe200078e00ff */
[----:B------:R-:W-:Y:S06]  /*15540*/  @P1 BRA `(.L_x_1535) ;  /* 0x00000000001c1947 */ /* 0x000fec0003800000 */
[----:B------:R-:W2:Y:S02]  /*15550*/  S2R R3, SR_TID.X ;  /* 0x0000000000037919 */ /* 0x000ea40000002100 */
[----:B--2---:R-:W-:Y:S01]  /*15560*/  LOP3.LUT R8, R3, 0x1f, RZ, 0xc0, !PT ;  /* 0x0000001f03087812 */ /* 0x004fe200078ec0ff */
[----:B------:R-:W-:-:S03]  /*15570*/  IMAD.MOV.U32 R3, RZ, RZ, 0x6000 ;  /* 0x00006000ff037424 */ /* 0x000fc600078e00ff */
[----:B------:R-:W-:Y:S01]  /*15580*/  ISETP.NE.AND P0, PT, R8, RZ, PT ;  /* 0x000000ff0800720c */ /* 0x000fe20003f05270 */
[----:B------:R2:W-:-:S12]  /*15590*/  SYNCS.ARRIVE.TRANS64 RZ, [R2+URZ+0x50], R3 ;  /* 0x0000500302ff79a7 */ /* 0x0005d8000800003f */
[----:B--2---:R-:W-:Y:S05]  /*155a0*/  @!P0 BRA `(.L_x_1535) ;  /* 0x0000000000048947 */ /* 0x004fea0003800000 */
[----:B------:R-:W-:Y:S01]  /*155b0*/  BPT.TRAP 0x1 ;  /* 0x000000040000795c */ /* 0x000fe20000300000 */
.L_x_1535:
[----:B------:R-:W-:Y:S05]  /*155c0*/  BSYNC B2 ;  /* 0x0000000000027941 */ /* 0x000fea0003800000 */
.L_x_1534:
[----:B------:R-:W2:Y:S04]  /*155d0*/  LDL R8, [R1] ;  /* 0x0000000001087983 */ /* 0x000ea80000100800 */
        /* <DEDUP_REMOVED lines=12> */
.L_x_1536:
        /* <DEDUP_REMOVED lines=15> */
.L_x_1537:
        /* <DEDUP_REMOVED lines=12> */
.L_x_1523:
[----:B------:R-:W-:Y:S05]  /*15850*/  BSYNC B1 ;  /* 0x0000000000017941 */ /* 0x000fea0003800000 */
.L_x_1522:
[----:B------:R-:W4:Y:S01]  /*15860*/  LDL R2, [R1+0x24] ;  /* 0x0000240001027983 */ /* 0x000f220000100800 */
[----:B------:R-:W-:Y:S01]  /*15870*/  VIADD R0, R0, 0xfffffffe ;  /* 0xfffffffe00007836 */ /* 0x000fe20000000000 */
[----:B----4-:R-:W-:-:S13]  /*15880*/  ISETP.GT.AND P0, PT, R6, R2, PT ;  /* 0x000000020600720c */ /* 0x010fda0003f04270 */
[----:B------:R-:W-:Y:S05]  /*15890*/  @P0 BRA `(.L_x_1538) ;  /* 0xffffffe8008c0947 */ /* 0x000fea000383ffff */
.L_x_1487:
[----:B------:R-:W-:Y:S05]  /*158a0*/  BSYNC B0 ;  /* 0x0000000000007941 */ /* 0x000fea0003800000 */
.L_x_1486:
[----:B------:R-:W4:Y:S01]  /*158b0*/  S2R R2, SR_TID.X ;  /* 0x0000000000027919 */ /* 0x000f220000002100 */
[----:B------:R-:W-:Y:S01]  /*158c0*/  BSSY B0, `(.L_x_1539) ;  /* 0x0000011000007945 */ /* 0x000fe20003800000 */
[----:B----4-:R-:W-:-:S04]  /*158d0*/  LOP3.LUT R3, R2, 0x7f, RZ, 0xc0, !PT ;  /* 0x0000007f02037812 */ /* 0x010fc800078ec0ff */
[----:B------:R-:W-:-:S13]  /*158e0*/  ISETP.NE.AND P0, PT, R3, RZ, PT ;  /* 0x000000ff0300720c */ /* 0x000fda0003f05270 */
[----:B------:R-:W-:Y:S05]  /*158f0*/  @P0 BRA `(.L_x_1540) ;  /* 0x0000000000340947 */ /* 0x000fea0003800000 */
[----:B------:R-:W4:Y:S01]  /*15900*/  S2R R2, SR_LANEID ;  /* 0x0000000000027919 */ /* 0x000f220000000000 */
[----:B------:R-:W-:Y:S01]  /*15910*/  VOTEU.ANY UR4, UPT, PT ;  /* 0x0000000000047886 */ /* 0x000fe200038e0100 */
[----:B------:R-:W5:Y:S01]  /*15920*/  LDC.64 R4, c[0x0][0xc60] ;  /* 0x00031800ff047b82 */ /* 0x000f620000000a00 */
[----:B------:R-:W4:Y:S01]  /*15930*/  FLO.U32 R0, UR4 ;  /* 0x0000000400007d00 */ /* 0x000f2200080e0000 */
[----:B------:R-:W-:Y:S01]  /*15940*/  ULDC.64 UR6, c[0x0][0x208] ;  /* 0x0000820000067ab9 */ /* 0x000fe20000000a00 */
[----:B----4-:R-:W-:-:S06]  /*15950*/  ISETP.EQ.U32.AND P0, PT, R0, R2, PT ;  /* 0x000000020000720c */ /* 0x010fcc0003f02070 */
[----:B------:R-:W5:Y:S07]  /*15960*/  POPC R2, UR4 ;  /* 0x0000000400027d09 */ /* 0x000f6e0008000000 */
[----:B-----5:R-:W4:Y:S04]  /*15970*/  @P0 ATOMG.E.ADD.STRONG.GPU PT, R2, desc[UR6][R4.64], R2 ;  /* 0x00000002040209a8 */ /* 0x020f2800081ee1c6 */
[----:B----4-:R4:W5:Y:S02]  /*15980*/  SHFL.IDX PT, R2, R2, R0, 0x1f ;  /* 0x00001f0002027589 */ /* 0x01096400000e0000 */
[----:B----4-:R-:W4:Y:S02]  /*15990*/  S2R R0, SR_LTMASK ;  /* 0x0000000000007919 */ /* 0x010f240000003900 */
[----:B----4-:R-:W-:-:S06]  /*159a0*/  LOP3.LUT R0, R0, UR4, RZ, 0xc0, !PT ;  /* 0x0000000400007c12 */ /* 0x010fcc000f8ec0ff */
[----:B------:R-:W5:Y:S02]  /*159b0*/  POPC R0, R0 ;  /* 0x0000000000007309 */ /* 0x000f640000000000 */
[----:B-----5:R-:W-:-:S07]  /*159c0*/  IADD3 R16, R2, UR38, R0 ;  /* 0x0000002602107c10 */ /* 0x020fce000fffe000 */
.L_x_1540:
[----:B------:R-:W-:Y:S05]  /*159d0*/  BSYNC B0 ;  /* 0x0000000000007941 */ /* 0x000fea0003800000 */
.L_x_1539:
[----:B------:R-:W4:Y:S01]  /*159e0*/  LDL R0, [R1+0x18] ;  /* 0x0000180001007983 */ /* 0x000f220000100800 */
[----:B------:R-:W-:Y:S01]  /*159f0*/  BSSY B0, `(.L_x_1541) ;  /* 0x000003e000007945 */ /* 0x000fe20003800000 */
[----:B----4-:R-:W-:-:S13]  /*15a00*/  LOP3.LUT P0, RZ, R0, 0x1, RZ, 0xc0, !PT ;  /* 0x0000000100ff7812 */ /* 0x010fda000780c0ff */
[----:B------:R-:W-:Y:S05]  /*15a10*/  @!P0 BRA `(.L_x_1542) ;  /* 0x0000000000ec8947 */ /* 0x000fea0003800000 */
[----:B------:R-:W4:Y:S04]  /*15a20*/  LDL R4, [R1] ;  /* 0x0000000001047983 */ /* 0x000f280000100800 */
[----:B------:R-:W4:Y:S04]  /*15a30*/  LDL R0, [R1+0x4] ;  /* 0x0000040001007983 */ /* 0x000f280000100800 */
[----:B------:R-:W5:Y:S01]  /*15a40*/  LDL R2, [R1+0x10] ;  /* 0x0000100001027983 */ /* 0x000f620000100800 */
[----:B------:R-:W-:Y:S01]  /*15a50*/  BSSY B1, `(.L_x_1543) ;  /* 0x0000006000017945 */ /* 0x000fe20003800000 */
[----:B------:R-:W-:Y:S01]  /*15a60*/  ISETP.NE.AND P1, PT, R3, RZ, PT ;  /* 0x000000ff0300720c */ /* 0x000fe20003f25270 */
[----:B----4-:R-:W-:Y:S01]  /*15a70*/  IMAD R0, R0, 0x8, R4 ;  /* 0x0000000800007824 */ /* 0x010fe200078e0204 */
[----:B-----5:R-:W-:-:S04]  /*15a80*/  SHF.L.U32 R2, R2, 0x1f, RZ ;  /* 0x0000001f02027819 */ /* 0x020fc800000006ff */
[----:B------:R-:W4:Y:S02]  /*15a90*/  SYNCS.PHASECHK.TRANS64.TRYWAIT P0, [R0+URZ+0x2a860], R2 ;  /* 0x02a86002000075a7 */ /* 0x000f24000800017f */
[----:B----4-:R-:W-:Y:S05]  /*15aa0*/  @!P0 BRA `(.L_x_1544) ;  /* 0x0000002400dc8947 */ /* 0x010fea0003800000 */
.L_x_1607:
[----:B------:R-:W-:Y:S05]  /*15ab0*/  BSYNC B1 ;  /* 0x0000000000017941 */ /* 0x000fea0003800000 */
.L_x_1543:
[----:B------:R-:W-:Y:S04]  /*15ac0*/  BSSY B1, `(.L_x_1545) ;  /* 0x0000009000017945 */ /* 0x000fe80003800000 */
[----:B------:R-:W-:Y:S05]  /*15ad0*/  @P1 BRA `(.L_x_1546) ;  /* 0x00000000001c1947 */ /* 0x000fea0003800000 */
[----:B------:R-:W5:Y:S01]  /*15ae0*/  S2R R3, SR_TID.X ;  /* 0x0000000000037919 */ /* 0x000f620000002100 */
[----:B----4-:R-:W-:-:S04]  /*15af0*/  IMAD.MOV.U32 R2, RZ, RZ, 0x6000 ;  /* 0x00006000ff027424 */ /* 0x010fc800078e00ff */
[----:B------:R4:W-:Y:S01]  /*15b00*/  SYNCS.ARRIVE.TRANS64 RZ, [R0+URZ+0x2a850], R2 ;  /* 0x02a8500200ff79a7 */ /* 0x0009e2000800003f */
[----:B-----5:R-:W-:-:S04]  /*15b10*/  LOP3.LUT R3, R3, 0x1f, RZ, 0xc0, !PT ;  /* 0x0000001f03037812 */ /* 0x020fc800078ec0ff */
[----:B------:R-:W-:-:S13]  /*15b20*/  ISETP.NE.AND P0, PT, R3, RZ, PT ;  /* 0x000000ff0300720c */ /* 0x000fda0003f05270 */
[----:B----4-:R-:W-:Y:S05]  /*15b30*/  @!P0 BRA `(.L_x_1546) ;  /* 0x0000000000048947 */ /* 0x010fea0003800000 */
[----:B------:R-:W-:Y:S01]  /*15b40*/  BPT.TRAP 0x1 ;  /* 0x000000040000795c */ /* 0x000fe20000300000 */
.L_x_1546:
[----:B------:R-:W-:Y:S05]  /*15b50*/  BSYNC B1 ;  /* 0x0000000000017941 */ /* 0x000fea0003800000 */
.L_x_1545:
[----:B------:R-:W5:Y:S04]  /*15b60*/  LDL.LU R5, [R1+0x14] ;  /* 0x0000140001057983 */ /* 0x000f680000300800 */
[----:B------:R-:W5:Y:S04]  /*15b70*/  LDL.LU R3, [R1+0x8] ;  /* 0x0000080001037983 */ /* 0x000f680000300800 */
[----:B------:R-:W2:Y:S04]  /*15b80*/  LDL R4, [R1] ;  /* 0x0000000001047983 */ /* 0x000ea80000100800 */
[----:B----4-:R-:W2:Y:S01]  /*15b90*/  LDL R2, [R1+0x4] ;  /* 0x0000040001027983 */ /* 0x010ea20000100800 */
[----:B------:R-:W-:Y:S01]  /*15ba0*/  UIADD3 UR4, UP0, UR36, 0x470, URZ ;  /* 0x0000047024047890 */ /* 0x000fe2000ff1e03f */
[----:B------:R-:W-:Y:S01]  /*15bb0*/  PLOP3.LUT P0, PT, PT, PT, PT, 0x80, 0x0 ;  /* 0x000000000000781c */ /* 0x000fe20003f0f070 */
[----:B------:R-:W-:Y:S01]  /*15bc0*/  VIADD R0, R0, 0x2a850 ;  /* 0x0002a85000007836 */ /* 0x000fe20000000000 */
[----:B------:R-:W-:Y:S01]  /*15bd0*/  UMOV UR6, 0x0 ;  /* 0x0000000000067882 */ /* 0x000fe20000000000 */
[----:B------:R-:W-:Y:S01]  /*15be0*/  UIADD3.X UR5, URZ, UR37, URZ, UP0, !UPT ;  /* 0x000000253f057290 */ /* 0x000fe200087fe43f */
[----:B------:R-:W-:Y:S01]  /*15bf0*/  UMOV UR7, 0x14f00000 ;  /* 0x14f0000000077882 */ /* 0x000fe20000000000 */
[----:B------:R-:W-:Y:S01]  /*15c00*/  UMOV UR10, URZ ;  /* 0x0000003f000a7c82 */ /* 0x000fe20008000000 */
[----:B-----5:R-:W-:-:S02]  /*15c10*/  IMAD R3, R3, 0x60, R5 ;  /* 0x0000006003037824 */ /* 0x020fc400078e0205 */
[----:B--2---:R-:W-:-:S04]  /*15c20*/  IMAD R2, R2, 0x6000, R4 ;  /* 0x0000600002027824 */ /* 0x004fc800078e0204 */
[----:B------:R-:W-:-:S07]  /*15c30*/  VIADD R4, R2, 0x400 ;  /* 0x0000040002047836 */ /* 0x000fce0000000000 */
.L_x_1547:
        /* <DEDUP_REMOVED lines=15> */
.L_x_1548:
        /* <DEDUP_REMOVED lines=9> */
[----:B----4-:R-:W-:Y:S05]  /*15dc0*/  @P0 BRA.U.ANY `(.L_x_1548) ;  /* 0xfffffffd00d80947 */ /* 0x010fea000393ffff */
.L_x_1542:
[----:B------:R-:W-:Y:S05]  /*15dd0*/  BSYNC B0 ;  /* 0x0000000000007941 */ /* 0x000fea0003800000 */
.L_x_1541:
[----:B------:R-:W4:Y:S04]  /*15de0*/  LDL.LU R5, [R1+0x4] ;  /* 0x0000040001057983 */ /* 0x000f280000300800 */
[----:B------:R-:W5:Y:S01]  /*15df0*/  LDL.LU R4, [R1+0x10] ;  /* 0x0000100001047983 */ /* 0x000f620000300800 */
[----:B----4-:R-:W-:-:S05]  /*15e00*/  VIADD R0, R5, 0x1 ;  /* 0x0000000105007836 */ /* 0x010fca0000000000 */
[----:B------:R-:W-:-:S04]  /*15e10*/  ISETP.NE.AND P0, PT, R0, 0x2, PT ;  /* 0x000000020000780c */ /* 0x000fc80003f05270 */
[----:B------:R-:W-:Y:S02]  /*15e20*/  SEL R2, RZ, 0x1, P0 ;  /* 0x00000001ff027807 */ /* 0x000fe40000000000 */
[----:B------:R-:W-:Y:S02]  /*15e30*/  SEL R0, R0, RZ, P0 ;  /* 0x000000ff00007207 */ /* 0x000fe40000000000 */
[----:B-----5:R-:W-:-:S03]  /*15e40*/  LOP3.LUT R4, R4, R2, RZ, 0x3c, !PT ;  /* 0x0000000204047212 */ /* 0x020fc600078e3cff */
[----:B------:R4:W-:Y:S04]  /*15e50*/  STL [R1+0x4], R0 ;  /* 0x0000040001007387 */ /* 0x0009e80000100800 */
[----:B------:R4:W-:Y:S02]  /*15e60*/  STL [R1+0x10], R4 ;  /* 0x0000100401007387 */ /* 0x0009e40000100800 */
.L_x_1466:
[----:B------:R-:W-:Y:S05]  /*15e70*/  BSYNC B7 ;  /* 0x0000000000077941 */ /* 0x000fea0003800000 */
.L_x_1464:
[----:B----4-:R-:W4:Y:S02]  /*15e80*/  LDL R0, [R1+0x18] ;  /* 0x0000180001007983 */ /* 0x010f240000100800 */
[----:B----4-:R-:W-:-:S13]  /*15e90*/  LOP3.LUT P0, RZ, R0, 0x2, RZ, 0xc0, !PT ;  /* 0x0000000200ff7812 */ /* 0x010fda000780c0ff */
[----:B------:R-:W-:Y:S05]  /*15ea0*/  @!P0 BRA `(.L_x_1549) ;  /* 0x0000000000288947 */ /* 0x000fea0003800000 */
[----:B------:R-:W-:Y:S05]  /*15eb0*/  WARPSYNC.ALL ;  /* 0x0000000000007948 */ /* 0x000fea0003800000 */
[----:B------:R-:W4:Y:S08]  /*15ec0*/  S2UR UR5, SR_CgaCtaId ;  /* 0x00000000000579c3 */ /* 0x000f300000008800 */
[----:B------:R-:W-:Y:S06]  /*15ed0*/  BAR.SYNC.DEFER_BLOCKING 0x5, 0x180 ;  /* 0x0146000000007b1d */ /* 0x000fec0000010000 */
[----:B------:R-:W-:-:S02]  /*15ee0*/  UMOV UR4, 0x400 ;  /* 0x0000040000047882 */ /* 0x000fc40000000000 */
[----:B----4-:R-:W-:-:S06]  /*15ef0*/  ULEA UR4, UR5, UR4, 0x18 ;  /* 0x0000000405047291 */ /* 0x010fcc000f8ec03f */
[----:B------:R-:W-:-:S05]  /*15f00*/  IMAD.U32 R0, RZ, RZ, UR4 ;  /* 0x00000004ff007e24 */ /* 0x000fca000f8e00ff */
[----:B------:R4:W0:Y:S04]  /*15f10*/  LDS.128 R16, [R0+0x2a8d0] ;  /* 0x02a8d00000107984 */ /* 0x0008280000000c00 */
[----:B------:R4:W-:Y:S01]  /*15f20*/  STL [R1], R0 ;  /* 0x0000000001007387 */ /* 0x0009e20000100800 */
[----:B------:R-:W-:Y:S06]  /*15f30*/  BAR.ARV 0x4, 0x180 ;  /* 0x0106000000007b1d */ /* 0x000fec0000002000 */
[----:B------:R-:W-:Y:S05]  /*15f40*/  BRA `(.L_x_1550) ;  /* 0x0000000800e47947 */ /* 0x000fea0003800000 */
.L_x_1549:
[----:B------:R-:W4:Y:S01]  /*15f50*/  S2R R0, SR_TID.X ;  /* 0x0000000000007919 */ /* 0x000f220000002100 */
[----:B------:R-:W-:Y:S01]  /*15f60*/  UMOV UR4, 0xffffffff ;  /* 0xffffffff00047882 */ /* 0x000fe20000000000 */
[----:B----4-:R-:W-:-:S04]  /*15f70*/  LOP3.LUT R6, R0, 0x1f, RZ, 0xc0, !PT ;  /* 0x0000001f00067812 */ /* 0x010fc800078ec0ff */
[----:B------:R-:W-:Y:S01]  /*15f80*/  ISETP.NE.AND P0, PT, R6, 0x1f, PT ;  /* 0x0000001f0600780c */ /* 0x000fe20003f05270 */
[----:B------:R-:W-:-:S12]  /*15f90*/  BRA.DIV UR4, `(.L_x_1551) ;  /* 0x0000002204b47947 */ /* 0x000fd8000b800000 */
[----:B------:R-:W-:Y:S01]  /*15fa0*/  IMAD.IADD R5, R19, 0x1, R6 ;  /* 0x0000000113057824 */ /* 0x000fe200078e0206 */
[----:B------:R-:W-:Y:S01]  /*15fb0*/  ULDC UR4, c[0x0][0xc3c] ;  /* 0x00030f0000047ab9 */ /* 0x000fe20000000800 */
[----:B------:R-:W-:-:S03]  /*15fc0*/  ULDC.64 UR6, c[0x0][0x208] ;  /* 0x0000820000067ab9 */ /* 0x000fc60000000a00 */
[----:B------:R-:W-:-:S13]  /*15fd0*/  ISETP.GE.OR P1, PT, R5, UR4, !P0 ;  /* 0x0000000405007c0c */ /* 0x000fda000c726670 */
[----:B------:R-:W4:Y:S02]  /*15fe0*/  @!P1 LDC.64 R2, c[0x0][0xc80] ;  /* 0x00032000ff029b82 */ /* 0x000f240000000a00 */
[----:B----4-:R-:W-:-:S06]  /*15ff0*/  @!P1 IMAD.WIDE R2, R5, 0x4, R2 ;  /* 0x0000000405029825 */ /* 0x010fcc00078e0202 */
[----:B------:R4:W5:Y:S01]  /*16000*/  @!P1 LDG.E R3, desc[UR6][R2.64] ;  /* 0x0000000602039981 */ /* 0x000962000c1e1900 */
[C---:B------:R-:W-:Y:S02]  /*16010*/  ISETP.GE.U32.AND P2, PT, R6.reuse, 0x2, PT ;  /* 0x000000020600780c */ /* 0x040fe40003f46070 */
[C---:B------:R-:W-:Y:S01]  /*16020*/  ISETP.GE.U32.AND P3, PT, R6.reuse, 0x4, PT ;  /* 0x000000040600780c */ /* 0x040fe20003f66070 */
[----:B------:R-:W-:Y:S01]  /*16030*/  SHFL.IDX PT, R0, R16, RZ, 0x1f ;  /* 0x00001fff10007589 */ /* 0x000fe200000e0000 */
[C---:B------:R-:W-:Y:S02]  /*16040*/  ISETP.GE.U32.AND P4, PT, R6.reuse, 0x8, PT ;  /* 0x000000080600780c */ /* 0x040fe40003f86070 */
[C---:B------:R-:W-:Y:S01]  /*16050*/  ISETP.GE.U32.AND P5, PT, R6.reuse, 0x10, PT ;  /* 0x000000100600780c */ /* 0x040fe20003fa6070 */
[----:B----4-:R-:W-:Y:S02]  /*16060*/  IMAD.MOV.U32 R2, RZ, RZ, RZ ;  /* 0x000000ffff027224 */ /* 0x010fe400078e00ff */
[----:B-----5:R-:W-:Y:S01]  /*16070*/  @!P1 IMAD.MOV.U32 R2, RZ, RZ, R3 ;  /* 0x000000ffff029224 */ /* 0x020fe200078e0003 */
[----:B------:R-:W-:-:S04]  /*16080*/  ISETP.NE.AND P1, PT, R6, RZ, PT ;  /* 0x000000ff0600720c */ /* 0x000fc80003f25270 */
[----:B------:R-:W4:Y:S02]  /*16090*/  SHFL.UP PT, R14, R2, 0x1, RZ ;  /* 0x04200000020e7989 */ /* 0x000f2400000e00ff */
[----:B----4-:R-:W-:-:S05]  /*160a0*/  SEL R5, R14, RZ, P1 ;  /* 0x000000ff0e057207 */ /* 0x010fca0000800000 */
[----:B------:R-:W-:Y:S02]  /*160b0*/  IMAD.IADD R3, R2, 0x1, R5 ;  /* 0x0000000102037824 */ /* 0x000fe400078e0205 */
[----:B------:R-:W-:Y:S04]  /*160c0*/  SHFL.IDX PT, R5, R16, 0x1, 0x1f ;  /* 0x00201f0010057f89 */ /* 0x000fe800000e0000 */
[----:B------:R-:W4:Y:S02]  /*160d0*/  SHFL.UP PT, R4, R3, 0x2, RZ ;  /* 0x0440000003047989 */ /* 0x000f2400000e00ff */
[----:B----4-:R-:W-:-:S05]  /*160e0*/  SEL R4, R4, RZ, P2 ;  /* 0x000000ff04047207 */ /* 0x010fca0001000000 */
[----:B------:R-:W-:-:S05]  /*160f0*/  IMAD.IADD R3, R3, 0x1, R4 ;  /* 0x0000000103037824 */ /* 0x000fca00078e0204 */
        /* <DEDUP_REMOVED lines=9> */
[----:B------:R4:W0:Y:S02]  /*16190*/  SHFL.IDX PT, R16, R3, 0x1f, 0x1f ;  /* 0x03e01f0003107f89 */ /* 0x00082400000e0000 */
.L_x_1617:
[----:B------:R-:W-:Y:S02]  /*161a0*/  ULDC UR4, c[0x0][0xc38] ;  /* 0x00030e0000047ab9 */ /* 0x000fe40000000800 */
[----:B------:R-:W-:-:S04]  /*161b0*/  IMAD.U32 R4, RZ, RZ, UR4 ;  /* 0x00000004ff047e24 */ /* 0x000fc8000f8e00ff */
[----:B0-----:R-:W-:-:S04]  /*161c0*/  IMAD R16, R16, R4, RZ ;  /* 0x0000000410107224 */ /* 0x001fc800078e02ff */
[----:B------:R-:W-:-:S05]  /*161d0*/  IMAD.IADD R5, R5, 0x1, R16 ;  /* 0x0000000105057824 */ /* 0x000fca00078e0210 */
[----:B------:R-:W-:-:S13]  /*161e0*/  ISETP.GT.AND P6, PT, R5, R0, PT ;  /* 0x000000000500720c */ /* 0x000fda0003fc4270 */
[----:B------:R-:W-:Y:S05]  /*161f0*/  @P6 BRA `(.L_x_1552) ;  /* 0x0000000000a06947 */ /* 0x000fea0003800000 */
.L_x_1557:
[----:B0-----:R-:W0:Y:S01]  /*16200*/  LDC R2, c[0x0][0xc3c] ;  /* 0x00030f00ff027b82 */ /* 0x001e220000000800 */
[----:B------:R-:W-:-:S05]  /*16210*/  VIADD R19, R19, 0x1f ;  /* 0x0000001f13137836 */ /* 0x000fca0000000000 */
[----:B0-----:R-:W-:-:S13]  /*16220*/  ISETP.GE.AND P6, PT, R19, R2, PT ;  /* 0x000000021300720c */ /* 0x001fda0003fc6270 */
[----:B------:R-:W-:Y:S05]  /*16230*/  @P6 BRA `(.L_x_1553) ;  /* 0x0000000400dc6947 */ /* 0x000fea0003800000 */
[----:B----4-:R-:W0:Y:S01]  /*16240*/  S2R R3, SR_TID.X ;  /* 0x0000000000037919 */ /* 0x010e220000002100 */
        /* <DEDUP_REMOVED lines=10> */
.L_x_1555:
[----:B------:R-:W-:Y:S05]  /*162f0*/  BSYNC B0 ;  /* 0x0000000000007941 */ /* 0x000fea0003800000 */
.L_x_1554:
        /* <DEDUP_REMOVED lines=17> */
[----:B------:R0:W4:Y:S02]  /*16410*/  SHFL.IDX PT, R16, R3, 0x1f, 0x1f ;  /* 0x03e01f0003107f89 */ /* 0x00012400000e0000 */
.L_x_1625:
[----:B------:R-:W-:Y:S02]  /*16420*/  ULDC UR4, c[0x0][0xc38] ;  /* 0x00030e0000047ab9 */ /* 0x000fe40000000800 */
[----:B------:R-:W-:-:S04]  /*16430*/  IMAD.U32 R4, RZ, RZ, UR4 ;  /* 0x00000004ff047e24 */ /* 0x000fc8000f8e00ff */
[----:B----4-:R-:W-:-:S04]  /*16440*/  IMAD R16, R16, R4, RZ ;  /* 0x0000000410107224 */ /* 0x010fc800078e02ff */
[----:B------:R-:W-:-:S05]  /*16450*/  IMAD.IADD R5, R16, 0x1, R5 ;  /* 0x0000000110057824 */ /* 0x000fca00078e0205 */
[----:B------:R-:W-:-:S13]  /*16460*/  ISETP.GT.AND P6, PT, R5, R0, PT ;  /* 0x000000000500720c */ /* 0x000fda0003fc4270 */
[----:B------:R-:W-:Y:S05]  /*16470*/  @!P6 BRA `(.L_x_1557) ;  /* 0xfffffffc0060e947 */ /* 0x000fea000383ffff */
.L_x_1552:
[----:B------:R-:W-:Y:S01]  /*16480*/  IMAD.IADD R16, R5, 0x1, -R16 ;  /* 0x0000000105107824 */ /* 0x000fe200078e0a10 */
[----:B------:R-:W-:-:S03]  /*16490*/  UMOV UR4, 0xffffffff ;  /* 0xffffffff00047882 */ /* 0x000fc60000000000 */
[----:B------:R-:W-:-:S05]  /*164a0*/  IMAD R5, R3, R4, R16 ;  /* 0x0000000403057224 */ /* 0x000fca00078e0210 */
[----:B------:R-:W-:Y:S01]  /*164b0*/  ISETP.GT.AND P6, PT, R5, R0, PT ;  /* 0x000000000500720c */ /* 0x000fe20003fc4270 */
[----:B------:R-:W-:-:S12]  /*164c0*/  BRA.DIV UR4, `(.L_x_1558) ;  /* 0x0000002604687947 */ /* 0x000fd8000b800000 */
[----:B------:R-:W-:-:S04]  /*164d0*/  VOTE.ANY R5, PT, !P6 ;  /* 0x0000000000057806 */ /* 0x000fc800070e0100 */
[----:B------:R-:W5:Y:S02]  /*164e0*/  POPC R6, R5 ;  /* 0x0000000500067309 */ /* 0x000f640000000000 */
[----:B-----5:R0:W0:Y:S02]  /*164f0*/  SHFL.IDX PT, R17, R2, R6, 0x1f ;  /* 0x00001f0602117589 */ /* 0x02002400000e0000 */
.L_x_1629:
[----:B------:R-:W-:Y:S01]  /*16500*/  ISETP.NE.AND P0, PT, R5, RZ, PT ;  /* 0x000000ff0500720c */ /* 0x000fe20003f05270 */
[----:B------:R-:W-:-:S12]  /*16510*/  IMAD.MOV.U32 R5, RZ, RZ, RZ ;  /* 0x000000ffff057224 */ /* 0x000fd800078e00ff */
[----:B------:R-:W-:Y:S05]  /*16520*/  @!P0 BRA `(.L_x_1559) ;  /* 0x0000000000148947 */ /* 0x000fea0003800000 */
[----:B------:R-:W-:Y:S01]  /*16530*/  UMOV UR4, 0xffffffff ;  /* 0xffffffff00047882 */ /* 0x000fe20000000000 */
[----:B--2---:R-:W-:Y:S02]  /*16540*/  VIADD R12, R6, 0xffffffff ;  /* 0xffffffff060c7836 */ /* 0x004fe40000000000 */
[----:B------:R-:W-:Y:S05]  /*16550*/  BRA.DIV UR4, `(.L_x_1560) ;  /* 0x00000026048c7947 */ /* 0x000fea000b800000 */
[----:B0---4-:R0:W2:Y:S02]  /*16560*/  SHFL.IDX PT, R3, R3, R12, 0x1f ;  /* 0x00001f0c03037589 */ /* 0x0110a400000e0000 */
.L_x_1632:
[----:B--2---:R-:W-:-:S07]  /*16570*/  IMAD.MOV.U32 R5, RZ, RZ, R3 ;  /* 0x000000ffff057224 */ /* 0x004fce00078e0003 */
.L_x_1559:
[----:B0---4-:R-:W0:Y:S01]  /*16580*/  LDC.64 R2, c[0x0][0xc90] ;  /* 0x00032400ff027b82 */ /* 0x011e220000000a00 */
[----:B------:R-:W-:Y:S01]  /*16590*/  IMAD.IADD R19, R6, 0x1, R19 ;  /* 0x0000000106137824 */ /* 0x000fe200078e0213 */
[----:B------:R-:W-:-:S03]  /*165a0*/  ULDC.64 UR4, c[0x0][0x208] ;  /* 0x0000820000047ab9 */ /* 0x000fc60000000a00 */
[----:B0-----:R-:W-:-:S05]  /*165b0*/  IMAD.WIDE R2, R19, 0x4, R2 ;  /* 0x0000000413027825 */ /* 0x001fca00078e0202 */
[----:B--23--:R-:W2:Y:S01]  /*165c0*/  LDG.E R7, desc[UR4][R2.64] ;  /* 0x0000000402077981 */ /* 0x00cea2000c1e1900 */
[----:B------:R-:W-:-:S04]  /*165d0*/  IMAD R16, R5, R4, R16 ;  /* 0x0000000405107224 */ /* 0x000fc800078e0210 */
[----:B------:R-:W-:Y:S02]  /*165e0*/  IMAD.IADD R0, R0, 0x1, -R16 ;  /* 0x0000000100007824 */ /* 0x000fe400078e0a10 */
[----:B--2---:R-:W-:-:S05]  /*165f0*/  IMAD R6, R17, R7, RZ ;  /* 0x0000000711067224 */ /* 0x004fca00078e02ff */
[----:B------:R-:W-:-:S04]  /*16600*/  IABS R8, R6 ;  /* 0x0000000600087213 */ /* 0x000fc80000000000 */
[----:B------:R-:W0:Y:S08]  /*16610*/  I2F.RP R2, R8 ;  /* 0x0000000800027306 */ /* 0x000e300000209400 */
        /* <DEDUP_REMOVED lines=9> */
[----:B------:R-:W-:-:S04]  /*166b0*/  IMAD.HI.U32 R2, R2, R3, RZ ;  /* 0x0000000302027227 */ /* 0x000fc800078e00ff */
[----:B------:R-:W-:-:S04]  /*166c0*/  IMAD.MOV R5, RZ, RZ, -R5 ;  /* 0x000000ffff057224 */ /* 0x000fc800078e0a05 */
        /* <DEDUP_REMOVED lines=11> */
[----:B------:R-:W-:Y:S02]  /*16780*/  IMAD R5, R7, R2, RZ ;  /* 0x0000000207057224 */ /* 0x000fe400078e02ff */
[----:B------:R-:W-:Y:S02]  /*16790*/  IMAD.MOV R2, RZ, RZ, -R2 ;  /* 0x000000ffff027224 */ /* 0x000fe400078e0a02 */
[----:B------:R-:W-:Y:S02]  /*167a0*/  IMAD.MOV R3, RZ, RZ, -R5 ;  /* 0x000000ffff037224 */ /* 0x000fe400078e0a05 */
[----:B------:R-:W-:-:S03]  /*167b0*/  IMAD R0, R6, R2, R0 ;  /* 0x0000000206007224 */ /* 0x000fc600078e0200 */
[----:B------:R-:W-:Y:S01]  /*167c0*/  VIADDMNMX R4, R3, R4, R7, PT ;  /* 0x0000000403047246 */ /* 0x000fe20003800107 */
[----:B------:R-:W-:-:S03]  /*167d0*/  IMAD.IADD R5, R0, 0x1, R5 ;  /* 0x0000000100057824 */ /* 0x000fc600078e0205 */
        /* <DEDUP_REMOVED lines=23> */
[----:B------:R-:W-:Y:S01]  /*16950*/  @!P1 LOP3.LUT R2, RZ, R4, RZ, 0x33, !PT ;  /* 0x00000004ff029212 */ /* 0x000fe200078e33ff */
[----:B------:R-:W-:-:S04]  /*16960*/  IMAD.MOV R4, RZ, RZ, -R4 ;  /* 0x000000ffff047224 */ /* 0x000fc800078e0a04 */
[----:B------:R-:W-:Y:S01]  /*16970*/  IMAD R18, R2, R4, R5 ;  /* 0x0000000402127224 */ /* 0x000fe200078e0205 */
[----:B------:R-:W-:-:S05]  /*16980*/  LOP3.LUT R2, RZ, R2, RZ, 0x33, !PT ;  /* 0x00000002ff027212 */ /* 0x000fca00078e33ff */
[----:B------:R-:W-:Y:S01]  /*16990*/  IMAD.IADD R17, R17, 0x1, R2 ;  /* 0x0000000111117824 */ /* 0x000fe200078e0202 */
[----:B------:R-:W-:Y:S06]  /*169a0*/  BRA `(.L_x_1561) ;  /* 0x00000000001c7947 */ /* 0x000fec0003800000 */
.L_x_1553:
[----:B------:R-:W-:Y:S01]  /*169b0*/  UMOV UR4, URZ ;  /* 0x0000003f00047c82 */ /* 0x000fe20008000000 */
[----:B------:R-:W-:Y:S01]  /*169c0*/  UMOV UR5, URZ ;  /* 0x0000003f00057c82 */ /* 0x000fe20008000000 */
[----:B------:R-:W-:Y:S01]  /*169d0*/  ULDC UR6, c[0x0][0xc3c] ;  /* 0x00030f0000067ab9 */ /* 0x000fe20000000800 */
[----:B------:R-:W-:Y:S02]  /*169e0*/  IMAD.MOV.U32 R16, RZ, RZ, R0 ;  /* 0x000000ffff107224 */ /* 0x000fe400078e0000 */
[----:B------:R-:W-:Y:S02]  /*169f0*/  IMAD.U32 R17, RZ, RZ, UR4 ;  /* 0x00000004ff117e24 */ /* 0x000fe4000f8e00ff */
[----:B------:R-:W-:Y:S02]  /*16a00*/  IMAD.U32 R18, RZ, RZ, UR5 ;  /* 0x00000005ff127e24 */ /* 0x000fe4000f8e00ff */
[----:B------:R-:W-:-:S07]  /*16a10*/  IMAD.U32 R19, RZ, RZ, UR6 ;  /* 0x00000006ff137e24 */ /* 0x000fce000f8e00ff */
.L_x_1561:
[----:B------:R0:W5:Y:S01]  /*16a20*/  LDL R2, [R1] ;  /* 0x0000000001027983 */ /* 0x0001620000100800 */
[----:B------:R-:W1:Y:S01]  /*16a30*/  S2R R0, SR_TID.X ;  /* 0x0000000000007919 */ /* 0x000e620000002100 */
[----:B------:R-:W-:Y:S05]  /*16a40*/  WARPSYNC.ALL ;  /* 0x0000000000007948 */ /* 0x000fea0003800000 */
[----:B-1----:R-:W-:Y:S01]  /*16a50*/  LOP3.LUT R0, R0, 0x1f, RZ, 0xc0, !PT ;  /* 0x0000001f00007812 */ /* 0x002fe200078ec0ff */
[----:B------:R-:W-:Y:S03]  /*16a60*/  BAR.SYNC.DEFER_BLOCKING 0x4, 0x180 ;  /* 0x0106000000007b1d */ /* 0x000fe60000010000 */
[----:B------:R-:W-:-:S13]  /*16a70*/  ISETP.NE.AND P0, PT, R0, RZ, PT ;  /* 0x000000ff0000720c */ /* 0x000fda0003f05270 */
[----:B----4-:R-:W5:Y:S01]  /*16a80*/  @!P0 S2R R3, SR_CgaCtaId ;  /* 0x0000000000038919 */ /* 0x010f620000008800 */
[----:B------:R-:W-:-:S04]  /*16a90*/  @!P0 MOV R0, 0x400 ;  /* 0x0000040000008802 */ /* 0x000fc80000000f00 */
[----:B-----5:R-:W-:-:S05]  /*16aa0*/  @!P0 LEA R2, R3, R0, 0x18 ;  /* 0x0000000003028211 */ /* 0x020fca00078ec0ff */
[----:B------:R0:W-:Y:S04]  /*16ab0*/  @!P0 STS.128 [R2+0x2a8d0], R16 ;  /* 0x02a8d01002008388 */ /* 0x0001e80000000c00 */
[----:B------:R0:W-:Y:S01]  /*16ac0*/  @!P0 STL [R1], R2 ;  /* 0x0000000201008387 */ /* 0x0001e20000100800 */
[----:B------:R-:W-:Y:S06]  /*16ad0*/  BAR.ARV 0x5, 0x180 ;  /* 0x0146000000007b1d */ /* 0x000fec0000002000 */
.L_x_1550:
[----:B------:R-:W-:Y:S02]  /*16ae0*/  ULDC UR4, c[0x0][0xc3c] ;  /* 0x00030f0000047ab9 */ /* 0x000fe40000000800 */
[----:B0-----:R-:W-:-:S13]  /*16af0*/  ISETP.GE.AND P0, PT, R19, UR4, PT ;  /* 0x0000000413007c0c */ /* 0x001fda000bf06270 */
[----:B------:R-:W-:Y:S05]  /*16b00*/  @!P0 BRA `(.L_x_1562) ;  /* 0xffffffa800008947 */ /* 0x000fea000383ffff */
[----:B------:R-:W-:Y:S05]  /*16b10*/  BSYNC B8 ;  /* 0x0000000000087941 */ /* 0x000fea0003800000 */
.L_x_1452:
[----:B----4-:R-:W4:Y:S01]  /*16b20*/  LDL.LU R0, [R1+0x38] ;  /* 0x0000380001007983 */ /* 0x010f220000300800 */
[----:B------:R-:W-:Y:S01]  /*16b30*/  BSSY B0, `(.L_x_1563) ;  /* 0x000000b000007945 */ /* 0x000fe20003800000 */
[----:B------:R-:W5:Y:S01]  /*16b40*/  S2R R5, SR_CgaCtaId ;  /* 0x0000000000057919 */ /* 0x000f620000008800 */
[----:B----4-:R-:W-:-:S05]  /*16b50*/  VIADD R0, R0, 0x1 ;  /* 0x0000000100007836 */ /* 0x010fca0000000000 */
[----:B0-----:R-:W-:-:S04]  /*16b60*/  LEA.HI R2, R0, R0, RZ, 0x1 ;  /* 0x0000000000027211 */ /* 0x001fc800078f08ff */
[----:B------:R-:W-:-:S05]  /*16b70*/  LOP3.LUT R3, R2, 0xfffffffe, RZ, 0xc0, !PT ;  /* 0xfffffffe02037812 */ /* 0x000fca00078ec0ff */
[----:B------:R-:W-:Y:S01]  /*16b80*/  IMAD.IADD R3, R0, 0x1, -R3 ;  /* 0x0000000100037824 */ /* 0x000fe200078e0a03 */
[----:B------:R-:W-:-:S04]  /*16b90*/  MOV R0, 0x400 ;  /* 0x0000040000007802 */ /* 0x000fc80000000f00 */
[----:B-----5:R-:W-:Y:S02]  /*16ba0*/  LEA R0, R5, R0, 0x18 ;  /* 0x0000000005007211 */ /* 0x020fe400078ec0ff */
[----:B------:R-:W-:-:S04]  /*16bb0*/  SHF.L.U32 R3, R3, 0x1f, RZ ;  /* 0x0000001f03037819 */ /* 0x000fc800000006ff */
[----:B------:R-:W0:Y:S02]  /*16bc0*/  SYNCS.PHASECHK.TRANS64.TRYWAIT P0, [R0+URZ+0x2a820], R3 ;  /* 0x02a82003000075a7 */ /* 0x000e24000800017f */
[----:B0-----:R-:W-:Y:S05]  /*16bd0*/  @!P0 BRA `(.L_x_1564) ;  /* 0x0000002000148947 */ /* 0x001fea0003800000 */
.L_x_1633:
[----:B------:R-:W-:Y:S05]  /*16be0*/  BSYNC B0 ;  /* 0x0000000000007941 */ /* 0x000fea0003800000 */
.L_x_1563:
[----:B------:R-:W-:-:S03]  /*16bf0*/  UMOV UR4, 0xffffffff ;  /* 0xffffffff00047882 */ /* 0x000fc60000000000 */
[----:B------:R-:W-:Y:S05]  /*16c00*/  BRA.DIV UR4, `(.L_x_1565) ;  /* 0x00000022041c7947 */ /* 0x000fea000b800000 */
[----:B------:R-:W4:Y:S02]  /*16c10*/  S2R R2, SR_TID.X ;  /* 0x0000000000027919 */ /* 0x000f240000002100 */
[----:B----4-:R-:W-:-:S04]  /*16c20*/  SHF.R.U32.HI R2, RZ, 0x5, R2 ;  /* 0x00000005ff027819 */ /* 0x010fc80000011602 */
[----:B------:R-:W-:-:S05]  /*16c30*/  LOP3.LUT R2, R2, 0x3, RZ, 0xc0, !PT ;  /* 0x0000000302027812 */ /* 0x000fca00078ec0ff */
[----:B------:R4:W0:Y:S02]  /*16c40*/  SHFL.IDX PT, R14, R2, RZ, 0x1f ;  /* 0x00001fff020e7589 */ /* 0x00082400000e0000 */
.L_x_1636:
[----:B0-----:R-:W-:Y:S01]  /*16c50*/  ISETP.NE.AND P0, PT, R14, RZ, PT ;  /* 0x000000ff0e00720c */ /* 0x001fe20003f05270 */
[----:B------:R-:W-:-:S12]  /*16c60*/  BSSY B0, `(.L_x_1566) ;  /* 0x0000029000007945 */ /* 0x000fd80003800000 */
[----:B------:R-:W-:Y:S05]  /*16c70*/  @P0 BRA `(.L_x_1567) ;  /* 0x00000000009c0947 */ /* 0x000fea0003800000 */
[----:B------:R-:W-:-:S03]  /*16c80*/  UMOV UR4, 0xffffffff ;  /* 0xffffffff00047882 */ /* 0x000fc60000000000 */
[----:B------:R-:W-:Y:S05]  /*16c90*/  BRA.DIV UR4, `(.L_x_1568) ;  /* 0x00000022042c7947 */ /* 0x000fea000b800000 */
[----:B------:R-:W-:-:S13]  /*16ca0*/  ELECT P6, URZ, PT ;  /* 0x00000000003f782f */ /* 0x000fda00038c0000 */
.L_x_1639:
[----:B------:R-:W-:Y:S05]  /*16cb0*/  @!P6 BRA `(.L_x_1567) ;  /* 0x00000000008ce947 */ /* 0x000fea0003800000 */
[----:B----4-:R-:W4:Y:S02]  /*16cc0*/  LDL R2, [R1+0x48] ;  /* 0x0000480001027983 */ /* 0x010f240000100800 */
[----:B----4-:R-:W-:-:S13]  /*16cd0*/  R2UR UR4, R2 ;  /* 0x00000000020472ca */ /* 0x010fda00000e0000 */
[----:B------:R-:W-:-:S06]  /*16ce0*/  ULOP3.LUT UR4, UR4, 0x2, URZ, 0xfc, !UPT ;  /* 0x0000000204047892 */ /* 0x000fcc000f8efc3f */
[----:B------:R-:W-:-:S05]  /*16cf0*/  IMAD.U32 R2, RZ, RZ, UR4 ;  /* 0x00000004ff027e24 */ /* 0x000fca000f8e00ff */
[----:B------:R-:W-:-:S13]  /*16d00*/  ISETP.NE.AND P2, PT, R2, 0x3, PT ;  /* 0x000000030200780c */ /* 0x000fda0003f45270 */
[----:B------:R-:W-:Y:S05]  /*16d10*/  @!P2 BRA `(.L_x_1569) ;  /* 0x000000000004a947 */ /* 0x000fea0003800000 */
[----:B------:R-:W-:Y:S01]  /*16d20*/  BPT.TRAP 0x1 ;  /* 0x000000040000795c */ /* 0x000fe20000300000 */
.L_x_1569:
[----:B------:R-:W4:Y:S04]  /*16d30*/  LDL R3, [R1+0x4] ;  /* 0x0000040001037983 */ /* 0x000f280000100800 */
[----:B--23--:R-:W2:Y:S01]  /*16d40*/  LDL.LU R7, [R1+0x10] ;  /* 0x0000100001077983 */ /* 0x00cea20000300800 */
        /* <DEDUP_REMOVED lines=12> */
.L_x_1640:
[----:B------:R-:W2:Y:S02]  /*16e10*/  SYNCS.PHASECHK.TRANS64.TRYWAIT P0, [R7+URZ], R2 ;  /* 0x00000002070075a7 */ /* 0x000ea4000800017f */
[----:B--2---:R-:W-:Y:S05]  /*16e20*/  @!P0 BRA `(.L_x_1571) ;  /* 0x0000001c00fc8947 */ /* 0x004fea0003800000 */
.L_x_1641:
[----:B------:R-:W-:Y:S05]  /*16e30*/  @!P2 BRA `(.L_x_1572) ;  /* 0x000000000004a947 */ /* 0x000fea0003800000 */
[----:B------:R-:W-:Y:S01]  /*16e40*/  BPT.TRAP 0x1 ;  /* 0x000000040000795c */ /* 0x000fe20000300000 */
.L_x_1572:
[----:B------:R-:W3:Y:S01]  /*16e50*/  LDL.LU R4, [R1+0x4] ;  /* 0x0000040001047983 */ /* 0x000ee20000300800 */
[----:B------:R-:W-:-:S04]  /*16e60*/  VIADD R0, R0, 0x2a860 ;  /* 0x0002a86000007836 */ /* 0x000fc80000000000 */
[----:B---3--:R-:W-:-:S04]  /*16e70*/  IMAD R4, R4, 0x8, R0 ;  /* 0x0000000804047824 */ /* 0x008fc800078e0200 */
[----:B------:R-:W3:Y:S02]  /*16e80*/  SYNCS.PHASECHK.TRANS64.TRYWAIT P0, [R4+URZ], R5 ;  /* 0x00000005040075a7 */ /* 0x000ee4000800017f */
[----:B---3--:R-:W-:Y:S05]  /*16e90*/  @!P0 BRA `(.L_x_1573) ;  /* 0x0000001c00f48947 */ /* 0x008fea0003800000 */
.L_x_1642:
[----:B------:R-:W-:-:S07]  /*16ea0*/  IMAD R3, R3, 0x8, R0 ;  /* 0x0000000803037824 */ /* 0x000fce00078e0200 */
.L_x_1574:
[----:B----4-:R4:W0:Y:S02]  /*16eb0*/  SYNCS.PHASECHK.TRANS64.TRYWAIT P0, [R3+URZ], R2 ;  /* 0x00000002030075a7 */ /* 0x010824000800017f */
[----:B0-----:R-:W-:Y:S05]  /*16ec0*/  @!P0 NANOSLEEP.SYNCS 0x989680 ;  /* 0x009896800000895d */ /* 0x001fea0003900000 */
[----:B------:R-:W0:Y:S02]  /*16ed0*/  @!P0 SYNCS.PHASECHK.TRANS64 P0, [R3+URZ], R2 ;  /* 0x00000002030085a7 */ /* 0x000e24000800007f */
[----:B0-----:R-:W-:Y:S05]  /*16ee0*/  @!P0 BRA `(.L_x_1574) ;  /* 0xfffffffc00f08947 */ /* 0x001fea000383ffff */
.L_x_1567:
[----:B------:R-:W-:Y:S05]  /*16ef0*/  BSYNC B0 ;  /* 0x0000000000007941 */ /* 0x000fea0003800000 */
.L_x_1566:
[----:B------:R-:W-:Y:S05]  /*16f00*/  EXIT ;  /* 0x000000000000794d */ /* 0x000fea0003800000 */
.L_x_1354:
[----:B0-----:R-:W-:-:S04]  /*16f10*/  IMAD.U32 R3, RZ, RZ, UR38 ;  /* 0x00000026ff037e24 */ /* 0x001fc8000f8e00ff */
[----:B------:R0:W1:Y:S03]  /*16f20*/  SYNCS.PHASECHK.TRANS64.TRYWAIT P1, [R3+URZ+0x2a800], R0 ;  /* 0x02a80000030075a7 */ /* 0x000066000802017f */
[----:B-1----:R-:W-:Y:S05]  /*16f30*/  @!P1 NANOSLEEP.SYNCS 0x989680 ;  /* 0x009896800000995d */ /* 0x002fea0003900000 */
[----:B------:R-:W1:Y:S02]  /*16f40*/  @!P1 SYNCS.PHASECHK.TRANS64 P1, [R3+URZ+0x2a800], R0 ;  /* 0x02a80000030095a7 */ /* 0x000e64000802007f */
[----:B-1----:R-:W-:Y:S05]  /*16f50*/  @!P1 BRA `(.L_x_1354) ;  /* 0xfffffffc00ec9947 */ /* 0x002fea000383ffff */
[----:B------:R-:W-:Y:S05]  /*16f60*/  BRA `(.L_x_1575) ;  /* 0xfffffea800cc7947 */ /* 0x000fea000383ffff */
.L_x_1358:
[----:B-1----:R1:W2:Y:S02]  /*16f70*/  SYNCS.PHASECHK.TRANS64.TRYWAIT P1, [R15+URZ+0x2a830], R0 ;  /* 0x02a830000f0075a7 */ /* 0x0022a4000802017f */
[----:B--2---:R-:W-:Y:S05]  /*16f80*/  @!P1 NANOSLEEP.SYNCS 0x989680 ;  /* 0x009896800000995d */ /* 0x004fea0003900000 */
[----:B------:R-:W2:Y:S02]  /*16f90*/  @!P1 SYNCS.PHASECHK.TRANS64 P1, [R15+URZ+0x2a830], R0 ;  /* 0x02a830000f0095a7 */ /* 0x000ea4000802007f */
[----:B--2---:R-:W-:Y:S05]  /*16fa0*/  @!P1 BRA `(.L_x_1358) ;  /* 0xfffffffc00f09947 */ /* 0x004fea000383ffff */
[----:B------:R-:W-:Y:S05]  /*16fb0*/  BRA `(.L_x_1357) ;  /* 0xfffffea800f07947 */ /* 0x000fea000383ffff */
.L_x_1374:
[----:B-1----:R-:W-:-:S04]  /*16fc0*/  IMAD.U32 R12, RZ, RZ, UR7 ;  /* 0x00000007ff0c7e24 */ /* 0x002fc8000f8e00ff */
[----:B------:R1:W2:Y:S03]  /*16fd0*/  SYNCS.PHASECHK.TRANS64.TRYWAIT P1, [R12+URZ+0x2a830], R11 ;  /* 0x02a8300b0c0075a7 */ /* 0x0002a6000802017f */
[----:B--2---:R-:W-:Y:S05]  /*16fe0*/  @!P1 NANOSLEEP.SYNCS 0x989680 ;  /* 0x009896800000995d */ /* 0x004fea0003900000 */
[----:B------:R-:W2:Y:S02]  /*16ff0*/  @!P1 SYNCS.PHASECHK.TRANS64 P1, [R12+URZ+0x2a830], R11 ;  /* 0x02a8300b0c0095a7 */ /* 0x000ea4000802007f */
[----:B--2---:R-:W-:Y:S05]  /*17000*/  @!P1 BRA `(.L_x_1374) ;  /* 0xfffffffc00ec9947 */ /* 0x004fea000383ffff */
[----:B------:R-:W-:Y:S05]  /*17010*/  BRA `(.L_x_1373) ;  /* 0xfffffedc00287947 */ /* 0x000fea000383ffff */
.L_x_1378:
[----:B01----:R-:W-:-:S04]  /*17020*/  IMAD.U32 R11, RZ, RZ, UR14 ;  /* 0x0000000eff0b7e24 */ /* 0x003fc8000f8e00ff */
[----:B------:R0:W1:Y:S03]  /*17030*/  SYNCS.PHASECHK.TRANS64.TRYWAIT P1, [R11+URZ+0x2a850], R0 ;  /* 0x02a850000b0075a7 */ /* 0x000066000802017f */
[----:B-1----:R-:W-:Y:S05]  /*17040*/  @!P1 NANOSLEEP.SYNCS 0x989680 ;  /* 0x009896800000995d */ /* 0x002fea0003900000 */
[----:B------:R-:W1:Y:S02]  /*17050*/  @!P1 SYNCS.PHASECHK.TRANS64 P1, [R11+URZ+0x2a850], R0 ;  /* 0x02a850000b0095a7 */ /* 0x000e64000802007f */
[----:B-1----:R-:W-:Y:S05]  /*17060*/  @!P1 BRA `(.L_x_1378) ;  /* 0xfffffffc00ec9947 */ /* 0x002fea000383ffff */
[----:B------:R-:W-:Y:S05]  /*17070*/  BRA `(.L_x_1377) ;  /* 0xfffffee400507947 */ /* 0x000fea000383ffff */
.L_x_1395:
[----:B-1----:R-:W-:-:S04]  /*17080*/  IMAD.U32 R8, RZ, RZ, UR6 ;  /* 0x00000006ff087e24 */ /* 0x002fc8000f8e00ff */
[----:B------:R1:W2:Y:S03]  /*17090*/  SYNCS.PHASECHK.TRANS64.TRYWAIT P1, [R8+URZ+0x2a830], R7 ;  /* 0x02a83007080075a7 */ /* 0x0002a6000802017f */
[----:B--2---:R-:W-:Y:S05]  /*170a0*/  @!P1 NANOSLEEP.SYNCS 0x989680 ;  /* 0x009896800000995d */ /* 0x004fea0003900000 */
[----:B------:R-:W2:Y:S02]  /*170b0*/  @!P1 SYNCS.PHASECHK.TRANS64 P1, [R8+URZ+0x2a830], R7 ;  /* 0x02a83007080095a7 */ /* 0x000ea4000802007f */
[----:B--2---:R-:W-:Y:S05]  /*170c0*/  @!P1 BRA `(.L_x_1395) ;  /* 0xfffffffc00ec9947 */ /* 0x004fea000383ffff */
[----:B------:R-:W-:Y:S05]  /*170d0*/  BRA `(.L_x_1394) ;  /* 0xffffff10007c7947 */ /* 0x000fea000383ffff */
.L_x_1399:
[----:B01----:R-:W-:-:S04]  /*170e0*/  IMAD.U32 R7, RZ, RZ, UR10 ;  /* 0x0000000aff077e24 */ /* 0x003fc8000f8e00ff */
[----:B------:R0:W1:Y:S03]  /*170f0*/  SYNCS.PHASECHK.TRANS64.TRYWAIT P1, [R7+URZ+0x2a850], R0 ;  /* 0x02a85000070075a7 */ /* 0x000066000802017f */
[----:B-1----:R-:W-:Y:S05]  /*17100*/  @!P1 NANOSLEEP.SYNCS 0x989680 ;  /* 0x009896800000995d */ /* 0x002fea0003900000 */
[----:B------:R-:W1:Y:S02]  /*17110*/  @!P1 SYNCS.PHASECHK.TRANS64 P1, [R7+URZ+0x2a850], R0 ;  /* 0x02a85000070095a7 */ /* 0x000e64000802007f */
[----:B-1----:R-:W-:Y:S05]  /*17120*/  @!P1 BRA `(.L_x_1399) ;  /* 0xfffffffc00ec9947 */ /* 0x002fea000383ffff */
[----:B------:R-:W-:Y:S05]  /*17130*/  BRA `(.L_x_1398) ;  /* 0xffffff1800a47947 */ /* 0x000fea000383ffff */
.L_x_1405:
[----:B-1----:R-:W-:-:S04]  /*17140*/  IMAD.U32 R8, RZ, RZ, UR6 ;  /* 0x00000006ff087e24 */ /* 0x002fc8000f8e00ff */
[----:B------:R1:W2:Y:S03]  /*17150*/  SYNCS.PHASECHK.TRANS64.TRYWAIT P1, [R8+URZ+0x2a830], R7 ;  /* 0x02a83007080075a7 */ /* 0x0002a6000802017f */
[----:B--2---:R-:W-:Y:S05]  /*17160*/  @!P1 NANOSLEEP.SYNCS 0x989680 ;  /* 0x009896800000995d */ /* 0x004fea0003900000 */
[----:B------:R-:W2:Y:S02]  /*17170*/  @!P1 SYNCS.PHASECHK.TRANS64 P1, [R8+URZ+0x2a830], R7 ;  /* 0x02a83007080095a7 */ /* 0x000ea4000802007f */
[----:B--2---:R-:W-:Y:S05]  /*17180*/  @!P1 BRA `(.L_x_1405) ;  /* 0xfffffffc00ec9947 */ /* 0x004fea000383ffff */
[----:B------:R-:W-:Y:S05]  /*17190*/  BRA `(.L_x_1404) ;  /* 0xffffff3000ec7947 */ /* 0x000fea000383ffff */
.L_x_1409:
[----:B01----:R-:W-:-:S04]  /*171a0*/  IMAD.U32 R7, RZ, RZ, UR10 ;  /* 0x0000000aff077e24 */ /* 0x003fc8000f8e00ff */
[----:B------:R0:W1:Y:S03]  /*171b0*/  SYNCS.PHASECHK.TRANS64.TRYWAIT P1, [R7+URZ+0x2a850], R0 ;  /* 0x02a85000070075a7 */ /* 0x000066000802017f */
[----:B-1----:R-:W-:Y:S05]  /*171c0*/  @!P1 NANOSLEEP.SYNCS 0x989680 ;  /* 0x009896800000995d */ /* 0x002fea0003900000 */
[----:B------:R-:W1:Y:S02]  /*171d0*/  @!P1 SYNCS.PHASECHK.TRANS64 P1, [R7+URZ+0x2a850], R0 ;  /* 0x02a85000070095a7 */ /* 0x000e64000802007f */
[----:B-1----:R-:W-:Y:S05]  /*171e0*/  @!P1 BRA `(.L_x_1409) ;  /* 0xfffffffc00ec9947 */ /* 0x002fea000383ffff */
[----:B------:R-:W-:Y:S05]  /*171f0*/  BRA `(.L_x_1408) ;  /* 0xffffff3c00147947 */ /* 0x000fea000383ffff */
.L_x_1422:
[----:B-1----:R-:W-:-:S04]  /*17200*/  IMAD.U32 R5, RZ, RZ, UR5 ;  /* 0x00000005ff057e24 */ /* 0x002fc8000f8e00ff */
[----:B------:R1:W2:Y:S03]  /*17210*/  SYNCS.PHASECHK.TRANS64.TRYWAIT P0, [R5+URZ+0x2a850], R0 ;  /* 0x02a85000050075a7 */ /* 0x0002a6000800017f */
[----:B--2---:R-:W-:Y:S05]  /*17220*/  @!P0 NANOSLEEP.SYNCS 0x989680 ;  /* 0x009896800000895d */ /* 0x004fea0003900000 */
[----:B------:R-:W2:Y:S02]  /*17230*/  @!P0 SYNCS.PHASECHK.TRANS64 P0, [R5+URZ+0x2a850], R0 ;  /* 0x02a85000050085a7 */ /* 0x000ea4000800007f */
[----:B--2---:R-:W-:Y:S05]  /*17240*/  @!P0 BRA `(.L_x_1422) ;  /* 0xfffffffc00ec8947 */ /* 0x004fea000383ffff */
[----:B------:R-:W-:Y:S05]  /*17250*/  BRA `(.L_x_1421) ;  /* 0xffffff6800807947 */ /* 0x000fea000383ffff */
.L_x_1472:
[----:B------:R-:W3:Y:S01]  /*17260*/  S2R R4, SR_TID.X ;  /* 0x0000000000047919 */ /* 0x000ee20000002100 */
[----:B------:R-:W-:Y:S01]  /*17270*/  BSSY B0, `(.L_x_1576) ;  /* 0x000000a000007945 */ /* 0x000fe20003800000 */
[----:B------:R-:W-:Y:S02]  /*17280*/  IMAD.MOV.U32 R12, RZ, RZ, RZ ;  /* 0x000000ffff0c7224 */ /* 0x000fe400078e00ff */
[----:B------:R-:W-:Y:S02]  /*17290*/  IMAD.MOV.U32 R11, RZ, RZ, 0x1f ;  /* 0x0000001fff0b7424 */ /* 0x000fe400078e00ff */
[----:B------:R-:W-:Y:S01]  /*172a0*/  IMAD.MOV.U32 R15, RZ, RZ, -0x1 ;  /* 0xffffffffff0f7424 */ /* 0x000fe200078e00ff */
[----:B---3--:R-:W-:-:S04]  /*172b0*/  SHF.R.U32.HI R4, RZ, 0x5, R4 ;  /* 0x00000005ff047819 */ /* 0x008fc80000011604 */
[----:B------:R-:W-:-:S05]  /*172c0*/  LOP3.LUT R4, R4, 0x3, RZ, 0xc0, !PT ;  /* 0x0000000304047812 */ /* 0x000fca00078ec0ff */
[----:B------:R-:W-:-:S07]  /*172d0*/  IMAD.MOV.U32 R13, RZ, RZ, R4 ;  /* 0x000000ffff0d7224 */ /* 0x000fce00078e0004 */
[----:B012---:R-:W-:Y:S05]  /*172e0*/  WARPSYNC.COLLECTIVE R15, `(.L_x_1577) ;  /* 0x000000000f087348 */ /* 0x007fea0003c00000 */
[----:B------:R3:W4:Y:S02]  /*172f0*/  SHFL.IDX P6, R14, R13, R12, R11 ;  /* 0x0000000c0d0e7389 */ /* 0x00072400000c000b */
[----:B01234-:R-:W-:Y:S01]  /*17300*/  ENDCOLLECTIVE ;  /* 0x000000000000791b */ /* 0x01ffe20003800000 */
.L_x_1577:
[----:B------:R-:W-:Y:S05]  /*17310*/  BSYNC B0 ;  /* 0x0000000000007941 */ /* 0x000fea0003800000 */
.L_x_1576:
[----:B------:R-:W-:Y:S05]  /*17320*/  BRA `(.L_x_1578) ;  /* 0xffffffac00c07947 */ /* 0x000fea000383ffff */
.L_x_1474:
[----:B------:R-:W-:Y:S01]  /*17330*/  BSSY B0, `(.L_x_1579) ;  /* 0x0000006000007945 */ /* 0x000fe20003800000 */
[----:B------:R-:W-:-:S07]  /*17340*/  IMAD.MOV.U32 R15, RZ, RZ, -0x1 ;  /* 0xffffffffff0f7424 */ /* 0x000fce00078e00ff */
[----:B012-4-:R-:W-:Y:S05]  /*17350*/  WARPSYNC.COLLECTIVE R15, `(.L_x_1580) ;  /* 0x000000000f0c7348 */ /* 0x017fea0003c00000 */
[----:B------:R-:W-:Y:S02]  /*17360*/  ELECT P6, UR62, PT ;  /* 0x00000000003e782f */ /* 0x000fe400038c0000 */
[----:B------:R-:W-:Y:S01]  /*17370*/  MOV R14, UR62 ;  /* 0x0000003e000e7c02 */ /* 0x000fe20008000f00 */
[----:B012-4-:R-:W-:Y:S10]  /*17380*/  ENDCOLLECTIVE ;  /* 0x000000000000791b */ /* 0x017ff40003800000 */
.L_x_1580:
[----:B------:R-:W-:Y:S05]  /*17390*/  BSYNC B0 ;  /* 0x0000000000007941 */ /* 0x000fea0003800000 */
.L_x_1579:
[----:B------:R-:W-:Y:S05]  /*173a0*/  BRA `(.L_x_1581) ;  /* 0xffffffac00cc7947 */ /* 0x000fea000383ffff */
.L_x_1476:
[----:B--2---:R2:W3:Y:S02]  /*173b0*/  SYNCS.PHASECHK.TRANS64.TRYWAIT P0, [R0+URZ+0x2a840], R2 ;  /* 0x02a84002000075a7 */ /* 0x0044e4000800017f */
[----:B---3--:R-:W-:Y:S05]  /*173c0*/  @!P0 NANOSLEEP.SYNCS 0x989680 ;  /* 0x009896800000895d */ /* 0x008fea0003900000 */
[----:B------:R-:W3:Y:S02]  /*173d0*/  @!P0 SYNCS.PHASECHK.TRANS64 P0, [R0+URZ+0x2a840], R2 ;  /* 0x02a84002000085a7 */ /* 0x000ee4000800007f */
[----:B---3--:R-:W-:Y:S05]  /*173e0*/  @!P0 BRA `(.L_x_1476) ;  /* 0xfffffffc00f08947 */ /* 0x008fea000383ffff */
[----:B------:R-:W-:Y:S05]  /*173f0*/  BRA `(.L_x_1582) ;  /* 0xffffffb000387947 */ /* 0x000fea000383ffff */
.L_x_1480:
[----:B------:R-:W2:Y:S01]  /*17400*/  LDL.LU R11, [R1+0x30] ;  /* 0x00003000010b7983 */ /* 0x000ea20000300800 */
[----:B------:R-:W-:Y:S01]  /*17410*/  IMAD.MOV.U32 R13, RZ, RZ, R3 ;  /* 0x000000ffff0d7224 */ /* 0x000fe200078e0003 */
[----:B------:R-:W-:Y:S01]  /*17420*/  LOP3.LUT R5, R5, 0x7f, RZ, 0xc0, !PT ;  /* 0x0000007f05057812 */ /* 0x000fe200078ec0ff */
[----:B------:R-:W-:Y:S02]  /*17430*/  IMAD.MOV.U32 R12, RZ, RZ, RZ ;  /* 0x000000ffff0c7224 */ /* 0x000fe400078e00ff */
[----:B------:R-:W-:Y:S01]  /*17440*/  IMAD.MOV.U32 R15, RZ, RZ, -0x1 ;  /* 0xffffffffff0f7424 */ /* 0x000fe200078e00ff */
[----:B------:R-:W-:-:S05]  /*17450*/  SHF.R.U32.HI R5, RZ, 0x3, R5 ;  /* 0x00000003ff057819 */ /* 0x000fca0000011605 */
[----:B------:R-:W-:-:S04]  /*17460*/  IMAD.IADD R0, R5, 0x1, R9 ;  /* 0x0000000105007824 */ /* 0x000fc800078e0209 */
[----:B------:R-:W-:Y:S02]  /*17470*/  VIADD R5, R0, 0x10 ;  /* 0x0000001000057836 */ /* 0x000fe40000000000 */
[----:B--2---:R-:W-:Y:S02]  /*17480*/  IMAD R2, R11, R7, RZ ;  /* 0x000000070b027224 */ /* 0x004fe400078e02ff */
[----:B------:R-:W-:-:S03]  /*17490*/  IMAD.MOV.U32 R11, RZ, RZ, 0x181f ;  /* 0x0000181fff0b7424 */ /* 0x000fc600078e00ff */
[----:B------:R-:W-:-:S13]  /*174a0*/  ISETP.GE.AND P3, PT, R0, R2, PT ;  /* 0x000000020000720c */ /* 0x000fda0003f66270 */
[----:B-----5:R-:W-:Y:S05]  /*174b0*/  WARPSYNC.COLLECTIVE R15, `(.L_x_1583) ;  /* 0x000000000f087348 */ /* 0x020fea0003c00000 */
[----:B------:R0:W1:Y:S02]  /*174c0*/  SHFL.IDX P6, R14, R13, R12, R11 ;  /* 0x0000000c0d0e7389 */ /* 0x00006400000c000b */
[----:B01---5:R-:W-:Y:S01]  /*174d0*/  ENDCOLLECTIVE ;  /* 0x000000000000791b */ /* 0x023fe20003800000 */
.L_x_1583:
[----:B------:R-:W-:Y:S02]  /*174e0*/  IMAD.MOV.U32 R13, RZ, RZ, R4 ;  /* 0x000000ffff0d7224 */ /* 0x000fe400078e0004 */
[----:B------:R-:W-:-:S07]  /*174f0*/  IMAD.MOV.U32 R6, RZ, RZ, R14 ;  /* 0x000000ffff067224 */ /* 0x000fce00078e000e */
[----:B------:R-:W-:Y:S05]  /*17500*/  WARPSYNC.COLLECTIVE R15, `(.L_x_1584) ;  /* 0x000000000f087348 */ /* 0x000fea0003c00000 */
[----:B------:R0:W1:Y:S02]  /*17510*/  SHFL.IDX P6, R14, R13, R12, R11 ;  /* 0x0000000c0d0e7389 */ /* 0x00006400000c000b */
[----:B01----:R-:W-:Y:S01]  /*17520*/  ENDCOLLECTIVE ;  /* 0x000000000000791b */ /* 0x003fe20003800000 */
.L_x_1584:
        /* <DEDUP_REMOVED lines=19> */
.L_x_1585:
[----:B------:R-:W-:Y:S02]  /*17660*/  IMAD.MOV.U32 R13, RZ, RZ, R4 ;  /* 0x000000ffff0d7224 */ /* 0x000fe400078e0004 */
[----:B------:R-:W-:-:S07]  /*17670*/  IMAD.MOV.U32 R9, RZ, RZ, R14 ;  /* 0x000000ffff097224 */ /* 0x000fce00078e000e */
[----:B------:R-:W-:Y:S05]  /*17680*/  WARPSYNC.COLLECTIVE R15, `(.L_x_1586) ;  /* 0x000000000f087348 */ /* 0x000fea0003c00000 */
[----:B------:R0:W1:Y:S02]  /*17690*/  SHFL.IDX P6, R14, R13, R12, R11 ;  /* 0x0000000c0d0e7389 */ /* 0x00006400000c000b */
[----:B01----:R-:W-:Y:S01]  /*176a0*/  ENDCOLLECTIVE ;  /* 0x000000000000791b */ /* 0x003fe20003800000 */
.L_x_1586:
[----:B------:R-:W-:Y:S01]  /*176b0*/  ULDC.64 UR4, c[0x0][0x208] ;  /* 0x0000820000047ab9 */ /* 0x000fe20000000a00 */
[----:B------:R-:W-:Y:S02]  /*176c0*/  IMAD.MOV.U32 R13, RZ, RZ, R3 ;  /* 0x000000ffff0d7224 */ /* 0x000fe400078e0003 */
[----:B------:R-:W-:Y:S02]  /*176d0*/  IMAD.MOV.U32 R12, RZ, RZ, 0x2 ;  /* 0x00000002ff0c7424 */ /* 0x000fe400078e00ff */
[----:B------:R-:W-:-:S05]  /*176e0*/  IMAD.MOV.U32 R5, RZ, RZ, R14 ;  /* 0x000000ffff057224 */ /* 0x000fca00078e000e */
[----:B------:R-:W-:-:S05]  /*176f0*/  @!P3 LEA R8, P5, R8, R5, 0x1 ;  /* 0x000000050808b211 */ /* 0x000fca00078a08ff */
[----:B------:R-:W-:Y:S02]  /*17700*/  @!P3 IMAD.X R5, RZ, RZ, R9, P5 ;  /* 0x000000ffff05b224 */ /* 0x000fe400028e0609 */
[----:B------:R-:W-:Y:S01]  /*17710*/  @!P3 IMAD.MOV.U32 R6, RZ, RZ, R8 ;  /* 0x000000ffff06b224 */ /* 0x000fe200078e0008 */
[----:B------:R-:W0:Y:S01]  /*17720*/  S2R R9, SR_TID.X ;  /* 0x0000000000097919 */ /* 0x000e220000002100 */
        /* <DEDUP_REMOVED lines=9> */
[----:B01----:R-:W-:Y:S05]  /*177c0*/  WARPSYNC.COLLECTIVE R15, `(.L_x_1587) ;  /* 0x000000000f087348 */ /* 0x003fea0003c00000 */
[----:B------:R2:W3:Y:S02]  /*177d0*/  SHFL.IDX P6, R14, R13, R12, R11 ;  /* 0x0000000c0d0e7389 */ /* 0x0004e400000c000b */
[----:B0123--:R-:W-:Y:S01]  /*177e0*/  ENDCOLLECTIVE ;  /* 0x000000000000791b */ /* 0x00ffe20003800000 */
.L_x_1587:
[----:B------:R-:W-:Y:S02]  /*177f0*/  IMAD.MOV.U32 R13, RZ, RZ, R4 ;  /* 0x000000ffff0d7224 */ /* 0x000fe400078e0004 */
[----:B------:R-:W-:-:S05]  /*17800*/  IMAD.SHL.U32 R9, R9, 0x8, RZ ;  /* 0x0000000809097824 */ /* 0x000fca00078e00ff */
[----:B------:R-:W-:Y:S01]  /*17810*/  LOP3.LUT R9, R9, 0x38, RZ, 0xc0, !PT ;  /* 0x0000003809097812 */ /* 0x000fe200078ec0ff */
[----:B------:R-:W-:-:S07]  /*17820*/  IMAD.MOV.U32 R8, RZ, RZ, R14 ;  /* 0x000000ffff087224 */ /* 0x000fce00078e000e */
[----:B------:R-:W-:Y:S05]  /*17830*/  WARPSYNC.COLLECTIVE R15, `(.L_x_1588) ;  /* 0x000000000f087348 */ /* 0x000fea0003c00000 */
[----:B------:R0:W1:Y:S02]  /*17840*/  SHFL.IDX P6, R14, R13, R12, R11 ;  /* 0x0000000c0d0e7389 */ /* 0x00006400000c000b */
[----:B01----:R-:W-:Y:S01]  /*17850*/  ENDCOLLECTIVE ;  /* 0x000000000000791b */ /* 0x003fe20003800000 */
.L_x_1588:
[----:B------:R-:W-:Y:S01]  /*17860*/  ULDC.64 UR4, c[0x0][0x208] ;  /* 0x0000820000047ab9 */ /* 0x000fe20000000a00 */
[----:B------:R-:W-:Y:S02]  /*17870*/  IMAD.MOV.U32 R13, RZ, RZ, R3 ;  /* 0x000000ffff0d7224 */ /* 0x000fe400078e0003 */
[----:B------:R-:W-:Y:S02]  /*17880*/  IMAD.MOV.U32 R12, RZ, RZ, 0x3 ;  /* 0x00000003ff0c7424 */ /* 0x000fe400078e00ff */
[----:B------:R-:W-:-:S05]  /*17890*/  IMAD.MOV.U32 R5, RZ, RZ, R14 ;  /* 0x000000ffff057224 */ /* 0x000fca00078e000e */
        /* <DEDUP_REMOVED lines=15> */
.L_x_1589:
[----:B------:R-:W-:Y:S02]  /*17990*/  IMAD.MOV.U32 R13, RZ, RZ, R4 ;  /* 0x000000ffff0d7224 */ /* 0x000fe400078e0004 */
[----:B------:R-:W-:-:S07]  /*179a0*/  IMAD.MOV.U32 R6, RZ, RZ, R14 ;  /* 0x000000ffff067224 */ /* 0x000fce00078e000e */
[----:B------:R-:W-:Y:S05]  /*179b0*/  WARPSYNC.COLLECTIVE R15, `(.L_x_1590) ;  /* 0x000000000f087348 */ /* 0x000fea0003c00000 */
[----:B------:R0:W1:Y:S02]  /*179c0*/  SHFL.IDX P6, R14, R13, R12, R11 ;  /* 0x0000000c0d0e7389 */ /* 0x00006400000c000b */
[----:B01----:R-:W-:Y:S01]  /*179d0*/  ENDCOLLECTIVE ;  /* 0x000000000000791b */ /* 0x003fe20003800000 */
.L_x_1590:
        /* <DEDUP_REMOVED lines=19> */
.L_x_1591:
[----:B------:R-:W-:Y:S02]  /*17b10*/  IMAD.MOV.U32 R13, RZ, RZ, R4 ;  /* 0x000000ffff0d7224 */ /* 0x000fe400078e0004 */
[----:B------:R-:W-:-:S07]  /*17b20*/  IMAD.MOV.U32 R6, RZ, RZ, R14 ;  /* 0x000000ffff067224 */ /* 0x000fce00078e000e */
[----:B------:R-:W-:Y:S05]  /*17b30*/  WARPSYNC.COLLECTIVE R15, `(.L_x_1592) ;  /* 0x000000000f087348 */ /* 0x000fea0003c00000 */
[----:B------:R0:W1:Y:S02]  /*17b40*/  SHFL.IDX P6, R14, R13, R12, R11 ;  /* 0x0000000c0d0e7389 */ /* 0x00006400000c000b */
[----:B01----:R-:W-:Y:S01]  /*17b50*/  ENDCOLLECTIVE ;  /* 0x000000000000791b */ /* 0x003fe20003800000 */
.L_x_1592:
        /* <DEDUP_REMOVED lines=19> */
.L_x_1593:
[----:B------:R-:W-:Y:S02]  /*17c90*/  IMAD.MOV.U32 R13, RZ, RZ, R4 ;  /* 0x000000ffff0d7224 */ /* 0x000fe400078e0004 */
[----:B------:R-:W-:-:S07]  /*17ca0*/  IMAD.MOV.U32 R6, RZ, RZ, R14 ;  /* 0x000000ffff067224 */ /* 0x000fce00078e000e */
[----:B------:R-:W-:Y:S05]  /*17cb0*/  WARPSYNC.COLLECTIVE R15, `(.L_x_1594) ;  /* 0x000000000f087348 */ /* 0x000fea0003c00000 */
[----:B------:R0:W1:Y:S02]  /*17cc0*/  SHFL.IDX P6, R14, R13, R12, R11 ;  /* 0x0000000c0d0e7389 */ /* 0x00006400000c000b */
[----:B01----:R-:W-:Y:S01]  /*17cd0*/  ENDCOLLECTIVE ;  /* 0x000000000000791b */ /* 0x003fe20003800000 */
.L_x_1594:
        /* <DEDUP_REMOVED lines=17> */
.L_x_1595:
[----:B------:R-:W-:-:S05]  /*17df0*/  VIADD R7, R0, 0x60 ;  /* 0x0000006000077836 */ /* 0x000fca0000000000 */
[----:B------:R-:W-:Y:S01]  /*17e00*/  ISETP.GE.AND P4, PT, R7, R2, PT ;  /* 0x000000020700720c */ /* 0x000fe20003f86270 */
[----:B------:R-:W-:Y:S02]  /*17e10*/  IMAD.MOV.U32 R13, RZ, RZ, R4 ;  /* 0x000000ffff0d7224 */ /* 0x000fe400078e0004 */
[----:B------:R-:W-:-:S10]  /*17e20*/  IMAD.MOV.U32 R6, RZ, RZ, R14 ;  /* 0x000000ffff067224 */ /* 0x000fd400078e000e */
[----:B------:R-:W-:Y:S05]  /*17e30*/  WARPSYNC.COLLECTIVE R15, `(.L_x_1596) ;  /* 0x000000000f087348 */ /* 0x000fea0003c00000 */
[----:B------:R0:W1:Y:S02]  /*17e40*/  SHFL.IDX P6, R14, R13, R12, R11 ;  /* 0x0000000c0d0e7389 */ /* 0x00006400000c000b */
[----:B01----:R-:W-:Y:S01]  /*17e50*/  ENDCOLLECTIVE ;  /* 0x000000000000791b */ /* 0x003fe20003800000 */
.L_x_1596:
        /* <DEDUP_REMOVED lines=17> */
.L_x_1597:
[----:B------:R-:W-:Y:S02]  /*17f70*/  IMAD.MOV.U32 R13, RZ, RZ, R4 ;  /* 0x000000ffff0d7224 */ /* 0x000fe400078e0004 */
[----:B------:R-:W-:-:S07]  /*17f80*/  IMAD.MOV.U32 R3, RZ, RZ, R14 ;  /* 0x000000ffff037224 */ /* 0x000fce00078e000e */
[----:B------:R-:W-:Y:S05]  /*17f90*/  WARPSYNC.COLLECTIVE R15, `(.L_x_1598) ;  /* 0x000000000f087348 */ /* 0x000fea0003c00000 */
[----:B------:R0:W1:Y:S02]  /*17fa0*/  SHFL.IDX P6, R14, R13, R12, R11 ;  /* 0x0000000c0d0e7389 */ /* 0x00006400000c000b */
[----:B01----:R-:W-:Y:S01]  /*17fb0*/  ENDCOLLECTIVE ;  /* 0x000000000000791b */ /* 0x003fe20003800000 */
.L_x_1598:
[----:B------:R-:W-:Y:S01]  /*17fc0*/  IMAD.MOV.U32 R4, RZ, RZ, R14 ;  /* 0x000000ffff047224 */ /* 0x000fe200078e000e */
[----:B------:R-:W-:Y:S06]  /*17fd0*/  BRA `(.L_x_1599) ;  /* 0xffffffb000f87947 */ /* 0x000fec000383ffff */
.L_x_1485:
[----:B0-----:R-:W2:Y:S02]  /*17fe0*/  LDL R2, [R1] ;  /* 0x0000000001027983 */ /* 0x001ea40000100800 */
[----:B--2---:R0:W1:Y:S02]  /*17ff0*/  SYNCS.PHASECHK.TRANS64.TRYWAIT P0, [R2+URZ+0x2a820], R0 ;  /* 0x02a82000020075a7 */ /* 0x004064000800017f */
[----:B-1----:R-:W-:Y:S05]  /*18000*/  @!P0 NANOSLEEP.SYNCS 0x989680 ;  /* 0x009896800000895d */ /* 0x002fea0003900000 */
[----:B------:R-:W1:Y:S02]  /*18010*/  @!P0 SYNCS.PHASECHK.TRANS64 P0, [R2+URZ+0x2a820], R0 ;  /* 0x02a82000020085a7 */ /* 0x000e64000800007f */
[----:B-1----:R-:W-:Y:S05]  /*18020*/  @!P0 BRA `(.L_x_1485) ;  /* 0xfffffffc00ec8947 */ /* 0x002fea000383ffff */
[----:B------:R-:W-:Y:S05]  /*18030*/  BRA `(.L_x_1600) ;  /* 0xffffffb400807947 */ /* 0x000fea000383ffff */
.L_x_1494:
[----:B-1----:R1:W2:Y:S02]  /*18040*/  SYNCS.PHASECHK.TRANS64.TRYWAIT P0, [R3+URZ+0x2a840], R2 ;  /* 0x02a84002030075a7 */ /* 0x0022a4000800017f */
[----:B--2---:R-:W-:Y:S05]  /*18050*/  @!P0 NANOSLEEP.SYNCS 0x989680 ;  /* 0x009896800000895d */ /* 0x004fea0003900000 */
[----:B------:R-:W2:Y:S02]  /*18060*/  @!P0 SYNCS.PHASECHK.TRANS64 P0, [R3+URZ+0x2a840], R2 ;  /* 0x02a84002030085a7 */ /* 0x000ea4000800007f */
[----:B--2---:R-:W-:Y:S05]  /*18070*/  @!P0 BRA `(.L_x_1494) ;  /* 0xfffffffc00f08947 */ /* 0x004fea000383ffff */
[----:B------:R-:W-:Y:S05]  /*18080*/  BRA `(.L_x_1601) ;  /* 0xffffffb800507947 */ /* 0x000fea000383ffff */
.L_x_1501:
[----:B0-----:R0:W1:Y:S02]  /*18090*/  SYNCS.PHASECHK.TRANS64.TRYWAIT P0, [R3+URZ+0x60], R2 ;  /* 0x00006002030075a7 */ /* 0x001064000800017f */
[----:B-1----:R-:W-:Y:S05]  /*180a0*/  @!P0 NANOSLEEP.SYNCS 0x989680 ;  /* 0x009896800000895d */ /* 0x002fea0003900000 */
[----:B------:R-:W1:Y:S02]  /*180b0*/  @!P0 SYNCS.PHASECHK.TRANS64 P0, [R3+URZ+0x60], R2 ;  /* 0x00006002030085a7 */ /* 0x000e64000800007f */
[----:B-1----:R-:W-:Y:S05]  /*180c0*/  @!P0 BRA `(.L_x_1501) ;  /* 0xfffffffc00f08947 */ /* 0x002fea000383ffff */
[----:B------:R-:W-:Y:S05]  /*180d0*/  BRA `(.L_x_1602) ;  /* 0xffffffbc00687947 */ /* 0x000fea000383ffff */
.L_x_1510:
[----:B--2---:R2:W3:Y:S02]  /*180e0*/  SYNCS.PHASECHK.TRANS64.TRYWAIT P0, [R3+URZ+0x2a840], R2 ;  /* 0x02a84002030075a7 */ /* 0x0044e4000800017f */
[----:B---3--:R-:W-:Y:S05]  /*180f0*/  @!P0 NANOSLEEP.SYNCS 0x989680 ;  /* 0x009896800000895d */ /* 0x008fea0003900000 */
[----:B------:R-:W3:Y:S02]  /*18100*/  @!P0 SYNCS.PHASECHK.TRANS64 P0, [R3+URZ+0x2a840], R2 ;  /* 0x02a84002030085a7 */ /* 0x000ee4000800007f */
[----:B---3--:R-:W-:Y:S05]  /*18110*/  @!P0 BRA `(.L_x_1510) ;  /* 0xfffffffc00f08947 */ /* 0x008fea000383ffff */
[----:B------:R-:W-:Y:S05]  /*18120*/  BRA `(.L_x_1603) ;  /* 0xffffffc400147947 */ /* 0x000fea000383ffff */
.L_x_1517:
[----:B0-----:R0:W2:Y:S02]  /*18130*/  SYNCS.PHASECHK.TRANS64.TRYWAIT P0, [R2+URZ+0x60], R3 ;  /* 0x00006003020075a7 */ /* 0x0010a4000800017f */
[----:B--2---:R-:W-:Y:S05]  /*18140*/  @!P0 NANOSLEEP.SYNCS 0x989680 ;  /* 0x009896800000895d */ /* 0x004fea0003900000 */
[----:B------:R-:W2:Y:S02]  /*18150*/  @!P0 SYNCS.PHASECHK.TRANS64 P0, [R2+URZ+0x60], R3 ;  /* 0x00006003020085a7 */ /* 0x000ea4000800007f */
[----:B--2---:R-:W-:Y:S05]  /*18160*/  @!P0 BRA `(.L_x_1517) ;  /* 0xfffffffc00f08947 */ /* 0x004fea000383ffff */
[----:B------:R-:W-:Y:S05]  /*18170*/  BRA `(.L_x_1604) ;  /* 0xffffffc8002c7947 */ /* 0x000fea000383ffff */
.L_x_1526:
[----:B----4-:R4:W0:Y:S02]  /*18180*/  SYNCS.PHASECHK.TRANS64.TRYWAIT P0, [R2+URZ+0x2a840], R3 ;  /* 0x02a84003020075a7 */ /* 0x010824000800017f */
[----:B0-----:R-:W-:Y:S05]  /*18190*/  @!P0 NANOSLEEP.SYNCS 0x989680 ;  /* 0x009896800000895d */ /* 0x001fea0003900000 */
[----:B------:R-:W0:Y:S02]  /*181a0*/  @!P0 SYNCS.PHASECHK.TRANS64 P0, [R2+URZ+0x2a840], R3 ;  /* 0x02a84003020085a7 */ /* 0x000e24000800007f */
[----:B0-----:R-:W-:Y:S05]  /*181b0*/  @!P0 BRA `(.L_x_1526) ;  /* 0xfffffffc00f08947 */ /* 0x001fea000383ffff */
[----:B------:R-:W-:Y:S05]  /*181c0*/  BRA `(.L_x_1605) ;  /* 0xffffffcc00a07947 */ /* 0x000fea000383ffff */
.L_x_1533:
[----:B0-----:R0:W2:Y:S02]  /*181d0*/  SYNCS.PHASECHK.TRANS64.TRYWAIT P0, [R2+URZ+0x60], R5 ;  /* 0x00006005020075a7 */ /* 0x0010a4000800017f */
[----:B--2---:R-:W-:Y:S05]  /*181e0*/  @!P0 NANOSLEEP.SYNCS 0x989680 ;  /* 0x009896800000895d */ /* 0x004fea0003900000 */
[----:B------:R-:W2:Y:S02]  /*181f0*/  @!P0 SYNCS.PHASECHK.TRANS64 P0, [R2+URZ+0x60], R5 ;  /* 0x00006005020085a7 */ /* 0x000ea4000800007f */
[----:B--2---:R-:W-:Y:S05]  /*18200*/  @!P0 BRA `(.L_x_1533) ;  /* 0xfffffffc00f08947 */ /* 0x004fea000383ffff */
[----:B------:R-:W-:Y:S05]  /*18210*/  BRA `(.L_x_1606) ;  /* 0xffffffd000b87947 */ /* 0x000fea000383ffff */
.L_x_1544:
[----:B----4-:R4:W0:Y:S02]  /*18220*/  SYNCS.PHASECHK.TRANS64.TRYWAIT P0, [R0+URZ+0x2a860], R2 ;  /* 0x02a86002000075a7 */ /* 0x010824000800017f */
[----:B0-----:R-:W-:Y:S05]  /*18230*/  @!P0 NANOSLEEP.SYNCS 0x989680 ;  /* 0x009896800000895d */ /* 0x001fea0003900000 */
[----:B------:R-:W0:Y:S02]  /*18240*/  @!P0 SYNCS.PHASECHK.TRANS64 P0, [R0+URZ+0x2a860], R2 ;  /* 0x02a86002000085a7 */ /* 0x000e24000800007f */
[----:B0-----:R-:W-:Y:S05]  /*18250*/  @!P0 BRA `(.L_x_1544) ;  /* 0xfffffffc00f08947 */ /* 0x001fea000383ffff */
[----:B------:R-:W-:Y:S05]  /*18260*/  BRA `(.L_x_1607) ;  /* 0xffffffd800107947 */ /* 0x000fea000383ffff */
.L_x_1551:
[----:B------:R-:W-:Y:S01]  /*18270*/  BSSY B0, `(.L_x_1608) ;  /* 0x0000008000007945 */ /* 0x000fe20003800000 */
[----:B------:R-:W-:Y:S02]  /*18280*/  IMAD.MOV.U32 R13, RZ, RZ, R16 ;  /* 0x000000ffff0d7224 */ /* 0x000fe400078e0010 */
[----:B--2---:R-:W-:Y:S02]  /*18290*/  IMAD.MOV.U32 R12, RZ, RZ, RZ ;  /* 0x000000ffff0c7224 */ /* 0x004fe400078e00ff */
[----:B------:R-:W-:Y:S02]  /*182a0*/  IMAD.MOV.U32 R11, RZ, RZ, 0x1f ;  /* 0x0000001fff0b7424 */ /* 0x000fe400078e00ff */
[----:B------:R-:W-:-:S07]  /*182b0*/  IMAD.MOV.U32 R15, RZ, RZ, -0x1 ;  /* 0xffffffffff0f7424 */ /* 0x000fce00078e00ff */
[----:B01-3--:R-:W-:Y:S05]  /*182c0*/  WARPSYNC.COLLECTIVE R15, `(.L_x_1609) ;  /* 0x000000000f087348 */ /* 0x00bfea0003c00000 */
[----:B------:R2:W4:Y:S02]  /*182d0*/  SHFL.IDX P6, R14, R13, R12, R11 ;  /* 0x0000000c0d0e7389 */ /* 0x00052400000c000b */
[----:B01234-:R-:W-:Y:S01]  /*182e0*/  ENDCOLLECTIVE ;  /* 0x000000000000791b */ /* 0x01ffe20003800000 */
.L_x_1609:
[----:B------:R-:W-:Y:S05]  /*182f0*/  BSYNC B0 ;  /* 0x0000000000007941 */ /* 0x000fea0003800000 */
.L_x_1608:
        /* <DEDUP_REMOVED lines=9> */
.L_x_1610:
[----:B------:R-:W-:Y:S01]  /*18390*/  ULDC UR4, c[0x0][0xc3c] ;  /* 0x00030f0000047ab9 */ /* 0x000fe20000000800 */
[----:B------:R-:W-:Y:S01]  /*183a0*/  ULDC.64 UR6, c[0x0][0x208] ;  /* 0x0000820000067ab9 */ /* 0x000fe20000000a00 */
        /* <DEDUP_REMOVED lines=17> */
.L_x_1611:
[----:B------:R-:W-:Y:S01]  /*184c0*/  IMAD.MOV.U32 R12, RZ, RZ, 0x2 ;  /* 0x00000002ff0c7424 */ /* 0x000fe200078e00ff */
[----:B------:R-:W-:-:S05]  /*184d0*/  SEL R7, R14, RZ, P1 ;  /* 0x000000ff0e077207 */ /* 0x000fca0000800000 */
[----:B------:R-:W-:-:S04]  /*184e0*/  IMAD.IADD R3, R2, 0x1, R7 ;  /* 0x0000000102037824 */ /* 0x000fc800078e0207 */
[----:B------:R-:W-:-:S07]  /*184f0*/  IMAD.MOV.U32 R13, RZ, RZ, R3 ;  /* 0x000000ffff0d7224 */ /* 0x000fce00078e0003 */
[----:B------:R-:W-:Y:S05]  /*18500*/  WARPSYNC.COLLECTIVE R15, `(.L_x_1612) ;  /* 0x000000000f087348 */ /* 0x000fea0003c00000 */
[----:B------:R0:W1:Y:S02]  /*18510*/  SHFL.UP P6, R14, R13, R12, R11 ;  /* 0x0400000c0d0e7389 */ /* 0x00006400000c000b */
[----:B01----:R-:W-:Y:S01]  /*18520*/  ENDCOLLECTIVE ;  /* 0x000000000000791b */ /* 0x003fe20003800000 */
.L_x_1612:
        /* <DEDUP_REMOVED lines=8> */
.L_x_1613:
        /* <DEDUP_REMOVED lines=8> */
.L_x_1614:
        /* <DEDUP_REMOVED lines=8> */
.L_x_1615:
        /* <DEDUP_REMOVED lines=9> */
.L_x_1616:
[----:B------:R-:W-:Y:S01]  /*18740*/  IMAD.MOV.U32 R16, RZ, RZ, R14 ;  /* 0x000000ffff107224 */ /* 0x000fe200078e000e */
[----:B------:R-:W-:Y:S06]  /*18750*/  BRA `(.L_x_1617) ;  /* 0xffffffd800907947 */ /* 0x000fec000383ffff */
.L_x_1556:
[----:B------:R-:W-:Y:S01]  /*18760*/  BSSY B0, `(.L_x_1618) ;  /* 0x0000008000007945 */ /* 0x000fe20003800000 */
[----:B-----5:R-:W-:Y:S02]  /*18770*/  IMAD.MOV.U32 R13, RZ, RZ, R2 ;  /* 0x000000ffff0d7224 */ /* 0x020fe400078e0002 */
[----:B--2---:R-:W-:Y:S02]  /*18780*/  IMAD.MOV.U32 R12, RZ, RZ, 0x1 ;  /* 0x00000001ff0c7424 */ /* 0x004fe400078e00ff */
[----:B------:R-:W-:Y:S02]  /*18790*/  IMAD.MOV.U32 R11, RZ, RZ, RZ ;  /* 0x000000ffff0b7224 */ /* 0x000fe400078e00ff */
[----:B------:R-:W-:-:S07]  /*187a0*/  IMAD.MOV.U32 R15, RZ, RZ, -0x1 ;  /* 0xffffffffff0f7424 */ /* 0x000fce00078e00ff */
[----:B01-3--:R-:W-:Y:S05]  /*187b0*/  WARPSYNC.COLLECTIVE R15, `(.L_x_1619) ;  /* 0x000000000f087348 */ /* 0x00bfea0003c00000 */
[----:B------:R2:W4:Y:S02]  /*187c0*/  SHFL.UP P6, R14, R13, R12, R11 ;  /* 0x0400000c0d0e7389 */ /* 0x00052400000c000b */
[----:B01234-:R-:W-:Y:S01]  /*187d0*/  ENDCOLLECTIVE ;  /* 0x000000000000791b */ /* 0x01ffe20003800000 */
.L_x_1619:
[----:B------:R-:W-:Y:S05]  /*187e0*/  BSYNC B0 ;  /* 0x0000000000007941 */ /* 0x000fea0003800000 */
.L_x_1618:
[----:B------:R-:W-:Y:S01]  /*187f0*/  SEL R3, R14, RZ, P1 ;  /* 0x000000ff0e037207 */ /* 0x000fe20000800000 */
[----:B------:R-:W-:Y:S02]  /*18800*/  IMAD.MOV.U32 R12, RZ, RZ, 0x2 ;  /* 0x00000002ff0c7424 */ /* 0x000fe400078e00ff */
[----:B------:R-:W-:Y:S02]  /*18810*/  IMAD.MOV.U32 R11, RZ, RZ, RZ ;  /* 0x000000ffff0b7224 */ /* 0x000fe400078e00ff */
[----:B------:R-:W-:Y:S02]  /*18820*/  IMAD.IADD R3, R2, 0x1, R3 ;  /* 0x0000000102037824 */ /* 0x000fe400078e0203 */
[----:B------:R-:W-:Y:S02]  /*18830*/  IMAD.MOV.U32 R15, RZ, RZ, -0x1 ;  /* 0xffffffffff0f7424 */ /* 0x000fe400078e00ff */
[----:B------:R-:W-:-:S07]  /*18840*/  IMAD.MOV.U32 R13, RZ, RZ, R3 ;  /* 0x000000ffff0d7224 */ /* 0x000fce00078e0003 */
[----:B------:R-:W-:Y:S05]  /*18850*/  WARPSYNC.COLLECTIVE R15, `(.L_x_1620) ;  /* 0x000000000f087348 */ /* 0x000fea0003c00000 */
[----:B------:R0:W1:Y:S02]  /*18860*/  SHFL.UP P6, R14, R13, R12, R11 ;  /* 0x0400000c0d0e7389 */ /* 0x00006400000c000b */
[----:B01----:R-:W-:Y:S01]  /*18870*/  ENDCOLLECTIVE ;  /* 0x000000000000791b */ /* 0x003fe20003800000 */
.L_x_1620:
[----:B------:R-:W-:Y:S01]  /*18880*/  IMAD.MOV.U32 R12, RZ, RZ, 0x4 ;  /* 0x00000004ff0c7424 */ /* 0x000fe200078e00ff */
[----:B------:R-:W-:-:S05]  /*18890*/  SEL R14, R14, RZ, P2 ;  /* 0x000000ff0e0e7207 */ /* 0x000fca0001000000 */
[----:B------:R-:W-:-:S04]  /*188a0*/  IMAD.IADD R3, R3, 0x1, R14 ;  /* 0x0000000103037824 */ /* 0x000fc800078e020e */
[----:B------:R-:W-:-:S07]  /*188b0*/  IMAD.MOV.U32 R13, RZ, RZ, R3 ;  /* 0x000000ffff0d7224 */ /* 0x000fce00078e0003 */
[----:B------:R-:W-:Y:S05]  /*188c0*/  WARPSYNC.COLLECTIVE R15, `(.L_x_1621) ;  /* 0x000000000f087348 */ /* 0x000fea0003c00000 */
[----:B------:R0:W1:Y:S02]  /*188d0*/  SHFL.UP P6, R14, R13, R12, R11 ;  /* 0x0400000c0d0e7389 */ /* 0x00006400000c000b */
[----:B01----:R-:W-:Y:S01]  /*188e0*/  ENDCOLLECTIVE ;  /* 0x000000000000791b */ /* 0x003fe20003800000 */
.L_x_1621:
[----:B------:R-:W-:Y:S01]  /*188f0*/  IMAD.MOV.U32 R12, RZ, RZ, 0x8 ;  /* 0x00000008ff0c7424 */ /* 0x000fe200078e00ff */
[----:B------:R-:W-:-:S05]  /*18900*/  SEL R14, R14, RZ, P3 ;  /* 0x000000ff0e0e7207 */ /* 0x000fca0001800000 */
[----:B------:R-:W-:-:S04]  /*18910*/  IMAD.IADD R3, R3, 0x1, R14 ;  /* 0x0000000103037824 */ /* 0x000fc800078e020e */
[----:B------:R-:W-:-:S07]  /*18920*/  IMAD.MOV.U32 R13, RZ, RZ, R3 ;  /* 0x000000ffff0d7224 */ /* 0x000fce00078e0003 */
[----:B------:R-:W-:Y:S05]  /*18930*/  WARPSYNC.COLLECTIVE R15, `(.L_x_1622) ;  /* 0x000000000f087348 */ /* 0x000fea0003c00000 */
[----:B------:R0:W1:Y:S02]  /*18940*/  SHFL.UP P6, R14, R13, R12, R11 ;  /* 0x0400000c0d0e7389 */ /* 0x00006400000c000b */
[----:B01----:R-:W-:Y:S01]  /*18950*/  ENDCOLLECTIVE ;  /* 0x000000000000791b */ /* 0x003fe20003800000 */
.L_x_1622:
[----:B------:R-:W-:Y:S01]  /*18960*/  IMAD.MOV.U32 R12, RZ, RZ, 0x10 ;  /* 0x00000010ff0c7424 */ /* 0x000fe200078e00ff */
[----:B------:R-:W-:-:S05]  /*18970*/  SEL R14, R14, RZ, P4 ;  /* 0x000000ff0e0e7207 */ /* 0x000fca0002000000 */
[----:B------:R-:W-:-:S04]  /*18980*/  IMAD.IADD R3, R3, 0x1, R14 ;  /* 0x0000000103037824 */ /* 0x000fc800078e020e */
[----:B------:R-:W-:-:S07]  /*18990*/  IMAD.MOV.U32 R13, RZ, RZ, R3 ;  /* 0x000000ffff0d7224 */ /* 0x000fce00078e0003 */
[----:B------:R-:W-:Y:S05]  /*189a0*/  WARPSYNC.COLLECTIVE R15, `(.L_x_1623) ;  /* 0x000000000f087348 */ /* 0x000fea0003c00000 */
[----:B------:R0:W1:Y:S02]  /*189b0*/  SHFL.UP P6, R14, R13, R12, R11 ;  /* 0x0400000c0d0e7389 */ /* 0x00006400000c000b */
[----:B01----:R-:W-:Y:S01]  /*189c0*/  ENDCOLLECTIVE ;  /* 0x000000000000791b */ /* 0x003fe20003800000 */
.L_x_1623:
[----:B------:R-:W-:Y:S02]  /*189d0*/  IMAD.MOV.U32 R12, RZ, RZ, 0x1f ;  /* 0x0000001fff0c7424 */ /* 0x000fe400078e00ff */
[----:B------:R-:W-:Y:S01]  /*189e0*/  IMAD.MOV.U32 R11, RZ, RZ, 0x1f ;  /* 0x0000001fff0b7424 */ /* 0x000fe200078e00ff */
[----:B------:R-:W-:-:S05]  /*189f0*/  SEL R14, R14, RZ, P5 ;  /* 0x000000ff0e0e7207 */ /* 0x000fca0002800000 */
[----:B------:R-:W-:-:S04]  /*18a00*/  IMAD.IADD R3, R3, 0x1, R14 ;  /* 0x0000000103037824 */ /* 0x000fc800078e020e */
[----:B------:R-:W-:-:S07]  /*18a10*/  IMAD.MOV.U32 R13, RZ, RZ, R3 ;  /* 0x000000ffff0d7224 */ /* 0x000fce00078e0003 */
[----:B------:R-:W-:Y:S05]  /*18a20*/  WARPSYNC.COLLECTIVE R15, `(.L_x_1624) ;  /* 0x000000000f087348 */ /* 0x000fea0003c00000 */
[----:B------:R0:W1:Y:S02]  /*18a30*/  SHFL.IDX P6, R14, R13, R12, R11 ;  /* 0x0000000c0d0e7389 */ /* 0x00006400000c000b */
[----:B01----:R-:W-:Y:S01]  /*18a40*/  ENDCOLLECTIVE ;  /* 0x000000000000791b */ /* 0x003fe20003800000 */
.L_x_1624:
[----:B------:R-:W-:Y:S01]  /*18a50*/  IMAD.MOV.U32 R16, RZ, RZ, R14 ;  /* 0x000000ffff107224 */ /* 0x000fe200078e000e */
[----:B------:R-:W-:Y:S06]  /*18a60*/  BRA `(.L_x_1625) ;  /* 0xffffffd8006c7947 */ /* 0x000fec000383ffff */
.L_x_1558:
[----:B------:R-:W-:Y:S01]  /*18a70*/  BSSY B0, `(.L_x_1626) ;  /* 0x0000006000007945 */ /* 0x000fe20003800000 */
[----:B------:R-:W-:Y:S01]  /*18a80*/  PLOP3.LUT P6, PT, P6, PT, PT, 0x8, 0x0 ;  /* 0x000000000000781c */ /* 0x000fe200037ce170 */
[----:B------:R-:W-:-:S12]  /*18a90*/  IMAD.MOV.U32 R15, RZ, RZ, -0x1 ;  /* 0xffffffffff0f7424 */ /* 0x000fd800078e00ff */
[----:B01234-:R-:W-:Y:S05]  /*18aa0*/  WARPSYNC.COLLECTIVE R15, `(.L_x_1627) ;  /* 0x000000000f087348 */ /* 0x01ffea0003c00000 */
[----:B------:R-:W-:Y:S01]  /*18ab0*/  VOTE.ANY R14, PT, P6 ;  /* 0x00000000000e7806 */ /* 0x000fe200030e0100 */
[----:B01234-:R-:W-:Y:S06]  /*18ac0*/  ENDCOLLECTIVE ;  /* 0x000000000000791b */ /* 0x01ffec0003800000 */
.L_x_1627:
[----:B------:R-:W-:Y:S05]  /*18ad0*/  BSYNC B0 ;  /* 0x0000000000007941 */ /* 0x000fea0003800000 */
.L_x_1626:
        /* <DEDUP_REMOVED lines=9> */
.L_x_1628:
[----:B------:R-:W-:Y:S01]  /*18b70*/  IMAD.MOV.U32 R17, RZ, RZ, R14 ;  /* 0x000000ffff117224 */ /* 0x000fe200078e000e */
[----:B------:R-:W-:Y:S06]  /*18b80*/  BRA `(.L_x_1629) ;  /* 0xffffffd8005c7947 */ /* 0x000fec000383ffff */
.L_x_1560:
[----:B------:R-:W-:Y:S01]  /*18b90*/  BSSY B0, `(.L_x_1630) ;  /* 0x0000007000007945 */ /* 0x000fe20003800000 */
[----:B------:R-:W-:Y:S02]  /*18ba0*/  IMAD.MOV.U32 R13, RZ, RZ, R3 ;  /* 0x000000ffff0d7224 */ /* 0x000fe400078e0003 */
[----:B------:R-:W-:Y:S02]  /*18bb0*/  IMAD.MOV.U32 R11, RZ, RZ, 0x1f ;  /* 0x0000001fff0b7424 */ /* 0x000fe400078e00ff */
[----:B------:R-:W-:-:S07]  /*18bc0*/  IMAD.MOV.U32 R15, RZ, RZ, -0x1 ;  /* 0xffffffffff0f7424 */ /* 0x000fce00078e00ff */
[----:B01-34-:R-:W-:Y:S05]  /*18bd0*/  WARPSYNC.COLLECTIVE R15, `(.L_x_1631) ;  /* 0x000000000f087348 */ /* 0x01bfea0003c00000 */
[----:B------:R2:W0:Y:S02]  /*18be0*/  SHFL.IDX P6, R14, R13, R12, R11 ;  /* 0x0000000c0d0e7389 */ /* 0x00042400000c000b */
[----:B01234-:R-:W-:Y:S01]  /*18bf0*/  ENDCOLLECTIVE ;  /* 0x000000000000791b */ /* 0x01ffe20003800000 */
.L_x_1631:
[----:B------:R-:W-:Y:S05]  /*18c00*/  BSYNC B0 ;  /* 0x0000000000007941 */ /* 0x000fea0003800000 */
.L_x_1630:
[----:B------:R-:W-:Y:S01]  /*18c10*/  IMAD.MOV.U32 R3, RZ, RZ, R14 ;  /* 0x000000ffff037224 */ /* 0x000fe200078e000e */
[----:B------:R-:W-:Y:S06]  /*18c20*/  BRA `(.L_x_1632) ;  /* 0xffffffd800507947 */ /* 0x000fec000383ffff */
.L_x_1564:
[----:B0-----:R0:W4:Y:S02]  /*18c30*/  SYNCS.PHASECHK.TRANS64.TRYWAIT P0, [R0+URZ+0x2a820], R3 ;  /* 0x02a82003000075a7 */ /* 0x001124000800017f */
[----:B----4-:R-:W-:Y:S05]  /*18c40*/  @!P0 NANOSLEEP.SYNCS 0x989680 ;  /* 0x009896800000895d */ /* 0x010fea0003900000 */
[----:B------:R-:W4:Y:S02]  /*18c50*/  @!P0 SYNCS.PHASECHK.TRANS64 P0, [R0+URZ+0x2a820], R3 ;  /* 0x02a82003000085a7 */ /* 0x000f24000800007f */
[----:B----4-:R-:W-:Y:S05]  /*18c60*/  @!P0 BRA `(.L_x_1564) ;  /* 0xfffffffc00f08947 */ /* 0x010fea000383ffff */
[----:B------:R-:W-:Y:S05]  /*18c70*/  BRA `(.L_x_1633) ;  /* 0xffffffdc00d87947 */ /* 0x000fea000383ffff */
.L_x_1565:
[----:B------:R-:W4:Y:S01]  /*18c80*/  S2R R2, SR_TID.X ;  /* 0x0000000000027919 */ /* 0x000f220000002100 */
[----:B------:R-:W-:Y:S01]  /*18c90*/  BSSY B0, `(.L_x_1634) ;  /* 0x000000a000007945 */ /* 0x000fe20003800000 */
[----:B--2---:R-:W-:Y:S02]  /*18ca0*/  IMAD.MOV.U32 R12, RZ, RZ, RZ ;  /* 0x000000ffff0c7224 */ /* 0x004fe400078e00ff */
[----:B------:R-:W-:Y:S02]  /*18cb0*/  IMAD.MOV.U32 R11, RZ, RZ, 0x1f ;  /* 0x0000001fff0b7424 */ /* 0x000fe400078e00ff */
[----:B------:R-:W-:Y:S01]  /*18cc0*/  IMAD.MOV.U32 R15, RZ, RZ, -0x1 ;  /* 0xffffffffff0f7424 */ /* 0x000fe200078e00ff */
[----:B----4-:R-:W-:-:S04]  /*18cd0*/  SHF.R.U32.HI R2, RZ, 0x5, R2 ;  /* 0x00000005ff027819 */ /* 0x010fc80000011602 */
[----:B------:R-:W-:-:S05]  /*18ce0*/  LOP3.LUT R2, R2, 0x3, RZ, 0xc0, !PT ;  /* 0x0000000302027812 */ /* 0x000fca00078ec0ff */
[----:B------:R-:W-:-:S07]  /*18cf0*/  IMAD.MOV.U32 R13, RZ, RZ, R2 ;  /* 0x000000ffff0d7224 */ /* 0x000fce00078e0002 */
[----:B01-3--:R-:W-:Y:S05]  /*18d00*/  WARPSYNC.COLLECTIVE R15, `(.L_x_1635) ;  /* 0x000000000f087348 */ /* 0x00bfea0003c00000 */
[----:B------:R2:W4:Y:S02]  /*18d10*/  SHFL.IDX P6, R14, R13, R12, R11 ;  /* 0x0000000c0d0e7389 */ /* 0x00052400000c000b */
[----:B01234-:R-:W-:Y:S01]  /*18d20*/  ENDCOLLECTIVE ;  /* 0x000000000000791b */ /* 0x01ffe20003800000 */
.L_x_1635:
[----:B------:R-:W-:Y:S05]  /*18d30*/  BSYNC B0 ;  /* 0x0000000000007941 */ /* 0x000fea0003800000 */
.L_x_1634:
[----:B------:R-:W-:Y:S05]  /*18d40*/  BRA `(.L_x_1636) ;  /* 0xffffffdc00c07947 */ /* 0x000fea000383ffff */
.L_x_1568:
[----:B------:R-:W-:Y:S01]  /*18d50*/  BSSY B1, `(.L_x_1637) ;  /* 0x0000006000017945 */ /* 0x000fe20003800000 */
[----:B------:R-:W-:-:S07]  /*18d60*/  IMAD.MOV.U32 R15, RZ, RZ, -0x1 ;  /* 0xffffffffff0f7424 */ /* 0x000fce00078e00ff */
[----:B-1234-:R-:W-:Y:S05]  /*18d70*/  WARPSYNC.COLLECTIVE R15, `(.L_x_1638) ;  /* 0x000000000f0c7348 */ /* 0x01efea0003c00000 */
[----:B------:R-:W-:Y:S02]  /*18d80*/  ELECT P6, UR62, PT ;  /* 0x00000000003e782f */ /* 0x000fe400038c0000 */
[----:B------:R-:W-:Y:S01]  /*18d90*/  MOV R14, UR62 ;  /* 0x0000003e000e7c02 */ /* 0x000fe20008000f00 */
[----:B-1234-:R-:W-:Y:S10]  /*18da0*/  ENDCOLLECTIVE ;  /* 0x000000000000791b */ /* 0x01eff40003800000 */
.L_x_1638:
[----:B------:R-:W-:Y:S05]  /*18db0*/  BSYNC B1 ;  /* 0x0000000000017941 */ /* 0x000fea0003800000 */
.L_x_1637:
[----:B------:R-:W-:Y:S05]  /*18dc0*/  BRA `(.L_x_1639) ;  /* 0xffffffdc00b87947 */ /* 0x000fea000383ffff */
.L_x_1570:
[----:B0-----:R0:W2:Y:S02]  /*18dd0*/  SYNCS.PHASECHK.TRANS64.TRYWAIT P0, [R6+URZ], R5 ;  /* 0x00000005060075a7 */ /* 0x0010a4000800017f */
[----:B--2---:R-:W-:Y:S05]  /*18de0*/  @!P0 NANOSLEEP.SYNCS 0x989680 ;  /* 0x009896800000895d */ /* 0x004fea0003900000 */
[----:B------:R-:W2:Y:S02]  /*18df0*/  @!P0 SYNCS.PHASECHK.TRANS64 P0, [R6+URZ], R5 ;  /* 0x00000005060085a7 */ /* 0x000ea4000800007f */
[----:B--2---:R-:W-:Y:S05]  /*18e00*/  @!P0 BRA `(.L_x_1570) ;  /* 0xfffffffc00f08947 */ /* 0x004fea000383ffff */
[----:B------:R-:W-:Y:S05]  /*18e10*/  BRA `(.L_x_1640) ;  /* 0xffffffdc00fc7947 */ /* 0x000fea000383ffff */
.L_x_1571:
[----:B--2---:R2:W3:Y:S02]  /*18e20*/  SYNCS.PHASECHK.TRANS64.TRYWAIT P0, [R7+URZ], R2 ;  /* 0x00000002070075a7 */ /* 0x0044e4000800017f */
[----:B---3--:R-:W-:Y:S05]  /*18e30*/  @!P0 NANOSLEEP.SYNCS 0x989680 ;  /* 0x009896800000895d */ /* 0x008fea0003900000 */
[----:B------:R-:W3:Y:S02]  /*18e40*/  @!P0 SYNCS.PHASECHK.TRANS64 P0, [R7+URZ], R2 ;  /* 0x00000002070085a7 */ /* 0x000ee4000800007f */
[----:B---3--:R-:W-:Y:S05]  /*18e50*/  @!P0 BRA `(.L_x_1571) ;  /* 0xfffffffc00f08947 */ /* 0x008fea000383ffff */
[----:B------:R-:W-:Y:S05]  /*18e60*/  BRA `(.L_x_1641) ;  /* 0xffffffdc00f07947 */ /* 0x000fea000383ffff */
.L_x_1573:
[----:B---3--:R3:W4:Y:S02]  /*18e70*/  SYNCS.PHASECHK.TRANS64.TRYWAIT P0, [R4+URZ], R5 ;  /* 0x00000005040075a7 */ /* 0x008724000800017f */
[----:B----4-:R-:W-:Y:S05]  /*18e80*/  @!P0 NANOSLEEP.SYNCS 0x989680 ;  /* 0x009896800000895d */ /* 0x010fea0003900000 */
[----:B------:R-:W4:Y:S02]  /*18e90*/  @!P0 SYNCS.PHASECHK.TRANS64 P0, [R4+URZ], R5 ;  /* 0x00000005040085a7 */ /* 0x000f24000800007f */
[----:B----4-:R-:W-:Y:S05]  /*18ea0*/  @!P0 BRA `(.L_x_1573) ;  /* 0xfffffffc00f08947 */ /* 0x010fea000383ffff */
[----:B------:R-:W-:Y:S05]  /*18eb0*/  BRA `(.L_x_1642) ;  /* 0xffffffdc00f87947 */ /* 0x000fea000383ffff */
.L_x_1643:
        /* <DEDUP_REMOVED lines=12> */
.L_x_3198:


//--------------------- .text._ZN7cutlass13device_kernelIN5flash11enable_sm90INS1_16FlashAttnFwdSm90INS1_25CollectiveMainloopFwdSm90ILi2EN4cute5tupleIJNS5_1CILi1EEES8_S8_EEENS6_IJNS7_ILi128EEENS7_ILi96EEENS7_ILi192EEEEEELi128ENS_10bfloat16_tEfNS_4arch4Sm90ELb0ELb1ELb1ELb1ELb0ELb1ELb0ELb1ELb1ELb1ELb0ELb0EEENS1_21CollectiveEpilogueFwdINS6_IJSA_SA_SB_EEES9_SE_SG_Li256ELb1ELb1ELb0ELb0EEENS1_36VarlenDynamicPersistentTileSchedulerILi128ELi96ELi256ELi128ELb0ELb1ELb1ELb1ELb0ELb1EEEEEEEEEvNT_6ParamsE --------------------------
	.section	.text._ZN7cutlass13device_kernelIN5flash11enable_sm90INS1_16FlashAttnFwdSm90INS1_25CollectiveMainloopFwdSm90ILi2EN4cute5tupleIJNS5_1CILi1EEES8_S8_EEENS6_IJNS7_ILi128EEENS7_ILi96EEENS7_ILi192EEEEEELi128ENS_10bfloat16_tEfNS_4arch4Sm90ELb0ELb1ELb1ELb1ELb0ELb1ELb0ELb1ELb1ELb1ELb0ELb0EEENS1_21CollectiveEpilogueFwdINS6_IJSA_SA_SB_EEES9_SE_SG_Li256ELb1ELb1ELb0ELb0EEENS1_36VarlenDynamicPersistentTileSchedulerILi128ELi96ELi256ELi128ELb0ELb1ELb1ELb1ELb0ELb1EEEEEEEEEvNT_6ParamsE,"ax",@progbits
	.align	128
.text._ZN7cutlass13device_kernelIN5flash11enable_sm90INS1_16FlashAttnFwdSm90INS1_25CollectiveMainloopFwdSm90ILi2EN4cute5tupleIJNS5_1CILi1EEES8_S8_EEENS6_IJNS7_ILi128EEENS7_ILi96EEENS7_ILi192EEEEEELi128ENS_10bfloat16_tEfNS_4arch4Sm90ELb0ELb1ELb1ELb1ELb0ELb1ELb0ELb1ELb1ELb1ELb0ELb0EEENS1_21CollectiveEpilogueFwdINS6_IJSA_SA_SB_EEES9_SE_SG_Li256ELb1ELb1ELb0ELb0EEENS1_36VarlenDynamicPersistentTileSchedulerILi128ELi96ELi256ELi128ELb0ELb1ELb1ELb1ELb0ELb1EEEEEEEEEvNT_6ParamsE:
        .type           _ZN7cutlass13device_kernelIN5flash11enable_sm90INS1_16FlashAttnFwdSm90INS1_25CollectiveMainloopFwdSm90ILi2EN4cute5tupleIJNS5_1CILi1EEES8_S8_EEENS6_IJNS7_ILi128EEENS7_ILi96EEENS7_ILi192EEEEEELi128ENS_10bfloat16_tEfNS_4arch4Sm90ELb0ELb1ELb1ELb1ELb0ELb1ELb0ELb1ELb1ELb1ELb0ELb0EEENS1_21CollectiveEpilogueFwdINS6_IJSA_SA_SB_EEES9_SE_SG_Li256ELb1ELb1ELb0ELb0EEENS1_36VarlenDynamicPersistentTileSchedulerILi128ELi96ELi256ELi128ELb0ELb1ELb1ELb1ELb0ELb1EEEEEEEEEvNT_6ParamsE,@function
        .size           _ZN7cutlass13device_kernelIN5flash11enable_sm90INS1_16FlashAttnFwdSm90INS1_25CollectiveMainloopFwdSm90ILi2EN4cute5tupleIJNS5_1CILi1EEES8_S8_EEENS6_IJNS7_ILi128EEENS7_ILi96EEENS7_ILi192EEEEEELi128ENS_10bfloat16_tEfNS_4arch4Sm90ELb0ELb1ELb1ELb1ELb0ELb1ELb0ELb1ELb1ELb1ELb0ELb0EEENS1_21CollectiveEpilogueFwdINS6_IJSA_SA_SB_EEES9_SE_SG_Li256ELb1ELb1ELb0ELb0EEENS1_36VarlenDynamicPersistentTileSchedulerILi128ELi96ELi256ELi128ELb0ELb1ELb1ELb1ELb0ELb1EEEEEEEEEvNT_6ParamsE,(.L_x_3199 - _ZN7cutlass13device_kernelIN5flash11enable_sm90INS1_16FlashAttnFwdSm90INS1_25CollectiveMainloopFwdSm90ILi2EN4cute5tupleIJNS5_1CILi1EEES8_S8_EEENS6_IJNS7_ILi128EEENS7_ILi96EEENS7_ILi192EEEEEELi128ENS_10bfloat16_tEfNS_4arch4Sm90ELb0ELb1ELb1ELb1ELb0ELb1ELb0ELb1ELb1ELb1ELb0ELb0EEENS1_21CollectiveEpilogueFwdINS6_IJSA_SA_SB_EEES9_SE_SG_Li256ELb1ELb1ELb0ELb0EEENS1_36VarlenDynamicPersistentTileSchedulerILi128ELi96ELi256ELi128ELb0ELb1ELb1ELb1ELb0ELb1EEEEEEEEEvNT_6ParamsE)
        .other          _ZN7cutlass13device_kernelIN5flash11enable_sm90INS1_16FlashAttnFwdSm90INS1_25CollectiveMainloopFwdSm90ILi2EN4cute5tupleIJNS5_1CILi1EEES8_S8_EEENS6_IJNS7_ILi128EEENS7_ILi96EEENS7_ILi192EEEEEELi128ENS_10bfloat16_tEfNS_4arch4Sm90ELb0ELb1ELb1ELb1ELb0ELb1ELb0ELb1ELb1ELb1ELb0ELb0EEENS1_21CollectiveEpilogueFwdINS6_IJSA_SA_SB_EEES9_SE_SG_Li256ELb1ELb1ELb0ELb0EEENS1_36VarlenDynamicPersistentTileSchedulerILi128ELi96ELi256ELi128ELb0ELb1ELb1ELb1ELb0ELb1EEEEEEEEEvNT_6ParamsE,@"STO_CUDA_ENTRY STV_DEFAULT"
_ZN7cutlass13device_kernelIN5flash11enable_sm90INS1_16FlashAttnFwdSm90INS1_25CollectiveMainloopFwdSm90ILi2EN4cute5tupleIJNS5_1CILi1EEES8_S8_EEENS6_IJNS7_ILi128EEENS7_ILi96EEENS7_ILi192EEEEEELi128ENS_10bfloat16_tEfNS_4arch4Sm90ELb0ELb1ELb1ELb1ELb0ELb1ELb0ELb1ELb1ELb1ELb0ELb0EEENS1_21CollectiveEpilogueFwdINS6_IJSA_SA_SB_EEES9_SE_SG_Li256ELb1ELb1ELb0ELb0EEENS1_36VarlenDynamicPersistentTileSchedulerILi128ELi96ELi256ELi128ELb0ELb1ELb1ELb1ELb0ELb1EEEEEEEEEvNT_6ParamsE:
        /* <DEDUP_REMOVED lines=24> */
.L_x_1645:
[----:B------:R-:W-:Y:S05]  /*0180*/  BSYNC B0 ;  /* 0x0000000000007941 */ /* 0x000fea0003800000 */
.L_x_1644:
        /* <DEDUP_REMOVED lines=41> */
.L_x_1646:
        /* <DEDUP_REMOVED lines=22> */
.L_x_1647:
        /* <DEDUP_REMOVED lines=18> */
.L_x_1648:
        /* <DEDUP_REMOVED lines=22> */
.L_x_1649:
        /* <DEDUP_REMOVED lines=22> */
.L_x_1650:
[----:B------:R-:W-:Y:S01]  /*0960*/  PLOP3.LUT P0, PT, PT, PT, UP0, 0x80, 0x0 ;  /* 0x000000000000781c */ /* 0x000fe20003f0f008 */
[----:B------:R-:W-:Y:S01]  /*0970*/  UMOV UR60, 0x1 ;  /* 0x00000001003c7882 */ /* 0x000fe20000000000 */
[----:B------:R-:W-:Y:S01]  /*0980*/  NOP ;  /* 0x0000000000007918 */ /* 0x000fe20000000000 */
[----:B------:R-:W-:Y:S01]  /*0990*/  USEL UR60, UR60, 0x2, !UP0 ;  /* 0x000000023c3c7887 */ /* 0x000fe2000c000000 */
[----:B------:R-:W-:Y:S01]  /*09a0*/  BSSY B9, `(.L_x_1651) ;  /* 0x0002a13000097945 */ /* 0x000fe20003800000 */
[----:B012-4-:R-:W-:Y:S08]  /*09b0*/  BAR.SYNC.DEFER_BLOCKING 0x0 ;  /* 0x0000000000007b1d */ /* 0x017ff00000010000 */
[----:B------:R-:W-:Y:S05]  /*09c0*/  @!P0 BRA `(.L_x_1652) ;  /* 0x0000021c007c8947 */ /* 0x000fea0003800000 */
.L_x_1653:
[----:B------:R-:W-:-:S08]  /*09d0*/  NOP ;  /* 0x0000000000007918 */ /* 0x000fd00000000000 */
[----:B------:R-:W0:Y:S02]  /*09e0*/  USETMAXREG.TRY_ALLOC.CTAPOOL UP0, 0xf0 ;  /* 0x000000f0000079c8 */ /* 0x000e240008000600 */
[----:B0-----:R-:W-:-:S13]  /*09f0*/  PLOP3.LUT P0, PT, PT, PT, UP0, 0x80, 0x0 ;  /* 0x000000000000781c */ /* 0x001fda0003f0f008 */
[----:B------:R-:W-:Y:S05]  /*0a00*/  @!P0 BRA `(.L_x_1653) ;  /* 0xfffffffc00f08947 */ /* 0x000fea000383ffff */
[----:B------:R-:W0:Y:S08]  /*0a10*/  S2UR UR5, SR_CgaCtaId ;  /* 0x00000000000579c3 */ /* 0x000e300000008800 */
[----:B------:R-:W-:Y:S06]  /*0a20*/  BAR.ARV 0x8, 0x180 ;  /* 0x0206000000007b1d */ /* 0x000fec0000002000 */
[----:B------:R-:W-:-:S02]  /*0a30*/  UMOV UR4, 0x400 ;  /* 0x0000040000047882 */ /* 0x000fc40000000000 */
[----:B------:R-:W-:Y:S01]  /*0a40*/  BAR.SYNC.DEFER_BLOCKING 0x5, 0x180 ;  /* 0x0146000000007b1d */ /* 0x000fe20000010000 */
[----:B0-----:R-:W-:-:S06]  /*0a50*/  ULEA UR4, UR5, UR4, 0x18 ;  /* 0x0000000405047291 */ /* 0x001fcc000f8ec03f */
[----:B------:R-:W-:Y:S01]  /*0a60*/  IMAD.U32 R16, RZ, RZ, UR4 ;  /* 0x00000004ff107e24 */ /* 0x000fe2000f8e00ff */
[----:B------:R-:W-:-:S04]  /*0a70*/  ULDC UR4, c[0x0][0xc3c] ;  /* 0x00030f0000047ab9 */ /* 0x000fc80000000800 */
[----:B------:R-:W0:Y:S01]  /*0a80*/  LDS.128 R24, [R16+0x2a8d0] ;  /* 0x02a8d00010187984 */ /* 0x000e220000000c00 */
[----:B------:R-:W-:Y:S06]  /*0a90*/  BAR.ARV 0x4, 0x180 ;  /* 0x0106000000007b1d */ /* 0x000fec0000002000 */
[----:B0-----:R-:W-:-:S13]  /*0aa0*/  ISETP.GE.AND P0, PT, R27, UR4, PT ;  /* 0x000000041b007c0c */ /* 0x001fda000bf06270 */
[----:B------:R-:W-:Y:S05]  /*0ab0*/  @P0 BRA `(.L_x_1654) ;  /* 0x000002a000040947 */ /* 0x000fea0003800000 */
[----:B------:R-:W-:Y:S01]  /*0ac0*/  VIADD R4, R4, 0xffffff80 ;  /* 0xffffff8004047836 */ /* 0x000fe20000000000 */
[----:B------:R-:W-:Y:S01]  /*0ad0*/  R2UR UR4, R16 ;  /* 0x00000000100472ca */ /* 0x000fe200000e0000 */
[----:B------:R-:W-:Y:S01]  /*0ae0*/  ULOP3.LUT UR5, UR60, 0x1, URZ, 0xfc, !UPT ;  /* 0x000000013c057892 */ /* 0x000fe2000f8efc3f */
[----:B------:R-:W-:Y:S01]  /*0af0*/  IMAD.MOV.U32 R187, RZ, RZ, RZ ;  /* 0x000000ffffbb7224 */ /* 0x000fe200078e00ff */
[----:B------:R-:W-:Y:S02]  /*0b00*/  CS2R R22, SRZ ;  /* 0x0000000000167805 */ /* 0x000fe4000001ff00 */
[----:B------:R-:W-:Y:S01]  /*0b10*/  SHF.R.S32.HI R3, RZ, 0x1f, R4 ;  /* 0x0000001fff037819 */ /* 0x000fe20000011404 */
[----:B------:R-:W-:Y:S02]  /*0b20*/  IMAD.MOV.U32 R17, RZ, RZ, RZ ;  /* 0x000000ffff117224 */ /* 0x000fe400078e00ff */
[----:B------:R-:W-:Y:S01]  /*0b30*/  IMAD.MOV.U32 R167, RZ, RZ, RZ ;  /* 0x000000ffffa77224 */ /* 0x000fe200078e00ff */
[----:B------:R-:W-:-:S02]  /*0b40*/  LEA.HI R5, R3, R4, RZ, 0x7 ;  /* 0x0000000403057211 */ /* 0x000fc400078f38ff */
[-C--:B------:R-:W-:Y:S02]  /*0b50*/  LEA.HI R0, R3, R4.reuse, RZ, 0x4 ;  /* 0x0000000403007211 */ /* 0x080fe400078f20ff */
[----:B------:R-:W-:Y:S01]  /*0b60*/  LOP3.LUT R201, R5, 0xffffff80, RZ, 0xc0, !PT ;  /* 0xffffff8005c97812 */ /* 0x000fe200078ec0ff */
[----:B------:R-:W-:Y:S01]  /*0b70*/  UIADD3 UR4, UR4, 0xc400, URZ ;  /* 0x0000c40004047890 */ /* 0x000fe2000fffe03f */
[----:B------:R-:W-:Y:S02]  /*0b80*/  SHF.R.S32.HI R7, RZ, 0x4, R0 ;  /* 0x00000004ff077819 */ /* 0x000fe40000011400 */
[----:B------:R-:W-:Y:S01]  /*0b90*/  SHF.R.S32.HI R224, RZ, 0x7, R5 ;  /* 0x00000007ffe07819 */ /* 0x000fe20000011405 */
[----:B------:R-:W-:Y:S01]  /*0ba0*/  IMAD.IADD R201, R4, 0x1, -R201 ;  /* 0x0000000104c97824 */ /* 0x000fe200078e0ac9 */
[----:B------:R-:W-:Y:S02]  /*0bb0*/  LEA.HI R190, R3, R4, RZ, 0x3 ;  /* 0x0000000403be7211 */ /* 0x000fe400078f18ff */
[----:B------:R-:W-:-:S02]  /*0bc0*/  LEA.HI R5, R5, R224, RZ, 0x1 ;  /* 0x000000e005057211 */ /* 0x000fc400078f08ff */
[----:B------:R-:W-:Y:S02]  /*0bd0*/  SHF.R.S32.HI R6, RZ, 0x1f, R201 ;  /* 0x0000001fff067819 */ /* 0x000fe400000114c9 */
[----:B------:R-:W-:Y:S02]  /*0be0*/  LOP3.LUT R11, R5, 0x3fffffe, RZ, 0xc0, !PT ;  /* 0x03fffffe050b7812 */ /* 0x000fe400078ec0ff */
[CC--:B------:R-:W-:Y:S02]  /*0bf0*/  LEA.HI R8, R6.reuse, R201.reuse, RZ, 0x2 ;  /* 0x000000c906087211 */ /* 0x0c0fe400078f10ff */
[----:B------:R-:W-:Y:S01]  /*0c00*/  LEA.HI R6, R6, R201, RZ, 0x5 ;  /* 0x000000c906067211 */ /* 0x000fe200078f28ff */
[----:B------:R-:W-:Y:S01]  /*0c10*/  IMAD.IADD R11, R224, 0x1, -R11 ;  /* 0x00000001e00b7824 */ /* 0x000fe200078e0a0b */
[--C-:B------:R-:W-:Y:S02]  /*0c20*/  SHF.R.S32.HI R9, RZ, 0x2, R8.reuse ;  /* 0x00000002ff097819 */ /* 0x100fe40000011408 */
[----:B------:R-:W-:-:S02]  /*0c30*/  SHF.R.S32.HI R2, RZ, 0x1f, R8 ;  /* 0x0000001fff027819 */ /* 0x000fc40000011408 */
[----:B------:R-:W-:Y:S02]  /*0c40*/  SHF.R.S32.HI R6, RZ, 0x5, R6 ;  /* 0x00000005ff067819 */ /* 0x000fe40000011406 */
[----:B------:R-:W-:Y:S02]  /*0c50*/  LEA.HI R10, R2, R9, RZ, 0x3 ;  /* 0x00000009020a7211 */ /* 0x000fe400078f18ff */
[----:B------:R-:W-:Y:S02]  /*0c60*/  LEA.HI R2, R0, R7, RZ, 0x1 ;  /* 0x0000000700027211 */ /* 0x000fe400078f08ff */
[----:B------:R-:W-:Y:S02]  /*0c70*/  LOP3.LUT R10, R10, 0xfffffff8, RZ, 0xc0, !PT ;  /* 0xfffffff80a0a7812 */ /* 0x000fe400078ec0ff */
[----:B------:R-:W-:Y:S02]  /*0c80*/  LOP3.LUT R2, R2, 0x1ffffffe, RZ, 0xc0, !PT ;  /* 0x1ffffffe02027812 */ /* 0x000fe400078ec0ff */
[----:B------:R-:W-:Y:S01]  /*0c90*/  LOP3.LUT R180, R8, 0x7ffffffc, RZ, 0xc0, !PT ;  /* 0x7ffffffc08b47812 */ /* 0x000fe200078ec0ff */
[----:B------:R-:W-:-:S02]  /*0ca0*/  IMAD.IADD R9, R9, 0x1, -R10 ;  /* 0x0000000109097824 */ /* 0x000fc400078e0a0a */
[----:B------:R-:W-:Y:S01]  /*0cb0*/  IMAD.IADD R7, R7, 0x1, -R2 ;  /* 0x0000000107077824 */ /* 0x000fe200078e0a02 */
[CC--:B------:R-:W-:Y:S01]  /*0cc0*/  LEA.HI R2, R3.reuse, R4.reuse, RZ, 0x5 ;  /* 0x0000000403027211 */ /* 0x0c0fe200078f28ff */
[----:B------:R-:W-:Y:S01]  /*0cd0*/  IMAD R10, R6, 0x10, R9 ;  /* 0x00000010060a7824 */ /* 0x000fe200078e0209 */
[----:B------:R-:W-:Y:S01]  /*0ce0*/  LEA.HI R6, R3, R4, RZ, 0x2 ;  /* 0x0000000403067211 */ /* 0x000fe200078f10ff */
[----:B------:R-:W-:Y:S01]  /*0cf0*/  IMAD.IADD R180, R201, 0x1, -R180 ;  /* 0x00000001c9b47824 */ /* 0x000fe200078e0ab4 */
[----:B------:R-:W-:Y:S01]  /*0d00*/  LOP3.LUT R3, R0, 0x3fffff0, RZ, 0xc0, !PT ;  /* 0x03fffff000037812 */ /* 0x000fe200078ec0ff */
[----:B------:R-:W-:Y:S01]  /*0d10*/  IMAD R225, R11, 0x40, R10 ;  /* 0x000000400be17824 */ /* 0x000fe200078e020a */
[----:B------:R-:W-:Y:S02]  /*0d20*/  LOP3.LUT R189, R6, 0xfffffffc, RZ, 0xc0, !PT ;  /* 0xfffffffc06bd7812 */ /* 0x000fe400078ec0ff */
[--C-:B------:R-:W-:Y:S01]  /*0d30*/  SHF.R.S32.HI R162, RZ, 0x2, R6.reuse ;  /* 0x00000002ffa27819 */ /* 0x100fe20000011406 */
[C---:B------:R-:W-:Y:S01]  /*0d40*/  IMAD.IADD R3, R4.reuse, 0x1, -R3 ;  /* 0x0000000104037824 */ /* 0x040fe200078e0a03 */
[----:B------:R-:W-:Y:S01]  /*0d50*/  SHF.R.S32.HI R5, RZ, 0x1f, R6 ;  /* 0x0000001fff057819 */ /* 0x000fe20000011406 */
[----:B------:R-:W-:Y:S01]  /*0d60*/  IMAD.IADD R189, R4, 0x1, -R189 ;  /* 0x0000000104bd7824 */ /* 0x000fe200078e0abd */
[----:B------:R-:W-:Y:S01]  /*0d70*/  SHF.R.S32.HI R2, RZ, 0x5, R2 ;  /* 0x00000005ff027819 */ /* 0x000fe20000011402 */
[----:B------:R-:W-:Y:S01]  /*0d80*/  VIADD R188, R162, 0x40 ;  /* 0x00000040a2bc7836 */ /* 0x000fe20000000000 */
[----:B------:R-:W-:Y:S01]  /*0d90*/  LEA.HI R5, R5, R162, RZ, 0x3 ;  /* 0x000000a205057211 */ /* 0x000fe200078f18ff */
[----:B------:R-:W-:Y:S01]  /*0da0*/  IMAD.SHL.U32 R160, R189, 0x4, RZ ;  /* 0x00000004bda07824 */ /* 0x000fe200078e00ff */
[----:B------:R-:W-:Y:S01]  /*0db0*/  LOP3.LUT R9, R190, 0xfffffff8, RZ, 0xc0, !PT ;  /* 0xfffffff8be097812 */ /* 0x000fe200078ec0ff */
[----:B------:R-:W-:Y:S01]  /*0dc0*/  IMAD R0, R2, 0x10, R3 ;  /* 0x0000001002007824 */ /* 0x000fe200078e0203 */
[----:B------:R-:W-:Y:S01]  /*0dd0*/  LOP3.LUT R5, R5, 0xfffffff8, RZ, 0xc0, !PT ;  /* 0xfffffff805057812 */ /* 0x000fe200078ec0ff */
[----:B------:R-:W-:Y:S01]  /*0de0*/  VIADD R169, R160, 0x20 ;  /* 0x00000020a0a97836 */ /* 0x000fe20000000000 */
[----:B------:R-:W-:Y:S01]  /*0df0*/  SHF.R.S32.HI R3, RZ, 0x1f, R188 ;  /* 0x0000001fff037819 */ /* 0x000fe200000114bc */
[----:B------:R-:W-:Y:S01]  /*0e00*/  IMAD R226, R0, 0x8, R7 ;  /* 0x0000000800e27824 */ /* 0x000fe200078e0207 */
[----:B------:R-:W-:Y:S01]  /*0e10*/  SHF.R.S32.HI R190, RZ, 0x3, R190 ;  /* 0x00000003ffbe7819 */ /* 0x000fe200000114be */
[----:B------:R-:W-:Y:S01]  /*0e20*/  IMAD.IADD R165, R160, 0x1, R169 ;  /* 0x00000001a0a57824 */ /* 0x000fe200078e02a9 */
[----:B------:R-:W-:Y:S01]  /*0e30*/  LEA.HI R3, R3, R188, RZ, 0x3 ;  /* 0x000000bc03037211 */ /* 0x000fe200078f18ff */
[----:B------:R-:W-:Y:S01]  /*0e40*/  IMAD.IADD R200, R162, 0x1, -R5 ;  /* 0x00000001a2c87824 */ /* 0x000fe200078e0a05 */
[----:B------:R-:W-:Y:S01]  /*0e50*/  SHF.R.S32.HI R196, RZ, 0x1f, R169 ;  /* 0x0000001fffc47819 */ /* 0x000fe200000114a9 */
[----:B------:R-:W-:Y:S01]  /*0e60*/  VIADD R168, R160, 0x40 ;  /* 0x00000040a0a87836 */ /* 0x000fe20000000000 */
[----:B------:R-:W-:Y:S01]  /*0e70*/  SHF.R.S32.HI R0, RZ, 0x1f, R165 ;  /* 0x0000001fff007819 */ /* 0x000fe200000114a5 */
[----:B------:R-:W-:-:S02]  /*0e80*/  IMAD.SHL.U32 R174, R200, 0x40, RZ ;  /* 0x00000040c8ae7824 */ /* 0x000fc400078e00ff */
[----:B------:R-:W-:Y:S01]  /*0e90*/  IMAD.SHL.U32 R3, R3, 0x40, RZ ;  /* 0x0000004003037824 */ /* 0x000fe200078e00ff */
[-C--:B------:R-:W-:Y:S01]  /*0ea0*/  LEA.HI R191, R0, R165.reuse, RZ, 0x3 ;  /* 0x000000a500bf7211 */ /* 0x080fe200078f18ff */
[----:B------:R-:W-:Y:S01]  /*0eb0*/  IMAD.IADD R166, R160, 0x1, R168 ;  /* 0x00000001a0a67824 */ /* 0x000fe200078e02a8 */
[----:B------:R-:W-:Y:S01]  /*0ec0*/  LEA.HI R0, R0, R165, RZ, 0x6 ;  /* 0x000000a500007211 */ /* 0x000fe200078f30ff */
[----:B------:R-:W-:Y:S01]  /*0ed0*/  IMAD.SHL.U32 R176, R2, 0x200, RZ ;  /* 0x0000020002b07824 */ /* 0x000fe200078e00ff */
[----:B------:R-:W-:Y:S01]  /*0ee0*/  LOP3.LUT R174, R174, 0x1c0, RZ, 0xc0, !PT ;  /* 0x000001c0aeae7812 */ /* 0x000fe200078ec0ff */
[----:B------:R-:W-:Y:S01]  /*0ef0*/  IMAD.SHL.U32 R173, R188, 0x40, RZ ;  /* 0x00000040bcad7824 */ /* 0x000fe200078e00ff */
[----:B------:R-:W-:Y:S01]  /*0f00*/  LOP3.LUT R178, R3, 0xfffffe00, RZ, 0xc0, !PT ;  /* 0xfffffe0003b27812 */ /* 0x000fe200078ec0ff */
[----:B------:R-:W-:Y:S01]  /*0f10*/  IMAD.SHL.U32 R2, R0, 0x80, RZ ;  /* 0x0000008000027824 */ /* 0x000fe200078e00ff */
[----:B------:R-:W-:Y:S01]  /*0f20*/  SHF.R.U32.HI R175, RZ, 0x3, R174 ;  /* 0x00000003ffaf7819 */ /* 0x000fe200000116ae */
[----:B------:R-:W-:Y:S01]  /*0f30*/  IMAD.IADD R184, R4, 0x1, -R9 ;  /* 0x0000000104b87824 */ /* 0x000fe200078e0a09 */
[----:B------:R-:W-:Y:S01]  /*0f40*/  LOP3.LUT R0, R174, 0x38, R191, 0xf8, !PT ;  /* 0x00000038ae007812 */ /* 0x000fe200078ef8bf */
[----:B------:R-:W-:Y:S01]  /*0f50*/  IMAD.SHL.U32 R18, R189, 0x8, RZ ;  /* 0x00000008bd127824 */ /* 0x000fe200078e00ff */
[----:B------:R-:W-:Y:S01]  /*0f60*/  SHF.R.S32.HI R3, RZ, 0x1f, R166 ;  /* 0x0000001fff037819 */ /* 0x000fe200000114a6 */
[----:B------:R-:W-:Y:S01]  /*0f70*/  IMAD.SHL.U32 R182, R184, 0x8, RZ ;  /* 0x00000008b8b67824 */ /* 0x000fe200078e00ff */
[----:B------:R-:W-:Y:S01]  /*0f80*/  LOP3.LUT R5, R2, 0xffffe000, RZ, 0xc0, !PT ;  /* 0xffffe00002057812 */ /* 0x000fe200078ec0ff */
[----:B------:R-:W-:Y:S01]  /*0f90*/  IMAD.U32 R2, RZ, RZ, UR4 ;  /* 0x00000004ff027e24 */ /* 0x000fe2000f8e00ff */
[----:B------:R-:W-:Y:S01]  /*0fa0*/  LOP3.LUT R0, R0, R175, RZ, 0x3c, !PT ;  /* 0x000000af00007212 */ /* 0x000fe200078e3cff */
[----:B------:R-:W-:Y:S01]  /*0fb0*/  VIADD R171, R160, 0x10 ;  /* 0x00000010a0ab7836 */ /* 0x000fe20000000000 */
[-C--:B------:R-:W-:Y:S01]  /*0fc0*/  LEA.HI R4, R3, R166.reuse, RZ, 0x6 ;  /* 0x000000a603047211 */ /* 0x080fe200078f30ff */
[----:B------:R-:W-:Y:S01]  /*0fd0*/  VIADD R183, R182, 0x40 ;  /* 0x00000040b6b77836 */ /* 0x000fe20000000000 */
[----:B------:R-:W-:Y:S01]  /*0fe0*/  LOP3.LUT R173, R173, 0x1c0, RZ, 0xc0, !PT ;  /* 0x000001c0adad7812 */ /* 0x000fe200078ec0ff */
[----:B------:R0:W-:Y:S01]  /*0ff0*/  STL [R1+0x40], R2 ;  /* 0x0000400201007387 */ /* 0x0001e20000100800 */
[----:B------:R-:W-:Y:S01]  /*1000*/  LEA.HI R3, R3, R166, RZ, 0x3 ;  /* 0x000000a603037211 */ /* 0x000fe200078f18ff */
[----:B------:R-:W-:Y:S01]  /*1010*/  IMAD.SHL.U32 R6, R4, 0x80, RZ ;  /* 0x0000008004067824 */ /* 0x000fe200078e00ff */
[----:B------:R-:W-:Y:S01]  /*1020*/  IADD3 R222, R0, R5, R176 ;  /* 0x0000000500de7210 */ /* 0x000fe20007ffe0b0 */
[----:B------:R-:W-:Y:S01]  /*1030*/  IMAD.U32 R0, RZ, RZ, UR5 ;  /* 0x00000005ff007e24 */ /* 0x000fe2000f8e00ff */
[----:B------:R-:W-:Y:S01]  /*1040*/  LEA.HI R0, R189, R189, RZ, 0x1 ;  /* 0x000000bdbd007211 */ /* 0x000fe200078f08ff */
[C---:B------:R-:W-:Y:S01]  /*1050*/  VIADD R170, R160.reuse, 0x30 ;  /* 0x00000030a0aa7836 */ /* 0x040fe20000000000 */
[----:B------:R-:W-:Y:S01]  /*1060*/  SHF.R.U32.HI R223, RZ, 0x3, R173 ;  /* 0x00000003ffdf7819 */ /* 0x000fe200000116ad */
[----:B------:R-:W-:Y:S01]  /*1070*/  VIADD R172, R160, 0x50 ;  /* 0x00000050a0ac7836 */ /* 0x000fe20000000000 */
[----:B------:R-:W-:Y:S01]  /*1080*/  LOP3.LUT R10, R173, 0x38, R191, 0xf8, !PT ;  /* 0x00000038ad0a7812 */ /* 0x000fe200078ef8bf */
[----:B------:R-:W-:Y:S01]  /*1090*/  IMAD.SHL.U32 R226, R226, 0x8, RZ ;  /* 0x00000008e2e27824 */ /* 0x000fe200078e00ff */
[----:B------:R-:W-:-:S02]  /*10a0*/  LOP3.LUT R4, R174, 0x38, R3, 0xf8, !PT ;  /* 0x00000038ae047812 */ /* 0x000fc400078ef803 */
[----:B------:R-:W-:Y:S02]  /*10b0*/  LOP3.LUT R12, R173, 0x38, R3, 0xf8, !PT ;  /* 0x00000038ad0c7812 */ /* 0x000fe400078ef803 */
[----:B------:R-:W-:Y:S02]  /*10c0*/  LOP3.LUT R0, R0, 0x1ffffffe, RZ, 0xc0, !PT ;  /* 0x1ffffffe00007812 */ /* 0x000fe400078ec0ff */
[----:B------:R-:W-:Y:S02]  /*10d0*/  LOP3.LUT R10, R10, R223, RZ, 0x3c, !PT ;  /* 0x000000df0a0a7212 */ /* 0x000fe400078e3cff */
[----:B------:R-:W-:Y:S01]  /*10e0*/  LOP3.LUT R7, R6, 0xffffe000, RZ, 0xc0, !PT ;  /* 0xffffe00006077812 */ /* 0x000fe200078ec0ff */
[----:B------:R-:W-:Y:S01]  /*10f0*/  IMAD.IADD R0, R189, 0x1, -R0 ;  /* 0x00000001bd007824 */ /* 0x000fe200078e0a00 */
[----:B------:R-:W-:Y:S02]  /*1100*/  LOP3.LUT R4, R4, R175, RZ, 0x3c, !PT ;  /* 0x000000af04047212 */ /* 0x000fe400078e3cff */
[----:B------:R-:W-:Y:S01]  /*1110*/  LOP3.LUT R12, R12, R223, RZ, 0x3c, !PT ;  /* 0x000000df0c0c7212 */ /* 0x000fe200078e3cff */
[----:B------:R-:W-:Y:S01]  /*1120*/  IMAD R181, R0, 0x8, R225 ;  /* 0x0000000800b57824 */ /* 0x000fe200078e02e1 */
[----:B0-----:R-:W-:-:S02]  /*1130*/  LOP3.LUT R2, R173, 0x38, R18, 0xf8, !PT ;  /* 0x00000038ad027812 */ /* 0x001fc400078ef812 */
[----:B------:R-:W-:Y:S02]  /*1140*/  IADD3 R10, R10, R5, R178 ;  /* 0x000000050a0a7210 */ /* 0x000fe40007ffe0b2 */
[-C--:B------:R-:W-:Y:S02]  /*1150*/  IADD3 R4, R4, R7.reuse, R176 ;  /* 0x0000000704047210 */ /* 0x080fe40007ffe0b0 */
[----:B------:R-:W-:Y:S02]  /*1160*/  IADD3 R12, R12, R7, R178 ;  /* 0x000000070c0c7210 */ /* 0x000fe40007ffe0b2 */
[----:B------:R-:W-:Y:S02]  /*1170*/  LOP3.LUT R2, R178, R2, R223, 0xf6, !PT ;  /* 0x00000002b2027212 */ /* 0x000fe400078ef6df */
[----:B------:R-:W-:Y:S02]  /*1180*/  SHF.R.S32.HI R228, RZ, 0x1f, R182 ;  /* 0x0000001fffe47819 */ /* 0x000fe400000114b6 */
[----:B------:R-:W-:-:S02]  /*1190*/  SHF.R.S32.HI R197, RZ, 0x1f, R171 ;  /* 0x0000001fffc57819 */ /* 0x000fc400000114ab */
[----:B------:R-:W-:Y:S02]  /*11a0*/  SHF.R.S32.HI R227, RZ, 0x1f, R183 ;  /* 0x0000001fffe37819 */ /* 0x000fe400000114b7 */
[----:B------:R-:W-:Y:S02]  /*11b0*/  SHF.R.S32.HI R195, RZ, 0x1f, R170 ;  /* 0x0000001fffc37819 */ /* 0x000fe400000114aa */
[----:B------:R-:W-:Y:S02]  /*11c0*/  SHF.R.S32.HI R194, RZ, 0x1f, R168 ;  /* 0x0000001fffc27819 */ /* 0x000fe400000114a8 */
[----:B------:R-:W-:Y:S02]  /*11d0*/  SHF.R.S32.HI R193, RZ, 0x1f, R172 ;  /* 0x0000001fffc17819 */ /* 0x000fe400000114ac */
[----:B------:R-:W-:Y:S02]  /*11e0*/  SHF.R.S32.HI R191, RZ, 0x3, R191 ;  /* 0x00000003ffbf7819 */ /* 0x000fe400000114bf */
[----:B------:R-:W-:-:S02]  /*11f0*/  SHF.R.S32.HI R192, RZ, 0x3, R3 ;  /* 0x00000003ffc07819 */ /* 0x000fc40000011403 */
[----:B------:R-:W-:Y:S02]  /*1200*/  LEA R206, R2, UR4, 0x1 ;  /* 0x0000000402ce7c11 */ /* 0x000fe4000f8e08ff */
[----:B------:R-:W-:Y:S02]  /*1210*/  LEA R222, R222, UR4, 0x1 ;  /* 0x00000004dede7c11 */ /* 0x000fe4000f8e08ff */
[----:B------:R-:W-:Y:S02]  /*1220*/  LEA R204, R10, UR4, 0x1 ;  /* 0x000000040acc7c11 */ /* 0x000fe4000f8e08ff */
[----:B------:R-:W-:Y:S02]  /*1230*/  LEA R205, R4, UR4, 0x1 ;  /* 0x0000000404cd7c11 */ /* 0x000fe4000f8e08ff */
[----:B------:R-:W-:-:S07]  /*1240*/  LEA R203, R12, UR4, 0x1 ;  /* 0x000000040ccb7c11 */ /* 0x000fce000f8e08ff */
.L_x_1940:
[----:B------:R-:W-:Y:S01]  /*1250*/  ULDC.64 UR4, c[0x0][0xa28] ;  /* 0x00028a0000047ab9 */ /* 0x000fe20000000a00 */
[----:B0-2---:R-:W0:Y:S01]  /*1260*/  LDC.64 R4, c[0x0][0xa08] ;  /* 0x00028200ff047b82 */ /* 0x005e220000000a00 */
[----:B------:R-:W-:Y:S01]  /*1270*/  ISETP.NE.U32.AND P0, PT, RZ, UR4, PT ;  /* 0x00000004ff007c0c */ /* 0x000fe2000bf05070 */
[----:B------:R-:W-:Y:S01]  /*1280*/  IMAD.MOV.U32 R0, RZ, RZ, RZ ;  /* 0x000000ffff007224 */ /* 0x000fe200078e00ff */
[----:B------:R-:W-:Y:S01]  /*1290*/  ULDC.64 UR6, c[0x0][0x208] ;  /* 0x0000820000067ab9 */ /* 0x000fe20000000a00 */
[----:B------:R-:W-:Y:S01]  /*12a0*/  IMAD.MOV.U32 R28, RZ, RZ, RZ ;  /* 0x000000ffff1c7224 */ /* 0x000fe200078e00ff */
[----:B------:R-:W-:Y:S01]  /*12b0*/  ISETP.NE.AND.EX P0, PT, RZ, UR5, PT, P0 ;  /* 0x00000005ff007c0c */ /* 0x000fe2000bf05300 */
[----:B------:R-:W-:Y:S02]  /*12c0*/  ULDC.64 UR4, c[0x0][0xa18] ;  /* 0x0002860000047ab9 */ /* 0x000fe40000000a00 */
[----:B------:R-:W-:-:S04]  /*12d0*/  ISETP.NE.U32.AND P1, PT, RZ, UR4, PT ;  /* 0x00000004ff007c0c */ /* 0x000fc8000bf25070 */
[----:B------:R-:W-:Y:S01]  /*12e0*/  ISETP.NE.AND.EX P1, PT, RZ, UR5, PT, P1 ;  /* 0x00000005ff007c0c */ /* 0x000fe2000bf25310 */
[----:B------:R-:W-:Y:S02]  /*12f0*/  ULDC.64 UR4, c[0x0][0xa08] ;  /* 0x0002820000047ab9 */ /* 0x000fe40000000a00 */
[----:B------:R-:W-:-:S03]  /*1300*/  ISETP.NE.U32.AND P3, PT, RZ, UR4, PT ;  /* 0x00000004ff007c0c */ /* 0x000fc6000bf65070 */
[----:B---34-:R-:W1:Y:S01]  /*1310*/  @P0 LDC.64 R2, c[0x0][0xa28] ;  /* 0x00028a00ff020b82 */ /* 0x018e620000000a00 */
[----:B------:R-:W-:Y:S01]  /*1320*/  ISETP.NE.AND.EX P3, PT, RZ, UR5, PT, P3 ;  /* 0x00000005ff007c0c */ /* 0x000fe2000bf65330 */
[----:B0-----:R-:W-:-:S06]  /*1330*/  IMAD.WIDE R8, R27, 0x4, R4 ;  /* 0x000000041b087825 */ /* 0x001fcc00078e0204 */
[----:B------:R-:W0:Y:S01]  /*1340*/  @P1 LDC.64 R6, c[0x0][0xa18] ;  /* 0x00028600ff061b82 */ /* 0x000e220000000a00 */
[----:B------:R-:W-:Y:S02]  /*1350*/  ULDC UR4, c[0x0][0x288] ;  /* 0x0000a20000047ab9 */ /* 0x000fe40000000800 */
[----:B------:R-:W-:Y:S01]  /*1360*/  IMAD.U32 R163, RZ, RZ, UR4 ;  /* 0x00000004ffa37e24 */ /* 0x000fe2000f8e00ff */
[----:B------:R-:W-:Y:S02]  /*1370*/  ULDC.64 UR4, c[0x0][0x418] ;  /* 0x0001060000047ab9 */ /* 0x000fe40000000a00 */
[----:B------:R-:W-:Y:S01]  /*1380*/  UISETP.NE.U32.AND UP0, UPT, UR4, URZ, UPT ;  /* 0x0000003f0400728c */ /* 0x000fe2000bf05070 */
[----:B------:R2:W5:Y:S03]  /*1390*/  @P3 LDG.E R28, desc[UR6][R8.64] ;  /* 0x00000006081c3981 */ /* 0x000566000c1e1900 */
[----:B------:R-:W-:-:S03]  /*13a0*/  UISETP.NE.AND.EX UP0, UPT, UR5, URZ, UPT, UP0 ;  /* 0x0000003f0500728c */ /* 0x000fc6000bf05300 */
[----:B------:R-:W-:Y:S01]  /*13b0*/  ULDC.64 UR4, c[0x0][0xa20] ;  /* 0x0002880000047ab9 */ /* 0x000fe20000000a00 */
[----:B-1----:R-:W-:Y:S01]  /*13c0*/  @P0 IMAD.WIDE R2, R27, 0x4, R2 ;  /* 0x000000041b020825 */ /* 0x002fe200078e0202 */
[----:B------:R-:W-:-:S04]  /*13d0*/  ISETP.NE.U32.AND P2, PT, RZ, UR4, PT ;  /* 0x00000004ff007c0c */ /* 0x000fc8000bf45070 */
[----:B------:R2:W5:Y:S01]  /*13e0*/  @P0 LDG.E R0, desc[UR6][R2.64] ;  /* 0x0000000602000981 */ /* 0x000562000c1e1900 */
[----:B0-----:R-:W-:-:S05]  /*13f0*/  @P1 IMAD.WIDE R4, R27, 0x4, R6 ;  /* 0x000000041b041825 */ /* 0x001fca00078e0206 */
[----:B------:R2:W5:Y:S01]  /*1400*/  @P1 LDG.E R163, desc[UR6][R4.64] ;  /* 0x0000000604a31981 */ /* 0x000562000c1e1900 */
[----:B------:R-:W-:Y:S02]  /*1410*/  ULDC UR6, c[0x0][0x424] ;  /* 0x0001090000067ab9 */ /* 0x000fe40000000800 */
[----:B------:R-:W-:Y:S01]  /*1420*/  USEL UR4, UR6, 0x1, UP0 ;  /* 0x0000000106047887 */ /* 0x000fe20008000000 */
[----:B------:R-:W-:Y:S02]  /*1430*/  ISETP.NE.AND.EX P2, PT, RZ, UR5, PT, P2 ;  /* 0x00000005ff007c0c */ /* 0x000fe4000bf45320 */
[----:B------:R-:W-:Y:S01]  /*1440*/  ULDC UR6, c[0x0][0x2f0] ;  /* 0x0000bc0000067ab9 */ /* 0x000fe20000000800 */
[----:B------:R-:W-:Y:S01]  /*1450*/  ULDC UR7, c[0x0][0x348] ;  /* 0x0000d20000077ab9 */ /* 0x000fe20000000800 */
[----:B------:R-:W-:Y:S01]  /*1460*/  UIMAD UR6, UR4, UR6, URZ ;  /* 0x00000006040672a4 */ /* 0x000fe2000f8e023f */
[----:B------:R-:W-:Y:S02]  /*1470*/  IMAD.MOV.U32 R185, RZ, RZ, R26 ;  /* 0x000000ffffb97224 */ /* 0x000fe400078e001a */
[----:B------:R-:W-:Y:S01]  /*1480*/  IMAD.MOV.U32 R186, RZ, RZ, R27 ;  /* 0x000000ffffba7224 */ /* 0x000fe200078e001b */
[----:B--2---:R-:W-:Y:S08]  /*1490*/  @P1 BRA `(.L_x_1655) ;  /* 0x0000000000281947 */ /* 0x004ff00003800000 */
[----:B------:R-:W-:Y:S02]  /*14a0*/  ULDC.64 UR4, c[0x0][0xa00] ;  /* 0x0002800000047ab9 */ /* 0x000fe40000000a00 */
[----:B------:R-:W-:-:S04]  /*14b0*/  ISETP.NE.U32.AND P0, PT, RZ, UR4, PT ;  /* 0x00000004ff007c0c */ /* 0x000fc8000bf05070 */
[----:B------:R-:W-:-:S13]  /*14c0*/  ISETP.NE.AND.EX P0, PT, RZ, UR5, PT, P0 ;  /* 0x00000005ff007c0c */ /* 0x000fda000bf05300 */
[----:B------:R-:W-:Y:S05]  /*14d0*/  @!P0 BRA `(.L_x_1655) ;  /* 0x0000000000188947 */ /* 0x000fea0003800000 */
[----:B------:R-:W0:Y:S01]  /*14e0*/  LDC.64 R2, c[0x0][0xa00] ;  /* 0x00028000ff027b82 */ /* 0x000e220000000a00 */
[----:B------:R-:W-:Y:S01]  /*14f0*/  ULDC.64 UR4, c[0x0][0x208] ;  /* 0x0000820000047ab9 */ /* 0x000fe20000000a00 */
[----:B0-----:R-:W-:-:S05]  /*1500*/  IMAD.WIDE R2, R27, 0x4, R2 ;  /* 0x000000041b027825 */ /* 0x001fca00078e0202 */
[----:B-----5:R-:W2:Y:S04]  /*1510*/  LDG.E R163, desc[UR4][R2.64] ;  /* 0x0000000402a37981 */ /* 0x020ea8000c1e1900 */
[----:B------:R-:W2:Y:S02]  /*1520*/  LDG.E R4, desc[UR4][R2.64+0x4] ;  /* 0x0000040402047981 */ /* 0x000ea4000c1e1900 */
[----:B--2---:R-:W-:-:S07]  /*1530*/  IMAD.IADD R163, R4, 0x1, -R163 ;  /* 0x0000000104a37824 */ /* 0x004fce00078e0aa3 */
.L_x_1655:
[----:B------:R-:W-:Y:S02]  /*1540*/  IMAD.U32 R24, RZ, RZ, UR7 ;  /* 0x00000007ff187e24 */ /* 0x000fe4000f8e00ff */
[----:B------:R-:W-:Y:S01]  /*1550*/  IMAD.U32 R29, RZ, RZ, UR6 ;  /* 0x00000006ff1d7e24 */ /* 0x000fe2000f8e00ff */
[----:B------:R-:W-:Y:S06]  /*1560*/  @!P2 BRA `(.L_x_1656) ;  /* 0x000000000014a947 */ /* 0x000fec0003800000 */
[----:B------:R-:W0:Y:S01]  /*1570*/  LDC.64 R2, c[0x0][0xa20] ;  /* 0x00028800ff027b82 */ /* 0x000e220000000a00 */
[----:B------:R-:W-:Y:S01]  /*1580*/  ULDC.64 UR4, c[0x0][0x208] ;  /* 0x0000820000047ab9 */ /* 0x000fe20000000a00 */
[----:B0-----:R-:W-:-:S05]  /*1590*/  IMAD.WIDE R2, R27, 0x4, R2 ;  /* 0x000000041b027825 */ /* 0x001fca00078e0202 */
[----:B------:R0:W5:Y:S01]  /*15a0*/  LDG.E R29, desc[UR4][R2.64] ;  /* 0x00000004021d7981 */ /* 0x000162000c1e1900 */
[----:B------:R-:W-:Y:S05]  /*15b0*/  BRA `(.L_x_1657) ;  /* 0x0000000000147947 */ /* 0x000fea0003800000 */
.L_x_1656:
[----:B------:R-:W-:Y:S05]  /*15c0*/  @!P3 BRA `(.L_x_1657) ;  /* 0x000000000010b947 */ /* 0x000fea0003800000 */
[----:B------:R-:W-:Y:S02]  /*15d0*/  ULDC.64 UR4, c[0x0][0x208] ;  /* 0x0000820000047ab9 */ /* 0x000fe40000000a00 */
[----:B------:R-:W2:Y:S04]  /*15e0*/  LDG.E R2, desc[UR4][R8.64] ;  /* 0x0000000408027981 */ /* 0x000ea8000c1e1900 */
[----:B------:R-:W2:Y:S02]  /*15f0*/  LDG.E R29, desc[UR4][R8.64+0x4] ;  /* 0x00000404081d7981 */ /* 0x000ea4000c1e1900 */
[----:B--2---:R-:W-:-:S07]  /*1600*/  IMAD.IADD R29, R29, 0x1, -R2 ;  /* 0x000000011d1d7824 */ /* 0x004fce00078e0a02 */
.L_x_1657:
[----:B------:R-:W-:Y:S01]  /*1610*/  ULDC.64 UR4, c[0x0][0xa10] ;  /* 0x0002840000047ab9 */ /* 0x000fe20000000a00 */
[----:B------:R-:W-:Y:S01]  /*1620*/  ULDC.64 UR6, c[0x0][0x208] ;  /* 0x0000820000067ab9 */ /* 0x000fe20000000a00 */
[----:B------:R-:W-:Y:S01]  /*1630*/  ISETP.NE.U32.AND P0, PT, RZ, UR4, PT ;  /* 0x00000004ff007c0c */ /* 0x000fe2000bf05070 */
[----:B------:R-:W1:Y:S03]  /*1640*/  LDC R8, c[0x0][0x448] ;  /* 0x00011200ff087b82 */ /* 0x000e660000000800 */
[----:B------:R-:W-:Y:S01]  /*1650*/  ISETP.NE.AND.EX P0, PT, RZ, UR5, PT, P0 ;  /* 0x00000005ff007c0c */ /* 0x000fe2000bf05300 */
[----:B------:R-:W-:Y:S02]  /*1660*/  ULDC.64 UR4, c[0x0][0xa30] ;  /* 0x00028c0000047ab9 */ /* 0x000fe40000000a00 */
[----:B------:R-:W-:Y:S01]  /*1670*/  ISETP.NE.U32.AND P1, PT, RZ, UR4, PT ;  /* 0x00000004ff007c0c */ /* 0x000fe2000bf25070 */
[----:B-----5:R-:W-:Y:S01]  /*1680*/  IMAD.MOV.U32 R147, RZ, RZ, R29 ;  /* 0x000000ffff937224 */ /* 0x020fe200078e001d */
[----:B------:R-:W2:Y:S02]  /*1690*/  LDC.64 R10, c[0x0][0x9e0] ;  /* 0x00027800ff0a7b82 */ /* 0x000ea40000000a00 */
[----:B------:R-:W-:-:S06]  /*16a0*/  ISETP.NE.AND.EX P1, PT, RZ, UR5, PT, P1 ;  /* 0x00000005ff007c0c */ /* 0x000fcc000bf25310 */
[----:B0-----:R-:W0:Y:S08]  /*16b0*/  @P0 LDC.64 R2, c[0x0][0xa10] ;  /* 0x00028400ff020b82 */ /* 0x001e300000000a00 */
[----:B------:R-:W3:Y:S01]  /*16c0*/  @P1 LDC.64 R4, c[0x0][0xa30] ;  /* 0x00028c00ff041b82 */ /* 0x000ee20000000a00 */
[----:B0-----:R-:W-:-:S05]  /*16d0*/  @P0 IMAD.WIDE R2, R27, 0x4, R2 ;  /* 0x000000041b020825 */ /* 0x001fca00078e0202 */
[----:B------:R-:W4:Y:S04]  /*16e0*/  @P0 LDG.E R6, desc[UR6][R2.64] ;  /* 0x0000000602060981 */ /* 0x000f28000c1e1900 */
[----:B------:R0:W4:Y:S01]  /*16f0*/  @P0 LDG.E R7, desc[UR6][R2.64+0x4] ;  /* 0x0000040602070981 */ /* 0x000122000c1e1900 */
[----:B---3--:R-:W-:-:S05]  /*1700*/  @P1 IMAD.WIDE R4, R27, 0x4, R4 ;  /* 0x000000041b041825 */ /* 0x008fca00078e0204 */
[----:B------:R3:W5:Y:S01]  /*1710*/  @P1 LDG.E R147, desc[UR6][R4.64] ;  /* 0x0000000604931981 */ /* 0x000762000c1e1900 */
[----:B-1----:R-:W-:Y:S01]  /*1720*/  ISETP.NE.AND P1, PT, R8, 0x1, PT ;  /* 0x000000010800780c */ /* 0x002fe20003f25270 */
[----:B------:R-:W-:Y:S01]  /*1730*/  IMAD.SHL.U32 R177, R25, 0x80, RZ ;  /* 0x0000008019b17824 */ /* 0x000fe200078e00ff */
[----:B--2---:R-:W-:-:S03]  /*1740*/  ISETP.GE.AND P2, PT, R11, 0x1, PT ;  /* 0x000000010b00780c */ /* 0x004fc60003f46270 */
[----:B0-----:R-:W-:-:S08]  /*1750*/  VIADD R2, R177, 0x7f ;  /* 0x0000007fb1027836 */ /* 0x001fd00000000000 */
[----:B------:R-:W0:Y:S08]  /*1760*/  @P1 LDC R9, c[0x0][0x44c] ;  /* 0x00011300ff091b82 */ /* 0x000e300000000800 */
[----:B------:R-:W1:Y:S01]  /*1770*/  @P1 LDC R8, c[0x0][0x450] ;  /* 0x00011400ff081b82 */ /* 0x000e620000000800 */
[----:B0-----:R-:W-:-:S05]  /*1780*/  @P1 IMAD.HI.U32 R3, R2, R9, RZ ;  /* 0x0000000902031227 */ /* 0x001fca00078e00ff */
[----:B-1----:R-:W-:Y:S01]  /*1790*/  @P1 SHF.R.U32.HI R2, RZ, R8, R3 ;  /* 0x00000008ff021219 */ /* 0x002fe20000011603 */
[----:B----4-:R-:W-:Y:S02]  /*17a0*/  @P0 IMAD.IADD R24, R7, 0x1, -R6 ;  /* 0x0000000107180824 */ /* 0x010fe400078e0a06 */
[----:B------:R-:W-:-:S04]  /*17b0*/  IMAD.IADD R7, R29, 0x1, -R0 ;  /* 0x000000011d077824 */ /* 0x000fc800078e0a00 */
[----:B------:R-:W-:-:S04]  /*17c0*/  IMAD.IADD R164, R7, 0x1, R24 ;  /* 0x0000000107a47824 */ /* 0x000fc800078e0218 */
[C---:B------:R-:W-:Y:S01]  /*17d0*/  VIADD R0, R164.reuse, 0x5f ;  /* 0x0000005fa4007836 */ /* 0x040fe20000000000 */
[----:B------:R-:W-:-:S03]  /*17e0*/  IADD3 R3, R164, 0x1, -R163 ;  /* 0x00000001a4037810 */ /* 0x000fc60007ffe8a3 */
[----:B------:R-:W-:-:S04]  /*17f0*/  IMAD.HI R0, R0, 0x2aaaaaab, RZ ;  /* 0x2aaaaaab00007827 */ /* 0x000fc800078e02ff */
[----:B------:R-:W-:Y:S01]  /*1800*/  IMAD.IADD R3, R3, 0x1, R2 ;  /* 0x0000000103037824 */ /* 0x000fe200078e0202 */
[----:B------:R-:W-:-:S04]  /*1810*/  SHF.R.U32.HI R153, RZ, 0x1f, R0 ;  /* 0x0000001fff997819 */ /* 0x000fc80000011600 */
[----:B------:R-:W-:Y:S01]  /*1820*/  LEA.HI.SX32 R153, R0, R153, 0x1c ;  /* 0x0000009900997211 */ /* 0x000fe200078fe2ff */
[----:B------:R-:W-:Y:S01]  /*1830*/  IMAD.IADD R0, R3, 0x1, R10 ;  /* 0x0000000103007824 */ /* 0x000fe200078e020a */
[----:B---3--:R-:W-:Y:S06]  /*1840*/  @!P2 BRA `(.L_x_1658) ;  /* 0x000000000048a947 */ /* 0x008fec0003800000 */
[C---:B------:R-:W-:Y:S01]  /*1850*/  ISETP.GT.AND P0, PT, R3.reuse, RZ, PT ;  /* 0x000000ff0300720c */ /* 0x040fe20003f04270 */
[----:B------:R-:W-:Y:S01]  /*1860*/  BSSY B0, `(.L_x_1659) ;  /* 0x000000e000007945 */ /* 0x000fe20003800000 */
[----:B------:R-:W-:-:S11]  /*1870*/  VIADD R2, R3, 0xffffffff ;  /* 0xffffffff03027836 */ /* 0x000fd60000000000 */
        /* <DEDUP_REMOVED lines=8> */
.L_x_1660:
[----:B------:R-:W-:-:S13]  /*1900*/  ISETP.NE.AND P0, PT, R11, 0x1, PT ;  /* 0x000000010b00780c */ /* 0x000fda0003f05270 */
[----:B------:R-:W0:Y:S02]  /*1910*/  @P0 LDC.64 R4, c[0x0][0x9e8] ;  /* 0x00027a00ff040b82 */ /* 0x000e240000000a00 */
[----:B0-----:R-:W-:-:S05]  /*1920*/  @P0 IMAD.HI.U32 R4, R2, R4, RZ ;  /* 0x0000000402040227 */ /* 0x001fca00078e00ff */
[----:B------:R-:W-:-:S07]  /*1930*/  @P0 SHF.R.U32.HI R2, RZ, R5, R4 ;  /* 0x00000005ff020219 */ /* 0x000fce0000011604 */
.L_x_1661:
[----:B------:R-:W-:Y:S05]  /*1940*/  BSYNC B0 ;  /* 0x0000000000007941 */ /* 0x000fea0003800000 */
.L_x_1659:
[----:B------:R-:W-:-:S05]  /*1950*/  IMAD R3, R2, R11, R11 ;  /* 0x0000000b02037224 */ /* 0x000fca00078e020b */
[----:B------:R-:W-:-:S07]  /*1960*/  VIMNMX R0, R0, R3, PT ;  /* 0x0000000300007248 */ /* 0x000fce0003fe0100 */
.L_x_1658:
[----:B------:R-:W0:Y:S01]  /*1970*/  @P1 LDC R2, c[0x0][0x44c] ;  /* 0x00011300ff021b82 */ /* 0x000e220000000800 */
[----:B------:R-:W-:Y:S01]  /*1980*/  IMAD.MOV.U32 R3, RZ, RZ, R177 ;  /* 0x000000ffff037224 */ /* 0x000fe200078e00b1 */
[----:B------:R-:W-:Y:S01]  /*1990*/  ULDC UR4, c[0x0][0x9dc] ;  /* 0x0002770000047ab9 */ /* 0x000fe20000000800 */
[----:B------:R-:W-:-:S05]  /*19a0*/  IMAD.IADD R152, R164, 0x1, -R163 ;  /* 0x00000001a4987824 */ /* 0x000fca00078e0aa3 */
[----:B------:R-:W1:Y:S01]  /*19b0*/  @P1 LDC R5, c[0x0][0x450] ;  /* 0x00011400ff051b82 */ /* 0x000e620000000800 */
[----:B0-----:R-:W-:-:S05]  /*19c0*/  @P1 IMAD.HI.U32 R2, R177, R2, RZ ;  /* 0x00000002b1021227 */ /* 0x001fca00078e00ff */
[----:B-1----:R-:W-:-:S05]  /*19d0*/  @P1 SHF.R.U32.HI R3, RZ, R5, R2 ;  /* 0x00000005ff031219 */ /* 0x002fca0000011602 */
[----:B------:R-:W-:-:S04]  /*19e0*/  IMAD.IADD R2, R152, 0x1, R3 ;  /* 0x0000000198027824 */ /* 0x000fc800078e0203 */
[----:B------:R-:W-:Y:S01]  /*19f0*/  VIADD R3, R2, -UR4 ;  /* 0x8000000402037c36 */ /* 0x000fe20008000000 */
[----:B------:R-:W-:Y:S06]  /*1a00*/  @!P2 BRA `(.L_x_1662) ;  /* 0x000000000044a947 */ /* 0x000fec0003800000 */
[----:B------:R-:W-:Y:S01]  /*1a10*/  ISETP.GT.AND P0, PT, R2, -0x1, PT ;  /* 0xffffffff0200780c */ /* 0x000fe20003f04270 */
[----:B------:R-:W-:-:S12]  /*1a20*/  BSSY B0, `(.L_x_1663) ;  /* 0x000000d000007945 */ /* 0x000fd80003800000 */
        /* <DEDUP_REMOVED lines=8> */
.L_x_1664:
[----:B------:R-:W-:-:S13]  /*1ab0*/  ISETP.NE.AND P0, PT, R11, 0x1, PT ;  /* 0x000000010b00780c */ /* 0x000fda0003f05270 */
[----:B------:R-:W0:Y:S02]  /*1ac0*/  @P0 LDC.64 R4, c[0x0][0x9e8] ;  /* 0x00027a00ff040b82 */ /* 0x000e240000000a00 */
[----:B0-----:R-:W-:-:S05]  /*1ad0*/  @P0 IMAD.HI.U32 R4, R2, R4, RZ ;  /* 0x0000000402040227 */ /* 0x001fca00078e00ff */
[----:B------:R-:W-:-:S07]  /*1ae0*/  @P0 SHF.R.U32.HI R2, RZ, R5, R4 ;  /* 0x00000005ff020219 */ /* 0x000fce0000011604 */
.L_x_1665:
[----:B------:R-:W-:Y:S05]  /*1af0*/  BSYNC B0 ;  /* 0x0000000000007941 */ /* 0x000fea0003800000 */
.L_x_1663:
[----:B------:R-:W-:-:S05]  /*1b00*/  IMAD R2, R2, R11, RZ ;  /* 0x0000000b02027224 */ /* 0x000fca00078e02ff */
[----:B------:R-:W-:-:S07]  /*1b10*/  VIMNMX R3, R3, R2, !PT ;  /* 0x0000000203037248 */ /* 0x000fce0007fe0100 */
.L_x_1662:
[----:B------:R-:W-:Y:S01]  /*1b20*/  VIADD R0, R0, 0x5f ;  /* 0x0000005f00007836 */ /* 0x000fe20000000000 */
[----:B------:R-:W-:Y:S01]  /*1b30*/  PLOP3.LUT P2, PT, PT, PT, PT, 0x80, 0x0 ;  /* 0x000000000000781c */ /* 0x000fe20003f4f070 */
[----:B------:R-:W-:-:S04]  /*1b40*/  IMAD.HI R2, R3, 0x2aaaaaab, RZ ;  /* 0x2aaaaaab03027827 */ /* 0x000fc800078e02ff */
[----:B------:R-:W-:Y:S01]  /*1b50*/  IMAD.HI R0, R0, 0x2aaaaaab, RZ ;  /* 0x2aaaaaab00007827 */ /* 0x000fe200078e02ff */
[----:B------:R-:W-:-:S04]  /*1b60*/  SHF.R.U32.HI R5, RZ, 0x1f, R2 ;  /* 0x0000001fff057819 */ /* 0x000fc80000011602 */
[----:B------:R-:W-:Y:S02]  /*1b70*/  SHF.R.U32.HI R3, RZ, 0x1f, R0 ;  /* 0x0000001fff037819 */ /* 0x000fe40000011600 */
[----:B------:R-:W-:Y:S02]  /*1b80*/  LEA.HI.SX32 R5, R2, R5, 0x1c ;  /* 0x0000000502057211 */ /* 0x000fe400078fe2ff */
[----:B------:R-:W-:Y:S02]  /*1b90*/  LEA.HI.SX32 R0, R0, R3, 0x1c ;  /* 0x0000000300007211 */ /* 0x000fe400078fe2ff */
[----:B------:R-:W-:Y:S02]  /*1ba0*/  VIMNMX R5, RZ, R5, !PT ;  /* 0x00000005ff057248 */ /* 0x000fe40007fe0100 */
[----:B------:R-:W-:-:S03]  /*1bb0*/  VIMNMX R0, R153, R0, PT ;  /* 0x0000000099007248 */ /* 0x000fc60003fe0100 */
[--C-:B------:R-:W-:Y:S02]  /*1bc0*/  IMAD R5, R5, 0x60, -R7.reuse ;  /* 0x0000006005057824 */ /* 0x100fe400078e0a07 */
[----:B------:R-:W-:-:S03]  /*1bd0*/  IMAD R3, R0, 0x60, -R7 ;  /* 0x0000006000037824 */ /* 0x000fc600078e0a07 */
[----:B------:R-:W-:Y:S02]  /*1be0*/  VIMNMX R5, RZ, R5, !PT ;  /* 0x00000005ff057248 */ /* 0x000fe40007fe0100 */
[----:B------:R-:W-:-:S03]  /*1bf0*/  VIMNMX R0, R3, R24, PT ;  /* 0x0000001803007248 */ /* 0x000fc60003fe0100 */
[----:B------:R-:W-:Y:S01]  /*1c00*/  IMAD.WIDE.U32 R2, R5, -0x55555555, RZ ;  /* 0xaaaaaaab05027825 */ /* 0x000fe200078e00ff */
[----:B------:R-:W-:-:S04]  /*1c10*/  ISETP.GT.AND P0, PT, R0, R5, PT ;  /* 0x000000050000720c */ /* 0x000fc80003f04270 */
[----:B------:R-:W-:-:S05]  /*1c20*/  SHF.R.U32.HI R127, RZ, 0x6, R3 ;  /* 0x00000006ff7f7819 */ /* 0x000fca0000011603 */
[----:B------:R-:W-:-:S04]  /*1c30*/  IMAD.MOV.U32 R2, RZ, RZ, R127 ;  /* 0x000000ffff027224 */ /* 0x000fc800078e007f */
[----:B------:R-:W-:-:S04]  /*1c40*/  @P0 VIADD R0, R0, 0x5f ;  /* 0x0000005f00000836 */ /* 0x000fc80000000000 */
[----:B------:R-:W-:-:S05]  /*1c50*/  @P0 IMAD.HI R0, R0, 0x2aaaaaab, RZ ;  /* 0x2aaaaaab00000827 */ /* 0x000fca00078e02ff */
[----:B------:R-:W-:-:S04]  /*1c60*/  @P0 SHF.R.U32.HI R3, RZ, 0x1f, R0 ;  /* 0x0000001fff030819 */ /* 0x000fc80000011600 */
[----:B------:R-:W-:-:S04]  /*1c70*/  @P0 LEA.HI.SX32 R2, R0, R3, 0x1c ;  /* 0x0000000300020211 */ /* 0x000fc800078fe2ff */
[----:B------:R-:W-:-:S13]  /*1c80*/  ISETP.GT.AND P0, PT, R2, R127, PT ;  /* 0x0000007f0200720c */ /* 0x000fda0003f04270 */
[----:B------:R-:W-:Y:S05]  /*1c90*/  @!P0 BRA `(.L_x_1666) ;  /* 0x0000009000788947 */ /* 0x000fea0003800000 */
        /* <DEDUP_REMOVED lines=20> */
.L_x_1668:
[----:B------:R-:W-:Y:S05]  /*1de0*/  BSYNC B6 ;  /* 0x0000000000067941 */ /* 0x000fea0003800000 */
.L_x_1667:
        /* <DEDUP_REMOVED lines=20> */
.L_x_1670:
[----:B------:R-:W-:Y:S05]  /*1f30*/  BSYNC B6 ;  /* 0x0000000000067941 */ /* 0x000fea0003800000 */
.L_x_1669:
[----:B------:R-:W-:Y:S01]  /*1f40*/  ULDC.64 UR4, c[0x0][0x9f8] ;  /* 0x00027e0000047ab9 */ /* 0x000fe20000000a00 */
[----:B------:R-:W-:Y:S01]  /*1f50*/  ULDC.64 UR6, c[0x0][0x208] ;  /* 0x0000820000067ab9 */ /* 0x000fe20000000a00 */
[----:B------:R-:W-:Y:S01]  /*1f60*/  ISETP.NE.U32.AND P0, PT, RZ, UR4, PT ;  /* 0x00000004ff007c0c */ /* 0x000fe2000bf05070 */
[----:B------:R-:W2:Y:S01]  /*1f70*/  LDL.LU R20, [R1+0xc] ;  /* 0x00000c0001147983 */ /* 0x000ea20000300800 */
[----:B------:R-:W0:Y:S02]  /*1f80*/  LDC.64 R90, c[0x0][0x300] ;  /* 0x0000c000ff5a7b82 */ /* 0x000e240000000a00 */
[----:B------:R-:W-:Y:S01]  /*1f90*/  ISETP.NE.AND.EX P0, PT, RZ, UR5, PT, P0 ;  /* 0x00000005ff007c0c */ /* 0x000fe2000bf05300 */
[----:B------:R-:W-:Y:S01]  /*1fa0*/  ULDC.64 UR4, c[0x0][0x330] ;  /* 0x0000cc0000047ab9 */ /* 0x000fe20000000a00 */
[----:B------:R-:W-:Y:S01]  /*1fb0*/  SHF.R.S32.HI R8, RZ, 0x1f, R26 ;  /* 0x0000001fff087819 */ /* 0x000fe2000001141a */
[C---:B------:R-:W-:Y:S01]  /*1fc0*/  VIADD R0, R18.reuse, 0x80 ;  /* 0x0000008012007836 */ /* 0x040fe20000000000 */
[----:B------:R-:W-:Y:S01]  /*1fd0*/  SHF.R.S32.HI R19, RZ, 0x1f, R18 ;  /* 0x0000001fff137819 */ /* 0x000fe20000011412 */
[----:B------:R-:W-:Y:S01]  /*1fe0*/  VIADD R3, R18, 0xa0 ;  /* 0x000000a012037836 */ /* 0x000fe20000000000 */
[----:B------:R-:W1:Y:S08]  /*1ff0*/  LDC.64 R102, c[0x0][0x3f8] ;  /* 0x0000fe00ff667b82 */ /* 0x000e700000000a00 */
[----:B------:R-:W3:Y:S01]  /*2000*/  @P0 LDC.64 R4, c[0x0][0x9f8] ;  /* 0x00027e00ff040b82 */ /* 0x000ee20000000a00 */
[----:B------:R-:W-:-:S02]  /*2010*/  IMAD.IADD R121, R28, 0x1, R29 ;  /* 0x000000011c797824 */ /* 0x000fc400078e021d */
[----:B------:R-:W-:Y:S01]  /*2020*/  VIADD R85, R18, 0x60 ;  /* 0x0000006012557836 */ /* 0x000fe20000000000 */
[----:B------:R-:W-:-:S04]  /*2030*/  SHF.R.S32.HI R149, RZ, 0x1f, R162 ;  /* 0x0000001fff957819 */ /* 0x000fc800000114a2 */
[----:B------:R-:W4:Y:S08]  /*2040*/  LDC R21, c[0x0][0x3f4] ;  /* 0x0000fd00ff157b82 */ /* 0x000f300000000800 */
[----:B------:R-:W4:Y:S01]  /*2050*/  LDC.64 R96, c[0x0][0x408] ;  /* 0x00010200ff607b82 */ /* 0x000f220000000a00 */
[----:B---3--:R-:W-:-:S05]  /*2060*/  @P0 IMAD.WIDE R4, R27, 0x4, R4 ;  /* 0x000000041b040825 */ /* 0x008fca00078e0204 */
[----:B------:R3:W2:Y:S01]  /*2070*/  @P0 LDG.E R27, desc[UR6][R4.64] ;  /* 0x00000006041b0981 */ /* 0x0006a2000c1e1900 */
[----:B------:R-:W-:Y:S01]  /*2080*/  ULDC UR6, c[0x0][0x2f4] ;  /* 0x0000bd0000067ab9 */ /* 0x000fe20000000800 */
[----:B------:R-:W-:Y:S01]  /*2090*/  IMAD R7, R8, UR4, RZ ;  /* 0x0000000408077c24 */ /* 0x000fe2000f8e02ff */
[----:B------:R-:W-:Y:S01]  /*20a0*/  ISETP.GE.AND P1, PT, R165, UR6, PT ;  /* 0x00000006a5007c0c */ /* 0x000fe2000bf26270 */
[----:B------:R-:W-:Y:S01]  /*20b0*/  IMAD.WIDE.U32 R88, R26, UR4, R18 ;  /* 0x000000041a587c25 */ /* 0x000fe2000f8e0012 */
[----:B------:R-:W-:Y:S01]  /*20c0*/  ISETP.GE.AND P0, PT, R18, UR6, PT ;  /* 0x0000000612007c0c */ /* 0x000fe2000bf06270 */
[----:B------:R-:W4:Y:S01]  /*20d0*/  S2R R154, SR_TID.X ;  /* 0x00000000009a7919 */ /* 0x000f220000002100 */
[----:B------:R-:W-:Y:S01]  /*20e0*/  ISETP.GE.AND P3, PT, R0, UR6, PT ;  /* 0x0000000600007c0c */ /* 0x000fe2000bf66270 */
[----:B------:R-:W-:Y:S01]  /*20f0*/  IMAD R7, R26, UR5, R7 ;  /* 0x000000051a077c24 */ /* 0x000fe2000f8e0207 */
[----:B------:R-:W-:Y:S01]  /*2100*/  ISETP.GE.AND P2, PT, R3, UR6, PT ;  /* 0x0000000603007c0c */ /* 0x000fe2000bf46270 */
[----:B------:R-:W-:Y:S01]  /*2110*/  ULDC.64 UR4, c[0x0][0xa08] ;  /* 0x0002820000047ab9 */ /* 0x000fe20000000a00 */
[----:B---3--:R-:W-:Y:S01]  /*2120*/  SEL R4, RZ, 0xffffffff, P1 ;  /* 0xffffffffff047807 */ /* 0x008fe20000800000 */
[----:B------:R-:W-:Y:S01]  /*2130*/  IMAD.IADD R89, R89, 0x1, R7 ;  /* 0x0000000159597824 */ /* 0x000fe200078e0207 */
[----:B------:R-:W-:Y:S01]  /*2140*/  SHF.R.S32.HI R0, RZ, 0x1f, R121 ;  /* 0x0000001fff007819 */ /* 0x000fe20000011479 */
[----:B-1----:R-:W-:Y:S01]  /*2150*/  IMAD.WIDE.U32 R100, R162, R102, R18 ;  /* 0x00000066a2647225 */ /* 0x002fe200078e0012 */
[----:B------:R-:W-:-:S02]  /*2160*/  SEL R3, RZ, 0x1, P0 ;  /* 0x00000001ff037807 */ /* 0x000fc40000000000 */
[----:B------:R-:W-:Y:S01]  /*2170*/  ISETP.GE.AND P0, PT, R166, UR6, PT ;  /* 0x00000006a6007c0c */ /* 0x000fe2000bf06270 */
[----:B------:R-:W-:Y:S01]  /*2180*/  IMAD.SHL.U32 R4, R4, 0x2, RZ ;  /* 0x0000000204047824 */ /* 0x000fe200078e00ff */
[----:B------:R-:W-:Y:S01]  /*2190*/  ISETP.GE.AND P1, PT, R85, UR6, PT ;  /* 0x0000000655007c0c */ /* 0x000fe2000bf26270 */
[-C--:B0-----:R-:W-:Y:S01]  /*21a0*/  IMAD R10, R0, R90.reuse, RZ ;  /* 0x0000005a000a7224 */ /* 0x081fe200078e02ff */
[----:B------:R-:W-:Y:S01]  /*21b0*/  SEL R6, RZ, 0x4, P0 ;  /* 0x00000004ff067807 */ /* 0x000fe20000000000 */
[----:B------:R-:W-:Y:S01]  /*21c0*/  ULDC.64 UR6, c[0x0][0x308] ;  /* 0x0000c20000067ab9 */ /* 0x000fe20000000a00 */
[----:B------:R-:W-:Y:S01]  /*21d0*/  LOP3.LUT R3, R4, 0x2, R3, 0xe2, !PT ;  /* 0x0000000204037812 */ /* 0x000fe200078ee203 */
[C---:B------:R-:W-:Y:S01]  /*21e0*/  IMAD.WIDE.U32 R4, R121.reuse, R90, RZ ;  /* 0x0000005a79047225 */ /* 0x040fe200078e00ff */
[----:B------:R-:W-:Y:S02]  /*21f0*/  SEL R7, RZ, 0x8, P1 ;  /* 0x00000008ff077807 */ /* 0x000fe40000800000 */
[----:B------:R-:W-:Y:S01]  /*2200*/  ISETP.NE.U32.AND P0, PT, RZ, UR4, PT ;  /* 0x00000004ff007c0c */ /* 0x000fe2000bf05070 */
[----:B------:R-:W-:Y:S01]  /*2210*/  IMAD R9, R121, R91, R10 ;  /* 0x0000005b79097224 */ /* 0x000fe200078e020a */
[----:B------:R-:W-:Y:S01]  /*2220*/  LOP3.LUT R3, R7, R3, R6, 0xfe, !PT ;  /* 0x0000000307037212 */ /* 0x000fe200078efe06 */
[----:B------:R-:W-:Y:S01]  /*2230*/  IMAD R7, R8, UR6, RZ ;  /* 0x0000000608077c24 */ /* 0x000fe2000f8e02ff */
[----:B------:R-:W-:Y:S01]  /*2240*/  SEL R6, RZ, 0x10, P3 ;  /* 0x00000010ff067807 */ /* 0x000fe20001800000 */
[----:B------:R-:W-:Y:S01]  /*2250*/  IMAD.IADD R5, R5, 0x1, R9 ;  /* 0x0000000105057824 */ /* 0x000fe200078e0209 */
[----:B------:R-:W-:Y:S01]  /*2260*/  ISETP.NE.AND.EX P0, PT, RZ, UR5, PT, P0 ;  /* 0x00000005ff007c0c */ /* 0x000fe2000bf05300 */
[C---:B------:R-:W-:Y:S01]  /*2270*/  IMAD R7, R26.reuse, UR7, R7 ;  /* 0x000000071a077c24 */ /* 0x040fe2000f8e0207 */
[----:B------:R-:W-:Y:S01]  /*2280*/  LOP3.LUT R11, R3, R6, RZ, 0xfc, !PT ;  /* 0x00000006030b7212 */ /* 0x000fe200078efcff */
[----:B------:R-:W-:Y:S01]  /*2290*/  IMAD.WIDE.U32 R4, R26, UR6, R4 ;  /* 0x000000061a047c25 */ /* 0x000fe2000f8e0004 */
[----:B------:R-:W-:Y:S01]  /*22a0*/  ULDC.64 UR4, c[0x0][0x310] ;  /* 0x0000c40000047ab9 */ /* 0x000fe20000000a00 */
[----:B------:R-:W-:-:S02]  /*22b0*/  SHF.R.S32.HI R161, RZ, 0x1f, R160 ;  /* 0x0000001fffa17819 */ /* 0x000fc400000114a0 */
[----:B------:R-:W-:Y:S01]  /*22c0*/  IMAD.IADD R5, R5, 0x1, R7 ;  /* 0x0000000105057824 */ /* 0x000fe200078e0207 */
[-C--:B----4-:R-:W-:Y:S01]  /*22d0*/  ISETP.GE.AND P1, PT, R165, R21.reuse, PT ;  /* 0x00000015a500720c */ /* 0x090fe20003f26270 */
[----:B------:R-:W-:Y:S01]  /*22e0*/  IMAD R7, R149, R96, RZ ;  /* 0x0000006095077224 */ /* 0x000fe200078e02ff */
[----:B------:R-:W-:Y:S01]  /*22f0*/  ISETP.GE.AND P4, PT, R166, R21, PT ;  /* 0x00000015a600720c */ /* 0x000fe20003f86270 */
[----:B------:R-:W-:Y:S01]  /*2300*/  IMAD.WIDE.U32 R98, R162, R102, R160 ;  /* 0x00000066a2627225 */ /* 0x000fe200078e00a0 */
[----:B------:R-:W-:Y:S02]  /*2310*/  LOP3.LUT P3, RZ, R200, 0x4, RZ, 0xc0, !PT ;  /* 0x00000004c8ff7812 */ /* 0x000fe4000786c0ff */
[----:B------:R-:W-:Y:S01]  /*2320*/  SHF.L.U64.HI R138, R90, 0x6, R91 ;  /* 0x000000065a8a7819 */ /* 0x000fe2000001025b */
[----:B------:R-:W-:Y:S01]  /*2330*/  IMAD R7, R162, R97, R7 ;  /* 0x00000061a2077224 */ /* 0x000fe200078e0207 */
[----:B------:R-:W-:Y:S01]  /*2340*/  SHF.L.U64.HI R105, R96, 0x6, R97 ;  /* 0x0000000660697819 */ /* 0x000fe20000010261 */
[----:B------:R-:W-:Y:S01]  /*2350*/  IMAD.WIDE.U32 R92, R162, R96, R160 ;  /* 0x00000060a25c7225 */ /* 0x000fe200078e00a0 */
[----:B------:R-:W-:-:S02]  /*2360*/  SHF.L.U64.HI R107, R102, 0x6, R103 ;  /* 0x00000006666b7819 */ /* 0x000fc40000010267 */
[----:B------:R-:W-:Y:S01]  /*2370*/  SHF.R.S32.HI R151, RZ, 0x1f, R188 ;  /* 0x0000001fff977819 */ /* 0x000fe200000114bc */
[----:B------:R-:W-:Y:S01]  /*2380*/  IMAD.WIDE.U32 R94, R162, R96, R18 ;  /* 0x00000060a25e7225 */ /* 0x000fe200078e0012 */
[----:B------:R-:W-:-:S03]  /*2390*/  LEA.HI R154, R154, 0x8, RZ, 0x19 ;  /* 0x000000089a9a7811 */ /* 0x000fc600078fc8ff */
[----:B------:R-:W-:Y:S02]  /*23a0*/  IMAD.IADD R93, R93, 0x1, R7 ;  /* 0x000000015d5d7824 */ /* 0x000fe400078e0207 */
[----:B------:R-:W-:Y:S01]  /*23b0*/  IMAD.IADD R95, R7, 0x1, R95 ;  /* 0x00000001075f7824 */ /* 0x000fe200078e025f */
[----:B------:R-:W-:Y:S01]  /*23c0*/  SEL R7, R21, RZ, P4 ;  /* 0x000000ff15077207 */ /* 0x000fe20002000000 */
[----:B------:R-:W-:Y:S02]  /*23d0*/  IMAD.MOV.U32 R128, RZ, RZ, 0x20 ;  /* 0x00000020ff807424 */ /* 0x000fe400078e00ff */
[----:B------:R-:W-:Y:S02]  /*23e0*/  IMAD R129, R91, 0x60, RZ ;  /* 0x000000605b817824 */ /* 0x000fe400078e02ff */
[----:B------:R-:W-:Y:S01]  /*23f0*/  IMAD.IADD R10, R166, 0x1, R7 ;  /* 0x00000001a60a7824 */ /* 0x000fe200078e0207 */
[----:B------:R-:W-:Y:S01]  /*2400*/  SEL R128, R128, 0xffffffe0, !P3 ;  /* 0xffffffe080807807 */ /* 0x000fe20005800000 */
[----:B------:R-:W-:-:S02]  /*2410*/  IMAD.SHL.U32 R139, R90, 0x40, RZ ;  /* 0x000000405a8b7824 */ /* 0x000fc400078e00ff */
[----:B------:R-:W-:Y:S02]  /*2420*/  IMAD R133, R97, 0x60, RZ ;  /* 0x0000006061857824 */ /* 0x000fe400078e02ff */
[----:B------:R-:W-:Y:S02]  /*2430*/  IMAD.SHL.U32 R106, R96, 0x40, RZ ;  /* 0x00000040606a7824 */ /* 0x000fe400078e00ff */
[----:B-----5:R-:W-:-:S04]  /*2440*/  IMAD.WIDE.U32 R92, R147, R96, R92 ;  /* 0x00000060935c7225 */ /* 0x020fc800078e005c */
[----:B------:R-:W-:-:S04]  /*2450*/  IMAD.WIDE.U32 R94, R147, R96, R94 ;  /* 0x00000060935e7225 */ /* 0x000fc800078e005e */
[----:B------:R-:W-:Y:S02]  /*2460*/  IMAD.SHL.U32 R108, R102, 0x40, RZ ;  /* 0x00000040666c7824 */ /* 0x000fe400078e00ff */
[----:B------:R-:W-:Y:S01]  /*2470*/  IMAD.SHL.U32 R126, R21, 0x2, RZ ;  /* 0x00000002157e7824 */ /* 0x000fe200078e00ff */
[----:B--2---:R-:W-:-:S04]  /*2480*/  LOP3.LUT R20, R20, 0xfffffffe, RZ, 0xc0, !PT ;  /* 0xfffffffe14147812 */ /* 0x004fc800078ec0ff */
[----:B------:R-:W-:Y:S02]  /*2490*/  @P4 LOP3.LUT R20, R20, 0x1, RZ, 0xfc, !PT ;  /* 0x0000000114144812 */ /* 0x000fe400078efcff */
[----:B------:R-:W-:-:S03]  /*24a0*/  IADD3 R120, P4, R162, R121, RZ ;  /* 0x00000079a2787210 */ /* 0x000fc60007f9e0ff */
[----:B------:R0:W-:Y:S02]  /*24b0*/  STL [R1+0xc], R20 ;  /* 0x00000c1401007387 */ /* 0x0001e40000100800 */
[----:B------:R-:W-:Y:S01]  /*24c0*/  IMAD.X R121, R0, 0x1, R149, P4 ;  /* 0x0000000100797824 */ /* 0x000fe200020e0695 */
[----:B------:R-:W-:-:S04]  /*24d0*/  SEL R0, RZ, 0x20, P2 ;  /* 0x00000020ff007807 */ /* 0x000fc80001000000 */
[C---:B------:R-:W-:Y:S02]  /*24e0*/  LOP3.LUT R0, R11.reuse, R0, RZ, 0xfc, !PT ;  /* 0x000000000b007212 */ /* 0x040fe400078efcff */
[----:B------:R-:W-:Y:S02]  /*24f0*/  LOP3.LUT R11, R11, 0x1, RZ, 0xc0, !PT ;  /* 0x000000010b0b7812 */ /* 0x000fe400078ec0ff */
[----:B------:R-:W-:-:S04]  /*2500*/  SHF.R.S32.HI R3, RZ, 0x1f, R27 ;  /* 0x0000001fff037819 */ /* 0x000fc8000001141b */
[----:B------:R-:W-:Y:S02]  /*2510*/  SEL R6, R3, RZ, !P0 ;  /* 0x000000ff03067207 */ /* 0x000fe40004000000 */
[----:B------:R-:W-:-:S03]  /*2520*/  SEL R3, R27, RZ, !P0 ;  /* 0x000000ff1b037207 */ /* 0x000fc60004000000 */
[----:B------:R-:W-:Y:S02]  /*2530*/  IMAD R8, R6, UR4, RZ ;  /* 0x0000000406087c24 */ /* 0x000fe4000f8e02ff */
[----:B------:R-:W-:-:S04]  /*2540*/  IMAD.WIDE.U32 R86, R3, UR4, R4 ;  /* 0x0000000403567c25 */ /* 0x000fc8000f8e0004 */
[-C--:B------:R-:W-:Y:S02]  /*2550*/  IMAD R4, R149, R90.reuse, RZ ;  /* 0x0000005a95047224 */ /* 0x080fe400078e02ff */
[----:B------:R-:W-:Y:S01]  /*2560*/  IMAD R9, R3, UR5, R8 ;  /* 0x0000000503097c24 */ /* 0x000fe2000f8e0208 */
[----:B------:R-:W-:Y:S01]  /*2570*/  ULDC.64 UR4, c[0x0][0x338] ;  /* 0x0000ce0000047ab9 */ /* 0x000fe20000000a00 */
[C---:B------:R-:W-:Y:S02]  /*2580*/  IMAD R13, R162.reuse, R91, R4 ;  /* 0x0000005ba20d7224 */ /* 0x040fe400078e0204 */
[----:B------:R-:W-:-:S04]  /*2590*/  IMAD.WIDE.U32 R4, R162, R90, R18 ;  /* 0x0000005aa2047225 */ /* 0x000fc800078e0012 */
[----:B------:R-:W-:Y:S01]  /*25a0*/  IMAD R6, R6, UR4, RZ ;  /* 0x0000000406067c24 */ /* 0x000fe2000f8e02ff */
[----:B------:R-:W-:Y:S01]  /*25b0*/  IADD3 R27, P0, R86, R4, RZ ;  /* 0x00000004561b7210 */ /* 0x000fe20007f1e0ff */
[----:B------:R-:W-:Y:S01]  /*25c0*/  IMAD.IADD R84, R87, 0x1, R9 ;  /* 0x0000000157547824 */ /* 0x000fe200078e0209 */
[----:B------:R-:W-:Y:S01]  /*25d0*/  SEL R4, R21, RZ, P1 ;  /* 0x000000ff15047207 */ /* 0x000fe20000800000 */
[----:B------:R-:W-:-:S03]  /*25e0*/  IMAD.WIDE.U32 R88, R3, UR4, R88 ;  /* 0x0000000403587c25 */ /* 0x000fc6000f8e0058 */
[----:B------:R-:W-:Y:S01]  /*25f0*/  IADD3.X R26, R84, R5, R13, P0, !PT ;  /* 0x00000005541a7210 */ /* 0x000fe200007fe40d */
[----:B------:R-:W-:Y:S01]  /*2600*/  IMAD R29, R3, UR5, R6 ;  /* 0x00000005031d7c24 */ /* 0x000fe2000f8e0206 */
[----:B------:R-:W-:Y:S01]  /*2610*/  ISETP.GE.AND P0, PT, R18, R21, PT ;  /* 0x000000151200720c */ /* 0x000fe20003f06270 */
[----:B------:R-:W-:Y:S01]  /*2620*/  IMAD R3, R149, R102, RZ ;  /* 0x0000006695037224 */ /* 0x000fe200078e02ff */
[----:B------:R-:W-:Y:S01]  /*2630*/  SHF.R.S32.HI R13, RZ, 0x1f, R10 ;  /* 0x0000001fff0d7819 */ /* 0x000fe2000001140a */
[----:B------:R-:W-:-:S03]  /*2640*/  IMAD.WIDE.U32 R90, R90, 0x60, RZ ;  /* 0x000000605a5a7825 */ /* 0x000fc600078e00ff */
[-C--:B------:R-:W-:Y:S01]  /*2650*/  LEA.HI R12, R13, R10.reuse, RZ, 0x3 ;  /* 0x0000000a0d0c7211 */ /* 0x080fe200078f18ff */
[----:B------:R-:W-:Y:S01]  /*2660*/  IMAD R5, R162, R103, R3 ;  /* 0x00000067a2057224 */ /* 0x000fe200078e0203 */
[----:B------:R-:W-:Y:S01]  /*2670*/  SEL R3, R21, RZ, P0 ;  /* 0x000000ff15037207 */ /* 0x000fe20000000000 */
[----:B------:R-:W-:Y:S01]  /*2680*/  IMAD.IADD R129, R91, 0x1, R129 ;  /* 0x000000015b817824 */ /* 0x000fe200078e0281 */
[----:B------:R-:W-:Y:S01]  /*2690*/  LEA.HI R10, R13, R10, RZ, 0x6 ;  /* 0x0000000a0d0a7211 */ /* 0x000fe200078f30ff */
[----:B------:R-:W-:Y:S01]  /*26a0*/  IMAD.IADD R99, R99, 0x1, R5 ;  /* 0x0000000163637824 */ /* 0x000fe200078e0205 */
[----:B------:R-:W-:Y:S01]  /*26b0*/  SHF.R.S32.HI R112, RZ, 0x3, R12 ;  /* 0x00000003ff707819 */ /* 0x000fe2000001140c */
[----:B------:R-:W-:Y:S02]  /*26c0*/  IMAD.IADD R3, R18, 0x1, R3 ;  /* 0x0000000112037824 */ /* 0x000fe400078e0203 */
[----:B------:R-:W-:Y:S02]  /*26d0*/  IMAD.IADD R101, R5, 0x1, R101 ;  /* 0x0000000105657824 */ /* 0x000fe400078e0265 */
[----:B------:R-:W-:Y:S01]  /*26e0*/  IMAD.IADD R5, R165, 0x1, R4 ;  /* 0x00000001a5057824 */ /* 0x000fe200078e0204 */
[----:B------:R-:W-:Y:S01]  /*26f0*/  SHF.R.S32.HI R4, RZ, 0x1f, R3 ;  /* 0x0000001fff047819 */ /* 0x000fe20000011403 */
[----:B------:R-:W-:-:S03]  /*2700*/  IMAD.WIDE.U32 R98, R147, R102, R98 ;  /* 0x0000006693627225 */ /* 0x000fc600078e0062 */
[----:B------:R-:W-:Y:S01]  /*2710*/  SHF.R.S32.HI R6, RZ, 0x1f, R5 ;  /* 0x0000001fff067819 */ /* 0x000fe20000011405 */
[----:B------:R-:W-:Y:S01]  /*2720*/  IMAD.WIDE.U32 R100, R147, R102, R100 ;  /* 0x0000006693647225 */ /* 0x000fe200078e0064 */
[CC--:B------:R-:W-:Y:S02]  /*2730*/  LEA.HI R14, R4.reuse, R3.reuse, RZ, 0x3 ;  /* 0x00000003040e7211 */ /* 0x0c0fe400078f18ff */
[----:B------:R-:W-:Y:S02]  /*2740*/  LEA.HI R3, R4, R3, RZ, 0x6 ;  /* 0x0000000304037211 */ /* 0x000fe400078f30ff */
[----:B------:R-:W-:Y:S02]  /*2750*/  LEA.HI R4, R6, R5, RZ, 0x6 ;  /* 0x0000000506047211 */ /* 0x000fe400078f30ff */
[----:B------:R-:W-:Y:S02]  /*2760*/  SHF.R.S32.HI R3, RZ, 0x6, R3 ;  /* 0x00000006ff037819 */ /* 0x000fe40000011403 */
[----:B------:R-:W-:-:S02]  /*2770*/  SHF.R.S32.HI R7, RZ, 0x6, R4 ;  /* 0x00000006ff077819 */ /* 0x000fc40000011404 */
[----:B------:R-:W-:Y:S01]  /*2780*/  LOP3.LUT R4, R174, 0x38, R14, 0xf8, !PT ;  /* 0x00000038ae047812 */ /* 0x000fe200078ef80e */
[C---:B------:R-:W-:Y:S01]  /*2790*/  IMAD R146, R3.reuse, 0x1800, R176 ;  /* 0x0000180003927824 */ /* 0x040fe200078e02b0 */
[----:B------:R-:W-:Y:S01]  /*27a0*/  LEA.HI R5, R6, R5, RZ, 0x3 ;  /* 0x0000000506057211 */ /* 0x000fe200078f18ff */
[----:B------:R-:W-:Y:S01]  /*27b0*/  IMAD R144, R3, 0x1800, R178 ;  /* 0x0000180003907824 */ /* 0x000fe200078e02b2 */
[-C--:B------:R-:W-:Y:S01]  /*27c0*/  LOP3.LUT R3, R4, R175.reuse, RZ, 0x3c, !PT ;  /* 0x000000af04037212 */ /* 0x080fe200078e3cff */
[C---:B------:R-:W-:Y:S01]  /*27d0*/  IMAD R145, R7.reuse, 0x1800, R176 ;  /* 0x0000180007917824 */ /* 0x040fe200078e02b0 */
[C---:B------:R-:W-:Y:S01]  /*27e0*/  LOP3.LUT R6, R174.reuse, 0x38, R5, 0xf8, !PT ;  /* 0x00000038ae067812 */ /* 0x040fe200078ef805 */
[----:B------:R-:W-:Y:S01]  /*27f0*/  IMAD R142, R7, 0x1800, R178 ;  /* 0x00001800078e7824 */ /* 0x000fe200078e02b2 */
[----:B------:R-:W-:Y:S01]  /*2800*/  LOP3.LUT R4, R174, 0x38, R12, 0xf8, !PT ;  /* 0x00000038ae047812 */ /* 0x000fe200078ef80c */
[----:B------:R-:W-:Y:S01]  /*2810*/  IMAD.IADD R146, R146, 0x1, R3 ;  /* 0x0000000192927824 */ /* 0x000fe200078e0203 */
[----:B------:R-:W-:-:S02]  /*2820*/  LOP3.LUT R6, R6, R175, RZ, 0x3c, !PT ;  /* 0x000000af06067212 */ /* 0x000fc400078e3cff */
[----:B------:R-:W-:Y:S02]  /*2830*/  SHF.R.S32.HI R3, RZ, 0x6, R10 ;  /* 0x00000006ff037819 */ /* 0x000fe4000001140a */
[----:B------:R-:W-:Y:S01]  /*2840*/  LOP3.LUT R4, R4, R175, RZ, 0x3c, !PT ;  /* 0x000000af04047212 */ /* 0x000fe200078e3cff */
[----:B------:R-:W-:Y:S01]  /*2850*/  IMAD.IADD R145, R145, 0x1, R6 ;  /* 0x0000000191917824 */ /* 0x000fe200078e0206 */
[----:B------:R-:W-:Y:S01]  /*2860*/  LOP3.LUT R6, R173, 0x38, R5, 0xf8, !PT ;  /* 0x00000038ad067812 */ /* 0x000fe200078ef805 */
[----:B------:R-:W-:Y:S01]  /*2870*/  IMAD R143, R3, 0x1800, R176 ;  /* 0x00001800038f7824 */ /* 0x000fe200078e02b0 */
[----:B------:R-:W-:Y:S01]  /*2880*/  LOP3.LUT R8, R173, 0x38, R14, 0xf8, !PT ;  /* 0x00000038ad087812 */ /* 0x000fe200078ef80e */
[----:B------:R-:W-:Y:S01]  /*2890*/  IMAD R141, R3, 0x1800, R178 ;  /* 0x00001800038d7824 */ /* 0x000fe200078e02b2 */
[----:B------:R-:W-:Y:S01]  /*28a0*/  SHF.R.S32.HI R3, RZ, 0x1f, R147 ;  /* 0x0000001fff037819 */ /* 0x000fe20000011493 */
[----:B------:R-:W-:Y:S01]  /*28b0*/  IMAD.IADD R143, R143, 0x1, R4 ;  /* 0x000000018f8f7824 */ /* 0x000fe200078e0204 */
[----:B------:R-:W-:-:S02]  /*28c0*/  LOP3.LUT R7, R6, R223, RZ, 0x3c, !PT ;  /* 0x000000df06077212 */ /* 0x000fc400078e3cff */
[----:B------:R-:W-:Y:S01]  /*28d0*/  LOP3.LUT R9, R8, R223, RZ, 0x3c, !PT ;  /* 0x000000df08097212 */ /* 0x000fe200078e3cff */
[----:B------:R-:W-:Y:S01]  /*28e0*/  IMAD R4, R3, R96, RZ ;  /* 0x0000006003047224 */ /* 0x000fe200078e02ff */
[----:B------:R-:W-:Y:S01]  /*28f0*/  LOP3.LUT R8, R173, 0x38, R12, 0xf8, !PT ;  /* 0x00000038ad087812 */ /* 0x000fe200078ef80c */
[----:B------:R-:W-:Y:S01]  /*2900*/  IMAD.IADD R142, R142, 0x1, R7 ;  /* 0x000000018e8e7824 */ /* 0x000fe200078e0207 */
[----:B------:R-:W-:Y:S01]  /*2910*/  SHF.R.S32.HI R116, RZ, 0x3, R14 ;  /* 0x00000003ff747819 */ /* 0x000fe2000001140e */
[----:B------:R-:W-:Y:S01]  /*2920*/  IMAD R7, R147, R97, R4 ;  /* 0x0000006193077224 */ /* 0x000fe200078e0204 */
[----:B------:R-:W-:Y:S01]  /*2930*/  LOP3.LUT R8, R8, R223, RZ, 0x3c, !PT ;  /* 0x000000df08087212 */ /* 0x000fe200078e3cff */
[----:B------:R-:W-:Y:S01]  /*2940*/  IMAD R4, R3, R102, RZ ;  /* 0x0000006603047224 */ /* 0x000fe200078e02ff */
[----:B------:R-:W-:Y:S01]  /*2950*/  LOP3.LUT R14, R14, 0xfffffff8, RZ, 0xc0, !PT ;  /* 0xfffffff80e0e7812 */ /* 0x000fe200078ec0ff */
[----:B------:R-:W-:Y:S01]  /*2960*/  IMAD R3, R103, 0x60, RZ ;  /* 0x0000006067037824 */ /* 0x000fe200078e02ff */
[----:B------:R-:W-:Y:S01]  /*2970*/  LOP3.LUT R13, R5, 0xfffffff8, RZ, 0xc0, !PT ;  /* 0xfffffff8050d7812 */ /* 0x000fe200078ec0ff */
[----:B------:R-:W-:Y:S01]  /*2980*/  IMAD R15, R147, R103, R4 ;  /* 0x00000067930f7224 */ /* 0x000fe200078e0204 */
[----:B------:R-:W-:Y:S01]  /*2990*/  LOP3.LUT R4, R174, 0x18, R18, 0xf8, !PT ;  /* 0x00000018ae047812 */ /* 0x000fe200078ef812 */
[----:B------:R-:W-:Y:S01]  /*29a0*/  IMAD.WIDE.U32 R96, R96, 0x60, RZ ;  /* 0x0000006060607825 */ /* 0x000fe200078e00ff */
[----:B------:R-:W-:-:S02]  /*29b0*/  LOP3.LUT R12, R12, 0xfffffff8, RZ, 0xc0, !PT ;  /* 0xfffffff80c0c7812 */ /* 0x000fc400078ec0ff */
[----:B------:R-:W-:Y:S01]  /*29c0*/  LOP3.LUT R25, R4, R175, RZ, 0x3c, !PT ;  /* 0x000000af04197212 */ /* 0x000fe200078e3cff */
[----:B------:R-:W-:Y:S01]  /*29d0*/  IMAD.WIDE.U32 R102, R102, 0x60, RZ ;  /* 0x0000006066667825 */ /* 0x000fe200078e00ff */
[----:B------:R-:W-:Y:S02]  /*29e0*/  SHF.R.S32.HI R113, RZ, 0x3, R5 ;  /* 0x00000003ff717819 */ /* 0x000fe40000011405 */
[----:B------:R-:W-:Y:S01]  /*29f0*/  SHF.R.S32.HI R111, RZ, 0x1f, R14 ;  /* 0x0000001fff6f7819 */ /* 0x000fe2000001140e */
[----:B------:R-:W-:Y:S01]  /*2a00*/  IMAD.IADD R25, R176, 0x1, R25 ;  /* 0x00000001b0197824 */ /* 0x000fe200078e0219 */
[----:B------:R-:W-:Y:S01]  /*2a10*/  SHF.R.S32.HI R110, RZ, 0x1f, R13 ;  /* 0x0000001fff6e7819 */ /* 0x000fe2000001140d */
[----:B------:R-:W-:Y:S01]  /*2a20*/  IMAD.IADD R144, R144, 0x1, R9 ;  /* 0x0000000190907824 */ /* 0x000fe200078e0209 */
[----:B------:R-:W-:Y:S01]  /*2a30*/  SHF.R.S32.HI R109, RZ, 0x1f, R12 ;  /* 0x0000001fff6d7819 */ /* 0x000fe2000001140c */
[----:B------:R-:W-:Y:S01]  /*2a40*/  IMAD.IADD R141, R141, 0x1, R8 ;  /* 0x000000018d8d7824 */ /* 0x000fe200078e0208 */
[C---:B------:R-:W-:Y:S01]  /*2a50*/  LOP3.LUT R10, R0.reuse, 0x2, RZ, 0xc0, !PT ;  /* 0x00000002000a7812 */ /* 0x040fe200078ec0ff */
[----:B------:R-:W-:Y:S01]  /*2a60*/  IMAD.IADD R21, R93, 0x1, R7 ;  /* 0x000000015d157824 */ /* 0x000fe200078e0207 */
[C---:B------:R-:W-:Y:S01]  /*2a70*/  LOP3.LUT R9, R0.reuse, 0x4, RZ, 0xc0, !PT ;  /* 0x0000000400097812 */ /* 0x040fe200078ec0ff */
[----:B0-----:R-:W-:Y:S01]  /*2a80*/  IMAD.IADD R20, R7, 0x1, R95 ;  /* 0x0000000107147824 */ /* 0x001fe200078e025f */
[C---:B------:R-:W-:Y:S01]  /*2a90*/  LOP3.LUT R8, R0.reuse, 0x8, RZ, 0xc0, !PT ;  /* 0x0000000800087812 */ /* 0x040fe200078ec0ff */
[----:B------:R-:W-:Y:S01]  /*2aa0*/  IMAD.IADD R104, R99, 0x1, R15 ;  /* 0x0000000163687824 */ /* 0x000fe200078e020f */
[C---:B------:R-:W-:Y:S01]  /*2ab0*/  LOP3.LUT R7, R0.reuse, 0x10, RZ, 0xc0, !PT ;  /* 0x0000001000077812 */ /* 0x040fe200078ec0ff */
[----:B------:R-:W-:Y:S01]  /*2ac0*/  IMAD.IADD R133, R97, 0x1, R133 ;  /* 0x0000000161857824 */ /* 0x000fe200078e0285 */
[----:B------:R-:W-:Y:S01]  /*2ad0*/  LOP3.LUT R6, R0, 0x20, RZ, 0xc0, !PT ;  /* 0x0000002000067812 */ /* 0x000fe200078ec0ff */
[----:B------:R-:W-:-:S02]  /*2ae0*/  IMAD.IADD R132, R103, 0x1, R3 ;  /* 0x0000000167847824 */ /* 0x000fc400078e0203 */
[----:B------:R-:W-:Y:S02]  /*2af0*/  IMAD.IADD R140, R128, 0x1, R25 ;  /* 0x00000001808c7824 */ /* 0x000fe400078e0219 */
[----:B------:R-:W-:Y:S02]  /*2b00*/  IMAD.IADD R15, R15, 0x1, R101 ;  /* 0x000000010f0f7824 */ /* 0x000fe400078e0265 */
[----:B------:R-:W-:-:S07]  /*2b10*/  IMAD.IADD R5, R89, 0x1, R29 ;  /* 0x0000000159057824 */ /* 0x000fce00078e021d */
.L_x_1770:
        /* <DEDUP_REMOVED lines=11> */
[-C--:B------:R-:W-:Y:S01]  /*2bd0*/  IADD3 R0, P3, P4, R27, R124.reuse, R139 ;  /* 0x0000007c1b007210 */ /* 0x080fe20007c7e08b */
[----:B------:R-:W-:Y:S01]  /*2be0*/  IMAD R39, R39, 0x2, R118 ;  /* 0x0000000227277824 */ /* 0x000fe200078e0276 */
[----:B------:R-:W-:Y:S01]  /*2bf0*/  IADD3 R3, P5, R27, R124, RZ ;  /* 0x0000007c1b037210 */ /* 0x000fe20007fbe0ff */
[----:B------:R-:W-:-:S04]  /*2c00*/  IMAD.IADD R80, R125, 0x1, R29 ;  /* 0x000000017d507824 */ /* 0x000fc800078e021d */
[----:B------:R-:W-:Y:S01]  /*2c10*/  IMAD.X R4, R80, 0x1, R26, P5 ;  /* 0x0000000150047824 */ /* 0x000fe200028e061a */
[----:B------:R-:W-:Y:S02]  /*2c20*/  IADD3.X R2, R26, R80, R138, P3, P4 ;  /* 0x000000501a027210 */ /* 0x000fe40001fe848a */
[----:B------:R-:W-:Y:S02]  /*2c30*/  ISETP.GT.AND P3, PT, R31, R127, PT ;  /* 0x0000007f1f00720c */ /* 0x000fe40003f64270 */
[CC--:B0-----:R-:W-:Y:S02]  /*2c40*/  LEA R40, P2, R3.reuse, R114.reuse, 0x1 ;  /* 0x0000007203287211 */ /* 0x0c1fe400078408ff */
[----:B------:R-:W-:Y:S02]  /*2c50*/  LEA R36, P5, R0, R114, 0x1 ;  /* 0x0000007200247211 */ /* 0x000fe400078a08ff */
[----:B------:R-:W-:Y:S01]  /*2c60*/  LEA.HI.X R41, R3, R115, R4, 0x1, P2 ;  /* 0x0000007303297211 */ /* 0x000fe200010f0c04 */
[----:B------:R-:W-:Y:S01]  /*2c70*/  IMAD R3, R17, 0x4800, R140 ;  /* 0x0000480011037824 */ /* 0x000fe200078e028c */
[----:B-1----:R-:W-:-:S02]  /*2c80*/  ISETP.GE.AND P2, PT, R119, 0x1, PT ;  /* 0x000000017700780c */ /* 0x002fc40003f46270 */
[----:B------:R-:W-:Y:S01]  /*2c90*/  LEA.HI.X R37, R0, R115, R2, 0x1, P5 ;  /* 0x0000007300257211 */ /* 0x000fe200028f0c02 */
[----:B------:R-:W-:Y:S02]  /*2ca0*/  IMAD R38, R3, 0x2, R118 ;  /* 0x0000000203267824 */ /* 0x000fe400078e0276 */
[----:B------:R-:W-:Y:S01]  /*2cb0*/  IMAD.MOV.U32 R2, RZ, RZ, R31 ;  /* 0x000000ffff027224 */ /* 0x000fe200078e001f */
[----:B--2---:R-:W-:-:S04]  /*2cc0*/  LOP3.LUT R30, R30, 0xfffffffd, RZ, 0xc0, !PT ;  /* 0xfffffffd1e1e7812 */ /* 0x004fc800078ec0ff */
[----:B------:R-:W-:-:S05]  /*2cd0*/  @P3 LOP3.LUT R30, R30, 0x2, RZ, 0xfc, !PT ;  /* 0x000000021e1e3812 */ /* 0x000fca00078efcff */
[----:B------:R0:W-:Y:S01]  /*2ce0*/  STL [R1+0xc], R30 ;  /* 0x00000c1e01007387 */ /* 0x0001e20000100800 */
[----:B------:R-:W-:Y:S05]  /*2cf0*/  @!P2 BRA `(.L_x_1672) ;  /* 0x0000007400e8a947 */ /* 0x000fea0003800000 */
[----:B------:R-:W-:Y:S01]  /*2d00*/  ULDC.U8 UR4, c[0x0][0x410] ;  /* 0x0001040000047ab9 */ /* 0x000fe20000000000 */
[-C--:B------:R-:W-:Y:S01]  /*2d10*/  IMAD R3, R132, R31.reuse, RZ ;  /* 0x0000001f84037224 */ /* 0x080fe200078e02ff */
[----:B------:R-:W-:Y:S01]  /*2d20*/  ISETP.NE.AND P2, PT, RZ, UR4, PT ;  /* 0x00000004ff007c0c */ /* 0x000fe2000bf45270 */
[-C--:B------:R-:W-:Y:S02]  /*2d30*/  IMAD R29, R133, R31.reuse, RZ ;  /* 0x0000001f851d7224 */ /* 0x080fe400078e02ff */
        /* <DEDUP_REMOVED lines=38> */
[----:B------:R-:W-:Y:S01]  /*2fa0*/  CS2R R114, SRZ ;  /* 0x0000000000727805 */ /* 0x000fe2000001ff00 */
[----:B------:R-:W-:Y:S01]  /*2fb0*/  ULDC.64 UR8, c[0x0][0x208] ;  /* 0x0000820000087ab9 */ /* 0x000fe20000000a00 */
        /* <DEDUP_REMOVED lines=26> */
.L_x_1675:
[----:B------:R-:W-:Y:S05]  /*3160*/  BSYNC B1 ;  /* 0x0000000000017941 */ /* 0x000fea0003800000 */
.L_x_1674:
        /* <DEDUP_REMOVED lines=22> */
[----:B------:R-:W-:Y:S01]  /*32d0*/  IADD3 R76, P2, P5, R92, R76, R106 ;  /* 0x0000004c5c4c7210 */ /* 0x000fe20007d5e06a */
[----:B------:R-:W-:-:S03]  /*32e0*/  ULDC.64 UR8, c[0x0][0x208] ;  /* 0x0000820000087ab9 */ /* 0x000fc60000000a00 */
        /* <DEDUP_REMOVED lines=33> */
.L_x_1677:
[----:B------:R-:W-:Y:S05]  /*3500*/  BSYNC B1 ;  /* 0x0000000000017941 */ /* 0x000fea0003800000 */
.L_x_1676:
        /* <DEDUP_REMOVED lines=57> */
[----:B------:R-:W-:Y:S01]  /*38a0*/  ULOP3.LUT UR4, UR60, 0x1, URZ, 0xfc, !UPT ;  /* 0x000000013c047892 */ /* 0x000fe2000f8efc3f */
        /* <DEDUP_REMOVED lines=41> */
.L_x_1678:
[----:B------:R-:W-:Y:S01]  /*3b40*/  IMAD R3, R17, 0x8, R16 ;  /* 0x0000000811037824 */ /* 0x000fe200078e0210 */
[----:B------:R-:W-:Y:S01]  /*3b50*/  SHF.L.U32 R0, R167, 0x1f, RZ ;  /* 0x0000001fa7007819 */ /* 0x000fe200000006ff */
[----:B------:R-:W-:Y:S03]  /*3b60*/  BSSY B1, `(.L_x_1679) ;  /* 0x0000003000017945 */ /* 0x000fe60003800000 */
[----:B------:R-:W1:Y:S02]  /*3b70*/  SYNCS.PHASECHK.TRANS64.TRYWAIT P5, [R3+URZ+0x2a890], R0 ;  /* 0x02a89000030075a7 */ /* 0x000e6400080a017f */
[----:B-1----:R-:W-:Y:S05]  /*3b80*/  @!P5 BRA `(.L_x_1680) ;  /* 0x0000026c00d8d947 */ /* 0x002fea0003800000 */
.L_x_2117:
[----:B------:R-:W-:Y:S05]  /*3b90*/  BSYNC B1 ;  /* 0x0000000000017941 */ /* 0x000fea0003800000 */
.L_x_1679:
        /* <DEDUP_REMOVED lines=9> */
[----:B------:R-:W-:Y:S01]  /*3c30*/  SHF.R.U64 R124, R124, 0x10, R125 ;  /* 0x000000107c7c7819 */ /* 0x000fe2000000127d */
[----:B--2---:R-:W-:Y:S01]  /*3c40*/  IMAD.U32 R202, R29, 0x10000, RZ ;  /* 0x000100001dca7824 */ /* 0x004fe200078e00ff */
[----:B------:R-:W-:Y:S02]  /*3c50*/  SHF.R.U64 R122, R122, 0x10, R123 ;  /* 0x000000107a7a7819 */ /* 0x000fe4000000127b */
[----:B------:R-:W-:Y:S02]  /*3c60*/  PRMT R124, R137, 0x5432, R124 ;  /* 0x00005432897c7816 */ /* 0x000fe4000000007c */
[----:B------:R-:W-:Y:S02]  /*3c70*/  PRMT R122, R78, 0x5432, R122 ;  /* 0x000054324e7a7816 */ /* 0x000fe4000000007a */
[----:B------:R-:W-:Y:S02]  /*3c80*/  LOP3.LUT R198, R29, 0xffff0000, RZ, 0xc0, !PT ;  /* 0xffff00001dc67812 */ /* 0x000fe400078ec0ff */
[C---:B------:R-:W-:Y:S01]  /*3c90*/  LOP3.LUT R159, R124.reuse, 0xffff0000, RZ, 0xc0, !PT ;  /* 0xffff00007c9f7812 */ /* 0x040fe200078ec0ff */
[----:B------:R-:W-:Y:S01]  /*3ca0*/  IMAD.U32 R124, R124, 0x10000, RZ ;  /* 0x000100007c7c7824 */ /* 0x000fe200078e00ff */
[C---:B------:R-:W-:Y:S01]  /*3cb0*/  LOP3.LUT R179, R122.reuse, 0xffff0000, RZ, 0xc0, !PT ;  /* 0xffff00007ab37812 */ /* 0x040fe200078ec0ff */
[----:B------:R-:W-:Y:S01]  /*3cc0*/  IMAD.U32 R122, R122, 0x10000, RZ ;  /* 0x000100007a7a7824 */ /* 0x000fe200078e00ff */
[----:B------:R-:W-:Y:S01]  /*3cd0*/  SHF.R.U32.HI R125, RZ, 0x10, R125 ;  /* 0x00000010ff7d7819 */ /* 0x000fe2000001167d */
[C---:B------:R-:W-:Y:S01]  /*3ce0*/  FMUL.FTZ R29, R198.reuse, R159 ;  /* 0x0000009fc61d7220 */ /* 0x040fe20000410000 */
[----:B------:R-:W-:Y:S01]  /*3cf0*/  SHF.R.U32.HI R123, RZ, 0x10, R123 ;  /* 0x00000010ff7b7819 */ /* 0x000fe2000001167b */
[-C--:B------:R-:W-:Y:S01]  /*3d00*/  FMUL.FTZ R198, R198, R179.reuse ;  /* 0x000000b3c6c67220 */ /* 0x080fe20000410000 */
[----:B------:R-:W-:Y:S01]  /*3d10*/  PRMT R125, R210, 0x5410, R125 ;  /* 0x00005410d27d7816 */ /* 0x000fe2000000007d */
[C---:B------:R-:W-:Y:S01]  /*3d20*/  FFMA.FTZ R29, R202.reuse, R179, -R29 ;  /* 0x000000b3ca1d7223 */ /* 0x040fe2000001081d */
[----:B------:R-:W-:Y:S01]  /*3d30*/  PRMT R123, R211, 0x5410, R123 ;  /* 0x00005410d37b7816 */ /* 0x000fe2000000007b */
[----:B------:R-:W-:Y:S01]  /*3d40*/  FFMA.FTZ R198, R202, R159, R198 ;  /* 0x0000009fcac67223 */ /* 0x000fe200000100c6 */
[C---:B------:R-:W-:Y:S01]  /*3d50*/  LOP3.LUT R159, R30.reuse, 0xffff0000, RZ, 0xc0, !PT ;  /* 0xffff00001e9f7812 */ /* 0x040fe200078ec0ff */
[C---:B------:R-:W-:Y:S01]  /*3d60*/  IMAD.U32 R210, R125.reuse, 0x10000, RZ ;  /* 0x000100007dd27824 */ /* 0x040fe200078e00ff */
[----:B------:R-:W-:Y:S01]  /*3d70*/  LOP3.LUT R125, R125, 0xffff0000, RZ, 0xc0, !PT ;  /* 0xffff00007d7d7812 */ /* 0x000fe200078ec0ff */
[C---:B------:R-:W-:Y:S01]  /*3d80*/  IMAD.U32 R212, R123.reuse, 0x10000, RZ ;  /* 0x000100007bd47824 */ /* 0x040fe200078e00ff */
[----:B------:R-:W-:Y:S01]  /*3d90*/  LOP3.LUT R123, R123, 0xffff0000, RZ, 0xc0, !PT ;  /* 0xffff00007b7b7812 */ /* 0x000fe200078ec0ff */
[----:B------:R-:W-:Y:S01]  /*3da0*/  IMAD.U32 R179, R30, 0x10000, RZ ;  /* 0x000100001eb37824 */ /* 0x000fe200078e00ff */
[C---:B------:R-:W-:Y:S01]  /*3db0*/  LOP3.LUT R30, R31.reuse, 0xffff0000, RZ, 0xc0, !PT ;  /* 0xffff00001f1e7812 */ /* 0x040fe200078ec0ff */
[----:B------:R-:W-:-:S02]  /*3dc0*/  IMAD.U32 R202, R31, 0x10000, RZ ;  /* 0x000100001fca7824 */ /* 0x000fc400078e00ff */
[C---:B------:R-:W-:Y:S01]  /*3dd0*/  FMUL.FTZ R214, R159.reuse, R210 ;  /* 0x000000d29fd67220 */ /* 0x040fe20000410000 */
[C---:B------:R-:W-:Y:S02]  /*3de0*/  IMAD.U32 R31, R28.reuse, 0x10000, RZ ;  /* 0x000100001c1f7824 */ /* 0x040fe400078e00ff */
[-C--:B------:R-:W-:Y:S01]  /*3df0*/  FMUL.FTZ R216, R159, R212.reuse ;  /* 0x000000d49fd87220 */ /* 0x080fe20000410000 */
[----:B------:R-:W-:Y:S01]  /*3e00*/  LOP3.LUT R28, R28, 0xffff0000, RZ, 0xc0, !PT ;  /* 0xffff00001c1c7812 */ /* 0x000fe200078ec0ff */
        /* <DEDUP_REMOVED lines=15> */
.L_x_1686:
[----:B------:R-:W-:Y:S05]  /*3f00*/  BSYNC B3 ;  /* 0x0000000000037941 */ /* 0x000fea0003800000 */
.L_x_1685:
[----:B------:R-:W-:Y:S02]  /*3f10*/  ULDC.64 UR4, c[0x0][0x208] ;  /* 0x0000820000047ab9 */ /* 0x000fe40000000a00 */
[----:B--2---:R2:W-:Y:S03]  /*3f20*/  STG.E.128 desc[UR4][R40.64], R28 ;  /* 0x0000001c28007986 */ /* 0x0045e6000c101d04 */
.L_x_1684:
[----:B------:R-:W-:Y:S05]  /*3f30*/  BSYNC B2 ;  /* 0x0000000000027941 */ /* 0x000fea0003800000 */
.L_x_1683:
        /* <DEDUP_REMOVED lines=52> */
.L_x_1690:
[----:B------:R-:W-:Y:S05]  /*4280*/  BSYNC B3 ;  /* 0x0000000000037941 */ /* 0x000fea0003800000 */
.L_x_1689:
[----:B------:R-:W-:Y:S02]  /*4290*/  ULDC.64 UR4, c[0x0][0x208] ;  /* 0x0000820000047ab9 */ /* 0x000fe40000000a00 */
[----:B--2---:R3:W-:Y:S03]  /*42a0*/  STG.E.128 desc[UR4][R40.64+0x40], R28 ;  /* 0x0000401c28007986 */ /* 0x0047e6000c101d04 */
.L_x_1688:
[----:B------:R-:W-:Y:S05]  /*42b0*/  BSYNC B2 ;  /* 0x0000000000027941 */ /* 0x000fea0003800000 */
.L_x_1687:
        /* <DEDUP_REMOVED lines=52> */
.L_x_1694:
[----:B------:R-:W-:Y:S05]  /*4600*/  BSYNC B3 ;  /* 0x0000000000037941 */ /* 0x000fea0003800000 */
.L_x_1693:
[----:B------:R-:W-:Y:S02]  /*4610*/  ULDC.64 UR4, c[0x0][0x208] ;  /* 0x0000820000047ab9 */ /* 0x000fe40000000a00 */
[----:B--2---:R4:W-:Y:S03]  /*4620*/  STG.E.128 desc[UR4][R40.64+0x80], R28 ;  /* 0x0000801c28007986 */ /* 0x0049e6000c101d04 */
.L_x_1692:
[----:B------:R-:W-:Y:S05]  /*4630*/  BSYNC B2 ;  /* 0x0000000000027941 */ /* 0x000fea0003800000 */
.L_x_1691:
        /* <DEDUP_REMOVED lines=52> */
.L_x_1698:
[----:B------:R-:W-:Y:S05]  /*4980*/  BSYNC B3 ;  /* 0x0000000000037941 */ /* 0x000fea0003800000 */
.L_x_1697:
[----:B------:R-:W-:Y:S02]  /*4990*/  ULDC.64 UR4, c[0x0][0x208] ;  /* 0x0000820000047ab9 */ /* 0x000fe40000000a00 */
[----:B--2---:R0:W-:Y:S03]  /*49a0*/  STG.E.128 desc[UR4][R40.64+0xc0], R28 ;  /* 0x0000c01c28007986 */ /* 0x0041e6000c101d04 */
.L_x_1696:
[----:B------:R-:W-:Y:S05]  /*49b0*/  BSYNC B2 ;  /* 0x0000000000027941 */ /* 0x000fea0003800000 */
.L_x_1695:
[----:B------:R-:W-:Y:S01]  /*49c0*/  ISETP.NE.AND P3, PT, R7, RZ, PT ;  /* 0x000000ff0700720c */ /* 0x000fe20003f65270 */
[----:B------:R-:W-:-:S12]  /*49d0*/  BSSY B2, `(.L_x_1699) ;  /* 0x0000037000027945 */ /* 0x000fd80003800000 */
[----:B------:R-:W-:Y:S05]  /*49e0*/  @!P3 BRA `(.L_x_1700) ;  /* 0x0000000000d4b947 */ /* 0x000fea0003800000 */
[----:B0-234-:R0:W2:Y:S01]  /*49f0*/  LDS.128 R28, [R39+0x6000] ;  /* 0x00600000271c7984 */ /* 0x01d0a20000000c00 */
[----:B------:R-:W-:Y:S01]  /*4a00*/  ISETP.GE.AND P3, PT, R168, R119, PT ;  /* 0x00000077a800720c */ /* 0x000fe20003f66270 */
[----:B------:R-:W-:-:S12]  /*4a10*/  BSSY B3, `(.L_x_1701) ;  /* 0x0000030000037945 */ /* 0x000fd80003800000 */
[----:B0-----:R-:W-:Y:S05]  /*4a20*/  @P3 BRA `(.L_x_1702) ;  /* 0x0000000000b83947 */ /* 0x001fea0003800000 */
[--C-:B------:R-:W-:Y:S02]  /*4a30*/  SHF.R.U64 R68, R68, 0x10, R69.reuse ;  /* 0x0000001044447819 */ /* 0x100fe40000001245 */
[----:B------:R-:W-:Y:S02]  /*4a40*/  SHF.R.U32.HI R69, RZ, 0x10, R69 ;  /* 0x00000010ff457819 */ /* 0x000fe40000011645 */
[--C-:B------:R-:W-:Y:S02]  /*4a50*/  SHF.R.U32.HI R71, RZ, 0x10, R67.reuse ;  /* 0x00000010ff477819 */ /* 0x100fe40000011643 */
[----:B------:R-:W-:Y:S01]  /*4a60*/  SHF.R.U64 R70, R66, 0x10, R67 ;  /* 0x0000001042467819 */ /* 0x000fe20000001243 */
[----:B--2---:R-:W-:Y:S01]  /*4a70*/  IMAD.U32 R66, R30, 0x10000, RZ ;  /* 0x000100001e427824 */ /* 0x004fe200078e00ff */
[----:B------:R-:W-:Y:S02]  /*4a80*/  PRMT R230, R230, 0x5410, R69 ;  /* 0x00005410e6e67816 */ /* 0x000fe40000000045 */
[----:B------:R-:W-:-:S02]  /*4a90*/  PRMT R232, R232, 0x5410, R71 ;  /* 0x00005410e8e87816 */ /* 0x000fc40000000047 */
[----:B------:R-:W-:Y:S01]  /*4aa0*/  PRMT R231, R231, 0x5410, R68 ;  /* 0x00005410e7e77816 */ /* 0x000fe20000000044 */
[----:B------:R-:W-:Y:S01]  /*4ab0*/  IMAD.U32 R68, R230, 0x10000, RZ ;  /* 0x00010000e6447824 */ /* 0x000fe200078e00ff */
[----:B------:R-:W-:Y:S01]  /*4ac0*/  LOP3.LUT R67, R30, 0xffff0000, RZ, 0xc0, !PT ;  /* 0xffff00001e437812 */ /* 0x000fe200078ec0ff */
[----:B------:R-:W-:Y:S01]  /*4ad0*/  IMAD.U32 R71, R232, 0x10000, RZ ;  /* 0x00010000e8477824 */ /* 0x000fe200078e00ff */
[----:B------:R-:W-:Y:S01]  /*4ae0*/  PRMT R233, R233, 0x5410, R70 ;  /* 0x00005410e9e97816 */ /* 0x000fe20000000046 */
[C---:B------:R-:W-:Y:S01]  /*4af0*/  IMAD.U32 R70, R29.reuse, 0x10000, RZ ;  /* 0x000100001d467824 */ /* 0x040fe200078e00ff */
[----:B------:R-:W-:Y:S01]  /*4b00*/  LOP3.LUT R69, R29, 0xffff0000, RZ, 0xc0, !PT ;  /* 0xffff00001d457812 */ /* 0x000fe200078ec0ff */
[----:B------:R-:W-:Y:S01]  /*4b10*/  FMUL.FTZ R81, R67, R68 ;  /* 0x0000004443517220 */ /* 0x000fe20000410000 */
[----:B------:R-:W-:Y:S01]  /*4b20*/  LOP3.LUT R73, R231, 0xffff0000, RZ, 0xc0, !PT ;  /* 0xffff0000e7497812 */ /* 0x000fe200078ec0ff */
[----:B------:R-:W-:Y:S01]  /*4b30*/  IMAD.U32 R29, R28, 0x10000, RZ ;  /* 0x000100001c1d7824 */ /* 0x000fe200078e00ff */
[----:B------:R-:W-:Y:S01]  /*4b40*/  LOP3.LUT R72, R233, 0xffff0000, RZ, 0xc0, !PT ;  /* 0xffff0000e9487812 */ /* 0x000fe200078ec0ff */
[----:B------:R-:W-:Y:S01]  /*4b50*/  FMUL.FTZ R67, R67, R71 ;  /* 0x0000004743437220 */ /* 0x000fe20000410000 */
[----:B------:R-:W-:Y:S01]  /*4b60*/  LOP3.LUT R30, R31, 0xffff0000, RZ, 0xc0, !PT ;  /* 0xffff00001f1e7812 */ /* 0x000fe200078ec0ff */
[----:B------:R-:W-:Y:S01]  /*4b70*/  FMUL.FTZ R75, R69, R73 ;  /* 0x00000049454b7220 */ /* 0x000fe20000410000 */
[----:B------:R-:W-:Y:S01]  /*4b80*/  LOP3.LUT R230, R230, 0xffff0000, RZ, 0xc0, !PT ;  /* 0xffff0000e6e67812 */ /* 0x000fe200078ec0ff */
[----:B------:R-:W-:Y:S01]  /*4b90*/  IMAD.U32 R231, R231, 0x10000, RZ ;  /* 0x00010000e7e77824 */ /* 0x000fe200078e00ff */
[----:B------:R-:W-:Y:S01]  /*4ba0*/  LOP3.LUT R232, R232, 0xffff0000, RZ, 0xc0, !PT ;  /* 0xffff0000e8e87812 */ /* 0x000fe200078ec0ff */
[----:B------:R-:W-:Y:S01]  /*4bb0*/  FMUL.FTZ R74, R69, R72 ;  /* 0x00000048454a7220 */ /* 0x000fe20000410000 */
[----:B------:R-:W-:Y:S01]  /*4bc0*/  LOP3.LUT R28, R28, 0xffff0000, RZ, 0xc0, !PT ;  /* 0xffff00001c1c7812 */ /* 0x000fe200078ec0ff */
[----:B------:R-:W-:Y:S01]  /*4bd0*/  FFMA.FTZ R71, R66, R71, -R81 ;  /* 0x0000004742477223 */ /* 0x000fe20000010851 */
[----:B------:R-:W-:-:S02]  /*4be0*/  IMAD.U32 R233, R233, 0x10000, RZ ;  /* 0x00010000e9e97824 */ /* 0x000fc400078e00ff */
[----:B------:R-:W-:Y:S01]  /*4bf0*/  FFMA.FTZ R66, R66, R68, R67 ;  /* 0x0000004442427223 */ /* 0x000fe20000010043 */
[C---:B------:R-:W-:Y:S01]  /*4c00*/  FMUL.FTZ R68, R30.reuse, R230 ;  /* 0x000000e61e447220 */ /* 0x040fe20000410000 */
[----:B------:R-:W-:Y:S01]  /*4c10*/  FMUL.FTZ R67, R30, R232 ;  /* 0x000000e81e437220 */ /* 0x000fe20000410000 */
[----:B------:R-:W-:Y:S01]  /*4c20*/  FFMA.FTZ R69, R70, R72, -R75 ;  /* 0x0000004846457223 */ /* 0x000fe2000001084b */
[----:B------:R-:W-:Y:S01]  /*4c30*/  FMUL.FTZ R30, R28, R231 ;  /* 0x000000e71c1e7220 */ /* 0x000fe20000410000 */
[----:B------:R-:W-:Y:S01]  /*4c40*/  FFMA.FTZ R70, R70, R73, R74 ;  /* 0x0000004946467223 */ /* 0x000fe2000001004a */
[-C--:B------:R-:W-:Y:S01]  /*4c50*/  FMUL.FTZ R28, R28, R233.reuse ;  /* 0x000000e91c1c7220 */ /* 0x080fe20000410000 */
[----:B------:R-:W-:Y:S02]  /*4c60*/  IMAD.U32 R31, R31, 0x10000, RZ ;  /* 0x000100001f1f7824 */ /* 0x000fe400078e00ff */
[C---:B------:R-:W-:Y:S01]  /*4c70*/  FFMA.FTZ R30, R29.reuse, R233, -R30 ;  /* 0x000000e91d1e7223 */ /* 0x040fe2000001081e */
[----:B------:R-:W-:Y:S01]  /*4c80*/  F2FP.BF16.F32.PACK_AB R66, R66, R71 ;  /* 0x000000474242723e */ /* 0x000fe200000010ff */
[----:B------:R-:W-:Y:S01]  /*4c90*/  FFMA.FTZ R29, R29, R231, R28 ;  /* 0x000000e71d1d7223 */ /* 0x000fe2000001001c */
[C---:B------:R-:W-:Y:S01]  /*4ca0*/  FFMA.FTZ R68, R31.reuse, R232, -R68 ;  /* 0x000000e81f447223 */ /* 0x040fe20000010844 */
[----:B------:R-:W-:Y:S01]  /*4cb0*/  FFMA.FTZ R67, R31, R230, R67 ;  /* 0x000000e61f437223 */ /* 0x000fe20000010043 */
[----:B------:R-:W-:-:S02]  /*4cc0*/  F2FP.BF16.F32.PACK_AB R69, R70, R69 ;  /* 0x000000454645723e */ /* 0x000fc400000010ff */
[----:B------:R-:W-:Y:S01]  /*4cd0*/  F2FP.BF16.F32.PACK_AB R28, R29, R30 ;  /* 0x0000001e1d1c723e */ /* 0x000fe200000010ff */
[----:B------:R-:W-:Y:S01]  /*4ce0*/  IMAD.MOV.U32 R30, RZ, RZ, R66 ;  /* 0x000000ffff1e7224 */ /* 0x000fe200078e0042 */
[----:B------:R-:W-:Y:S01]  /*4cf0*/  F2FP.BF16.F32.PACK_AB R31, R67, R68 ;  /* 0x00000044431f723e */ /* 0x000fe200000010ff */
[----:B------:R-:W-:-:S07]  /*4d00*/  IMAD.MOV.U32 R29, RZ, RZ, R69 ;  /* 0x000000ffff1d7224 */ /* 0x000fce00078e0045 */
.L_x_1702:
[----:B------:R-:W-:Y:S05]  /*4d10*/  BSYNC B3 ;  /* 0x0000000000037941 */ /* 0x000fea0003800000 */
.L_x_1701:
[----:B------:R-:W-:Y:S02]  /*4d20*/  ULDC.64 UR4, c[0x0][0x208] ;  /* 0x0000820000047ab9 */ /* 0x000fe40000000a00 */
[----:B--2---:R0:W-:Y:S03]  /*4d30*/  STG.E.128 desc[UR4][R40.64+0x100], R28 ;  /* 0x0001001c28007986 */ /* 0x0041e6000c101d04 */
.L_x_1700:
[----:B------:R-:W-:Y:S05]  /*4d40*/  BSYNC B2 ;  /* 0x0000000000027941 */ /* 0x000fea0003800000 */
.L_x_1699:
[----:B------:R-:W-:-:S13]  /*4d50*/  ISETP.NE.AND P3, PT, R6, RZ, PT ;  /* 0x000000ff0600720c */ /* 0x000fda0003f65270 */
[----:B------:R-:W-:Y:S05]  /*4d60*/  @!P3 BRA `(.L_x_1682) ;  /* 0x0000000000d0b947 */ /* 0x000fea0003800000 */
[----:B0-234-:R0:W2:Y:S01]  /*4d70*/  LDS.128 R28, [R38+0x6000] ;  /* 0x00600000261c7984 */ /* 0x01d0a20000000c00 */
[----:B------:R-:W-:Y:S01]  /*4d80*/  ISETP.GE.AND P3, PT, R172, R119, PT ;  /* 0x00000077ac00720c */ /* 0x000fe20003f66270 */
[----:B------:R-:W-:-:S12]  /*4d90*/  BSSY B2, `(.L_x_1703) ;  /* 0x000002f000027945 */ /* 0x000fd80003800000 */
[----:B0-----:R-:W-:Y:S05]  /*4da0*/  @P3 BRA `(.L_x_1704) ;  /* 0x0000000000b43947 */ /* 0x001fea0003800000 */
[----:B------:R-:W-:Y:S02]  /*4db0*/  SHF.R.U64 R67, R64, 0x10, R65 ;  /* 0x0000001040437819 */ /* 0x000fe40000001241 */
[----:B------:R-:W-:Y:S01]  /*4dc0*/  SHF.R.U64 R68, R62, 0x10, R63 ;  /* 0x000000103e447819 */ /* 0x000fe2000000123f */
[----:B--2---:R-:W-:Y:S01]  /*4dd0*/  IMAD.U32 R62, R30, 0x10000, RZ ;  /* 0x000100001e3e7824 */ /* 0x004fe200078e00ff */
[----:B------:R-:W-:Y:S01]  /*4de0*/  SHF.R.U32.HI R64, RZ, 0x10, R65 ;  /* 0x00000010ff407819 */ /* 0x000fe20000011641 */
[----:B------:R-:W-:Y:S01]  /*4df0*/  IMAD.U32 R65, R29, 0x10000, RZ ;  /* 0x000100001d417824 */ /* 0x000fe200078e00ff */
        /* <DEDUP_REMOVED lines=10> */
[----:B------:R-:W-:Y:S01]  /*4ea0*/  FMUL.FTZ R73, R63, R69 ;  /* 0x000000453f497220 */ /* 0x000fe20000410000 */
[----:B------:R-:W-:Y:S01]  /*4eb0*/  LOP3.LUT R66, R199, 0xffff0000, RZ, 0xc0, !PT ;  /* 0xffff0000c7427812 */ /* 0x000fe200078ec0ff */
[----:B------:R-:W-:Y:S01]  /*4ec0*/  FMUL.FTZ R63, R63, R67 ;  /* 0x000000433f3f7220 */ /* 0x000fe20000410000 */
[----:B------:R-:W-:Y:S01]  /*4ed0*/  LOP3.LUT R30, R31, 0xffff0000, RZ, 0xc0, !PT ;  /* 0xffff00001f1e7812 */ /* 0x000fe200078ec0ff */
[C---:B------:R-:W-:Y:S01]  /*4ee0*/  FMUL.FTZ R70, R64.reuse, R68 ;  /* 0x0000004440467220 */ /* 0x040fe20000410000 */
[----:B------:R-:W-:Y:S01]  /*4ef0*/  LOP3.LUT R209, R209, 0xffff0000, RZ, 0xc0, !PT ;  /* 0xffff0000d1d17812 */ /* 0x000fe200078ec0ff */
[----:B------:R-:W-:Y:S01]  /*4f00*/  FMUL.FTZ R71, R64, R66 ;  /* 0x0000004240477220 */ /* 0x000fe20000410000 */
[----:B------:R-:W-:Y:S01]  /*4f10*/  LOP3.LUT R207, R207, 0xffff0000, RZ, 0xc0, !PT ;  /* 0xffff0000cfcf7812 */ /* 0x000fe200078ec0ff */
[----:B------:R-:W-:Y:S01]  /*4f20*/  IMAD.U32 R208, R208, 0x10000, RZ ;  /* 0x00010000d0d07824 */ /* 0x000fe200078e00ff */
[----:B------:R-:W-:Y:S01]  /*4f30*/  LOP3.LUT R64, R28, 0xffff0000, RZ, 0xc0, !PT ;  /* 0xffff00001c407812 */ /* 0x000fe200078ec0ff */
[----:B------:R-:W-:-:S02]  /*4f40*/  IMAD.U32 R199, R199, 0x10000, RZ ;  /* 0x00010000c7c77824 */ /* 0x000fc400078e00ff */
[C---:B------:R-:W-:Y:S01]  /*4f50*/  FFMA.FTZ R71, R65.reuse, R68, R71 ;  /* 0x0000004441477223 */ /* 0x040fe20000010047 */
[----:B------:R-:W-:Y:S02]  /*4f60*/  IMAD.U32 R29, R28, 0x10000, RZ ;  /* 0x000100001c1d7824 */ /* 0x000fe400078e00ff */
[----:B------:R-:W-:Y:S01]  /*4f70*/  FFMA.FTZ R28, R65, R66, -R70 ;  /* 0x00000042411c7223 */ /* 0x000fe20000010846 */
[C---:B------:R-:W-:Y:S01]  /*4f80*/  FFMA.FTZ R73, R62.reuse, R67, -R73 ;  /* 0x000000433e497223 */ /* 0x040fe20000010849 */
[----:B------:R-:W-:Y:S01]  /*4f90*/  FFMA.FTZ R62, R62, R69, R63 ;  /* 0x000000453e3e7223 */ /* 0x000fe2000001003f */
[C---:B------:R-:W-:Y:S01]  /*4fa0*/  FMUL.FTZ R66, R30.reuse, R209 ;  /* 0x000000d11e427220 */ /* 0x040fe20000410000 */
[----:B------:R-:W-:Y:S01]  /*4fb0*/  FMUL.FTZ R68, R30, R207 ;  /* 0x000000cf1e447220 */ /* 0x000fe20000410000 */
[----:B------:R-:W-:Y:S02]  /*4fc0*/  IMAD.U32 R31, R31, 0x10000, RZ ;  /* 0x000100001f1f7824 */ /* 0x000fe400078e00ff */
[CC--:B------:R-:W-:Y:S01]  /*4fd0*/  FMUL.FTZ R30, R64.reuse, R208.reuse ;  /* 0x000000d0401e7220 */ /* 0x0c0fe20000410000 */
[----:B------:R-:W-:Y:S01]  /*4fe0*/  FMUL.FTZ R63, R64, R199 ;  /* 0x000000c7403f7220 */ /* 0x000fe20000410000 */
[----:B------:R-:W-:Y:S01]  /*4ff0*/  F2FP.BF16.F32.PACK_AB R62, R62, R73 ;  /* 0x000000493e3e723e */ /* 0x000fe200000010ff */
[----:B------:R-:W-:Y:S01]  /*5000*/  FFMA.FTZ R66, R31, R207, -R66 ;  /* 0x000000cf1f427223 */ /* 0x000fe20000010842 */
[C---:B------:R-:W-:Y:S01]  /*5010*/  FFMA.FTZ R30, R29.reuse, R199, -R30 ;  /* 0x000000c71d1e7223 */ /* 0x040fe2000001081e */
[----:B------:R-:W-:Y:S01]  /*5020*/  FFMA.FTZ R63, R29, R208, R63 ;  /* 0x000000d01d3f7223 */ /* 0x000fe2000001003f */
[----:B------:R-:W-:Y:S01]  /*5030*/  FFMA.FTZ R31, R31, R209, R68 ;  /* 0x000000d11f1f7223 */ /* 0x000fe20000010044 */
[----:B------:R-:W-:-:S03]  /*5040*/  F2FP.BF16.F32.PACK_AB R29, R71, R28 ;  /* 0x0000001c471d723e */ /* 0x000fc600000010ff */
[----:B------:R-:W-:Y:S01]  /*5050*/  F2FP.BF16.F32.PACK_AB R28, R63, R30 ;  /* 0x0000001e3f1c723e */ /* 0x000fe200000010ff */
[----:B------:R-:W-:Y:S01]  /*5060*/  IMAD.MOV.U32 R30, RZ, RZ, R62 ;  /* 0x000000ffff1e7224 */ /* 0x000fe200078e003e */
[----:B------:R-:W-:-:S07]  /*5070*/  F2FP.BF16.F32.PACK_AB R31, R31, R66 ;  /* 0x000000421f1f723e */ /* 0x000fce00000010ff */
.L_x_1704:
[----:B------:R-:W-:Y:S05]  /*5080*/  BSYNC B2 ;  /* 0x0000000000027941 */ /* 0x000fea0003800000 */
.L_x_1703:
[----:B------:R-:W-:Y:S02]  /*5090*/  ULDC.64 UR4, c[0x0][0x208] ;  /* 0x0000820000047ab9 */ /* 0x000fe40000000a00 */
[----:B--2---:R0:W-:Y:S03]  /*50a0*/  STG.E.128 desc[UR4][R40.64+0x140], R28 ;  /* 0x0001401c28007986 */ /* 0x0041e6000c101d04 */
.L_x_1682:
[----:B------:R-:W-:Y:S05]  /*50b0*/  BSYNC B1 ;  /* 0x0000000000017941 */ /* 0x000fea0003800000 */
.L_x_1681:
        /* <DEDUP_REMOVED lines=8> */
[----:B------:R-:W-:Y:S02]  /*5140*/  SHF.R.U64 R62, R60, 0x10, R61 ;  /* 0x000000103c3e7819 */ /* 0x000fe4000000123d */
[--C-:B------:R-:W-:Y:S01]  /*5150*/  SHF.R.U64 R66, R58, 0x10, R59.reuse ;  /* 0x000000103a427819 */ /* 0x100fe2000000123b */
[----:B--2---:R-:W-:Y:S01]  /*5160*/  IMAD.U32 R58, R30, 0x10000, RZ ;  /* 0x000100001e3a7824 */ /* 0x004fe200078e00ff */
        /* <DEDUP_REMOVED lines=13> */
[C---:B------:R-:W-:Y:S01]  /*5240*/  IMAD.U32 R30, R31.reuse, 0x10000, RZ ;  /* 0x000100001f1e7824 */ /* 0x040fe200078e00ff */
[----:B------:R-:W-:Y:S01]  /*5250*/  LOP3.LUT R40, R31, 0xffff0000, RZ, 0xc0, !PT ;  /* 0xffff00001f287812 */ /* 0x000fe200078ec0ff */
[----:B------:R-:W-:-:S02]  /*5260*/  IMAD.U32 R31, R29, 0x10000, RZ ;  /* 0x000100001d1f7824 */ /* 0x000fc400078e00ff */
[C---:B------:R-:W-:Y:S01]  /*5270*/  FMUL.FTZ R64, R41.reuse, R62 ;  /* 0x0000003e29407220 */ /* 0x040fe20000410000 */
[C---:B------:R-:W-:Y:S02]  /*5280*/  IMAD.U32 R29, R28.reuse, 0x10000, RZ ;  /* 0x000100001c1d7824 */ /* 0x040fe400078e00ff */
[-C--:B------:R-:W-:Y:S01]  /*5290*/  FMUL.FTZ R41, R41, R60.reuse ;  /* 0x0000003c29297220 */ /* 0x080fe20000410000 */
[----:B------:R-:W-:Y:S01]  /*52a0*/  LOP3.LUT R229, R229, 0xffff0000, RZ, 0xc0, !PT ;  /* 0xffff0000e5e57812 */ /* 0x000fe200078ec0ff */
[----:B------:R-:W-:Y:S01]  /*52b0*/  IMAD.U32 R213, R213, 0x10000, RZ ;  /* 0x00010000d5d57824 */ /* 0x000fe200078e00ff */
[----:B------:R-:W-:Y:S01]  /*52c0*/  LOP3.LUT R217, R217, 0xffff0000, RZ, 0xc0, !PT ;  /* 0xffff0000d9d97812 */ /* 0x000fe200078ec0ff */
[C---:B------:R-:W-:Y:S01]  /*52d0*/  FFMA.FTZ R64, R31.reuse, R60, -R64 ;  /* 0x0000003c1f407223 */ /* 0x040fe20000010840 */
[----:B------:R-:W-:Y:S01]  /*52e0*/  LOP3.LUT R28, R28, 0xffff0000, RZ, 0xc0, !PT ;  /* 0xffff00001c1c7812 */ /* 0x000fe200078ec0ff */
[----:B------:R-:W-:Y:S01]  /*52f0*/  FFMA.FTZ R41, R31, R62, R41 ;  /* 0x0000003e1f297223 */ /* 0x000fe20000010029 */
[C---:B------:R-:W-:Y:S01]  /*5300*/  FMUL.FTZ R31, R40.reuse, R229 ;  /* 0x000000e5281f7220 */ /* 0x040fe20000410000 */
[----:B------:R-:W-:Y:S01]  /*5310*/  FMUL.FTZ R60, R40, R217 ;  /* 0x000000d9283c7220 */ /* 0x000fe20000410000 */
[C---:B------:R-:W-:Y:S01]  /*5320*/  FMUL.FTZ R65, R59.reuse, R63 ;  /* 0x0000003f3b417220 */ /* 0x040fe20000410000 */
[C---:B------:R-:W-:Y:S01]  /*5330*/  FMUL.FTZ R40, R28.reuse, R221 ;  /* 0x000000dd1c287220 */ /* 0x040fe20000410000 */
[----:B------:R-:W-:Y:S01]  /*5340*/  FMUL.FTZ R28, R28, R213 ;  /* 0x000000d51c1c7220 */ /* 0x000fe20000410000 */
[-C--:B------:R-:W-:Y:S01]  /*5350*/  FMUL.FTZ R59, R59, R61.reuse ;  /* 0x0000003d3b3b7220 */ /* 0x080fe20000410000 */
[C---:B------:R-:W-:Y:S01]  /*5360*/  FFMA.FTZ R65, R58.reuse, R61, -R65 ;  /* 0x0000003d3a417223 */ /* 0x040fe20000010841 */
[C---:B------:R-:W-:Y:S01]  /*5370*/  FFMA.FTZ R40, R29.reuse, R213, -R40 ;  /* 0x000000d51d287223 */ /* 0x040fe20000010828 */
[----:B------:R-:W-:Y:S01]  /*5380*/  FFMA.FTZ R29, R29, R221, R28 ;  /* 0x000000dd1d1d7223 */ /* 0x000fe2000001001c */
        /* <DEDUP_REMOVED lines=8> */
.L_x_1709:
[----:B------:R-:W-:Y:S05]  /*5410*/  BSYNC B2 ;  /* 0x0000000000027941 */ /* 0x000fea0003800000 */
.L_x_1708:
[----:B------:R-:W-:Y:S02]  /*5420*/  ULDC.64 UR4, c[0x0][0x208] ;  /* 0x0000820000047ab9 */ /* 0x000fe40000000a00 */
[----:B--2---:R0:W-:Y:S03]  /*5430*/  STG.E.128 desc[UR4][R36.64], R28 ;  /* 0x0000001c24007986 */ /* 0x0041e6000c101d04 */
.L_x_1707:
[----:B------:R-:W-:Y:S05]  /*5440*/  BSYNC B1 ;  /* 0x0000000000017941 */ /* 0x000fea0003800000 */
.L_x_1706:
        /* <DEDUP_REMOVED lines=22> */
[----:B------:R-:W-:Y:S01]  /*55b0*/  LOP3.LUT R56, R157, 0xffff0000, RZ, 0xc0, !PT ;  /* 0xffff00009d387812 */ /* 0x000fe200078ec0ff */
        /* <DEDUP_REMOVED lines=8> */
[----:B------:R-:W-:Y:S01]  /*5640*/  LOP3.LUT R220, R220, 0xffff0000, RZ, 0xc0, !PT ;  /* 0xffff0000dcdc7812 */ /* 0x000fe200078ec0ff */
[-C--:B------:R-:W-:Y:S01]  /*5650*/  FMUL.FTZ R41, R41, R57.reuse ;  /* 0x0000003929297220 */ /* 0x080fe20000410000 */
[----:B------:R-:W-:Y:S01]  /*5660*/  LOP3.LUT R158, R158, 0xffff0000, RZ, 0xc0, !PT ;  /* 0xffff00009e9e7812 */ /* 0x000fe200078ec0ff */
[----:B------:R-:W-:Y:S02]  /*5670*/  IMAD.U32 R157, R157, 0x10000, RZ ;  /* 0x000100009d9d7824 */ /* 0x000fe400078e00ff */
[C---:B------:R-:W-:Y:S01]  /*5680*/  FFMA.FTZ R61, R30.reuse, R56, -R61 ;  /* 0x000000381e3d7223 */ /* 0x040fe2000001083d */
[----:B------:R-:W-:Y:S01]  /*5690*/  FFMA.FTZ R58, R30, R58, R31 ;  /* 0x0000003a1e3a7223 */ /* 0x000fe2000001001f */
[----:B------:R-:W-:Y:S01]  /*56a0*/  FFMA.FTZ R63, R40, R57, -R63 ;  /* 0x00000039283f7223 */ /* 0x000fe2000001083f */
[----:B------:R-:W-:Y:S01]  /*56b0*/  FMUL.FTZ R30, R28, R219 ;  /* 0x000000db1c1e7220 */ /* 0x000fe20000410000 */
[----:B------:R-:W-:Y:S01]  /*56c0*/  FFMA.FTZ R40, R40, R59, R41 ;  /* 0x0000003b28287223 */ /* 0x000fe20000010029 */
[C---:B------:R-:W-:Y:S01]  /*56d0*/  FMUL.FTZ R31, R55.reuse, R220 ;  /* 0x000000dc371f7220 */ /* 0x040fe20000410000 */
[-C--:B------:R-:W-:Y:S01]  /*56e0*/  FMUL.FTZ R28, R28, R157.reuse ;  /* 0x0000009d1c1c7220 */ /* 0x080fe20000410000 */
        /* <DEDUP_REMOVED lines=10> */
[----:B------:R-:W-:-:S07]  /*5790*/  IMAD.MOV.U32 R30, RZ, RZ, R40 ;  /* 0x000000ffff1e7224 */ /* 0x000fce00078e0028 */
.L_x_1713:
[----:B------:R-:W-:Y:S05]  /*57a0*/  BSYNC B2 ;  /* 0x0000000000027941 */ /* 0x000fea0003800000 */
.L_x_1712:
[----:B------:R-:W-:Y:S02]  /*57b0*/  ULDC.64 UR4, c[0x0][0x208] ;  /* 0x0000820000047ab9 */ /* 0x000fe40000000a00 */
[----:B--2---:R0:W-:Y:S03]  /*57c0*/  STG.E.128 desc[UR4][R36.64+0x40], R28 ;  /* 0x0000401c24007986 */ /* 0x0041e6000c101d04 */
.L_x_1711:
[----:B------:R-:W-:Y:S05]  /*57d0*/  BSYNC B1 ;  /* 0x0000000000017941 */ /* 0x000fea0003800000 */
.L_x_1710:
        /* <DEDUP_REMOVED lines=53> */
.L_x_1717:
[----:B------:R-:W-:Y:S05]  /*5b30*/  BSYNC B2 ;  /* 0x0000000000027941 */ /* 0x000fea0003800000 */
.L_x_1716:
[----:B------:R-:W-:Y:S02]  /*5b40*/  ULDC.64 UR4, c[0x0][0x208] ;  /* 0x0000820000047ab9 */ /* 0x000fe40000000a00 */
[----:B--2---:R0:W-:Y:S03]  /*5b50*/  STG.E.128 desc[UR4][R36.64+0x80], R28 ;  /* 0x0000801c24007986 */ /* 0x0041e6000c101d04 */
.L_x_1715:
[----:B------:R-:W-:Y:S05]  /*5b60*/  BSYNC B1 ;  /* 0x0000000000017941 */ /* 0x000fea0003800000 */
.L_x_1714:
        /* <DEDUP_REMOVED lines=10> */
[----:B------:R-:W-:Y:S02]  /*5c10*/  SHF.R.U32.HI R53, RZ, 0x10, R47 ;  /* 0x00000010ff357819 */ /* 0x000fe4000001162f */
[----:B------:R-:W-:Y:S02]  /*5c20*/  PRMT R150, R150, 0x5410, R49 ;  /* 0x0000541096967816 */ /* 0x000fe40000000031 */
[----:B------:R-:W-:Y:S02]  /*5c30*/  PRMT R136, R136, 0x5410, R53 ;  /* 0x0000541088887816 */ /* 0x000fe40000000035 */
[----:B------:R-:W-:Y:S01]  /*5c40*/  SHF.R.U64 R50, R46, 0x10, R47 ;  /* 0x000000102e327819 */ /* 0x000fe2000000122f */
[----:B------:R-:W-:Y:S01]  /*5c50*/  IMAD.U32 R46, R31, 0x10000, RZ ;  /* 0x000100001f2e7824 */ /* 0x000fe200078e00ff */
[----:B------:R-:W-:Y:S01]  /*5c60*/  LOP3.LUT R41, R30, 0xffff0000, RZ, 0xc0, !PT ;  /* 0xffff00001e297812 */ /* 0x000fe200078ec0ff */
[----:B------:R-:W-:Y:S01]  /*5c70*/  IMAD.U32 R49, R136, 0x10000, RZ ;  /* 0x0001000088317824 */ /* 0x000fe200078e00ff */
[----:B------:R-:W-:Y:S01]  /*5c80*/  PRMT R148, R148, 0x5410, R51 ;  /* 0x0000541094947816 */ /* 0x000fe20000000033 */
[----:B------:R-:W-:Y:S01]  /*5c90*/  IMAD.U32 R51, R150, 0x10000, RZ ;  /* 0x0001000096337824 */ /* 0x000fe200078e00ff */
[----:B------:R-:W-:Y:S01]  /*5ca0*/  PRMT R137, R137, 0x5410, R50 ;  /* 0x0000541089897816 */ /* 0x000fe20000000032 */
[----:B------:R-:W-:Y:S01]  /*5cb0*/  IMAD.U32 R30, R29, 0x10000, RZ ;  /* 0x000100001d1e7824 */ /* 0x000fe200078e00ff */
[----:B------:R-:W-:Y:S01]  /*5cc0*/  LOP3.LUT R47, R31, 0xffff0000, RZ, 0xc0, !PT ;  /* 0xffff00001f2f7812 */ /* 0x000fe200078ec0ff */
[----:B------:R-:W-:Y:S01]  /*5cd0*/  FMUL.FTZ R55, R41, R51 ;  /* 0x0000003329377220 */ /* 0x000fe20000410000 */
[----:B------:R-:W-:Y:S01]  /*5ce0*/  LOP3.LUT R31, R29, 0xffff0000, RZ, 0xc0, !PT ;  /* 0xffff00001d1f7812 */ /* 0x000fe200078ec0ff */
[-C--:B------:R-:W-:Y:S01]  /*5cf0*/  FMUL.FTZ R41, R41, R49.reuse ;  /* 0x0000003129297220 */ /* 0x080fe20000410000 */
[----:B------:R-:W-:Y:S01]  /*5d00*/  LOP3.LUT R50, R148, 0xffff0000, RZ, 0xc0, !PT ;  /* 0xffff000094327812 */ /* 0x000fe200078ec0ff */
[----:B------:R-:W-:Y:S01]  /*5d10*/  FFMA.FTZ R55, R40, R49, -R55 ;  /* 0x0000003128377223 */ /* 0x000fe20000010837 */
[----:B------:R-:W-:Y:S01]  /*5d20*/  LOP3.LUT R48, R137, 0xffff0000, RZ, 0xc0, !PT ;  /* 0xffff000089307812 */ /* 0x000fe200078ec0ff */
[----:B------:R-:W-:Y:S01]  /*5d30*/  IMAD.U32 R29, R28, 0x10000, RZ ;  /* 0x000100001c1d7824 */ /* 0x000fe200078e00ff */
[----:B------:R-:W-:Y:S01]  /*5d40*/  LOP3.LUT R150, R150, 0xffff0000, RZ, 0xc0, !PT ;  /* 0xffff000096967812 */ /* 0x000fe200078ec0ff */
[C---:B------:R-:W-:Y:S01]  /*5d50*/  FMUL.FTZ R53, R31.reuse, R50 ;  /* 0x000000321f357220 */ /* 0x040fe20000410000 */
[----:B------:R-:W-:Y:S01]  /*5d60*/  LOP3.LUT R136, R136, 0xffff0000, RZ, 0xc0, !PT ;  /* 0xffff000088887812 */ /* 0x000fe200078ec0ff */
[----:B------:R-:W-:Y:S01]  /*5d70*/  FFMA.FTZ R40, R40, R51, R41 ;  /* 0x0000003328287223 */ /* 0x000fe20000010029 */
[----:B------:R-:W-:Y:S01]  /*5d80*/  FMUL.FTZ R31, R31, R48 ;  /* 0x000000301f1f7220 */ /* 0x000fe20000410000 */
[----:B------:R-:W-:Y:S01]  /*5d90*/  LOP3.LUT R28, R28, 0xffff0000, RZ, 0xc0, !PT ;  /* 0xffff00001c1c7812 */ /* 0x000fe200078ec0ff */
[----:B------:R-:W-:Y:S01]  /*5da0*/  FMUL.FTZ R41, R47, R150 ;  /* 0x000000962f297220 */ /* 0x000fe20000410000 */
[----:B------:R-:W-:-:S02]  /*5db0*/  IMAD.U32 R148, R148, 0x10000, RZ ;  /* 0x0001000094947824 */ /* 0x000fc400078e00ff */
[----:B------:R-:W-:Y:S01]  /*5dc0*/  FMUL.FTZ R47, R47, R136 ;  /* 0x000000882f2f7220 */ /* 0x000fe20000410000 */
[----:B------:R-:W-:Y:S02]  /*5dd0*/  IMAD.U32 R137, R137, 0x10000, RZ ;  /* 0x0001000089897824 */ /* 0x000fe400078e00ff */
[C---:B------:R-:W-:Y:S01]  /*5de0*/  FFMA.FTZ R53, R30.reuse, R48, -R53 ;  /* 0x000000301e357223 */ /* 0x040fe20000010835 */
[----:B------:R-:W-:Y:S01]  /*5df0*/  FFMA.FTZ R50, R30, R50, R31 ;  /* 0x000000321e327223 */ /* 0x000fe2000001001f */
[----:B------:R-:W-:Y:S01]  /*5e00*/  FFMA.FTZ R41, R46, R136, -R41 ;  /* 0x000000882e297223 */ /* 0x000fe20000010829 */
[C---:B------:R-:W-:Y:S01]  /*5e10*/  FMUL.FTZ R30, R28.reuse, R148 ;  /* 0x000000941c1e7220 */ /* 0x040fe20000410000 */
[----:B------:R-:W-:Y:S01]  /*5e20*/  FMUL.FTZ R31, R28, R137 ;  /* 0x000000891c1f7220 */ /* 0x000fe20000410000 */
[----:B------:R-:W-:Y:S01]  /*5e30*/  FFMA.FTZ R46, R46, R150, R47 ;  /* 0x000000962e2e7223 */ /* 0x000fe2000001002f */
[----:B------:R-:W-:Y:S01]  /*5e40*/  F2FP.BF16.F32.PACK_AB R40, R40, R55 ;  /* 0x000000372828723e */ /* 0x000fe200000010ff */
[C---:B------:R-:W-:Y:S01]  /*5e50*/  FFMA.FTZ R30, R29.reuse, R137, -R30 ;  /* 0x000000891d1e7223 */ /* 0x040fe2000001081e */
[----:B------:R-:W-:Y:S01]  /*5e60*/  FFMA.FTZ R31, R29, R148, R31 ;  /* 0x000000941d1f7223 */ /* 0x000fe2000001001f */
[----:B------:R-:W-:-:S02]  /*5e70*/  F2FP.BF16.F32.PACK_AB R29, R50, R53 ;  /* 0x00000035321d723e */ /* 0x000fc400000010ff */
[----:B------:R-:W-:Y:S02]  /*5e80*/  F2FP.BF16.F32.PACK_AB R41, R46, R41 ;  /* 0x000000292e29723e */ /* 0x000fe400000010ff */
[----:B------:R-:W-:Y:S01]  /*5e90*/  F2FP.BF16.F32.PACK_AB R28, R31, R30 ;  /* 0x0000001e1f1c723e */ /* 0x000fe200000010ff */
[----:B------:R-:W-:Y:S02]  /*5ea0*/  IMAD.MOV.U32 R30, RZ, RZ, R40 ;  /* 0x000000ffff1e7224 */ /* 0x000fe400078e0028 */
[----:B------:R-:W-:-:S07]  /*5eb0*/  IMAD.MOV.U32 R31, RZ, RZ, R41 ;  /* 0x000000ffff1f7224 */ /* 0x000fce00078e0029 */
.L_x_1721:
[----:B------:R-:W-:Y:S05]  /*5ec0*/  BSYNC B2 ;  /* 0x0000000000027941 */ /* 0x000fea0003800000 */
.L_x_1720:
[----:B------:R-:W-:Y:S02]  /*5ed0*/  ULDC.64 UR4, c[0x0][0x208] ;  /* 0x0000820000047ab9 */ /* 0x000fe40000000a00 */
[----:B--2---:R0:W-:Y:S03]  /*5ee0*/  STG.E.128 desc[UR4][R36.64+0xc0], R28 ;  /* 0x0000c01c24007986 */ /* 0x0041e6000c101d04 */
.L_x_1719:
[----:B------:R-:W-:Y:S05]  /*5ef0*/  BSYNC B1 ;  /* 0x0000000000017941 */ /* 0x000fea0003800000 */
.L_x_1718:
        /* <DEDUP_REMOVED lines=53> */
.L_x_1725:
[----:B------:R-:W-:Y:S05]  /*6250*/  BSYNC B2 ;  /* 0x0000000000027941 */ /* 0x000fea0003800000 */
.L_x_1724:
[----:B------:R-:W-:Y:S02]  /*6260*/  ULDC.64 UR4, c[0x0][0x208] ;  /* 0x0000820000047ab9 */ /* 0x000fe40000000a00 */
[----:B--2---:R0:W-:Y:S03]  /*6270*/  STG.E.128 desc[UR4][R36.64+0x100], R28 ;  /* 0x0001001c24007986 */ /* 0x0041e6000c101d04 */
.L_x_1723:
[----:B------:R-:W-:Y:S05]  /*6280*/  BSYNC B1 ;  /* 0x0000000000017941 */ /* 0x000fea0003800000 */
.L_x_1722:
        /* <DEDUP_REMOVED lines=52> */
.L_x_1727:
[----:B------:R-:W-:Y:S05]  /*65d0*/  BSYNC B1 ;  /* 0x0000000000017941 */ /* 0x000fea0003800000 */
.L_x_1726:
[----:B------:R-:W-:Y:S02]  /*65e0*/  ULDC.64 UR4, c[0x0][0x208] ;  /* 0x0000820000047ab9 */ /* 0x000fe40000000a00 */
[----:B--2---:R0:W-:Y:S01]  /*65f0*/  STG.E.128 desc[UR4][R36.64+0x140], R28 ;  /* 0x0001401c24007986 */ /* 0x0041e2000c101d04 */
[----:B------:R-:W-:Y:S05]  /*6600*/  BRA `(.L_x_1705) ;  /* 0x0000004000887947 */ /* 0x000fea0003800000 */
.L_x_1673:
        /* <DEDUP_REMOVED lines=20> */
[----:B------:R-:W-:Y:S01]  /*6750*/  CS2R R36, SRZ ;  /* 0x0000000000247805 */ /* 0x000fe2000001ff00 */
[----:B------:R-:W-:Y:S01]  /*6760*/  IMAD.X R30, R0, 0x1, R15, P2 ;  /* 0x00000001001e7824 */ /* 0x000fe200010e060f */
[----:B------:R-:W-:Y:S02]  /*6770*/  LEA R52, P2, R29, UR4, 0x1 ;  /* 0x000000041d347c11 */ /* 0x000fe4000f8408ff */
[----:B------:R-:W-:-:S02]  /*6780*/  CS2R R50, SRZ ;  /* 0x0000000000327805 */ /* 0x000fc4000001ff00 */
[----:B------:R-:W-:Y:S01]  /*6790*/  CS2R R48, SRZ ;  /* 0x0000000000307805 */ /* 0x000fe2000001ff00 */
[----:B------:R-:W-:Y:S01]  /*67a0*/  ULDC.64 UR6, c[0x0][0x208] ;  /* 0x0000820000067ab9 */ /* 0x000fe20000000a00 */
        /* <DEDUP_REMOVED lines=22> */
.L_x_1729:
[----:B------:R-:W-:Y:S05]  /*6910*/  BSYNC B1 ;  /* 0x0000000000017941 */ /* 0x000fea0003800000 */
.L_x_1728:
        /* <DEDUP_REMOVED lines=24> */
[----:B------:R-:W-:Y:S01]  /*6aa0*/  CS2R R72, SRZ ;  /* 0x0000000000487805 */ /* 0x000fe2000001ff00 */
[----:B------:R-:W-:Y:S01]  /*6ab0*/  ULDC.64 UR8, c[0x0][0x208] ;  /* 0x0000820000087ab9 */ /* 0x000fe20000000a00 */
        /* <DEDUP_REMOVED lines=22> */
.L_x_1731:
[----:B------:R-:W-:Y:S05]  /*6c20*/  BSYNC B1 ;  /* 0x0000000000017941 */ /* 0x000fea0003800000 */
.L_x_1730:
[----:B------:R-:W-:Y:S01]  /*6c30*/  IMAD.MOV.U32 R0, RZ, RZ, R28 ;  /* 0x000000ffff007224 */ /* 0x000fe200078e001c */
[----:B------:R-:W-:Y:S01]  /*6c40*/  PRMT R221, R221, 0x5410, R81 ;  /* 0x00005410dddd7816 */ /* 0x000fe20000000051 */
[----:B------:R-:W-:Y:S01]  /*6c50*/  IMAD.MOV.U32 R3, RZ, RZ, R29 ;  /* 0x000000ffff037224 */ /* 0x000fe200078e001d */
[----:B------:R-:W-:Y:S01]  /*6c60*/  ULOP3.LUT UR4, UR60, 0x1, URZ, 0xfc, !UPT ;  /* 0x000000013c047892 */ /* 0x000fe2000f8efc3f */
        /* <DEDUP_REMOVED lines=80> */
[----:B------:R-:W-:-:S02]  /*7170*/  IMAD.MOV.U32 R3, RZ, RZ, R72 ;  /* 0x000000ffff037224 */ /* 0x000fc400078e0048 */
[----:B------:R-:W-:Y:S01]  /*7180*/  IMAD.MOV.U32 R0, RZ, RZ, R73 ;  /* 0x000000ffff007224 */ /* 0x000fe200078e0049 */
[----:B------:R-:W-:-:S04]  /*7190*/  PRMT R216, R77, 0x5410, R76 ;  /* 0x000054104dd87816 */ /* 0x000fc8000000004c */
[----:B------:R-:W-:Y:S01]  /*71a0*/  PRMT R217, R3, 0x5410, R0 ;  /* 0x0000541003d97816 */ /* 0x000fe20000000000 */
[----:B------:R-:W-:Y:S06]  /*71b0*/  @!P2 BRA `(.L_x_1732) ;  /* 0x000000000004a947 */ /* 0x000fec0003800000 */
[----:B------:R-:W-:Y:S01]  /*71c0*/  BPT.TRAP 0x1 ;  /* 0x000000040000795c */ /* 0x000fe20000300000 */
.L_x_1732:
[----:B------:R-:W-:Y:S01]  /*71d0*/  IMAD R3, R17, 0x8, R16 ;  /* 0x0000000811037824 */ /* 0x000fe200078e0210 */
[----:B------:R-:W-:Y:S01]  /*71e0*/  SHF.L.U32 R0, R167, 0x1f, RZ ;  /* 0x0000001fa7007819 */ /* 0x000fe200000006ff */
[----:B------:R-:W0:Y:S01]  /*71f0*/  LDC R148, c[0x0][0x2f4] ;  /* 0x0000bd00ff947b82 */ /* 0x000e220000000800 */
[----:B------:R-:W-:Y:S02]  /*7200*/  BSSY B1, `(.L_x_1733) ;  /* 0x0000004000017945 */ /* 0x000fe40003800000 */
[----:B------:R-:W1:Y:S05]  /*7210*/  SYNCS.PHASECHK.TRANS64.TRYWAIT P5, [R3+URZ+0x2a890], R0 ;  /* 0x02a89000030075a7 */ /* 0x000e6a00080a017f */
[----:B------:R-:W2:Y:S01]  /*7220*/  LDC.64 R122, c[0x0][0x300] ;  /* 0x0000c000ff7a7b82 */ /* 0x000ea20000000a00 */
[----:B-1----:R-:W-:Y:S05]  /*7230*/  @!P5 BRA `(.L_x_1734) ;  /* 0x000002380040d947 */ /* 0x002fea0003800000 */
.L_x_2118:
[----:B------:R-:W-:Y:S05]  /*7240*/  BSYNC B1 ;  /* 0x0000000000017941 */ /* 0x000fea0003800000 */
.L_x_1733:
[----:B------:R-:W-:Y:S01]  /*7250*/  BSSY B1, `(.L_x_1735) ;  /* 0x0000194000017945 */ /* 0x000fe20003800000 */
[----:B0-----:R-:W-:Y:S02]  /*7260*/  IMAD.IADD R150, R148, 0x1, -R126 ;  /* 0x0000000194967824 */ /* 0x001fe400078e0a7e */
[----:B------:R-:W-:Y:S01]  /*7270*/  IMAD.MOV.U32 R125, RZ, RZ, R80 ;  /* 0x000000ffff7d7224 */ /* 0x000fe200078e0050 */
[----:B------:R-:W-:Y:S06]  /*7280*/  @P4 BRA `(.L_x_1736) ;  /* 0x0000001800404947 */ /* 0x000fec0003800000 */
        /* <DEDUP_REMOVED lines=8> */
[----:B------:R-:W-:Y:S03]  /*7310*/  BSSY B3, `(.L_x_1739) ;  /* 0x000007c000037945 */ /* 0x000fe60003800000 */
[----:B------:R-:W-:-:S04]  /*7320*/  SHF.R.S32.HI R77, RZ, 0x1f, R76 ;  /* 0x0000001fff4d7819 */ /* 0x000fc8000001144c */
[----:B------:R-:W-:-:S04]  /*7330*/  LEA.HI R77, R77, R76, RZ, 0x4 ;  /* 0x0000004c4d4d7211 */ /* 0x000fc800078f20ff */
[----:B------:R-:W-:-:S05]  /*7340*/  LEA.HI.SX32 R78, R77, R116, 0x1c ;  /* 0x000000744d4e7211 */ /* 0x000fca00078fe2ff */
[----:B------:R-:W-:-:S05]  /*7350*/  IMAD.SHL.U32 R77, R78, 0x8, RZ ;  /* 0x000000084e4d7824 */ /* 0x000fca00078e00ff */
[----:B------:R-:W-:-:S13]  /*7360*/  ISETP.GE.AND P4, PT, R77, R148, PT ;  /* 0x000000944d00720c */ /* 0x000fda0003f86270 */
[--C-:B------:R-:W-:Y:S02]  /*7370*/  @!P4 SHF.R.S32.HI R76, RZ, 0x1f, R77.reuse ;  /* 0x0000001fff4cc819 */ /* 0x100fe4000001144d */
[-CC-:B------:R-:W-:Y:S02]  /*7380*/  @!P4 IADD3 R79, P5, P6, R86, R130.reuse, R77.reuse ;  /* 0x00000082564fc210 */ /* 0x180fe40007ebe04d */
[----:B------:R-:W-:Y:S02]  /*7390*/  LOP3.LUT R77, R174, 0x38, R77, 0xf8, !PT ;  /* 0x00000038ae4d7812 */ /* 0x000fe400078ef84d */
[----:B------:R-:W-:Y:S02]  /*73a0*/  @!P4 IADD3.X R76, R84, R179, R76, P5, P6 ;  /* 0x000000b3544cc210 */ /* 0x000fe40002fec44c */
[----:B------:R-:W-:Y:S02]  /*73b0*/  IADD3 R80, P5, P6, R86, R130, R14 ;  /* 0x0000008256507210 */ /* 0x000fe40007ebe00e */
[----:B------:R-:W-:-:S02]  /*73c0*/  LOP3.LUT R77, R77, R175, RZ, 0x3c, !PT ;  /* 0x000000af4d4d7212 */ /* 0x000fc400078e3cff */
[----:B------:R-:W-:Y:S02]  /*73d0*/  IADD3.X R81, R84, R179, R111, P5, P6 ;  /* 0x000000b354517210 */ /* 0x000fe40002fec46f */
[----:B------:R-:W-:-:S04]  /*73e0*/  LEA R134, P5, R80, R114, 0x1 ;  /* 0x0000007250867211 */ /* 0x000fc800078a08ff */
[----:B------:R-:W-:Y:S02]  /*73f0*/  LEA.HI.X R135, R80, R115, R81, 0x1, P5 ;  /* 0x0000007350877211 */ /* 0x000fe400028f0c51 */
[----:B------:R-:W-:-:S04]  /*7400*/  @!P4 LEA R136, P5, R79, R114, 0x1 ;  /* 0x000000724f88c211 */ /* 0x000fc800078a08ff */
[----:B------:R-:W-:Y:S02]  /*7410*/  @!P4 LEA.HI.X R137, R79, R115, R76, 0x1, P5 ;  /* 0x000000734f89c211 */ /* 0x000fe400028f0c4c */
[----:B------:R-:W-:Y:S02]  /*7420*/  SHF.R.S32.HI R76, RZ, 0x1f, R78 ;  /* 0x0000001fff4c7819 */ /* 0x000fe4000001144e */
[----:B------:R-:W-:Y:S02]  /*7430*/  ISETP.GE.AND P5, PT, R18, R119, PT ;  /* 0x000000771200720c */ /* 0x000fe40003fa6270 */
[----:B------:R-:W-:-:S04]  /*7440*/  LEA.HI R76, R76, R78, RZ, 0x3 ;  /* 0x0000004e4c4c7211 */ /* 0x000fc800078f18ff */
[----:B------:R-:W-:-:S05]  /*7450*/  SHF.R.S32.HI R76, RZ, 0x3, R76 ;  /* 0x00000003ff4c7819 */ /* 0x000fca000001144c */
        /* <DEDUP_REMOVED lines=10> */
[----:B0-----:R-:W-:Y:S01]  /*7500*/  IMAD.U32 R210, R81, 0x10000, RZ ;  /* 0x0001000051d27824 */ /* 0x001fe200078e00ff */
[----:B------:R-:W-:Y:S02]  /*7510*/  SHF.R.U32.HI R208, RZ, 0x10, R37 ;  /* 0x00000010ffd07819 */ /* 0x000fe40000011625 */
[C---:B------:R-:W-:Y:S02]  /*7520*/  PRMT R207, R199.reuse, 0x5410, R207 ;  /* 0x00005410c7cf7816 */ /* 0x040fe400000000cf */
[----:B------:R-:W-:Y:S01]  /*7530*/  PRMT R208, R199, 0x5432, R208 ;  /* 0x00005432c7d07816 */ /* 0x000fe200000000d0 */
[----:B--2---:R-:W-:Y:S01]  /*7540*/  IMAD.U32 R199, R77, 0x10000, RZ ;  /* 0x000100004dc77824 */ /* 0x004fe200078e00ff */
[----:B------:R-:W-:Y:S01]  /*7550*/  SHF.R.U64 R36, R36, 0x10, R37 ;  /* 0x0000001024247819 */ /* 0x000fe20000001225 */
[C---:B------:R-:W-:Y:S01]  /*7560*/  IMAD.U32 R209, R207.reuse, 0x10000, RZ ;  /* 0x00010000cfd17824 */ /* 0x040fe200078e00ff */
[----:B------:R-:W-:Y:S01]  /*7570*/  SHF.R.U64 R37, R48, 0x10, R49 ;  /* 0x0000001030257819 */ /* 0x000fe20000001231 */
[----:B------:R-:W-:Y:S01]  /*7580*/  IMAD.U32 R202, R208, 0x10000, RZ ;  /* 0x00010000d0ca7824 */ /* 0x000fe200078e00ff */
[----:B------:R-:W-:Y:S01]  /*7590*/  LOP3.LUT R207, R207, 0xffff0000, RZ, 0xc0, !PT ;  /* 0xffff0000cfcf7812 */ /* 0x000fe200078ec0ff */
[C---:B------:R-:W-:Y:S01]  /*75a0*/  FMUL.FTZ R211, R210.reuse, R209 ;  /* 0x000000d1d2d37220 */ /* 0x040fe20000410000 */
[----:B------:R-:W-:Y:S01]  /*75b0*/  LOP3.LUT R49, R81, 0xffff0000, RZ, 0xc0, !PT ;  /* 0xffff000051317812 */ /* 0x000fe200078ec0ff */
[-C--:B------:R-:W-:Y:S01]  /*75c0*/  FMUL.FTZ R210, R210, R202.reuse ;  /* 0x000000cad2d27220 */ /* 0x080fe20000410000 */
[----:B------:R-:W-:Y:S01]  /*75d0*/  LOP3.LUT R208, R208, 0xffff0000, RZ, 0xc0, !PT ;  /* 0xffff0000d0d07812 */ /* 0x000fe200078ec0ff */
[----:B------:R-:W-:Y:S01]  /*75e0*/  FFMA.FTZ R202, R199, R202, -R211 ;  /* 0x000000cac7ca7223 */ /* 0x000fe200000108d3 */
[----:B------:R-:W-:Y:S01]  /*75f0*/  LOP3.LUT R48, R77, 0xffff0000, RZ, 0xc0, !PT ;  /* 0xffff00004d307812 */ /* 0x000fe200078ec0ff */
[----:B------:R-:W-:Y:S01]  /*7600*/  FMUL.FTZ R77, R49, R207 ;  /* 0x000000cf314d7220 */ /* 0x000fe20000410000 */
[----:B------:R-:W-:Y:S01]  /*7610*/  FFMA.FTZ R199, R199, R209, R210 ;  /* 0x000000d1c7c77223 */ /* 0x000fe200000100d2 */
[----:B------:R-:W-:Y:S01]  /*7620*/  FMUL.FTZ R49, R49, R208 ;  /* 0x000000d031317220 */ /* 0x000fe20000410000 */
[----:B------:R-:W-:-:S02]  /*7630*/  IMAD.U32 R210, R83, 0x10000, RZ ;  /* 0x0001000053d27824 */ /* 0x000fc400078e00ff */
[C---:B------:R-:W-:Y:S01]  /*7640*/  FFMA.FTZ R77, R48.reuse, R208, -R77 ;  /* 0x000000d0304d7223 */ /* 0x040fe2000001084d */
[----:B------:R-:W-:Y:S01]  /*7650*/  PRMT R208, R235, 0x5432, R36 ;  /* 0x00005432ebd07816 */ /* 0x000fe20000000024 */
[----:B------:R-:W-:Y:S01]  /*7660*/  FFMA.FTZ R48, R48, R207, R49 ;  /* 0x000000cf30307223 */ /* 0x000fe20000010031 */
[----:B------:R-:W-:Y:S01]  /*7670*/  SHF.R.U32.HI R36, RZ, 0x10, R51 ;  /* 0x00000010ff247819 */ /* 0x000fe20000011633 */
[----:B------:R-:W-:Y:S01]  /*7680*/  IMAD.U32 R81, R79, 0x10000, RZ ;  /* 0x000100004f517824 */ /* 0x000fe200078e00ff */
[----:B------:R-:W-:Y:S02]  /*7690*/  SHF.R.U32.HI R49, RZ, 0x10, R39 ;  /* 0x00000010ff317819 */ /* 0x000fe40000011627 */
[----:B------:R-:W-:Y:S02]  /*76a0*/  PRMT R36, R232, 0x5410, R36 ;  /* 0x00005410e8247816 */ /* 0x000fe40000000024 */
[----:B------:R-:W-:Y:S02]  /*76b0*/  PRMT R49, R230, 0x5410, R49 ;  /* 0x00005410e6317816 */ /* 0x000fe40000000031 */
[----:B------:R-:W-:Y:S01]  /*76c0*/  PRMT R37, R233, 0x5410, R37 ;  /* 0x00005410e9257816 */ /* 0x000fe20000000025 */
[----:B------:R-:W-:Y:S01]  /*76d0*/  IMAD.U32 R209, R36, 0x10000, RZ ;  /* 0x0001000024d17824 */ /* 0x000fe200078e00ff */
[----:B------:R-:W-:Y:S01]  /*76e0*/  SHF.R.U64 R38, R38, 0x10, R39 ;  /* 0x0000001026267819 */ /* 0x000fe20000001227 */
[C---:B------:R-:W-:Y:S01]  /*76f0*/  IMAD.U32 R207, R49.reuse, 0x10000, RZ ;  /* 0x0001000031cf7824 */ /* 0x040fe200078e00ff */
[----:B------:R-:W-:Y:S01]  /*7700*/  LOP3.LUT R49, R49, 0xffff0000, RZ, 0xc0, !PT ;  /* 0xffff000031317812 */ /* 0x000fe200078ec0ff */
[C---:B------:R-:W-:Y:S01]  /*7710*/  FMUL.FTZ R211, R210.reuse, R209 ;  /* 0x000000d1d2d37220 */ /* 0x040fe20000410000 */
[----:B------:R-:W-:Y:S01]  /*7720*/  LOP3.LUT R39, R37, 0xffff0000, RZ, 0xc0, !PT ;  /* 0xffff000025277812 */ /* 0x000fe200078ec0ff */
[-C--:B------:R-:W-:Y:S01]  /*7730*/  FMUL.FTZ R210, R210, R207.reuse ;  /* 0x000000cfd2d27220 */ /* 0x080fe20000410000 */
[----:B------:R-:W-:Y:S01]  /*7740*/  SHF.R.U64 R50, R50, 0x10, R51 ;  /* 0x0000001032327819 */ /* 0x000fe20000001233 */
[C---:B------:R-:W-:Y:S01]  /*7750*/  FFMA.FTZ R207, R81.reuse, R207, -R211 ;  /* 0x000000cf51cf7223 */ /* 0x040fe200000108d3 */
[----:B------:R-:W-:Y:S01]  /*7760*/  PRMT R38, R234, 0x5432, R38 ;  /* 0x00005432ea267816 */ /* 0x000fe20000000026 */
[----:B------:R-:W-:Y:S01]  /*7770*/  FFMA.FTZ R81, R81, R209, R210 ;  /* 0x000000d151517223 */ /* 0x000fe200000100d2 */
[----:B------:R-:W-:-:S02]  /*7780*/  LOP3.LUT R209, R36, 0xffff0000, RZ, 0xc0, !PT ;  /* 0xffff000024d17812 */ /* 0x000fc400078ec0ff */
[----:B------:R-:W-:Y:S02]  /*7790*/  LOP3.LUT R210, R83, 0xffff0000, RZ, 0xc0, !PT ;  /* 0xffff000053d27812 */ /* 0x000fe400078ec0ff */
[----:B------:R-:W-:Y:S02]  /*77a0*/  LOP3.LUT R36, R79, 0xffff0000, RZ, 0xc0, !PT ;  /* 0xffff00004f247812 */ /* 0x000fe400078ec0ff */
[----:B------:R-:W-:Y:S01]  /*77b0*/  PRMT R50, R231, 0x5410, R50 ;  /* 0x00005410e7327816 */ /* 0x000fe20000000032 */
[C---:B------:R-:W-:Y:S01]  /*77c0*/  FMUL.FTZ R83, R210.reuse, R209 ;  /* 0x000000d1d2537220 */ /* 0x040fe20000410000 */
[----:B------:R-:W-:Y:S01]  /*77d0*/  FMUL.FTZ R79, R210, R49 ;  /* 0x00000031d24f7220 */ /* 0x000fe20000410000 */
[----:B------:R-:W-:Y:S01]  /*77e0*/  IMAD.U32 R210, R208, 0x10000, RZ ;  /* 0x00010000d0d27824 */ /* 0x000fe200078e00ff */
[----:B------:R-:W-:Y:S01]  /*77f0*/  F2FP.BF16.F32.PACK_AB R48, R48, R199 ;  /* 0x000000c73030723e */ /* 0x000fe200000010ff */
[C---:B------:R-:W-:Y:S01]  /*7800*/  FFMA.FTZ R49, R36.reuse, R49, -R83 ;  /* 0x0000003124317223 */ /* 0x040fe20000010853 */
[----:B------:R-:W-:Y:S01]  /*7810*/  FFMA.FTZ R36, R36, R209, R79 ;  /* 0x000000d124247223 */ /* 0x000fe2000001004f */
[C---:B------:R-:W-:Y:S01]  /*7820*/  IMAD.U32 R209, R80.reuse, 0x10000, RZ ;  /* 0x0001000050d17824 */ /* 0x040fe200078e00ff */
[----:B------:R-:W-:Y:S01]  /*7830*/  LOP3.LUT R80, R80, 0xffff0000, RZ, 0xc0, !PT ;  /* 0xffff000050507812 */ /* 0x000fe200078ec0ff */
[----:B------:R-:W-:Y:S01]  /*7840*/  IMAD.U32 R83, R37, 0x10000, RZ ;  /* 0x0001000025537824 */ /* 0x000fe200078e00ff */
[----:B------:R-:W-:Y:S01]  /*7850*/  LOP3.LUT R37, R208, 0xffff0000, RZ, 0xc0, !PT ;  /* 0xffff0000d0257812 */ /* 0x000fe200078ec0ff */
[C---:B------:R-:W-:Y:S01]  /*7860*/  IMAD.U32 R79, R76.reuse, 0x10000, RZ ;  /* 0x000100004c4f7824 */ /* 0x040fe200078e00ff */
[----:B------:R-:W-:Y:S01]  /*7870*/  LOP3.LUT R76, R76, 0xffff0000, RZ, 0xc0, !PT ;  /* 0xffff00004c4c7812 */ /* 0x000fe200078ec0ff */
[C---:B------:R-:W-:Y:S01]  /*7880*/  FMUL.FTZ R211, R209.reuse, R83 ;  /* 0x00000053d1d37220 */ /* 0x040fe20000410000 */
[C---:B------:R-:W-:Y:S01]  /*7890*/  FMUL.FTZ R51, R80.reuse, R39 ;  /* 0x0000002750337220 */ /* 0x040fe20000410000 */
[-C--:B------:R-:W-:Y:S01]  /*78a0*/  FMUL.FTZ R209, R209, R210.reuse ;  /* 0x000000d2d1d17220 */ /* 0x080fe20000410000 */
[-C--:B------:R-:W-:Y:S01]  /*78b0*/  FMUL.FTZ R80, R80, R37.reuse ;  /* 0x0000002550507220 */ /* 0x080fe20000410000 */
[C---:B------:R-:W-:Y:S01]  /*78c0*/  FFMA.FTZ R211, R79.reuse, R210, -R211 ;  /* 0x000000d24fd37223 */ /* 0x040fe200000108d3 */
[C---:B------:R-:W-:Y:S01]  /*78d0*/  FFMA.FTZ R37, R76.reuse, R37, -R51 ;  /* 0x000000254c257223 */ /* 0x040fe20000010833 */
[----:B------:R-:W-:Y:S01]  /*78e0*/  FFMA.FTZ R209, R79, R83, R209 ;  /* 0x000000534fd17223 */ /* 0x000fe200000100d1 */
[----:B------:R-:W-:Y:S01]  /*78f0*/  FFMA.FTZ R39, R76, R39, R80 ;  /* 0x000000274c277223 */ /* 0x000fe20000010050 */
[C---:B------:R-:W-:Y:S01]  /*7900*/  IMAD.U32 R83, R82.reuse, 0x10000, RZ ;  /* 0x0001000052537824 */ /* 0x040fe200078e00ff */
[----:B------:R-:W-:Y:S01]  /*7910*/  LOP3.LUT R82, R82, 0xffff0000, RZ, 0xc0, !PT ;  /* 0xffff000052527812 */ /* 0x000fe200078ec0ff */
[C---:B------:R-:W-:Y:S01]  /*7920*/  IMAD.U32 R76, R50.reuse, 0x10000, RZ ;  /* 0x00010000324c7824 */ /* 0x040fe200078e00ff */
[----:B------:R-:W-:Y:S01]  /*7930*/  LOP3.LUT R50, R50, 0xffff0000, RZ, 0xc0, !PT ;  /* 0xffff000032327812 */ /* 0x000fe200078ec0ff */
[C---:B------:R-:W-:Y:S01]  /*7940*/  IMAD.U32 R79, R38.reuse, 0x10000, RZ ;  /* 0x00010000264f7824 */ /* 0x040fe200078e00ff */
[----:B------:R-:W-:Y:S01]  /*7950*/  LOP3.LUT R38, R38, 0xffff0000, RZ, 0xc0, !PT ;  /* 0xffff000026267812 */ /* 0x000fe200078ec0ff */
[----:B------:R-:W-:Y:S01]  /*7960*/  FMUL.FTZ R80, R83, R76 ;  /* 0x0000004c53507220 */ /* 0x000fe20000410000 */
[----:B------:R-:W-:-:S02]  /*7970*/  IMAD.U32 R51, R78, 0x10000, RZ ;  /* 0x000100004e337824 */ /* 0x000fc400078e00ff */
[-C--:B------:R-:W-:Y:S01]  /*7980*/  FMUL.FTZ R83, R83, R79.reuse ;  /* 0x0000004f53537220 */ /* 0x080fe20000410000 */
[----:B------:R-:W-:Y:S01]  /*7990*/  LOP3.LUT R78, R78, 0xffff0000, RZ, 0xc0, !PT ;  /* 0xffff00004e4e7812 */ /* 0x000fe200078ec0ff */
[C---:B------:R-:W-:Y:S02]  /*79a0*/  FFMA.FTZ R80, R51.reuse, R79, -R80 ;  /* 0x0000004f33507223 */ /* 0x040fe40000010850 */
[----:B------:R-:W-:Y:S01]  /*79b0*/  FFMA.FTZ R83, R51, R76, R83 ;  /* 0x0000004c33537223 */ /* 0x000fe20000010053 */
[C---:B------:R-:W-:Y:S01]  /*79c0*/  FMUL.FTZ R51, R82.reuse, R50 ;  /* 0x0000003252337220 */ /* 0x040fe20000410000 */
[-C--:B------:R-:W-:Y:S01]  /*79d0*/  FMUL.FTZ R82, R82, R38.reuse ;  /* 0x0000002652527220 */ /* 0x080fe20000410000 */
[----:B------:R-:W-:Y:S02]  /*79e0*/  F2FP.BF16.F32.PACK_AB R49, R49, R207 ;  /* 0x000000cf3131723e */ /* 0x000fe400000010ff */
[C---:B------:R-:W-:Y:S01]  /*79f0*/  FFMA.FTZ R51, R78.reuse, R38, -R51 ;  /* 0x000000264e337223 */ /* 0x040fe20000010833 */
[----:B------:R-:W-:Y:S01]  /*7a00*/  FFMA.FTZ R82, R78, R50, R82 ;  /* 0x000000324e527223 */ /* 0x000fe20000010052 */
[----:B------:R-:W-:Y:S01]  /*7a10*/  F2FP.BF16.F32.PACK_AB R36, R36, R81 ;  /* 0x000000512424723e */ /* 0x000fe200000010ff */
[----:B------:R-:W-:Y:S01]  /*7a20*/  IMAD.MOV.U32 R81, RZ, RZ, R48 ;  /* 0x000000ffff517224 */ /* 0x000fe200078e0030 */
        /* <DEDUP_REMOVED lines=8> */
[----:B------:R-:W-:Y:S02]  /*7ab0*/  IMAD.MOV.U32 R78, RZ, RZ, R51 ;  /* 0x000000ffff4e7224 */ /* 0x000fe400078e0033 */
[----:B------:R-:W-:-:S07]  /*7ac0*/  IMAD.MOV.U32 R83, RZ, RZ, R36 ;  /* 0x000000ffff537224 */ /* 0x000fce00078e0024 */
.L_x_1740:
[----:B------:R-:W-:Y:S05]  /*7ad0*/  BSYNC B3 ;  /* 0x0000000000037941 */ /* 0x000fea0003800000 */
.L_x_1739:
[----:B------:R-:W-:Y:S02]  /*7ae0*/  ULDC.64 UR4, c[0x0][0x208] ;  /* 0x0000820000047ab9 */ /* 0x000fe40000000a00 */
[----:B--2---:R2:W-:Y:S04]  /*7af0*/  STG.E.128 desc[UR4][R134.64], R76 ;  /* 0x0000004c86007986 */ /* 0x0045e8000c101d04 */
[----:B0-----:R2:W-:Y:S02]  /*7b00*/  @!P4 STG.E.128 desc[UR4][R136.64], R80 ;  /* 0x000000508800c986 */ /* 0x0015e4000c101d04 */
.L_x_1738:
[----:B------:R-:W-:Y:S05]  /*7b10*/  BSYNC B2 ;  /* 0x0000000000027941 */ /* 0x000fea0003800000 */
.L_x_1737:
[----:B------:R-:W-:Y:S01]  /*7b20*/  ISETP.NE.AND P4, PT, R10, RZ, PT ;  /* 0x000000ff0a00720c */ /* 0x000fe20003f85270 */
[----:B------:R-:W-:-:S12]  /*7b30*/  BSSY B2, `(.L_x_1741) ;  /* 0x0000082000027945 */ /* 0x000fd80003800000 */
[----:B------:R-:W-:Y:S05]  /*7b40*/  @!P4 BRA `(.L_x_1742) ;  /* 0x000000080000c947 */ /* 0x000fea0003800000 */
[----:B------:R-:W-:Y:S01]  /*7b50*/  SEL R36, R126, R150, !P1 ;  /* 0x000000967e247207 */ /* 0x000fe20004800000 */
        /* <DEDUP_REMOVED lines=12> */
[----:B--2---:R-:W-:Y:S02]  /*7c20*/  LEA R76, P5, R48, R114, 0x1 ;  /* 0x00000072304c7211 */ /* 0x004fe400078a08ff */
[----:B------:R-:W-:-:S02]  /*7c30*/  LOP3.LUT R37, R37, R175, RZ, 0x3c, !PT ;  /* 0x000000af25257212 */ /* 0x000fc400078e3cff */
        /* <DEDUP_REMOVED lines=20> */
[----:B------:R-:W-:Y:S01]  /*7d80*/  PRMT R80, R237, 0x5432, R80 ;  /* 0x00005432ed507816 */ /* 0x000fe20000000050 */
[----:B------:R-:W-:Y:S01]  /*7d90*/  IMAD.U32 R199, R51, 0x10000, RZ ;  /* 0x0001000033c77824 */ /* 0x000fe200078e00ff */
[----:B------:R-:W-:Y:S02]  /*7da0*/  PRMT R134, R233, 0x5432, R134 ;  /* 0x00005432e9867816 */ /* 0x000fe40000000086 */
[----:B------:R-:W-:Y:S01]  /*7db0*/  LOP3.LUT R37, R37, 0xffff0000, RZ, 0xc0, !PT ;  /* 0xffff000025257812 */ /* 0x000fe200078ec0ff */
[C---:B------:R-:W-:Y:S01]  /*7dc0*/  IMAD.U32 R83, R80.reuse, 0x10000, RZ ;  /* 0x0001000050537824 */ /* 0x040fe200078e00ff */
[----:B------:R-:W-:Y:S01]  /*7dd0*/  LOP3.LUT R80, R80, 0xffff0000, RZ, 0xc0, !PT ;  /* 0xffff000050507812 */ /* 0x000fe200078ec0ff */
[----:B------:R-:W-:Y:S01]  /*7de0*/  IMAD.U32 R82, R134, 0x10000, RZ ;  /* 0x0001000086527824 */ /* 0x000fe200078e00ff */
[----:B------:R-:W-:Y:S01]  /*7df0*/  SHF.R.U64 R46, R46, 0x10, R47 ;  /* 0x000000102e2e7819 */ /* 0x000fe2000000122f */
[CC--:B------:R-:W-:Y:S01]  /*7e00*/  FMUL.FTZ R136, R135.reuse, R83.reuse ;  /* 0x0000005387887220 */ /* 0x0c0fe20000410000 */
[----:B------:R-:W-:Y:S01]  /*7e10*/  SHF.R.U64 R44, R44, 0x10, R45 ;  /* 0x000000102c2c7819 */ /* 0x000fe2000000122d */
[-C--:B------:R-:W-:Y:S01]  /*7e20*/  FMUL.FTZ R135, R135, R82.reuse ;  /* 0x0000005287877220 */ /* 0x080fe20000410000 */
[----:B------:R-:W-:Y:S01]  /*7e30*/  LOP3.LUT R45, R39, 0xffff0000, RZ, 0xc0, !PT ;  /* 0xffff0000272d7812 */ /* 0x000fe200078ec0ff */
[C---:B------:R-:W-:Y:S01]  /*7e40*/  FFMA.FTZ R82, R81.reuse, R82, -R136 ;  /* 0x0000005251527223 */ /* 0x040fe20000010888 */
[----:B------:R-:W-:Y:S01]  /*7e50*/  SHF.R.U64 R32, R32, 0x10, R33 ;  /* 0x0000001020207819 */ /* 0x000fe20000001221 */
[----:B------:R-:W-:Y:S01]  /*7e60*/  FFMA.FTZ R81, R81, R83, R135 ;  /* 0x0000005351517223 */ /* 0x000fe20000010087 */
[----:B------:R-:W-:Y:S01]  /*7e70*/  LOP3.LUT R83, R49, 0xffff0000, RZ, 0xc0, !PT ;  /* 0xffff000031537812 */ /* 0x000fe200078ec0ff */
[----:B------:R-:W-:Y:S01]  /*7e80*/  IMAD.U32 R33, R36, 0x10000, RZ ;  /* 0x0001000024217824 */ /* 0x000fe200078e00ff */
[----:B------:R-:W-:-:S02]  /*7e90*/  LOP3.LUT R49, R134, 0xffff0000, RZ, 0xc0, !PT ;  /* 0xffff000086317812 */ /* 0x000fc400078ec0ff */
[----:B------:R-:W-:Y:S01]  /*7ea0*/  PRMT R44, R230, 0x5432, R44 ;  /* 0x00005432e62c7816 */ /* 0x000fe2000000002c */
[CC--:B------:R-:W-:Y:S01]  /*7eb0*/  FMUL.FTZ R134, R83.reuse, R80.reuse ;  /* 0x0000005053867220 */ /* 0x0c0fe20000410000 */
[----:B------:R-:W-:Y:S01]  /*7ec0*/  SHF.R.U64 R34, R34, 0x10, R35 ;  /* 0x0000001022227819 */ /* 0x000fe20000001223 */
[-C--:B------:R-:W-:Y:S01]  /*7ed0*/  FMUL.FTZ R83, R83, R49.reuse ;  /* 0x0000003153537220 */ /* 0x080fe20000410000 */
[----:B------:R-:W-:Y:S01]  /*7ee0*/  PRMT R32, R232, 0x5432, R32 ;  /* 0x00005432e8207816 */ /* 0x000fe20000000020 */
[----:B------:R-:W-:Y:S01]  /*7ef0*/  FFMA.FTZ R49, R37, R49, -R134 ;  /* 0x0000003125317223 */ /* 0x000fe20000010886 */
[----:B------:R-:W-:Y:S02]  /*7f00*/  IMAD.U32 R134, R39, 0x10000, RZ ;  /* 0x0001000027867824 */ /* 0x000fe400078e00ff */
[----:B------:R-:W-:Y:S01]  /*7f10*/  FFMA.FTZ R37, R37, R80, R83 ;  /* 0x0000005025257223 */ /* 0x000fe20000010053 */
[----:B------:R-:W-:Y:S01]  /*7f20*/  SHF.R.U32.HI R80, RZ, 0x10, R47 ;  /* 0x00000010ff507819 */ /* 0x000fe2000001162f */
[----:B------:R-:W-:Y:S01]  /*7f30*/  IMAD.U32 R39, R38, 0x10000, RZ ;  /* 0x0001000026277824 */ /* 0x000fe200078e00ff */
[----:B------:R-:W-:Y:S01]  /*7f40*/  SHF.R.U32.HI R83, RZ, 0x10, R35 ;  /* 0x00000010ff537819 */ /* 0x000fe20000011623 */
[----:B------:R-:W-:Y:S01]  /*7f50*/  IMAD.U32 R35, R48, 0x10000, RZ ;  /* 0x0001000030237824 */ /* 0x000fe200078e00ff */
[----:B------:R-:W-:-:S02]  /*7f60*/  PRMT R80, R236, 0x5432, R80 ;  /* 0x00005432ec507816 */ /* 0x000fc40000000050 */
[----:B------:R-:W-:Y:S02]  /*7f70*/  PRMT R83, R229, 0x5410, R83 ;  /* 0x00005410e5537816 */ /* 0x000fe40000000053 */
[----:B------:R-:W-:Y:S01]  /*7f80*/  LOP3.LUT R47, R51, 0xffff0000, RZ, 0xc0, !PT ;  /* 0xffff0000332f7812 */ /* 0x000fe200078ec0ff */
[C---:B------:R-:W-:Y:S01]  /*7f90*/  IMAD.U32 R135, R80.reuse, 0x10000, RZ ;  /* 0x0001000050877824 */ /* 0x040fe200078e00ff */
[----:B------:R-:W-:Y:S01]  /*7fa0*/  LOP3.LUT R80, R80, 0xffff0000, RZ, 0xc0, !PT ;  /* 0xffff000050507812 */ /* 0x000fe200078ec0ff */
[C---:B------:R-:W-:Y:S01]  /*7fb0*/  IMAD.U32 R136, R83.reuse, 0x10000, RZ ;  /* 0x0001000053887824 */ /* 0x040fe200078e00ff */
[----:B------:R-:W-:Y:S01]  /*7fc0*/  LOP3.LUT R83, R83, 0xffff0000, RZ, 0xc0, !PT ;  /* 0xffff000053537812 */ /* 0x000fe200078ec0ff */
[----:B------:R-:W-:Y:S01]  /*7fd0*/  FMUL.FTZ R137, R199, R135 ;  /* 0x00000087c7897220 */ /* 0x000fe20000410000 */
[----:B------:R-:W-:Y:S01]  /*7fe0*/  LOP3.LUT R48, R48, 0xffff0000, RZ, 0xc0, !PT ;  /* 0xffff000030307812 */ /* 0x000fe200078ec0ff */
[----:B------:R-:W-:Y:S01]  /*7ff0*/  FMUL.FTZ R51, R47, R80 ;  /* 0x000000502f337220 */ /* 0x000fe20000410000 */
[----:B------:R-:W-:Y:S01]  /*8000*/  FMUL.FTZ R199, R199, R136 ;  /* 0x00000088c7c77220 */ /* 0x000fe20000410000 */
[-C--:B------:R-:W-:Y:S01]  /*8010*/  FMUL.FTZ R47, R47, R83.reuse ;  /* 0x000000532f2f7220 */ /* 0x080fe20000410000 */
[----:B------:R-:W-:Y:S01]  /*8020*/  LOP3.LUT R36, R36, 0xffff0000, RZ, 0xc0, !PT ;  /* 0xffff000024247812 */ /* 0x000fe200078ec0ff */
[----:B------:R-:W-:Y:S01]  /*8030*/  FFMA.FTZ R51, R45, R83, -R51 ;  /* 0x000000532d337223 */ /* 0x000fe20000010833 */
[----:B------:R-:W-:-:S02]  /*8040*/  IMAD.U32 R83, R44, 0x10000, RZ ;  /* 0x000100002c537824 */ /* 0x000fc400078e00ff */
[----:B------:R-:W-:Y:S01]  /*8050*/  FFMA.FTZ R47, R45, R80, R47 ;  /* 0x000000502d2f7223 */ /* 0x000fe2000001002f */
[----:B------:R-:W-:Y:S01]  /*8060*/  IMAD.U32 R45, R32, 0x10000, RZ ;  /* 0x00010000202d7824 */ /* 0x000fe200078e00ff */
[----:B------:R-:W-:Y:S01]  /*8070*/  LOP3.LUT R44, R44, 0xffff0000, RZ, 0xc0, !PT ;  /* 0xffff00002c2c7812 */ /* 0x000fe200078ec0ff */
[C---:B------:R-:W-:Y:S01]  /*8080*/  FMUL.FTZ R80, R35.reuse, R83 ;  /* 0x0000005323507220 */ /* 0x040fe20000410000 */
[----:B------:R-:W-:Y:S01]  /*8090*/  LOP3.LUT R32, R32, 0xffff0000, RZ, 0xc0, !PT ;  /* 0xffff000020207812 */ /* 0x000fe200078ec0ff */
[-C--:B------:R-:W-:Y:S01]  /*80a0*/  FMUL.FTZ R35, R35, R45.reuse ;  /* 0x0000002d23237220 */ /* 0x080fe20000410000 */
[----:B------:R-:W-:Y:S01]  /*80b0*/  PRMT R46, R229, 0x5432, R46 ;  /* 0x00005432e52e7816 */ /* 0x000fe2000000002e */
[----:B------:R-:W-:Y:S01]  /*80c0*/  FFMA.FTZ R80, R33, R45, -R80 ;  /* 0x0000002d21507223 */ /* 0x000fe20000010850 */
[----:B------:R-:W-:Y:S01]  /*80d0*/  FMUL.FTZ R45, R48, R44 ;  /* 0x0000002c302d7220 */ /* 0x000fe20000410000 */
[----:B------:R-:W-:Y:S01]  /*80e0*/  PRMT R34, R231, 0x5432, R34 ;  /* 0x00005432e7227816 */ /* 0x000fe20000000022 */
[C---:B------:R-:W-:Y:S01]  /*80f0*/  FFMA.FTZ R137, R134.reuse, R136, -R137 ;  /* 0x0000008886897223 */ /* 0x040fe20000010889 */
[----:B------:R-:W-:Y:S01]  /*8100*/  FFMA.FTZ R199, R134, R135, R199 ;  /* 0x0000008786c77223 */ /* 0x000fe200000100c7 */
[----:B------:R-:W-:Y:S01]  /*8110*/  LOP3.LUT R134, R38, 0xffff0000, RZ, 0xc0, !PT ;  /* 0xffff000026867812 */ /* 0x000fe200078ec0ff */
[-C--:B------:R-:W-:Y:S01]  /*8120*/  FMUL.FTZ R48, R48, R32.reuse ;  /* 0x0000002030307220 */ /* 0x080fe20000410000 */
[----:B------:R-:W-:Y:S01]  /*8130*/  FFMA.FTZ R45, R36, R32, -R45 ;  /* 0x00000020242d7223 */ /* 0x000fe2000001082d */
[----:B------:R-:W-:-:S02]  /*8140*/  IMAD.U32 R38, R50, 0x10000, RZ ;  /* 0x0001000032267824 */ /* 0x000fc400078e00ff */
[----:B------:R-:W-:Y:S01]  /*8150*/  FFMA.FTZ R35, R33, R83, R35 ;  /* 0x0000005321237223 */ /* 0x000fe20000010023 */
[----:B------:R-:W-:Y:S01]  /*8160*/  IMAD.U32 R32, R46, 0x10000, RZ ;  /* 0x000100002e207824 */ /* 0x000fe200078e00ff */
[----:B------:R-:W-:Y:S01]  /*8170*/  LOP3.LUT R50, R50, 0xffff0000, RZ, 0xc0, !PT ;  /* 0xffff000032327812 */ /* 0x000fe200078ec0ff */
[----:B------:R-:W-:Y:S01]  /*8180*/  IMAD.U32 R33, R34, 0x10000, RZ ;  /* 0x0001000022217824 */ /* 0x000fe200078e00ff */
[----:B------:R-:W-:Y:S01]  /*8190*/  LOP3.LUT R46, R46, 0xffff0000, RZ, 0xc0, !PT ;  /* 0xffff00002e2e7812 */ /* 0x000fe200078ec0ff */
[----:B------:R-:W-:Y:S01]  /*81a0*/  FFMA.FTZ R48, R36, R44, R48 ;  /* 0x0000002c24307223 */ /* 0x000fe20000010030 */
[----:B------:R-:W-:Y:S01]  /*81b0*/  LOP3.LUT R34, R34, 0xffff0000, RZ, 0xc0, !PT ;  /* 0xffff000022227812 */ /* 0x000fe200078ec0ff */
[C---:B------:R-:W-:Y:S01]  /*81c0*/  FMUL.FTZ R36, R38.reuse, R32 ;  /* 0x0000002026247220 */ /* 0x040fe20000410000 */
[-C--:B------:R-:W-:Y:S01]  /*81d0*/  FMUL.FTZ R44, R38, R33.reuse ;  /* 0x00000021262c7220 */ /* 0x080fe20000410000 */
[C---:B------:R-:W-:Y:S01]  /*81e0*/  FMUL.FTZ R38, R50.reuse, R46 ;  /* 0x0000002e32267220 */ /* 0x040fe20000410000 */
[----:B------:R-:W-:Y:S01]  /*81f0*/  F2FP.BF16.F32.PACK_AB R49, R49, R82 ;  /* 0x000000523131723e */ /* 0x000fe200000010ff */
[-C--:B------:R-:W-:Y:S01]  /*8200*/  FMUL.FTZ R50, R50, R34.reuse ;  /* 0x0000002232327220 */ /* 0x080fe20000410000 */
[----:B------:R-:W-:Y:S01]  /*8210*/  FFMA.FTZ R36, R39, R33, -R36 ;  /* 0x0000002127247223 */ /* 0x000fe20000010824 */
[C---:B------:R-:W-:Y:S01]  /*8220*/  FFMA.FTZ R38, R134.reuse, R34, -R38 ;  /* 0x0000002286267223 */ /* 0x040fe20000010826 */
[----:B------:R-:W-:Y:S01]  /*8230*/  F2FP.BF16.F32.PACK_AB R51, R51, R137 ;  /* 0x000000893333723e */ /* 0x000fe200000010ff */
[----:B------:R-:W-:Y:S01]  /*8240*/  FFMA.FTZ R44, R39, R32, R44 ;  /* 0x00000020272c7223 */ /* 0x000fe2000001002c */
[----:B------:R-:W-:Y:S01]  /*8250*/  FFMA.FTZ R50, R134, R46, R50 ;  /* 0x0000002e86327223 */ /* 0x000fe20000010032 */
[----:B------:R-:W-:Y:S01]  /*8260*/  F2FP.BF16.F32.PACK_AB R81, R37, R81 ;  /* 0x000000512551723e */ /* 0x000fe200000010ff */
[----:B------:R-:W-:Y:S01]  /*8270*/  IMAD.MOV.U32 R37, RZ, RZ, R49 ;  /* 0x000000ffff257224 */ /* 0x000fe200078e0031 */
        /* <DEDUP_REMOVED lines=8> */
[----:B------:R-:W-:-:S07]  /*8300*/  F2FP.BF16.F32.PACK_AB R50, R50, R44 ;  /* 0x0000002c3232723e */ /* 0x000fce00000010ff */
.L_x_1744:
[----:B------:R-:W-:Y:S05]  /*8310*/  BSYNC B3 ;  /* 0x0000000000037941 */ /* 0x000fea0003800000 */
.L_x_1743:
[----:B------:R-:W-:Y:S02]  /*8320*/  ULDC.64 UR4, c[0x0][0x208] ;  /* 0x0000820000047ab9 */ /* 0x000fe40000000a00 */
[----:B0-----:R0:W-:Y:S04]  /*8330*/  STG.E.128 desc[UR4][R76.64], R36 ;  /* 0x000000244c007986 */ /* 0x0011e8000c101d04 */
[----:B--2---:R0:W-:Y:S02]  /*8340*/  @!P4 STG.E.128 desc[UR4][R78.64], R48 ;  /* 0x000000304e00c986 */ /* 0x0041e4000c101d04 */
.L_x_1742:
[----:B------:R-:W-:Y:S05]  /*8350*/  BSYNC B2 ;  /* 0x0000000000027941 */ /* 0x000fea0003800000 */
.L_x_1741:
[----:B------:R-:W-:-:S13]  /*8360*/  ISETP.NE.AND P4, PT, R9, RZ, PT ;  /* 0x000000ff0900720c */ /* 0x000fda0003f85270 */
[----:B------:R-:W-:Y:S05]  /*8370*/  @!P4 BRA `(.L_x_1736) ;  /* 0x000000080004c947 */ /* 0x000fea0003800000 */
[----:B------:R-:W3:Y:S01]  /*8380*/  LDL R32, [R1+0xc] ;  /* 0x00000c0001207983 */ /* 0x000ee20000100800 */
[----:B------:R-:W-:Y:S01]  /*8390*/  IADD3 R35, P4, P5, R86, R130, R12 ;  /* 0x0000008256237210 */ /* 0x000fe20007d9e00c */
[----:B------:R-:W-:Y:S01]  /*83a0*/  BSSY B2, `(.L_x_1745) ;  /* 0x000007b000027945 */ /* 0x000fe20003800000 */
[----:B---3--:R-:W-:Y:S02]  /*83b0*/  LOP3.LUT P6, RZ, R32, 0x1, RZ, 0xc0, !PT ;  /* 0x0000000120ff7812 */ /* 0x008fe400078cc0ff */
[----:B------:R-:W-:Y:S02]  /*83c0*/  IADD3.X R32, R84, R179, R109, P4, P5 ;  /* 0x000000b354207210 */ /* 0x000fe400027ea46d */
[----:B------:R-:W-:-:S04]  /*83d0*/  SEL R33, R126, R150, !P6 ;  /* 0x000000967e217207 */ /* 0x000fc80007000000 */
[----:B------:R-:W-:-:S04]  /*83e0*/  SHF.R.S32.HI R34, RZ, 0x1f, R33 ;  /* 0x0000001fff227819 */ /* 0x000fc80000011421 */
[----:B------:R-:W-:-:S04]  /*83f0*/  LEA.HI R33, R34, R33, RZ, 0x4 ;  /* 0x0000002122217211 */ /* 0x000fc800078f20ff */
[----:B------:R-:W-:-:S05]  /*8400*/  LEA.HI.SX32 R34, R33, R112, 0x1c ;  /* 0x0000007021227211 */ /* 0x000fca00078fe2ff */
[----:B------:R-:W-:-:S05]  /*8410*/  IMAD.SHL.U32 R33, R34, 0x8, RZ ;  /* 0x0000000822217824 */ /* 0x000fca00078e00ff */
[----:B------:R-:W-:-:S13]  /*8420*/  ISETP.GE.AND P4, PT, R33, R148, PT ;  /* 0x000000942100720c */ /* 0x000fda0003f86270 */
[--C-:B0-----:R-:W-:Y:S02]  /*8430*/  @!P4 SHF.R.S32.HI R36, RZ, 0x1f, R33.reuse ;  /* 0x0000001fff24c819 */ /* 0x101fe40000011421 */
[----:B------:R-:W-:-:S04]  /*8440*/  @!P4 IADD3 R130, P5, P6, R86, R130, R33 ;  /* 0x000000825682c210 */ /* 0x000fc80007ebe021 */
[----:B------:R-:W-:Y:S02]  /*8450*/  @!P4 IADD3.X R36, R84, R179, R36, P5, P6 ;  /* 0x000000b35424c210 */ /* 0x000fe40002fec424 */
[----:B------:R-:W-:-:S04]  /*8460*/  LEA R44, P5, R35, R114, 0x1 ;  /* 0x00000072232c7211 */ /* 0x000fc800078a08ff */
[----:B------:R-:W-:Y:S02]  /*8470*/  LEA.HI.X R45, R35, R115, R32, 0x1, P5 ;  /* 0x00000073232d7211 */ /* 0x000fe400028f0c20 */
[----:B------:R-:W-:Y:S02]  /*8480*/  SHF.R.S32.HI R35, RZ, 0x1f, R34 ;  /* 0x0000001fff237819 */ /* 0x000fe40000011422 */
[----:B------:R-:W-:Y:S01]  /*8490*/  LOP3.LUT R32, R174, 0x38, R33, 0xf8, !PT ;  /* 0x00000038ae207812 */ /* 0x000fe200078ef821 */
[----:B------:R-:W-:Y:S01]  /*84a0*/  IMAD R33, R17, 0x4800, R143 ;  /* 0x0000480011217824 */ /* 0x000fe200078e028f */
[----:B------:R-:W-:Y:S02]  /*84b0*/  LEA.HI R35, R35, R34, RZ, 0x3 ;  /* 0x0000002223237211 */ /* 0x000fe400078f18ff */
[----:B------:R-:W-:Y:S01]  /*84c0*/  LOP3.LUT R32, R32, R175, RZ, 0x3c, !PT ;  /* 0x000000af20207212 */ /* 0x000fe200078e3cff */
[----:B------:R-:W-:Y:S01]  /*84d0*/  IMAD R33, R33, 0x2, R16 ;  /* 0x0000000221217824 */ /* 0x000fe200078e0210 */
[----:B------:R-:W-:-:S02]  /*84e0*/  SHF.R.S32.HI R35, RZ, 0x3, R35 ;  /* 0x00000003ff237819 */ /* 0x000fc40000011423 */
[----:B------:R-:W-:-:S03]  /*84f0*/  @!P4 LEA R46, P5, R130, R114, 0x1 ;  /* 0x00000072822ec211 */ /* 0x000fc600078a08ff */
[----:B------:R-:W-:Y:S01]  /*8500*/  IMAD R35, R35, 0x1800, R176 ;  /* 0x0000180023237824 */ /* 0x000fe200078e02b0 */
[----:B------:R-:W-:Y:S02]  /*8510*/  @!P4 LEA.HI.X R47, R130, R115, R36, 0x1, P5 ;  /* 0x00000073822fc211 */ /* 0x000fe400028f0c24 */
[----:B------:R-:W-:Y:S01]  /*8520*/  ISETP.GE.AND P5, PT, R166, R119, PT ;  /* 0x00000077a600720c */ /* 0x000fe20003fa6270 */
[----:B------:R-:W-:-:S04]  /*8530*/  IMAD.IADD R32, R35, 0x1, R32 ;  /* 0x0000000123207824 */ /* 0x000fc800078e0220 */
[----:B------:R-:W-:-:S04]  /*8540*/  IMAD R35, R17, 0x4800, R32 ;  /* 0x0000480011237824 */ /* 0x000fc800078e0220 */
[----:B------:R-:W-:Y:S02]  /*8550*/  IMAD R36, R35, 0x2, R16 ;  /* 0x0000000223247824 */ /* 0x000fe400078e0210 */
[----:B------:R-:W0:Y:S04]  /*8560*/  LDS.128 R32, [R33+0x18400] ;  /* 0x0184000021207984 */ /* 0x000e280000000c00 */
[----:B------:R-:W3:Y:S01]  /*8570*/  LDS.128 R36, [R36+0x18400] ;  /* 0x0184000024247984 */ /* 0x000ee20000000c00 */
[----:B------:R-:W-:Y:S05]  /*8580*/  @P5 BRA `(.L_x_1746) ;  /* 0x0000000400705947 */ /* 0x000fea0003800000 */
[--C-:B------:R-:W-:Y:S01]  /*8590*/  SHF.R.U64 R30, R30, 0x10, R31.reuse ;  /* 0x000000101e1e7819 */ /* 0x100fe2000000121f */
[----:B---3--:R-:W-:Y:S01]  /*85a0*/  IMAD.U32 R50, R37, 0x10000, RZ ;  /* 0x0001000025327824 */ /* 0x008fe200078e00ff */
[----:B------:R-:W-:Y:S01]  /*85b0*/  SHF.R.U32.HI R48, RZ, 0x10, R31 ;  /* 0x00000010ff307819 */ /* 0x000fe2000001161f */
[----:B--2---:R-:W-:Y:S01]  /*85c0*/  IMAD.U32 R78, R39, 0x10000, RZ ;  /* 0x00010000274e7824 */ /* 0x004fe200078e00ff */
        /* <DEDUP_REMOVED lines=26> */
[----:B------:R-:W-:Y:S01]  /*8770*/  IMAD.U32 R81, R42, 0x10000, RZ ;  /* 0x000100002a517824 */ /* 0x000fe200078e00ff */
        /* <DEDUP_REMOVED lines=21> */
[C---:B------:R-:W-:Y:S01]  /*88d0*/  IMAD.U32 R33, R32.reuse, 0x10000, RZ ;  /* 0x0001000020217824 */ /* 0x040fe200078e00ff */
[----:B------:R-:W-:Y:S01]  /*88e0*/  LOP3.LUT R31, R31, 0xffff0000, RZ, 0xc0, !PT ;  /* 0xffff00001f1f7812 */ /* 0x000fe200078ec0ff */
[C---:B------:R-:W-:Y:S01]  /*88f0*/  FMUL.FTZ R28, R37.reuse, R43 ;  /* 0x0000002b251c7220 */ /* 0x040fe20000410000 */
[----:B------:R-:W-:Y:S01]  /*8900*/  FMUL.FTZ R37, R37, R40 ;  /* 0x0000002825257220 */ /* 0x000fe20000410000 */
[----:B------:R-:W-:Y:S01]  /*8910*/  LOP3.LUT R32, R32, 0xffff0000, RZ, 0xc0, !PT ;  /* 0xffff000020207812 */ /* 0x000fe200078ec0ff */
[----:B------:R-:W-:Y:S01]  /*8920*/  FFMA.FTZ R39, R35, R42, R39 ;  /* 0x0000002a23277223 */ /* 0x000fe20000010027 */
[----:B------:R-:W-:Y:S01]  /*8930*/  PRMT R30, R221, 0x5432, R30 ;  /* 0x00005432dd1e7816 */ /* 0x000fe2000000001e */
[C---:B------:R-:W-:Y:S01]  /*8940*/  FFMA.FTZ R28, R33.reuse, R40, -R28 ;  /* 0x00000028211c7223 */ /* 0x040fe2000001081c */
[----:B------:R-:W-:Y:S01]  /*8950*/  FMUL.FTZ R35, R36, R31 ;  /* 0x0000001f24237220 */ /* 0x000fe20000410000 */
[----:B------:R-:W-:Y:S01]  /*8960*/  FFMA.FTZ R37, R33, R43, R37 ;  /* 0x0000002b21257223 */ /* 0x000fe20000010025 */
[C---:B------:R-:W-:Y:S01]  /*8970*/  IMAD.U32 R40, R219.reuse, 0x10000, RZ ;  /* 0x00010000db287824 */ /* 0x040fe200078e00ff */
[----:B------:R-:W-:Y:S01]  /*8980*/  LOP3.LUT R38, R38, 0xffff0000, RZ, 0xc0, !PT ;  /* 0xffff000026267812 */ /* 0x000fe200078ec0ff */
[-C--:B------:R-:W-:Y:S01]  /*8990*/  FMUL.FTZ R33, R36, R48.reuse ;  /* 0x0000003024217220 */ /* 0x080fe20000410000 */
[----:B------:R-:W-:Y:S01]  /*89a0*/  LOP3.LUT R219, R219, 0xffff0000, RZ, 0xc0, !PT ;  /* 0xffff0000dbdb7812 */ /* 0x000fe200078ec0ff */
[----:B------:R-:W-:Y:S01]  /*89b0*/  FFMA.FTZ R35, R32, R48, -R35 ;  /* 0x0000003020237223 */ /* 0x000fe20000010823 */
[C---:B------:R-:W-:Y:S01]  /*89c0*/  LOP3.LUT R43, R30.reuse, 0xffff0000, RZ, 0xc0, !PT ;  /* 0xffff00001e2b7812 */ /* 0x040fe200078ec0ff */
[----:B------:R-:W-:Y:S01]  /*89d0*/  IMAD.U32 R36, R30, 0x10000, RZ ;  /* 0x000100001e247824 */ /* 0x000fe200078e00ff */
[----:B------:R-:W-:Y:S01]  /*89e0*/  LOP3.LUT R34, R34, 0xffff0000, RZ, 0xc0, !PT ;  /* 0xffff000022227812 */ /* 0x000fe200078ec0ff */
[----:B------:R-:W-:Y:S01]  /*89f0*/  FFMA.FTZ R32, R32, R31, R33 ;  /* 0x0000001f20207223 */ /* 0x000fe20000010021 */
[C---:B------:R-:W-:Y:S01]  /*8a00*/  FMUL.FTZ R33, R79.reuse, R40 ;  /* 0x000000284f217220 */ /* 0x040fe20000410000 */
[C---:B------:R-:W-:Y:S01]  /*8a10*/  FMUL.FTZ R31, R38.reuse, R219 ;  /* 0x000000db261f7220 */ /* 0x040fe20000410000 */
[-C--:B------:R-:W-:Y:S01]  /*8a20*/  FMUL.FTZ R79, R79, R36.reuse ;  /* 0x000000244f4f7220 */ /* 0x080fe20000410000 */
[-C--:B------:R-:W-:Y:S01]  /*8a30*/  FMUL.FTZ R38, R38, R43.reuse ;  /* 0x0000002b26267220 */ /* 0x080fe20000410000 */
[----:B------:R-:W-:Y:S01]  /*8a40*/  FFMA.FTZ R36, R76, R36, -R33 ;  /* 0x000000244c247223 */ /* 0x000fe20000010821 */
[----:B------:R-:W-:Y:S01]  /*8a50*/  FFMA.FTZ R31, R34, R43, -R31 ;  /* 0x0000002b221f7223 */ /* 0x000fe2000001081f */
[----:B------:R-:W-:Y:S01]  /*8a60*/  F2FP.BF16.F32.PACK_AB R28, R35, R28 ;  /* 0x0000001c231c723e */ /* 0x000fe200000010ff */
[----:B------:R-:W-:Y:S01]  /*8a70*/  FFMA.FTZ R78, R77, R81, R78 ;  /* 0x000000514d4e7223 */ /* 0x000fe2000001004e */
[----:B------:R-:W-:Y:S01]  /*8a80*/  F2FP.BF16.F32.PACK_AB R35, R32, R37 ;  /* 0x000000252023723e */ /* 0x000fe200000010ff */
[----:B------:R-:W-:Y:S01]  /*8a90*/  FFMA.FTZ R40, R76, R40, R79 ;  /* 0x000000284c287223 */ /* 0x000fe2000001004f */
        /* <DEDUP_REMOVED lines=10> */
[----:B------:R-:W-:-:S07]  /*8b40*/  F2FP.BF16.F32.PACK_AB R38, R219, R40 ;  /* 0x00000028db26723e */ /* 0x000fce00000010ff */
.L_x_1746:
[----:B------:R-:W-:Y:S05]  /*8b50*/  BSYNC B2 ;  /* 0x0000000000027941 */ /* 0x000fea0003800000 */
.L_x_1745:
[----:B------:R-:W-:Y:S02]  /*8b60*/  ULDC.64 UR4, c[0x0][0x208] ;  /* 0x0000820000047ab9 */ /* 0x000fe40000000a00 */
[----:B0-----:R4:W-:Y:S04]  /*8b70*/  STG.E.128 desc[UR4][R44.64], R32 ;  /* 0x000000202c007986 */ /* 0x0019e8000c101d04 */
[----:B---3--:R4:W-:Y:S02]  /*8b80*/  @!P4 STG.E.128 desc[UR4][R46.64], R36 ;  /* 0x000000242e00c986 */ /* 0x0089e4000c101d04 */
.L_x_1736:
[----:B------:R-:W-:Y:S05]  /*8b90*/  BSYNC B1 ;  /* 0x0000000000017941 */ /* 0x000fea0003800000 */
.L_x_1735:
[-C--:B--2---:R-:W-:Y:S02]  /*8ba0*/  IMAD R28, R151, R122.reuse, RZ ;  /* 0x0000007a971c7224 */ /* 0x084fe400078e02ff */
[----:B------:R-:W-:-:S04]  /*8bb0*/  IMAD.WIDE.U32 R124, R188, R122, R124 ;  /* 0x0000007abc7c7225 */ /* 0x000fc800078e007c */
[----:B------:R-:W-:Y:S01]  /*8bc0*/  IMAD R123, R188, R123, R28 ;  /* 0x0000007bbc7b7224 */ /* 0x000fe200078e021c */
[----:B------:R-:W-:Y:S06]  /*8bd0*/  @P3 BRA `(.L_x_1705) ;  /* 0x0000001c00143947 */ /* 0x000fec0003800000 */
[----:B------:R-:W-:Y:S01]  /*8be0*/  ISETP.NE.AND P3, PT, R11, RZ, PT ;  /* 0x000000ff0b00720c */ /* 0x000fe20003f65270 */
[----:B------:R-:W-:Y:S01]  /*8bf0*/  BSSY B1, `(.L_x_1747) ;  /* 0x0000082000017945 */ /* 0x000fe20003800000 */
[----:B------:R-:W-:-:S11]  /*8c00*/  IMAD.IADD R40, R125, 0x1, R123 ;  /* 0x000000017d287824 */ /* 0x000fd600078e027b */
[----:B------:R-:W-:Y:S05]  /*8c10*/  @!P3 BRA `(.L_x_1748) ;  /* 0x0000000400fcb947 */ /* 0x000fea0003800000 */
[----:B------:R-:W-:Y:S01]  /*8c20*/  SEL R28, R126, R150, !P0 ;  /* 0x000000967e1c7207 */ /* 0x000fe20004000000 */
[----:B------:R-:W-:Y:S01]  /*8c30*/  BSSY B2, `(.L_x_1749) ;  /* 0x000007a000027945 */ /* 0x000fe20003800000 */
[----:B----4-:R-:W-:Y:S02]  /*8c40*/  IADD3 R32, P3, P4, R86, R124, R14 ;  /* 0x0000007c56207210 */ /* 0x010fe40007c7e00e */
[----:B------:R-:W-:Y:S02]  /*8c50*/  SHF.R.S32.HI R29, RZ, 0x1f, R28 ;  /* 0x0000001fff1d7819 */ /* 0x000fe4000001141c */
[----:B------:R-:W-:Y:S02]  /*8c60*/  IADD3.X R34, R84, R40, R111, P3, P4 ;  /* 0x0000002854227210 */ /* 0x000fe40001fe846f */
[----:B------:R-:W-:-:S04]  /*8c70*/  LEA.HI R29, R29, R28, RZ, 0x4 ;  /* 0x0000001c1d1d7211 */ /* 0x000fc800078f20ff */
[----:B------:R-:W-:-:S04]  /*8c80*/  LEA.HI.SX32 R29, R29, R116, 0x1c ;  /* 0x000000741d1d7211 */ /* 0x000fc800078fe2ff */
[----:B------:R-:W-:Y:S01]  /*8c90*/  SHF.R.S32.HI R28, RZ, 0x1f, R29 ;  /* 0x0000001fff1c7819 */ /* 0x000fe2000001141d */
[----:B------:R-:W-:-:S03]  /*8ca0*/  IMAD.SHL.U32 R31, R29, 0x8, RZ ;  /* 0x000000081d1f7824 */ /* 0x000fc600078e00ff */
[----:B------:R-:W-:Y:S02]  /*8cb0*/  LEA.HI R28, R28, R29, RZ, 0x3 ;  /* 0x0000001d1c1c7211 */ /* 0x000fe400078f18ff */
[----:B------:R-:W-:Y:S02]  /*8cc0*/  ISETP.GE.AND P3, PT, R31, R148, PT ;  /* 0x000000941f00720c */ /* 0x000fe40003f66270 */
[----:B------:R-:W-:Y:S02]  /*8cd0*/  SHF.R.S32.HI R29, RZ, 0x3, R28 ;  /* 0x00000003ff1d7819 */ /* 0x000fe4000001141c */
[----:B------:R-:W-:-:S03]  /*8ce0*/  LOP3.LUT R28, R173, 0x38, R31, 0xf8, !PT ;  /* 0x00000038ad1c7812 */ /* 0x000fc600078ef81f */
[----:B------:R-:W-:Y:S01]  /*8cf0*/  IMAD R29, R29, 0x1800, R178 ;  /* 0x000018001d1d7824 */ /* 0x000fe200078e02b2 */
[----:B------:R-:W-:-:S05]  /*8d00*/  LOP3.LUT R28, R28, R223, RZ, 0x3c, !PT ;  /* 0x000000df1c1c7212 */ /* 0x000fca00078e3cff */
[--C-:B------:R-:W-:Y:S01]  /*8d10*/  @!P3 SHF.R.S32.HI R33, RZ, 0x1f, R31.reuse ;  /* 0x0000001fff21b819 */ /* 0x100fe2000001141f */
[----:B------:R-:W-:Y:S01]  /*8d20*/  IMAD.IADD R28, R29, 0x1, R28 ;  /* 0x000000011d1c7824 */ /* 0x000fe200078e021c */
[----:B------:R-:W-:Y:S01]  /*8d30*/  @!P3 IADD3 R30, P4, P5, R86, R124, R31 ;  /* 0x0000007c561eb210 */ /* 0x000fe20007d9e01f */
[C---:B------:R-:W-:Y:S02]  /*8d40*/  IMAD R29, R17.reuse, 0x4800, R144 ;  /* 0x00004800111d7824 */ /* 0x040fe400078e0290 */
[----:B------:R-:W-:Y:S01]  /*8d50*/  IMAD R31, R17, 0x4800, R28 ;  /* 0x00004800111f7824 */ /* 0x000fe200078e021c */
[----:B------:R-:W-:Y:S01]  /*8d60*/  @!P3 IADD3.X R33, R84, R40, R33, P4, P5 ;  /* 0x000000285421b210 */ /* 0x000fe200027ea421 */
[----:B------:R-:W-:Y:S01]  /*8d70*/  IMAD R29, R29, 0x2, R16 ;  /* 0x000000021d1d7824 */ /* 0x000fe200078e0210 */
[----:B0-----:R-:W-:-:S04]  /*8d80*/  LEA R36, P4, R32, R114, 0x1 ;  /* 0x0000007220247211 */ /* 0x001fc800078808ff */
[----:B------:R-:W-:Y:S01]  /*8d90*/  LEA.HI.X R37, R32, R115, R34, 0x1, P4 ;  /* 0x0000007320257211 */ /* 0x000fe200020f0c22 */
[----:B------:R-:W-:Y:S01]  /*8da0*/  IMAD R32, R31, 0x2, R16 ;  /* 0x000000021f207824 */ /* 0x000fe200078e0210 */
[----:B------:R-:W-:-:S04]  /*8db0*/  @!P3 LEA R38, P4, R30, R114, 0x1 ;  /* 0x000000721e26b211 */ /* 0x000fc800078808ff */
        /* <DEDUP_REMOVED lines=16> */
[----:B------:R-:W-:Y:S02]  /*8ec0*/  SHF.R.U64 R43, R74, 0x10, R75 ;  /* 0x000000104a2b7819 */ /* 0x000fe4000000124b */
[----:B------:R-:W-:Y:S01]  /*8ed0*/  SHF.R.U64 R41, R62, 0x10, R63 ;  /* 0x000000103e297819 */ /* 0x000fe2000000123f */
[----:B------:R-:W-:Y:S01]  /*8ee0*/  IMAD.U32 R62, R72, 0x10000, RZ ;  /* 0x00010000483e7824 */ /* 0x000fe200078e00ff */
[----:B------:R-:W-:Y:S02]  /*8ef0*/  SHF.R.U32.HI R75, RZ, 0x10, R75 ;  /* 0x00000010ff4b7819 */ /* 0x000fe4000001164b */
[----:B------:R-:W-:Y:S01]  /*8f00*/  PRMT R217, R217, 0x5410, R44 ;  /* 0x00005410d9d97816 */ /* 0x000fe2000000002c */
[----:B------:R-:W-:Y:S01]  /*8f10*/  IMAD.U32 R44, R60, 0x10000, RZ ;  /* 0x000100003c2c7824 */ /* 0x000fe200078e00ff */
[----:B------:R-:W-:Y:S01]  /*8f20*/  SHF.R.U32.HI R63, RZ, 0x10, R63 ;  /* 0x00000010ff3f7819 */ /* 0x000fe2000001163f */
[----:B------:R-:W-:Y:S01]  /*8f30*/  FMUL.FTZ R74, R47, R62 ;  /* 0x0000003e2f4a7220 */ /* 0x000fe20000410000 */
[----:B------:R-:W-:Y:S01]  /*8f40*/  LOP3.LUT R48, R33, 0xffff0000, RZ, 0xc0, !PT ;  /* 0xffff000021307812 */ /* 0x000fe200078ec0ff */
[-C--:B------:R-:W-:Y:S01]  /*8f50*/  FMUL.FTZ R76, R47, R44.reuse ;  /* 0x0000002c2f4c7220 */ /* 0x080fe20000410000 */
[----:B------:R-:W-:Y:S01]  /*8f60*/  LOP3.LUT R73, R72, 0xffff0000, RZ, 0xc0, !PT ;  /* 0xffff000048497812 */ /* 0x000fe200078ec0ff */
[----:B------:R-:W-:Y:S01]  /*8f70*/  IMAD.U32 R33, R32, 0x10000, RZ ;  /* 0x0001000020217824 */ /* 0x000fe200078e00ff */
[----:B------:R-:W-:Y:S01]  /*8f80*/  PRMT R75, R216, 0x5432, R75 ;  /* 0x00005432d84b7816 */ /* 0x000fe2000000004b */
[----:B------:R-:W-:Y:S01]  /*8f90*/  FFMA.FTZ R44, R45, R44, -R74 ;  /* 0x0000002c2d2c7223 */ /* 0x000fe2000001084a */
[----:B------:R-:W-:Y:S01]  /*8fa0*/  PRMT R63, R214, 0x5432, R63 ;  /* 0x00005432d63f7816 */ /* 0x000fe2000000003f */
[----:B------:R-:W-:Y:S01]  /*8fb0*/  FMUL.FTZ R77, R48, R73 ;  /* 0x00000049304d7220 */ /* 0x000fe20000410000 */
[----:B------:R-:W-:Y:S01]  /*8fc0*/  LOP3.LUT R47, R60, 0xffff0000, RZ, 0xc0, !PT ;  /* 0xffff00003c2f7812 */ /* 0x000fe200078ec0ff */
[----:B------:R-:W-:Y:S01]  /*8fd0*/  IMAD.U32 R72, R75, 0x10000, RZ ;  /* 0x000100004b487824 */ /* 0x000fe200078e00ff */
[----:B------:R-:W-:Y:S01]  /*8fe0*/  LOP3.LUT R46, R29, 0xffff0000, RZ, 0xc0, !PT ;  /* 0xffff00001d2e7812 */ /* 0x000fe200078ec0ff */
[----:B------:R-:W-:Y:S01]  /*8ff0*/  IMAD.U32 R60, R63, 0x10000, RZ ;  /* 0x000100003f3c7824 */ /* 0x000fe200078e00ff */
[----:B------:R-:W-:Y:S01]  /*9000*/  PRMT R42, R215, 0x5410, R42 ;  /* 0x00005410d72a7816 */ /* 0x000fe2000000002a */
[-C--:B------:R-:W-:Y:S01]  /*9010*/  FMUL.FTZ R79, R48, R47.reuse ;  /* 0x0000002f304f7220 */ /* 0x080fe20000410000 */
[----:B------:R-:W-:Y:S01]  /*9020*/  LOP3.LUT R32, R32, 0xffff0000, RZ, 0xc0, !PT ;  /* 0xffff000020207812 */ /* 0x000fe200078ec0ff */
[----:B------:R-:W-:Y:S01]  /*9030*/  FFMA.FTZ R47, R46, R47, -R77 ;  /* 0x0000002f2e2f7223 */ /* 0x000fe2000001084d */
[C---:B------:R-:W-:Y:S01]  /*9040*/  FMUL.FTZ R77, R61.reuse, R72 ;  /* 0x000000483d4d7220 */ /* 0x040fe20000410000 */
[----:B------:R-:W-:Y:S01]  /*9050*/  FMUL.FTZ R61, R61, R60 ;  /* 0x0000003c3d3d7220 */ /* 0x000fe20000410000 */
[----:B------:R-:W-:Y:S01]  /*9060*/  FFMA.FTZ R45, R45, R62, R76 ;  /* 0x0000003e2d2d7223 */ /* 0x000fe2000001004c */
[----:B------:R-:W-:Y:S01]  /*9070*/  PRMT R43, R216, 0x5410, R43 ;  /* 0x00005410d82b7816 */ /* 0x000fe2000000002b */
[C---:B------:R-:W-:Y:S01]  /*9080*/  FFMA.FTZ R48, R50.reuse, R60, -R77 ;  /* 0x0000003c32307223 */ /* 0x040fe2000001084d */
[----:B------:R-:W-:Y:S01]  /*9090*/  FFMA.FTZ R50, R50, R72, R61 ;  /* 0x0000004832327223 */ /* 0x000fe2000001003d */
[C---:B------:R-:W-:Y:S01]  /*90a0*/  IMAD.U32 R60, R42.reuse, 0x10000, RZ ;  /* 0x000100002a3c7824 */ /* 0x040fe200078e00ff */
[----:B------:R-:W-:Y:S01]  /*90b0*/  LOP3.LUT R61, R42, 0xffff0000, RZ, 0xc0, !PT ;  /* 0xffff00002a3d7812 */ /* 0x000fe200078ec0ff */
[C---:B------:R-:W-:Y:S01]  /*90c0*/  IMAD.U32 R72, R217.reuse, 0x10000, RZ ;  /* 0x00010000d9487824 */ /* 0x040fe200078e00ff */
[----:B------:R-:W-:Y:S01]  /*90d0*/  LOP3.LUT R217, R217, 0xffff0000, RZ, 0xc0, !PT ;  /* 0xffff0000d9d97812 */ /* 0x000fe200078ec0ff */
[----:B------:R-:W-:Y:S01]  /*90e0*/  IMAD.U32 R29, R28, 0x10000, RZ ;  /* 0x000100001c1d7824 */ /* 0x000fe200078e00ff */
[----:B------:R-:W-:Y:S01]  /*90f0*/  LOP3.LUT R62, R63, 0xffff0000, RZ, 0xc0, !PT ;  /* 0xffff00003f3e7812 */ /* 0x000fe200078ec0ff */
[----:B------:R-:W-:Y:S01]  /*9100*/  FMUL.FTZ R42, R33, R72 ;  /* 0x00000048212a7220 */ /* 0x000fe20000410000 */
[----:B------:R-:W-:Y:S01]  /*9110*/  LOP3.LUT R35, R35, 0xffff0000, RZ, 0xc0, !PT ;  /* 0xffff000023237812 */ /* 0x000fe200078ec0ff */
[-C--:B------:R-:W-:Y:S01]  /*9120*/  FMUL.FTZ R63, R33, R60.reuse ;  /* 0x0000003c213f7220 */ /* 0x080fe20000410000 */
[----:B------:R-:W-:Y:S01]  /*9130*/  PRMT R41, R214, 0x5410, R41 ;  /* 0x00005410d6297816 */ /* 0x000fe20000000029 */
[----:B------:R-:W-:Y:S01]  /*9140*/  FFMA.FTZ R46, R46, R73, R79 ;  /* 0x000000492e2e7223 */ /* 0x000fe2000001004f */
[----:B------:R-:W-:Y:S01]  /*9150*/  LOP3.LUT R74, R75, 0xffff0000, RZ, 0xc0, !PT ;  /* 0xffff00004b4a7812 */ /* 0x000fe200078ec0ff */
[----:B------:R-:W-:Y:S01]  /*9160*/  FMUL.FTZ R73, R32, R217 ;  /* 0x000000d920497220 */ /* 0x000fe20000410000 */
[----:B------:R-:W-:Y:S01]  /*9170*/  LOP3.LUT R28, R28, 0xffff0000, RZ, 0xc0, !PT ;  /* 0xffff00001c1c7812 */ /* 0x000fe200078ec0ff */
[-C--:B------:R-:W-:Y:S01]  /*9180*/  FMUL.FTZ R75, R32, R61.reuse ;  /* 0x0000003d204b7220 */ /* 0x080fe20000410000 */
[----:B------:R-:W-:Y:S01]  /*9190*/  LOP3.LUT R51, R30, 0xffff0000, RZ, 0xc0, !PT ;  /* 0xffff00001e337812 */ /* 0x000fe200078ec0ff */
[C---:B------:R-:W-:Y:S01]  /*91a0*/  IMAD.U32 R30, R34.reuse, 0x10000, RZ ;  /* 0x00010000221e7824 */ /* 0x040fe200078e00ff */
[----:B------:R-:W-:Y:S01]  /*91b0*/  LOP3.LUT R31, R31, 0xffff0000, RZ, 0xc0, !PT ;  /* 0xffff00001f1f7812 */ /* 0x000fe200078ec0ff */
[C---:B------:R-:W-:Y:S01]  /*91c0*/  FFMA.FTZ R33, R29.reuse, R60, -R42 ;  /* 0x0000003c1d217223 */ /* 0x040fe2000001082a */
[----:B------:R-:W-:Y:S01]  /*91d0*/  FFMA.FTZ R63, R29, R72, R63 ;  /* 0x000000481d3f7223 */ /* 0x000fe2000001003f */
[----:B------:R-:W-:Y:S01]  /*91e0*/  IMAD.U32 R32, R43, 0x10000, RZ ;  /* 0x000100002b207824 */ /* 0x000fe200078e00ff */
[----:B------:R-:W-:Y:S01]  /*91f0*/  LOP3.LUT R34, R34, 0xffff0000, RZ, 0xc0, !PT ;  /* 0xffff000022227812 */ /* 0x000fe200078ec0ff */
[----:B------:R-:W-:Y:S01]  /*9200*/  FMUL.FTZ R76, R35, R74 ;  /* 0x0000004a234c7220 */ /* 0x000fe20000410000 */
[----:B------:R-:W-:Y:S01]  /*9210*/  IMAD.U32 R29, R41, 0x10000, RZ ;  /* 0x00010000291d7824 */ /* 0x000fe200078e00ff */
[----:B------:R-:W-:Y:S01]  /*9220*/  LOP3.LUT R43, R43, 0xffff0000, RZ, 0xc0, !PT ;  /* 0xffff00002b2b7812 */ /* 0x000fe200078ec0ff */
[-C--:B------:R-:W-:Y:S01]  /*9230*/  FMUL.FTZ R78, R35, R62.reuse ;  /* 0x0000003e234e7220 */ /* 0x080fe20000410000 */
[----:B------:R-:W-:Y:S01]  /*9240*/  LOP3.LUT R41, R41, 0xffff0000, RZ, 0xc0, !PT ;  /* 0xffff000029297812 */ /* 0x000fe200078ec0ff */
[----:B------:R-:W-:Y:S01]  /*9250*/  FFMA.FTZ R42, R28, R61, -R73 ;  /* 0x0000003d1c2a7223 */ /* 0x000fe20000010849 */
[C---:B------:R-:W-:Y:S01]  /*9260*/  FFMA.FTZ R35, R31.reuse, R62, -R76 ;  /* 0x0000003e1f237223 */ /* 0x040fe2000001084c */
[C---:B------:R-:W-:Y:S01]  /*9270*/  FMUL.FTZ R60, R30.reuse, R32 ;  /* 0x000000201e3c7220 */ /* 0x040fe20000410000 */
[----:B------:R-:W-:Y:S01]  /*9280*/  FMUL.FTZ R61, R30, R29 ;  /* 0x0000001d1e3d7220 */ /* 0x000fe20000410000 */
[----:B------:R-:W-:Y:S01]  /*9290*/  FFMA.FTZ R31, R31, R74, R78 ;  /* 0x0000004a1f1f7223 */ /* 0x000fe2000001004e */
[C---:B------:R-:W-:Y:S01]  /*92a0*/  FMUL.FTZ R30, R34.reuse, R43 ;  /* 0x0000002b221e7220 */ /* 0x040fe20000410000 */
[----:B------:R-:W-:Y:S01]  /*92b0*/  FMUL.FTZ R34, R34, R41 ;  /* 0x0000002922227220 */ /* 0x000fe20000410000 */
[----:B------:R-:W-:Y:S01]  /*92c0*/  FFMA.FTZ R28, R28, R217, R75 ;  /* 0x000000d91c1c7223 */ /* 0x000fe2000001004b */
[----:B------:R-:W-:Y:S01]  /*92d0*/  F2FP.BF16.F32.PACK_AB R35, R35, R48 ;  /* 0x000000302323723e */ /* 0x000fe200000010ff */
[C---:B------:R-:W-:Y:S01]  /*92e0*/  FFMA.FTZ R60, R49.reuse, R29, -R60 ;  /* 0x0000001d313c7223 */ /* 0x040fe2000001083c */
[----:B------:R-:W-:Y:S01]  /*92f0*/  FFMA.FTZ R61, R49, R32, R61 ;  /* 0x00000020313d7223 */ /* 0x000fe2000001003d */
[C---:B------:R-:W-:Y:S01]  /*9300*/  FFMA.FTZ R41, R51.reuse, R41, -R30 ;  /* 0x0000002933297223 */ /* 0x040fe2000001081e */
[----:B------:R-:W-:Y:S01]  /*9310*/  FFMA.FTZ R34, R51, R43, R34 ;  /* 0x0000002b33227223 */ /* 0x000fe20000010022 */
        /* <DEDUP_REMOVED lines=9> */
[----:B------:R-:W-:Y:S02]  /*93b0*/  F2FP.BF16.F32.PACK_AB R30, R41, R60 ;  /* 0x0000003c291e723e */ /* 0x000fe400000010ff */
[----:B------:R-:W-:-:S07]  /*93c0*/  F2FP.BF16.F32.PACK_AB R34, R34, R61 ;  /* 0x0000003d2222723e */ /* 0x000fce00000010ff */
.L_x_1750:
[----:B------:R-:W-:Y:S05]  /*93d0*/  BSYNC B2 ;  /* 0x0000000000027941 */ /* 0x000fea0003800000 */
.L_x_1749:
[----:B------:R-:W-:Y:S02]  /*93e0*/  ULDC.64 UR4, c[0x0][0x208] ;  /* 0x0000820000047ab9 */ /* 0x000fe40000000a00 */
[----:B0-----:R3:W-:Y:S04]  /*93f0*/  STG.E.128 desc[UR4][R36.64], R28 ;  /* 0x0000001c24007986 */ /* 0x0017e8000c101d04 */
[----:B--2---:R3:W-:Y:S02]  /*9400*/  @!P3 STG.E.128 desc[UR4][R38.64], R32 ;  /* 0x000000202600b986 */ /* 0x0047e4000c101d04 */
.L_x_1748:
[----:B------:R-:W-:Y:S05]  /*9410*/  BSYNC B1 ;  /* 0x0000000000017941 */ /* 0x000fea0003800000 */
.L_x_1747:
[----:B------:R-:W-:Y:S01]  /*9420*/  ISETP.NE.AND P3, PT, R10, RZ, PT ;  /* 0x000000ff0a00720c */ /* 0x000fe20003f65270 */
[----:B------:R-:W-:-:S12]  /*9430*/  BSSY B1, `(.L_x_1751) ;  /* 0x0000081000017945 */ /* 0x000fd80003800000 */
[----:B------:R-:W-:Y:S05]  /*9440*/  @!P3 BRA `(.L_x_1752) ;  /* 0x0000000400fcb947 */ /* 0x000fea0003800000 */
[----:B---3--:R-:W-:Y:S01]  /*9450*/  SEL R28, R126, R150, !P1 ;  /* 0x000000967e1c7207 */ /* 0x008fe20004800000 */
        /* <DEDUP_REMOVED lines=11> */
[----:B------:R-:W-:-:S04]  /*9510*/  LOP3.LUT R28, R173, 0x38, R29, 0xf8, !PT ;  /* 0x00000038ad1c7812 */ /* 0x000fc800078ef81d */
[----:B------:R-:W-:-:S05]  /*9520*/  LOP3.LUT R28, R28, R223, RZ, 0x3c, !PT ;  /* 0x000000df1c1c7212 */ /* 0x000fca00078e3cff */
[--C-:B------:R-:W-:Y:S02]  /*9530*/  @!P3 SHF.R.S32.HI R33, RZ, 0x1f, R29.reuse ;  /* 0x0000001fff21b819 */ /* 0x100fe4000001141d */
[----:B------:R-:W-:Y:S01]  /*9540*/  @!P3 IADD3 R30, P4, P5, R86, R124, R29 ;  /* 0x0000007c561eb210 */ /* 0x000fe20007d9e01d */
[----:B------:R-:W-:-:S03]  /*9550*/  IMAD R29, R31, 0x1800, R178 ;  /* 0x000018001f1d7824 */ /* 0x000fc600078e02b2 */
[----:B------:R-:W-:Y:S01]  /*9560*/  @!P3 IADD3.X R33, R84, R40, R33, P4, P5 ;  /* 0x000000285421b210 */ /* 0x000fe200027ea421 */
[----:B------:R-:W-:Y:S01]  /*9570*/  IMAD.IADD R28, R29, 0x1, R28 ;  /* 0x000000011d1c7824 */ /* 0x000fe200078e021c */
[CC--:B0-----:R-:W-:Y:S01]  /*9580*/  LEA R36, P4, R32.reuse, R114.reuse, 0x1 ;  /* 0x0000007220247211 */ /* 0x0c1fe200078808ff */
[C---:B------:R-:W-:Y:S02]  /*9590*/  IMAD R29, R17.reuse, 0x4800, R142 ;  /* 0x00004800111d7824 */ /* 0x040fe400078e028e */
[----:B------:R-:W-:Y:S01]  /*95a0*/  IMAD R31, R17, 0x4800, R28 ;  /* 0x00004800111f7824 */ /* 0x000fe200078e021c */
[----:B------:R-:W-:Y:S01]  /*95b0*/  LEA.HI.X R37, R32, R115, R34, 0x1, P4 ;  /* 0x0000007320257211 */ /* 0x000fe200020f0c22 */
[--C-:B------:R-:W-:Y:S01]  /*95c0*/  IMAD R29, R29, 0x2, R16.reuse ;  /* 0x000000021d1d7824 */ /* 0x100fe200078e0210 */
        /* <DEDUP_REMOVED lines=10> */
[----:B------:R-:W-:Y:S01]  /*9670*/  IMAD.U32 R56, R35, 0x10000, RZ ;  /* 0x0001000023387824 */ /* 0x000fe200078e00ff */
[----:B------:R-:W-:Y:S01]  /*9680*/  SHF.R.U32.HI R57, RZ, 0x10, R57 ;  /* 0x00000010ff397819 */ /* 0x000fe20000011639 */
[----:B0-----:R-:W-:Y:S01]  /*9690*/  IMAD.U32 R44, R29, 0x10000, RZ ;  /* 0x000100001d2c7824 */ /* 0x001fe200078e00ff */
[--C-:B------:R-:W-:Y:S01]  /*96a0*/  SHF.R.U64 R58, R68, 0x10, R69.reuse ;  /* 0x00000010443a7819 */ /* 0x100fe20000001245 */
[----:B------:R-:W-:Y:S01]  /*96b0*/  IMAD.U32 R50, R31, 0x10000, RZ ;  /* 0x000100001f327824 */ /* 0x000fe200078e00ff */
[----:B------:R-:W-:Y:S01]  /*96c0*/  SHF.R.U32.HI R68, RZ, 0x10, R69 ;  /* 0x00000010ff447819 */ /* 0x000fe20000011645 */
[----:B------:R-:W-:Y:S01]  /*96d0*/  IMAD.U32 R42, R32, 0x10000, RZ ;  /* 0x00010000202a7824 */ /* 0x000fe200078e00ff */
[----:B------:R-:W-:Y:S01]  /*96e0*/  PRMT R49, R198, 0x5410, R49 ;  /* 0x00005410c6317816 */ /* 0x000fe20000000031 */
[----:B------:R-:W-:Y:S01]  /*96f0*/  IMAD.U32 R41, R28, 0x10000, RZ ;  /* 0x000100001c297824 */ /* 0x000fe200078e00ff */
[----:B------:R-:W-:-:S02]  /*9700*/  PRMT R198, R198, 0x5432, R57 ;  /* 0x00005432c6c67816 */ /* 0x000fc40000000039 */
[----:B------:R-:W-:Y:S02]  /*9710*/  PRMT R57, R213, 0x5432, R68 ;  /* 0x00005432d5397816 */ /* 0x000fe40000000044 */
[----:B------:R-:W-:Y:S02]  /*9720*/  SHF.R.U32.HI R60, RZ, 0x10, R59 ;  /* 0x00000010ff3c7819 */ /* 0x000fe4000001163b */
[--C-:B------:R-:W-:Y:S01]  /*9730*/  SHF.R.U64 R45, R70, 0x10, R71.reuse ;  /* 0x00000010462d7819 */ /* 0x100fe20000001247 */
[----:B------:R-:W-:Y:S01]  /*9740*/  IMAD.U32 R59, R57, 0x10000, RZ ;  /* 0x00010000393b7824 */ /* 0x000fe200078e00ff */
[----:B------:R-:W-:Y:S02]  /*9750*/  SHF.R.U32.HI R71, RZ, 0x10, R71 ;  /* 0x00000010ff477819 */ /* 0x000fe40000011647 */
[----:B------:R-:W-:Y:S01]  /*9760*/  LOP3.LUT R48, R35, 0xffff0000, RZ, 0xc0, !PT ;  /* 0xffff000023307812 */ /* 0x000fe200078ec0ff */
[----:B------:R-:W-:Y:S01]  /*9770*/  IMAD.U32 R35, R198, 0x10000, RZ ;  /* 0x00010000c6237824 */ /* 0x000fe200078e00ff */
[----:B------:R-:W-:Y:S01]  /*9780*/  LOP3.LUT R51, R33, 0xffff0000, RZ, 0xc0, !PT ;  /* 0xffff000021337812 */ /* 0x000fe200078ec0ff */
[----:B------:R-:W-:Y:S01]  /*9790*/  FMUL.FTZ R61, R46, R59 ;  /* 0x0000003b2e3d7220 */ /* 0x000fe20000410000 */
[----:B------:R-:W-:-:S02]  /*97a0*/  PRMT R213, R213, 0x5410, R58 ;  /* 0x00005410d5d57816 */ /* 0x000fc4000000003a */
[C---:B------:R-:W-:Y:S02]  /*97b0*/  PRMT R45, R212.reuse, 0x5410, R45 ;  /* 0x00005410d42d7816 */ /* 0x040fe4000000002d */
[----:B------:R-:W-:Y:S02]  /*97c0*/  PRMT R33, R159, 0x5410, R62 ;  /* 0x000054109f217816 */ /* 0x000fe4000000003e */
[----:B------:R-:W-:Y:S02]  /*97d0*/  PRMT R212, R212, 0x5432, R71 ;  /* 0x00005432d4d47816 */ /* 0x000fe40000000047 */
[----:B------:R-:W-:Y:S01]  /*97e0*/  LOP3.LUT R58, R57, 0xffff0000, RZ, 0xc0, !PT ;  /* 0xffff0000393a7812 */ /* 0x000fe200078ec0ff */
[-C--:B------:R-:W-:Y:S01]  /*97f0*/  FMUL.FTZ R57, R46, R35.reuse ;  /* 0x000000232e397220 */ /* 0x080fe20000410000 */
[----:B------:R-:W-:Y:S01]  /*9800*/  PRMT R159, R159, 0x5432, R60 ;  /* 0x000054329f9f7816 */ /* 0x000fe2000000003c */
[----:B------:R-:W-:Y:S01]  /*9810*/  FFMA.FTZ R35, R44, R35, -R61 ;  /* 0x000000232c237223 */ /* 0x000fe2000001083d */
[----:B------:R-:W-:Y:S01]  /*9820*/  LOP3.LUT R46, R198, 0xffff0000, RZ, 0xc0, !PT ;  /* 0xffff0000c62e7812 */ /* 0x000fe200078ec0ff */
[----:B------:R-:W-:-:S02]  /*9830*/  IMAD.U32 R61, R212, 0x10000, RZ ;  /* 0x00010000d43d7824 */ /* 0x000fc400078e00ff */
[----:B------:R-:W-:Y:S01]  /*9840*/  FFMA.FTZ R44, R44, R59, R57 ;  /* 0x0000003b2c2c7223 */ /* 0x000fe20000010039 */
[----:B------:R-:W-:Y:S02]  /*9850*/  IMAD.U32 R57, R159, 0x10000, RZ ;  /* 0x000100009f397824 */ /* 0x000fe400078e00ff */
[C---:B------:R-:W-:Y:S01]  /*9860*/  FMUL.FTZ R60, R51.reuse, R58 ;  /* 0x0000003a333c7220 */ /* 0x040fe20000410000 */
[----:B------:R-:W-:Y:S01]  /*9870*/  FMUL.FTZ R62, R51, R46 ;  /* 0x0000002e333e7220 */ /* 0x000fe20000410000 */
[C---:B------:R-:W-:Y:S01]  /*9880*/  FMUL.FTZ R51, R56.reuse, R61 ;  /* 0x0000003d38337220 */ /* 0x040fe20000410000 */
[----:B------:R-:W-:Y:S01]  /*9890*/  LOP3.LUT R47, R29, 0xffff0000, RZ, 0xc0, !PT ;  /* 0xffff00001d2f7812 */ /* 0x000fe200078ec0ff */
[-C--:B------:R-:W-:Y:S01]  /*98a0*/  FMUL.FTZ R56, R56, R57.reuse ;  /* 0x0000003938387220 */ /* 0x080fe20000410000 */
[----:B------:R-:W-:Y:S01]  /*98b0*/  LOP3.LUT R212, R212, 0xffff0000, RZ, 0xc0, !PT ;  /* 0xffff0000d4d47812 */ /* 0x000fe200078ec0ff */
[C---:B------:R-:W-:Y:S01]  /*98c0*/  FFMA.FTZ R57, R50.reuse, R57, -R51 ;  /* 0x0000003932397223 */ /* 0x040fe20000010833 */
[----:B------:R-:W-:Y:S01]  /*98d0*/  LOP3.LUT R159, R159, 0xffff0000, RZ, 0xc0, !PT ;  /* 0xffff00009f9f7812 */ /* 0x000fe200078ec0ff */
[----:B------:R-:W-:Y:S01]  /*98e0*/  FFMA.FTZ R56, R50, R61, R56 ;  /* 0x0000003d32387223 */ /* 0x000fe20000010038 */
[----:B------:R-:W-:-:S02]  /*98f0*/  IMAD.U32 R51, R213, 0x10000, RZ ;  /* 0x00010000d5337824 */ /* 0x000fc400078e00ff */
[----:B------:R-:W-:Y:S01]  /*9900*/  FFMA.FTZ R46, R47, R46, -R60 ;  /* 0x0000002e2f2e7223 */ /* 0x000fe2000001083c */
[----:B------:R-:W-:Y:S02]  /*9910*/  IMAD.U32 R50, R49, 0x10000, RZ ;  /* 0x0001000031327824 */ /* 0x000fe400078e00ff */
[----:B------:R-:W-:Y:S01]  /*9920*/  FFMA.FTZ R47, R47, R58, R62 ;  /* 0x0000003a2f2f7223 */ /* 0x000fe2000001003e */
[C---:B------:R-:W-:Y:S01]  /*9930*/  FMUL.FTZ R58, R48.reuse, R212 ;  /* 0x000000d4303a7220 */ /* 0x040fe20000410000 */
[----:B------:R-:W-:Y:S01]  /*9940*/  FMUL.FTZ R60, R48, R159 ;  /* 0x0000009f303c7220 */ /* 0x000fe20000410000 */
[CC--:B------:R-:W-:Y:S01]  /*9950*/  FMUL.FTZ R48, R42.reuse, R51.reuse ;  /* 0x000000332a307220 */ /* 0x0c0fe20000410000 */
[----:B------:R-:W-:Y:S01]  /*9960*/  LOP3.LUT R43, R31, 0xffff0000, RZ, 0xc0, !PT ;  /* 0xffff00001f2b7812 */ /* 0x000fe200078ec0ff */
[-C--:B------:R-:W-:Y:S01]  /*9970*/  FMUL.FTZ R42, R42, R50.reuse ;  /* 0x000000322a2a7220 */ /* 0x080fe20000410000 */
[----:B------:R-:W-:Y:S01]  /*9980*/  LOP3.LUT R32, R32, 0xffff0000, RZ, 0xc0, !PT ;  /* 0xffff000020207812 */ /* 0x000fe200078ec0ff */
[C---:B------:R-:W-:Y:S01]  /*9990*/  IMAD.U32 R29, R30.reuse, 0x10000, RZ ;  /* 0x000100001e1d7824 */ /* 0x040fe200078e00ff */
[----:B------:R-:W-:Y:S01]  /*99a0*/  LOP3.LUT R213, R213, 0xffff0000, RZ, 0xc0, !PT ;  /* 0xffff0000d5d57812 */ /* 0x000fe200078ec0ff */
[----:B------:R-:W-:Y:S01]  /*99b0*/  FFMA.FTZ R48, R41, R50, -R48 ;  /* 0x0000003229307223 */ /* 0x000fe20000010830 */
[----:B------:R-:W-:Y:S01]  /*99c0*/  LOP3.LUT R49, R49, 0xffff0000, RZ, 0xc0, !PT ;  /* 0xffff000031317812 */ /* 0x000fe200078ec0ff */
[----:B------:R-:W-:Y:S01]  /*99d0*/  FFMA.FTZ R42, R41, R51, R42 ;  /* 0x00000033292a7223 */ /* 0x000fe2000001002a */
[----:B------:R-:W-:Y:S01]  /*99e0*/  LOP3.LUT R31, R30, 0xffff0000, RZ, 0xc0, !PT ;  /* 0xffff00001e1f7812 */ /* 0x000fe200078ec0ff */
[----:B------:R-:W-:Y:S01]  /*99f0*/  IMAD.U32 R30, R34, 0x10000, RZ ;  /* 0x00010000221e7824 */ /* 0x000fe200078e00ff */
[----:B------:R-:W-:Y:S01]  /*9a00*/  LOP3.LUT R28, R28, 0xffff0000, RZ, 0xc0, !PT ;  /* 0xffff00001c1c7812 */ /* 0x000fe200078ec0ff */
[C---:B------:R-:W-:Y:S01]  /*9a10*/  FFMA.FTZ R58, R43.reuse, R159, -R58 ;  /* 0x0000009f2b3a7223 */ /* 0x040fe2000001083a */
[----:B------:R-:W-:Y:S01]  /*9a20*/  FFMA.FTZ R59, R43, R212, R60 ;  /* 0x000000d42b3b7223 */ /* 0x000fe2000001003c */
[C---:B------:R-:W-:Y:S01]  /*9a30*/  IMAD.U32 R41, R45.reuse, 0x10000, RZ ;  /* 0x000100002d297824 */ /* 0x040fe200078e00ff */
[----:B------:R-:W-:Y:S01]  /*9a40*/  LOP3.LUT R34, R34, 0xffff0000, RZ, 0xc0, !PT ;  /* 0xffff000022227812 */ /* 0x000fe200078ec0ff */
[C---:B------:R-:W-:Y:S01]  /*9a50*/  FMUL.FTZ R43, R32.reuse, R213 ;  /* 0x000000d5202b7220 */ /* 0x040fe20000410000 */
[-C--:B------:R-:W-:Y:S01]  /*9a60*/  FMUL.FTZ R51, R32, R49.reuse ;  /* 0x0000003120337220 */ /* 0x080fe20000410000 */
[----:B------:R-:W-:Y:S01]  /*9a70*/  LOP3.LUT R45, R45, 0xffff0000, RZ, 0xc0, !PT ;  /* 0xffff00002d2d7812 */ /* 0x000fe200078ec0ff */
[C---:B------:R-:W-:Y:S01]  /*9a80*/  IMAD.U32 R32, R33.reuse, 0x10000, RZ ;  /* 0x0001000021207824 */ /* 0x040fe200078e00ff */
[----:B------:R-:W-:Y:S01]  /*9a90*/  LOP3.LUT R33, R33, 0xffff0000, RZ, 0xc0, !PT ;  /* 0xffff000021217812 */ /* 0x000fe200078ec0ff */
[C---:B------:R-:W-:Y:S01]  /*9aa0*/  FFMA.FTZ R43, R28.reuse, R49, -R43 ;  /* 0x000000311c2b7223 */ /* 0x040fe2000001082b */
[----:B------:R-:W-:Y:S01]  /*9ab0*/  FFMA.FTZ R51, R28, R213, R51 ;  /* 0x000000d51c337223 */ /* 0x000fe20000010033 */
[----:B------:R-:W-:Y:S01]  /*9ac0*/  FMUL.FTZ R28, R30, R41 ;  /* 0x000000291e1c7220 */ /* 0x000fe20000410000 */
[----:B------:R-:W-:Y:S01]  /*9ad0*/  FMUL.FTZ R50, R34, R45 ;  /* 0x0000002d22327220 */ /* 0x000fe20000410000 */
[-C--:B------:R-:W-:Y:S01]  /*9ae0*/  FMUL.FTZ R30, R30, R32.reuse ;  /* 0x000000201e1e7220 */ /* 0x080fe20000410000 */
[-C--:B------:R-:W-:Y:S01]  /*9af0*/  FMUL.FTZ R34, R34, R33.reuse ;  /* 0x0000002122227220 */ /* 0x080fe20000410000 */
[----:B------:R-:W-:Y:S01]  /*9b00*/  FFMA.FTZ R28, R29, R32, -R28 ;  /* 0x000000201d1c7223 */ /* 0x000fe2000001081c */
        /* <DEDUP_REMOVED lines=13> */
[----:B------:R-:W-:-:S02]  /*9be0*/  IMAD.MOV.U32 R30, RZ, RZ, R56 ;  /* 0x000000ffff1e7224 */ /* 0x000fc400078e0038 */
[----:B------:R-:W-:-:S07]  /*9bf0*/  IMAD.MOV.U32 R31, RZ, RZ, R57 ;  /* 0x000000ffff1f7224 */ /* 0x000fce00078e0039 */
.L_x_1754:
[----:B------:R-:W-:Y:S05]  /*9c00*/  BSYNC B2 ;  /* 0x0000000000027941 */ /* 0x000fea0003800000 */
.L_x_1753:
[----:B------:R-:W-:Y:S02]  /*9c10*/  ULDC.64 UR4, c[0x0][0x208] ;  /* 0x0000820000047ab9 */ /* 0x000fe40000000a00 */
[----:B0-----:R0:W-:Y:S04]  /*9c20*/  STG.E.128 desc[UR4][R36.64], R28 ;  /* 0x0000001c24007986 */ /* 0x0011e8000c101d04 */
[----:B--2---:R0:W-:Y:S02]  /*9c30*/  @!P3 STG.E.128 desc[UR4][R38.64], R32 ;  /* 0x000000202600b986 */ /* 0x0041e4000c101d04 */
.L_x_1752:
[----:B------:R-:W-:Y:S05]  /*9c40*/  BSYNC B1 ;  /* 0x0000000000017941 */ /* 0x000fea0003800000 */
.L_x_1751:
[----:B------:R-:W-:-:S13]  /*9c50*/  ISETP.NE.AND P3, PT, R9, RZ, PT ;  /* 0x000000ff0900720c */ /* 0x000fda0003f65270 */
[----:B------:R-:W-:Y:S05]  /*9c60*/  @!P3 BRA `(.L_x_1705) ;  /* 0x0000000800f0b947 */ /* 0x000fea0003800000 */
[----:B0--3--:R-:W2:Y:S01]  /*9c70*/  LDL R28, [R1+0xc] ;  /* 0x00000c00011c7983 */ /* 0x009ea20000100800 */
[----:B------:R-:W-:Y:S01]  /*9c80*/  BSSY B1, `(.L_x_1755) ;  /* 0x0000075000017945 */ /* 0x000fe20003800000 */
[----:B--2---:R-:W-:-:S04]  /*9c90*/  LOP3.LUT P4, RZ, R28, 0x1, RZ, 0xc0, !PT ;  /* 0x000000011cff7812 */ /* 0x004fc8000788c0ff */
[----:B------:R-:W-:Y:S02]  /*9ca0*/  SEL R150, R126, R150, !P4 ;  /* 0x000000967e967207 */ /* 0x000fe40006000000 */
[----:B----4-:R-:W-:Y:S02]  /*9cb0*/  IADD3 R37, P3, P4, R86, R124, R12 ;  /* 0x0000007c56257210 */ /* 0x010fe40007c7e00c */
        /* <DEDUP_REMOVED lines=9> */
[----:B------:R-:W-:-:S04]  /*9d50*/  LEA.HI R28, R28, R29, RZ, 0x3 ;  /* 0x0000001d1c1c7211 */ /* 0x000fc800078f18ff */
[----:B------:R-:W-:Y:S02]  /*9d60*/  SHF.R.S32.HI R29, RZ, 0x3, R28 ;  /* 0x00000003ff1d7819 */ /* 0x000fe4000001141c */
[----:B------:R-:W-:-:S03]  /*9d70*/  LOP3.LUT R28, R173, 0x38, R39, 0xf8, !PT ;  /* 0x00000038ad1c7812 */ /* 0x000fc600078ef827 */
[----:B------:R-:W-:Y:S01]  /*9d80*/  IMAD R29, R29, 0x1800, R178 ;  /* 0x000018001d1d7824 */ /* 0x000fe200078e02b2 */
[----:B------:R-:W-:-:S05]  /*9d90*/  LOP3.LUT R28, R28, R223, RZ, 0x3c, !PT ;  /* 0x000000df1c1c7212 */ /* 0x000fca00078e3cff */
        /* <DEDUP_REMOVED lines=8> */
[----:B------:R-:W-:Y:S01]  /*9e20*/  SHF.R.U64 R57, R52, 0x10, R53 ;  /* 0x0000001034397819 */ /* 0x000fe20000001235 */
[----:B--2---:R-:W-:Y:S01]  /*9e30*/  IMAD.U32 R45, R33, 0x10000, RZ ;  /* 0x00010000212d7824 */ /* 0x004fe200078e00ff */
[----:B------:R-:W-:Y:S01]  /*9e40*/  SHF.R.U32.HI R51, RZ, 0x10, R65 ;  /* 0x00000010ff337819 */ /* 0x000fe20000011641 */
[----:B0-----:R-:W-:Y:S01]  /*9e50*/  IMAD.U32 R41, R29, 0x10000, RZ ;  /* 0x000100001d297824 */ /* 0x001fe200078e00ff */
[----:B------:R-:W-:Y:S01]  /*9e60*/  SHF.R.U32.HI R49, RZ, 0x10, R53 ;  /* 0x00000010ff317819 */ /* 0x000fe20000011635 */
[----:B------:R-:W-:Y:S01]  /*9e70*/  IMAD.U32 R47, R35, 0x10000, RZ ;  /* 0x00010000232f7824 */ /* 0x000fe200078e00ff */
[----:B------:R-:W-:Y:S01]  /*9e80*/  SHF.R.U64 R52, R54, 0x10, R55 ;  /* 0x0000001036347819 */ /* 0x000fe20000001237 */
[----:B------:R-:W-:Y:S01]  /*9e90*/  IMAD.U32 R44, R32, 0x10000, RZ ;  /* 0x00010000202c7824 */ /* 0x000fe200078e00ff */
[----:B------:R-:W-:Y:S01]  /*9ea0*/  PRMT R48, R156, 0x5410, R57 ;  /* 0x000054109c307816 */ /* 0x000fe20000000039 */
[----:B------:R-:W-:Y:S01]  /*9eb0*/  IMAD.U32 R38, R28, 0x10000, RZ ;  /* 0x000100001c267824 */ /* 0x000fe200078e00ff */
[----:B------:R-:W-:-:S02]  /*9ec0*/  PRMT R51, R158, 0x5432, R51 ;  /* 0x000054329e337816 */ /* 0x000fc40000000033 */
[----:B------:R-:W-:Y:S02]  /*9ed0*/  SHF.R.U32.HI R50, RZ, 0x10, R55 ;  /* 0x00000010ff327819 */ /* 0x000fe40000011637 */
[----:B------:R-:W-:Y:S02]  /*9ee0*/  PRMT R156, R156, 0x5432, R49 ;  /* 0x000054329c9c7816 */ /* 0x000fe40000000031 */
[----:B------:R-:W-:Y:S02]  /*9ef0*/  SHF.R.U64 R53, R64, 0x10, R65 ;  /* 0x0000001040357819 */ /* 0x000fe40000001241 */
[--C-:B------:R-:W-:Y:S02]  /*9f00*/  SHF.R.U64 R54, R66, 0x10, R67.reuse ;  /* 0x0000001042367819 */ /* 0x100fe40000001243 */
[----:B------:R-:W-:Y:S01]  /*9f10*/  PRMT R49, R155, 0x5410, R52 ;  /* 0x000054109b317816 */ /* 0x000fe20000000034 */
[----:B------:R-:W-:Y:S01]  /*9f20*/  IMAD.U32 R52, R51, 0x10000, RZ ;  /* 0x0001000033347824 */ /* 0x000fe200078e00ff */
[----:B------:R-:W-:-:S02]  /*9f30*/  SHF.R.U32.HI R66, RZ, 0x10, R67 ;  /* 0x00000010ff427819 */ /* 0x000fc40000011643 */
[----:B------:R-:W-:Y:S01]  /*9f40*/  PRMT R155, R155, 0x5432, R50 ;  /* 0x000054329b9b7816 */ /* 0x000fe20000000032 */
[----:B------:R-:W-:Y:S01]  /*9f50*/  IMAD.U32 R50, R156, 0x10000, RZ ;  /* 0x000100009c327824 */ /* 0x000fe200078e00ff */
[----:B------:R-:W-:Y:S02]  /*9f60*/  PRMT R158, R158, 0x5410, R53 ;  /* 0x000054109e9e7816 */ /* 0x000fe40000000035 */
[----:B------:R-:W-:Y:S01]  /*9f70*/  PRMT R53, R157, 0x5410, R54 ;  /* 0x000054109d357816 */ /* 0x000fe20000000036 */
[----:B------:R-:W-:Y:S01]  /*9f80*/  FMUL.FTZ R54, R45, R52 ;  /* 0x000000342d367220 */ /* 0x000fe20000410000 */
[----:B------:R-:W-:Y:S01]  /*9f90*/  PRMT R157, R157, 0x5432, R66 ;  /* 0x000054329d9d7816 */ /* 0x000fe20000000042 */
[-C--:B------:R-:W-:Y:S01]  /*9fa0*/  FMUL.FTZ R56, R45, R50.reuse ;  /* 0x000000322d387220 */ /* 0x080fe20000410000 */
[----:B------:R-:W-:Y:S01]  /*9fb0*/  LOP3.LUT R46, R33, 0xffff0000, RZ, 0xc0, !PT ;  /* 0xffff0000212e7812 */ /* 0x000fe200078ec0ff */
[----:B------:R-:W-:Y:S01]  /*9fc0*/  FFMA.FTZ R55, R41, R50, -R54 ;  /* 0x0000003229377223 */ /* 0x000fe20000010836 */
[----:B------:R-:W-:Y:S01]  /*9fd0*/  LOP3.LUT R51, R51, 0xffff0000, RZ, 0xc0, !PT ;  /* 0xffff000033337812 */ /* 0x000fe200078ec0ff */
[----:B------:R-:W-:Y:S01]  /*9fe0*/  IMAD.U32 R54, R157, 0x10000, RZ ;  /* 0x000100009d367824 */ /* 0x000fe200078e00ff */
[----:B------:R-:W-:Y:S01]  /*9ff0*/  LOP3.LUT R45, R156, 0xffff0000, RZ, 0xc0, !PT ;  /* 0xffff00009c2d7812 */ /* 0x000fe200078ec0ff */
[----:B------:R-:W-:Y:S01]  /*a000*/  FFMA.FTZ R56, R41, R52, R56 ;  /* 0x0000003429387223 */ /* 0x000fe20000010038 */
[----:B------:R-:W-:Y:S01]  /*a010*/  LOP3.LUT R42, R29, 0xffff0000, RZ, 0xc0, !PT ;  /* 0xffff00001d2a7812 */ /* 0x000fe200078ec0ff */
[----:B------:R-:W-:-:S02]  /*a020*/  IMAD.U32 R50, R155, 0x10000, RZ ;  /* 0x000100009b327824 */ /* 0x000fc400078e00ff */
[C---:B------:R-:W-:Y:S01]  /*a030*/  FMUL.FTZ R57, R46.reuse, R51 ;  /* 0x000000332e397220 */ /* 0x040fe20000410000 */
[-C--:B------:R-:W-:Y:S01]  /*a040*/  FMUL.FTZ R41, R46, R45.reuse ;  /* 0x0000002d2e297220 */ /* 0x080fe20000410000 */
[----:B------:R-:W-:Y:S01]  /*a050*/  FMUL.FTZ R58, R47, R54 ;  /* 0x000000362f3a7220 */ /* 0x000fe20000410000 */
[----:B------:R-:W-:Y:S02]  /*a060*/  IMAD.U32 R33, R31, 0x10000, RZ ;  /* 0x000100001f217824 */ /* 0x000fe400078e00ff */
[-C--:B------:R-:W-:Y:S01]  /*a070*/  FMUL.FTZ R47, R47, R50.reuse ;  /* 0x000000322f2f7220 */ /* 0x080fe20000410000 */
[C---:B------:R-:W-:Y:S01]  /*a080*/  FFMA.FTZ R52, R42.reuse, R45, -R57 ;  /* 0x0000002d2a347223 */ /* 0x040fe20000010839 */
[----:B------:R-:W-:Y:S01]  /*a090*/  FFMA.FTZ R51, R42, R51, R41 ;  /* 0x000000332a337223 */ /* 0x000fe20000010029 */
[----:B------:R-:W-:Y:S01]  /*a0a0*/  LOP3.LUT R35, R35, 0xffff0000, RZ, 0xc0, !PT ;  /* 0xffff000023237812 */ /* 0x000fe200078ec0ff */
[----:B------:R-:W-:Y:S01]  /*a0b0*/  FFMA.FTZ R58, R33, R50, -R58 ;  /* 0x00000032213a7223 */ /* 0x000fe2000001083a */
[----:B------:R-:W-:Y:S01]  /*a0c0*/  LOP3.LUT R46, R157, 0xffff0000, RZ, 0xc0, !PT ;  /* 0xffff00009d2e7812 */ /* 0x000fe200078ec0ff */
[----:B------:R-:W-:Y:S01]  /*a0d0*/  FFMA.FTZ R47, R33, R54, R47 ;  /* 0x00000036212f7223 */ /* 0x000fe2000001002f */
[----:B------:R-:W-:Y:S01]  /*a0e0*/  LOP3.LUT R42, R155, 0xffff0000, RZ, 0xc0, !PT ;  /* 0xffff00009b2a7812 */ /* 0x000fe200078ec0ff */
[----:B------:R-:W-:Y:S01]  /*a0f0*/  IMAD.U32 R41, R158, 0x10000, RZ ;  /* 0x000100009e297824 */ /* 0x000fe200078e00ff */
[----:B------:R-:W-:Y:S01]  /*a100*/  LOP3.LUT R43, R31, 0xffff0000, RZ, 0xc0, !PT ;  /* 0xffff00001f2b7812 */ /* 0x000fe200078ec0ff */
[----:B------:R-:W-:-:S02]  /*a110*/  IMAD.U32 R33, R48, 0x10000, RZ ;  /* 0x0001000030217824 */ /* 0x000fc400078e00ff */
[C---:B------:R-:W-:Y:S01]  /*a120*/  FMUL.FTZ R50, R35.reuse, R46 ;  /* 0x0000002e23327220 */ /* 0x040fe20000410000 */
[-C--:B------:R-:W-:Y:S01]  /*a130*/  FMUL.FTZ R54, R35, R42.reuse ;  /* 0x0000002a23367220 */ /* 0x080fe20000410000 */
[----:B------:R-:W-:Y:S01]  /*a140*/  LOP3.LUT R32, R32, 0xffff0000, RZ, 0xc0, !PT ;  /* 0xffff000020207812 */ /* 0x000fe200078ec0ff */
[----:B------:R-:W-:Y:S01]  /*a150*/  FMUL.FTZ R35, R44, R41 ;  /* 0x000000292c237220 */ /* 0x000fe20000410000 */
[----:B------:R-:W-:Y:S01]  /*a160*/  LOP3.LUT R158, R158, 0xffff0000, RZ, 0xc0, !PT ;  /* 0xffff00009e9e7812 */ /* 0x000fe200078ec0ff */
[-C--:B------:R-:W-:Y:S01]  /*a170*/  FMUL.FTZ R44, R44, R33.reuse ;  /* 0x000000212c2c7220 */ /* 0x080fe20000410000 */
[----:B------:R-:W-:Y:S01]  /*a180*/  LOP3.LUT R48, R48, 0xffff0000, RZ, 0xc0, !PT ;  /* 0xffff000030307812 */ /* 0x000fe200078ec0ff */
[----:B------:R-:W-:Y:S01]  /*a190*/  FFMA.FTZ R45, R43, R42, -R50 ;  /* 0x0000002a2b2d7223 */ /* 0x000fe20000010832 */
[----:B------:R-:W-:Y:S01]  /*a1a0*/  LOP3.LUT R29, R28, 0xffff0000, RZ, 0xc0, !PT ;  /* 0xffff00001c1d7812 */ /* 0x000fe200078ec0ff */
[----:B------:R-:W-:Y:S01]  /*a1b0*/  FMUL.FTZ R42, R32, R158 ;  /* 0x0000009e202a7220 */ /* 0x000fe20000410000 */
[C---:B------:R-:W-:Y:S01]  /*a1c0*/  FFMA.FTZ R35, R38.reuse, R33, -R35 ;  /* 0x0000002126237223 */ /* 0x040fe20000010823 */
[----:B------:R-:W-:Y:S01]  /*a1d0*/  FFMA.FTZ R44, R38, R41, R44 ;  /* 0x00000029262c7223 */ /* 0x000fe2000001002c */
[----:B------:R-:W-:-:S02]  /*a1e0*/  IMAD.U32 R31, R34, 0x10000, RZ ;  /* 0x00010000221f7824 */ /* 0x000fc400078e00ff */
[-C--:B------:R-:W-:Y:S01]  /*a1f0*/  FMUL.FTZ R38, R32, R48.reuse ;  /* 0x0000003020267220 */ /* 0x080fe20000410000 */
[----:B------:R-:W-:Y:S01]  /*a200*/  IMAD.U32 R33, R53, 0x10000, RZ ;  /* 0x0001000035217824 */ /* 0x000fe200078e00ff */
[----:B------:R-:W-:Y:S01]  /*a210*/  LOP3.LUT R34, R34, 0xffff0000, RZ, 0xc0, !PT ;  /* 0xffff000022227812 */ /* 0x000fe200078ec0ff */
[----:B------:R-:W-:Y:S01]  /*a220*/  IMAD.U32 R32, R49, 0x10000, RZ ;  /* 0x0001000031207824 */ /* 0x000fe200078e00ff */
[----:B------:R-:W-:Y:S01]  /*a230*/  LOP3.LUT R53, R53, 0xffff0000, RZ, 0xc0, !PT ;  /* 0xffff000035357812 */ /* 0x000fe200078ec0ff */
[----:B------:R-:W-:Y:S01]  /*a240*/  FFMA.FTZ R42, R29, R48, -R42 ;  /* 0x000000301d2a7223 */ /* 0x000fe2000001082a */
[----:B------:R-:W-:Y:S01]  /*a250*/  LOP3.LUT R49, R49, 0xffff0000, RZ, 0xc0, !PT ;  /* 0xffff000031317812 */ /* 0x000fe200078ec0ff */
[C---:B------:R-:W-:Y:S02]  /*a260*/  IMAD.U32 R28, R30.reuse, 0x10000, RZ ;  /* 0x000100001e1c7824 */ /* 0x040fe400078e00ff */
[----:B------:R-:W-:Y:S01]  /*a270*/  FFMA.FTZ R29, R29, R158, R38 ;  /* 0x0000009e1d1d7223 */ /* 0x000fe20000010026 */
[----:B------:R-:W-:Y:S01]  /*a280*/  LOP3.LUT R30, R30, 0xffff0000, RZ, 0xc0, !PT ;  /* 0xffff00001e1e7812 */ /* 0x000fe200078ec0ff */
[C---:B------:R-:W-:Y:S01]  /*a290*/  FMUL.FTZ R41, R31.reuse, R33 ;  /* 0x000000211f297220 */ /* 0x040fe20000410000 */
[----:B------:R-:W-:Y:S01]  /*a2a0*/  FMUL.FTZ R38, R31, R32 ;  /* 0x000000201f267220 */ /* 0x000fe20000410000 */
[C---:B------:R-:W-:Y:S01]  /*a2b0*/  FMUL.FTZ R31, R34.reuse, R53 ;  /* 0x00000035221f7220 */ /* 0x040fe20000410000 */
[----:B------:R-:W-:Y:S01]  /*a2c0*/  FFMA.FTZ R54, R43, R46, R54 ;  /* 0x0000002e2b367223 */ /* 0x000fe20000010036 */
[----:B------:R-:W-:Y:S01]  /*a2d0*/  FMUL.FTZ R34, R34, R49 ;  /* 0x0000003122227220 */ /* 0x000fe20000410000 */
[C---:B------:R-:W-:Y:S01]  /*a2e0*/  FFMA.FTZ R41, R28.reuse, R32, -R41 ;  /* 0x000000201c297223 */ /* 0x040fe20000010829 */
[----:B------:R-:W-:Y:S01]  /*a2f0*/  FFMA.FTZ R38, R28, R33, R38 ;  /* 0x000000211c267223 */ /* 0x000fe20000010026 */
[----:B------:R-:W-:Y:S01]  /*a300*/  FFMA.FTZ R28, R30, R49, -R31 ;  /* 0x000000311e1c7223 */ /* 0x000fe2000001081f */
[----:B------:R-:W-:Y:S01]  /*a310*/  F2FP.BF16.F32.PACK_AB R35, R42, R35 ;  /* 0x000000232a23723e */ /* 0x000fe200000010ff */
        /* <DEDUP_REMOVED lines=11> */
.L_x_1756:
[----:B------:R-:W-:Y:S05]  /*a3d0*/  BSYNC B1 ;  /* 0x0000000000017941 */ /* 0x000fea0003800000 */
.L_x_1755:
[----:B------:R-:W-:Y:S01]  /*a3e0*/  ISETP.GE.AND P3, PT, R39, R148, PT ;  /* 0x000000942700720c */ /* 0x000fe20003f66270 */
[----:B------:R-:W-:Y:S02]  /*a3f0*/  ULDC.64 UR4, c[0x0][0x208] ;  /* 0x0000820000047ab9 */ /* 0x000fe40000000a00 */
[----:B0-----:R0:W-:Y:S10]  /*a400*/  STG.E.128 desc[UR4][R36.64], R28 ;  /* 0x0000001c24007986 */ /* 0x0011f4000c101d04 */
[----:B------:R-:W-:Y:S05]  /*a410*/  @P3 BRA `(.L_x_1705) ;  /* 0x0000000400043947 */ /* 0x000fea0003800000 */
[--C-:B------:R-:W-:Y:S01]  /*a420*/  IADD3 R124, P3, P4, R86, R124, R39.reuse ;  /* 0x0000007c567c7210 */ /* 0x100fe20007c7e027 */
[----:B------:R-:W-:Y:S01]  /*a430*/  ULDC.64 UR4, c[0x0][0x208] ;  /* 0x0000820000047ab9 */ /* 0x000fe20000000a00 */
[----:B------:R-:W-:-:S04]  /*a440*/  SHF.R.S32.HI R39, RZ, 0x1f, R39 ;  /* 0x0000001fff277819 */ /* 0x000fc80000011427 */
[----:B------:R-:W-:Y:S02]  /*a450*/  IADD3.X R40, R84, R40, R39, P3, P4 ;  /* 0x0000002854287210 */ /* 0x000fe40001fe8427 */
[----:B------:R-:W-:-:S04]  /*a460*/  LEA R114, P3, R124, R114, 0x1 ;  /* 0x000000727c727211 */ /* 0x000fc800078608ff */
[----:B------:R-:W-:-:S05]  /*a470*/  LEA.HI.X R115, R124, R115, R40, 0x1, P3 ;  /* 0x000000737c737211 */ /* 0x000fca00018f0c28 */
[----:B--2---:R2:W-:Y:S01]  /*a480*/  STG.E.128 desc[UR4][R114.64], R32 ;  /* 0x0000002072007986 */ /* 0x0045e2000c101d04 */
[----:B------:R-:W-:Y:S05]  /*a490*/  BRA `(.L_x_1705) ;  /* 0x0000000000e47947 */ /* 0x000fea0003800000 */
.L_x_1672:
[----:B------:R-:W-:-:S04]  /*a4a0*/  ULOP3.LUT UR4, UR60, 0x1, URZ, 0xfc, !UPT ;  /* 0x000000013c047892 */ /* 0x000fc8000f8efc3f */
[----:B------:R-:W-:-:S06]  /*a4b0*/  UISETP.NE.AND UP0, UPT, UR4, 0x3, UPT ;  /* 0x000000030400788c */ /* 0x000fcc000bf05270 */
[----:B------:R-:W-:-:S13]  /*a4c0*/  PLOP3.LUT P2, PT, PT, PT, UP0, 0x80, 0x0 ;  /* 0x000000000000781c */ /* 0x000fda0003f4f008 */
[----:B------:R-:W-:Y:S05]  /*a4d0*/  @!P2 BRA `(.L_x_1757) ;  /* 0x000000000004a947 */ /* 0x000fea0003800000 */
[----:B------:R-:W-:Y:S01]  /*a4e0*/  BPT.TRAP 0x1 ;  /* 0x000000040000795c */ /* 0x000fe20000300000 */
.L_x_1757:
        /* <DEDUP_REMOVED lines=8> */
.L_x_2119:
[----:B------:R-:W-:Y:S05]  /*a570*/  BSYNC B1 ;  /* 0x0000000000017941 */ /* 0x000fea0003800000 */
.L_x_1758:
[----:B------:R-:W-:Y:S04]  /*a580*/  BSSY B1, `(.L_x_1760) ;  /* 0x0000015000017945 */ /* 0x000fe80003800000 */
[----:B------:R-:W-:Y:S05]  /*a590*/  @P3 BRA `(.L_x_1761) ;  /* 0x00000000004c3947 */ /* 0x000fea0003800000 */
[----:B------:R-:W-:Y:S01]  /*a5a0*/  ISETP.NE.AND P4, PT, R11, RZ, PT ;  /* 0x000000ff0b00720c */ /* 0x000fe20003f85270 */
[----:B------:R-:W-:Y:S01]  /*a5b0*/  ULDC.64 UR4, c[0x0][0x208] ;  /* 0x0000820000047ab9 */ /* 0x000fe20000000a00 */
        /* <DEDUP_REMOVED lines=17> */
.L_x_1761:
[----:B------:R-:W-:Y:S05]  /*a6d0*/  BSYNC B1 ;  /* 0x0000000000017941 */ /* 0x000fea0003800000 */
.L_x_1760:
[----:B------:R-:W-:-:S13]  /*a6e0*/  ISETP.GE.AND P3, PT, R188, R4, PT ;  /* 0x00000004bc00720c */ /* 0x000fda0003f66270 */
[----:B------:R-:W-:Y:S05]  /*a6f0*/  @P3 BRA `(.L_x_1705) ;  /* 0x00000000004c3947 */ /* 0x000fea0003800000 */
[----:B------:R-:W-:Y:S01]  /*a700*/  ISETP.NE.AND P4, PT, R11, RZ, PT ;  /* 0x000000ff0b00720c */ /* 0x000fe20003f85270 */
[----:B------:R-:W-:Y:S01]  /*a710*/  ULDC.64 UR4, c[0x0][0x208] ;  /* 0x0000820000047ab9 */ /* 0x000fe20000000a00 */
        /* <DEDUP_REMOVED lines=17> */
.L_x_1705:
[----:B------:R-:W-:Y:S05]  /*a830*/  BSYNC B0 ;  /* 0x0000000000007941 */ /* 0x000fea0003800000 */
.L_x_1671:
        /* <DEDUP_REMOVED lines=17> */
.L_x_1763:
[----:B------:R-:W-:Y:S05]  /*a950*/  BSYNC B0 ;  /* 0x0000000000007941 */ /* 0x000fea0003800000 */
.L_x_1762:
        /* <DEDUP_REMOVED lines=9> */
.L_x_2120:
[----:B------:R-:W-:Y:S05]  /*a9f0*/  BSYNC B0 ;  /* 0x0000000000007941 */ /* 0x000fea0003800000 */
.L_x_1764:
[----:B------:R-:W-:Y:S01]  /*aa00*/  BSSY B0, `(.L_x_1766) ;  /* 0x000001a000007945 */ /* 0x000fe20003800000 */
[----:B01----:R-:W-:Y:S02]  /*aa10*/  IMAD R0, R28, 0x2, R117 ;  /* 0x000000021c007824 */ /* 0x003fe400078e0275 */
[----:B------:R-:W-:-:S04]  /*aa20*/  IMAD.WIDE R36, R2, 0x60, R120 ;  /* 0x0000006002247825 */ /* 0x000fc800078e0278 */
[----:B------:R-:W-:Y:S01]  /*aa30*/  IMAD R40, R30, 0x2, R117 ;  /* 0x000000021e287824 */ /* 0x000fe200078e0275 */
[----:B------:R-:W-:Y:S06]  /*aa40*/  @P2 BRA `(.L_x_1767) ;  /* 0x0000000000542947 */ /* 0x000fec0003800000 */
[----:B------:R-:W-:Y:S01]  /*aa50*/  IMAD R31, R37, UR56, RZ ;  /* 0x00000038251f7c24 */ /* 0x000fe2000f8e02ff */
[----:B------:R-:W-:Y:S01]  /*aa60*/  ISETP.GE.AND P4, PT, R18, UR61, PT ;  /* 0x0000003d12007c0c */ /* 0x000fe2000bf86270 */
[----:B------:R-:W-:Y:S01]  /*aa70*/  IMAD.MOV.U32 R28, RZ, RZ, R88 ;  /* 0x000000ffff1c7224 */ /* 0x000fe200078e0058 */
[----:B------:R-:W-:Y:S01]  /*aa80*/  ULDC.64 UR4, c[0x0][0x208] ;  /* 0x0000820000047ab9 */ /* 0x000fe20000000a00 */
        /* <DEDUP_REMOVED lines=17> */
.L_x_1767:
[----:B------:R-:W-:Y:S05]  /*aba0*/  BSYNC B0 ;  /* 0x0000000000007941 */ /* 0x000fea0003800000 */
.L_x_1766:
[----:B------:R-:W-:Y:S01]  /*abb0*/  ISETP.GE.AND P2, PT, R188, R4, PT ;  /* 0x00000004bc00720c */ /* 0x000fe20003f46270 */
[----:B------:R-:W-:-:S12]  /*abc0*/  BSSY B0, `(.L_x_1768) ;  /* 0x0000018000007945 */ /* 0x000fd80003800000 */
[----:B------:R-:W-:Y:S05]  /*abd0*/  @P2 BRA `(.L_x_1769) ;  /* 0x0000000000582947 */ /* 0x000fea0003800000 */
[----:B0-----:R-:W-:Y:S01]  /*abe0*/  IADD3 R31, P2, R36, 0x40, RZ ;  /* 0x00000040241f7810 */ /* 0x001fe20007f5e0ff */
[----:B------:R-:W-:Y:S01]  /*abf0*/  IMAD.MOV.U32 R4, RZ, RZ, R88 ;  /* 0x000000ffff047224 */ /* 0x000fe200078e0058 */
[----:B------:R-:W-:Y:S01]  /*ac00*/  ISETP.GE.AND P4, PT, R18, UR61, PT ;  /* 0x0000003d12007c0c */ /* 0x000fe2000bf86270 */
[----:B------:R-:W-:Y:S02]  /*ac10*/  ULDC.64 UR4, c[0x0][0x208] ;  /* 0x0000820000047ab9 */ /* 0x000fe40000000a00 */
        /* <DEDUP_REMOVED lines=18> */
.L_x_1769:
[----:B------:R-:W-:Y:S05]  /*ad40*/  BSYNC B0 ;  /* 0x0000000000007941 */ /* 0x000fea0003800000 */
.L_x_1768:
        /* <DEDUP_REMOVED lines=15> */
[----:B---3--:R-:W-:Y:S02]  /*ae40*/  LOP3.LUT P4, RZ, R0, 0x2, RZ, 0xc0, !PT ;  /* 0x0000000200ff7812 */ /* 0x008fe4000788c0ff */
[----:B------:R-:W-:-:S04]  /*ae50*/  SEL R0, RZ, 0x1, P3 ;  /* 0x00000001ff007807 */ /* 0x000fc80001800000 */
[----:B------:R-:W-:-:S07]  /*ae60*/  LOP3.LUT R167, R167, R0, RZ, 0x3c, !PT ;  /* 0x00000000a7a77212 */ /* 0x000fce00078e3cff */
[----:B-1----:R-:W-:Y:S05]  /*ae70*/  @P4 BRA `(.L_x_1770) ;  /* 0xffffff7c00284947 */ /* 0x002fea000383ffff */
.L_x_1666:
[----:B------:R-:W1:Y:S01]  /*ae80*/  LDC R0, c[0x0][0x448] ;  /* 0x00011200ff007b82 */ /* 0x000e620000000800 */
[----:B------:R-:W-:Y:S01]  /*ae90*/  IADD3 R5, R164, 0x1, -R163 ;  /* 0x00000001a4057810 */ /* 0x000fe20007ffe8a3 */
[----:B------:R-:W-:Y:S06]  /*aea0*/  BSSY B0, `(.L_x_1771) ;  /* 0x000000d000007945 */ /* 0x000fec0003800000 */
[----:B------:R-:W3:Y:S01]  /*aeb0*/  LDC.64 R6, c[0x0][0x9e0] ;  /* 0x00027800ff067b82 */ /* 0x000ee20000000a00 */
[----:B-1----:R-:W-:Y:S01]  /*aec0*/  ISETP.NE.AND P1, PT, R0, 0x1, PT ;  /* 0x000000010000780c */ /* 0x002fe20003f25270 */
[----:B------:R-:W-:Y:S01]  /*aed0*/  VIADD R0, R177, 0x7f ;  /* 0x0000007fb1007836 */ /* 0x000fe20000000000 */
[----:B---3--:R-:W-:-:S11]  /*aee0*/  ISETP.GE.AND P3, PT, R7, 0x1, PT ;  /* 0x000000010700780c */ /* 0x008fd60003f66270 */
[----:B------:R-:W1:Y:S08]  /*aef0*/  @P1 LDC R3, c[0x0][0x44c] ;  /* 0x00011300ff031b82 */ /* 0x000e700000000800 */
[----:B------:R-:W3:Y:S01]  /*af00*/  @P1 LDC R2, c[0x0][0x450] ;  /* 0x00011400ff021b82 */ /* 0x000ee20000000800 */
[----:B-1----:R-:W-:-:S05]  /*af10*/  @P1 IMAD.HI.U32 R3, R0, R3, RZ ;  /* 0x0000000300031227 */ /* 0x002fca00078e00ff */
[----:B---3--:R-:W-:-:S05]  /*af20*/  @P1 SHF.R.U32.HI R0, RZ, R2, R3 ;  /* 0x00000002ff001219 */ /* 0x008fca0000011603 */
[----:B------:R-:W-:Y:S01]  /*af30*/  IMAD.IADD R3, R5, 0x1, R0 ;  /* 0x0000000105037824 */ /* 0x000fe200078e0200 */
[----:B------:R-:W-:Y:S06]  /*af40*/  @P2 BRA `(.L_x_1772) ;  /* 0x0000000000082947 */ /* 0x000fec0003800000 */
[----:B------:R-:W1:Y:S02]  /*af50*/  FENCE.VIEW.ASYNC.G ;  /* 0x00000000000073c6 */ /* 0x000e640000000100 */
[----:B-1----:R-:W-:Y:S06]  /*af60*/  BAR.ARV 0xc, 0x180 ;  /* 0x0306000000007b1d */ /* 0x002fec0000002000 */
.L_x_1772:
[----:B------:R-:W-:Y:S05]  /*af70*/  BSYNC B0 ;  /* 0x0000000000007941 */ /* 0x000fea0003800000 */
.L_x_1771:
[----:B------:R-:W-:Y:S01]  /*af80*/  IMAD.IADD R0, R3, 0x1, R6 ;  /* 0x0000000103007824 */ /* 0x000fe200078e0206 */
[----:B------:R-:W-:Y:S06]  /*af90*/  @!P3 BRA `(.L_x_1773) ;  /* 0x000000000048b947 */ /* 0x000fec0003800000 */
[C---:B------:R-:W-:Y:S01]  /*afa0*/  ISETP.GT.AND P0, PT, R3.reuse, RZ, PT ;  /* 0x000000ff0300720c */ /* 0x040fe20003f04270 */
[----:B------:R-:W-:Y:S01]  /*afb0*/  BSSY B0, `(.L_x_1774) ;  /* 0x000000e000007945 */ /* 0x000fe20003800000 */
[----:B------:R-:W-:-:S11]  /*afc0*/  VIADD R2, R3, 0xffffffff ;  /* 0xffffffff03027836 */ /* 0x000fd60000000000 */
[----:B------:R-:W-:Y:S05]  /*afd0*/  @P0 BRA `(.L_x_1775) ;  /* 0x00000000001c0947 */ /* 0x000fea0003800000 */
[----:B------:R-:W-:Y:S01]  /*afe0*/  ISETP.NE.AND P0, PT, R7, 0x1, PT ;  /* 0x000000010700780c */ /* 0x000fe20003f05270 */
[----:B------:R-:W-:-:S12]  /*aff0*/  IMAD.MOV R3, RZ, RZ, -R3 ;  /* 0x000000ffff037224 */ /* 0x000fd800078e0a03 */
[----:B------:R-:W1:Y:S02]  /*b000*/  @P0 LDC.64 R4, c[0x0][0x9e8] ;  /* 0x00027a00ff040b82 */ /* 0x000e640000000a00 */
[----:B-1----:R-:W-:-:S05]  /*b010*/  @P0 IMAD.HI.U32 R2, R3, R4, RZ ;  /* 0x0000000403020227 */ /* 0x002fca00078e00ff */
[----:B------:R-:W-:-:S04]  /*b020*/  @P0 SHF.R.U32.HI R3, RZ, R5, R2 ;  /* 0x00000005ff030219 */ /* 0x000fc80000011602 */
[----:B------:R-:W-:Y:S01]  /*b030*/  LOP3.LUT R2, RZ, R3, RZ, 0x33, !PT ;  /* 0x00000003ff027212 */ /* 0x000fe200078e33ff */
[----:B------:R-:W-:Y:S06]  /*b040*/  BRA `(.L_x_1776) ;  /* 0x0000000000107947 */ /* 0x000fec0003800000 */
.L_x_1775:
[----:B------:R-:W-:-:S13]  /*b050*/  ISETP.NE.AND P0, PT, R7, 0x1, PT ;  /* 0x000000010700780c */ /* 0x000fda0003f05270 */
[----:B------:R-:W1:Y:S02]  /*b060*/  @P0 LDC.64 R4, c[0x0][0x9e8] ;  /* 0x00027a00ff040b82 */ /* 0x000e640000000a00 */
[----:B-1----:R-:W-:-:S05]  /*b070*/  @P0 IMAD.HI.U32 R4, R2, R4, RZ ;  /* 0x0000000402040227 */ /* 0x002fca00078e00ff */
[----:B------:R-:W-:-:S07]  /*b080*/  @P0 SHF.R.U32.HI R2, RZ, R5, R4 ;  /* 0x00000005ff020219 */ /* 0x000fce0000011604 */
.L_x_1776:
[----:B------:R-:W-:Y:S05]  /*b090*/  BSYNC B0 ;  /* 0x0000000000007941 */ /* 0x000fea0003800000 */
.L_x_1774:
[----:B------:R-:W-:-:S05]  /*b0a0*/  IMAD R3, R2, R7, R7 ;  /* 0x0000000702037224 */ /* 0x000fca00078e0207 */
[----:B------:R-:W-:-:S07]  /*b0b0*/  VIMNMX R0, R0, R3, PT ;  /* 0x0000000300007248 */ /* 0x000fce0003fe0100 */
.L_x_1773:
[----:B------:R-:W1:Y:S01]  /*b0c0*/  @P1 LDC R2, c[0x0][0x44c] ;  /* 0x00011300ff021b82 */ /* 0x000e620000000800 */
[----:B------:R-:W-:Y:S01]  /*b0d0*/  VIADD R0, R0, 0x5f ;  /* 0x0000005f00007836 */ /* 0x000fe20000000000 */
[----:B------:R-:W-:Y:S01]  /*b0e0*/  ULDC UR4, c[0x0][0x9dc] ;  /* 0x0002770000047ab9 */ /* 0x000fe20000000800 */
[----:B------:R-:W-:Y:S02]  /*b0f0*/  IMAD.MOV.U32 R5, RZ, RZ, R177 ;  /* 0x000000ffff057224 */ /* 0x000fe400078e00b1 */
[----:B------:R-:W-:-:S03]  /*b100*/  IMAD.HI R0, R0, 0x2aaaaaab, RZ ;  /* 0x2aaaaaab00007827 */ /* 0x000fc600078e02ff */
[----:B------:R-:W3:Y:S02]  /*b110*/  @P1 LDC R9, c[0x0][0x450] ;  /* 0x00011400ff091b82 */ /* 0x000ee40000000800 */
[----:B------:R-:W-:Y:S01]  /*b120*/  SHF.R.U32.HI R3, RZ, 0x1f, R0 ;  /* 0x0000001fff037819 */ /* 0x000fe20000011600 */
[----:B-1----:R-:W-:-:S05]  /*b130*/  @P1 IMAD.HI.U32 R2, R177, R2, RZ ;  /* 0x00000002b1021227 */ /* 0x002fca00078e00ff */
[----:B---3--:R-:W-:Y:S02]  /*b140*/  @P1 SHF.R.U32.HI R5, RZ, R9, R2 ;  /* 0x00000009ff051219 */ /* 0x008fe40000011602 */
[----:B------:R-:W-:-:S03]  /*b150*/  LEA.HI.SX32 R2, R0, R3, 0x1c ;  /* 0x0000000300027211 */ /* 0x000fc600078fe2ff */
[----:B------:R-:W-:Y:S01]  /*b160*/  IMAD.IADD R0, R152, 0x1, R5 ;  /* 0x0000000198007824 */ /* 0x000fe200078e0205 */
[----:B------:R-:W-:-:S03]  /*b170*/  VIMNMX R2, R153, R2, PT ;  /* 0x0000000299027248 */ /* 0x000fc60003fe0100 */
[----:B------:R-:W-:Y:S01]  /*b180*/  VIADD R3, R0, -UR4 ;  /* 0x8000000400037c36 */ /* 0x000fe20008000000 */
[----:B------:R-:W-:Y:S06]  /*b190*/  @!P3 BRA `(.L_x_1777) ;  /* 0x000000000044b947 */ /* 0x000fec0003800000 */
[----:B------:R-:W-:Y:S01]  /*b1a0*/  ISETP.GT.AND P0, PT, R0, -0x1, PT ;  /* 0xffffffff0000780c */ /* 0x000fe20003f04270 */
[----:B------:R-:W-:-:S12]  /*b1b0*/  BSSY B0, `(.L_x_1778) ;  /* 0x000000d000007945 */ /* 0x000fd80003800000 */
        /* <DEDUP_REMOVED lines=8> */
.L_x_1779:
[----:B------:R-:W-:-:S13]  /*b240*/  ISETP.NE.AND P0, PT, R7, 0x1, PT ;  /* 0x000000010700780c */ /* 0x000fda0003f05270 */
[----:B------:R-:W1:Y:S02]  /*b250*/  @P0 LDC.64 R4, c[0x0][0x9e8] ;  /* 0x00027a00ff040b82 */ /* 0x000e640000000a00 */
[----:B-1----:R-:W-:-:S05]  /*b260*/  @P0 IMAD.HI.U32 R4, R0, R4, RZ ;  /* 0x0000000400040227 */ /* 0x002fca00078e00ff */
[----:B------:R-:W-:-:S07]  /*b270*/  @P0 SHF.R.U32.HI R0, RZ, R5, R4 ;  /* 0x00000005ff000219 */ /* 0x000fce0000011604 */
.L_x_1780:
[----:B------:R-:W-:Y:S05]  /*b280*/  BSYNC B0 ;  /* 0x0000000000007941 */ /* 0x000fea0003800000 */
.L_x_1778:
[----:B------:R-:W-:-:S05]  /*b290*/  IMAD R0, R0, R7, RZ ;  /* 0x0000000700007224 */ /* 0x000fca00078e02ff */
[----:B------:R-:W-:-:S07]  /*b2a0*/  VIMNMX R3, R3, R0, !PT ;  /* 0x0000000003037248 */ /* 0x000fce0007fe0100 */
.L_x_1777:
        /* <DEDUP_REMOVED lines=9> */
[----:B------:R-:W-:Y:S01]  /*b340*/  LEA.HI.SX32 R179, R3, R0, 0x1c ;  /* 0x0000000003b37211 */ /* 0x000fe200078fe2ff */
[----:B------:R-:W-:Y:S01]  /*b350*/  IMAD.MOV.U32 R0, RZ, RZ, RZ ;  /* 0x000000ffff007224 */ /* 0x000fe200078e00ff */
[----:B0-----:R-:W-:Y:S02]  /*b360*/  CS2R R38, SRZ ;  /* 0x0000000000267805 */ /* 0x001fe4000001ff00 */
[----:B------:R-:W-:Y:S02]  /*b370*/  CS2R R76, SRZ ;  /* 0x00000000004c7805 */ /* 0x000fe4000001ff00 */
[----:B------:R-:W-:-:S02]  /*b380*/  VIMNMX R179, RZ, R179, !PT ;  /* 0x000000b3ffb37248 */ /* 0x000fc40007fe0100 */
[----:B--2---:R-:W-:Y:S02]  /*b390*/  CS2R R36, SRZ ;  /* 0x0000000000247805 */ /* 0x004fe4000001ff00 */
[----:B------:R-:W-:Y:S02]  /*b3a0*/  CS2R R72, SRZ ;  /* 0x0000000000487805 */ /* 0x000fe4000001ff00 */
[----:B------:R-:W-:Y:S02]  /*b3b0*/  CS2R R46, SRZ ;  /* 0x00000000002e7805 */ /* 0x000fe4000001ff00 */
[----:B------:R-:W-:Y:S02]  /*b3c0*/  ISETP.GT.AND P1, PT, R2, R179, PT ;  /* 0x000000b30200720c */ /* 0x000fe40003f24270 */
        /* <DEDUP_REMOVED lines=18> */
[----:B------:R-:W-:Y:S01]  /*b4f0*/  IMAD.MOV.U32 R30, RZ, RZ, RZ ;  /* 0x000000ffff1e7224 */ /* 0x000fe200078e00ff */
[----:B------:R-:W-:Y:S01]  /*b500*/  CS2R R6, SRZ ;  /* 0x0000000000067805 */ /* 0x000fe2000001ff00 */
[----:B------:R-:W-:Y:S02]  /*b510*/  IMAD.MOV.U32 R97, RZ, RZ, RZ ;  /* 0x000000ffff617224 */ /* 0x000fe400078e00ff */
[----:B------:R-:W-:-:S02]  /*b520*/  IMAD.MOV.U32 R28, RZ, RZ, RZ ;  /* 0x000000ffff1c7224 */ /* 0x000fc400078e00ff */
[----:B------:R-:W-:Y:S02]  /*b530*/  IMAD.MOV.U32 R32, RZ, RZ, RZ ;  /* 0x000000ffff207224 */ /* 0x000fe400078e00ff */
[----:B------:R-:W-:Y:S01]  /*b540*/  IMAD.MOV.U32 R99, RZ, RZ, RZ ;  /* 0x000000ffff637224 */ /* 0x000fe200078e00ff */
[----:B------:R-:W-:Y:S06]  /*b550*/  @!P1 BRA `(.L_x_1781) ;  /* 0x0000015000709947 */ /* 0x000fec0003800000 */
[----:B------:R-:W2:Y:S04]  /*b560*/  LDL R4, [R1+0x40] ;  /* 0x0000400001047983 */ /* 0x000ea80000100800 */
[----:B------:R-:W0:Y:S02]  /*b570*/  SHFL.IDX PT, R0, R224, RZ, 0x1f ;  /* 0x00001fffe0007589 */ /* 0x000e2400000e0000 */
[----:B0-----:R-:W-:-:S04]  /*b580*/  LEA.HI R3, R0, R0, RZ, 0x1 ;  /* 0x0000000000037211 */ /* 0x001fc800078f08ff */
[----:B------:R-:W-:-:S05]  /*b590*/  LOP3.LUT R3, R3, 0x1e, RZ, 0xc0, !PT ;  /* 0x0000001e03037812 */ /* 0x000fca00078ec0ff */
[----:B------:R-:W-:Y:S01]  /*b5a0*/  IMAD.IADD R3, R0, 0x1, -R3 ;  /* 0x0000000100037824 */ /* 0x000fe200078e0a03 */
[----:B--2---:R-:W-:-:S13]  /*b5b0*/  R2UR UR4, R4 ;  /* 0x00000000040472ca */ /* 0x004fda00000e0000 */
[----:B------:R-:W-:Y:S02]  /*b5c0*/  ULOP3.LUT UP0, URZ, UR4, 0x1bf, URZ, 0xc0, !UPT ;  /* 0x000001bf043f7892 */ /* 0x000fe4000f80c03f */
[----:B------:R-:W-:-:S04]  /*b5d0*/  LEA R3, R3, UR4, 0xd ;  /* 0x0000000403037c11 */ /* 0x000fc8000f8e68ff */
[----:B------:R-:W-:Y:S02]  /*b5e0*/  SHF.R.U32.HI R3, RZ, 0x4, R3 ;  /* 0x00000004ff037819 */ /* 0x000fe40000011603 */
[----:B------:R-:W-:Y:S02]  /*b5f0*/  PLOP3.LUT P0, PT, PT, PT, UP0, 0x80, 0x0 ;  /* 0x000000000000781c */ /* 0x000fe40003f0f008 */
[----:B------:R-:W-:-:S11]  /*b600*/  LOP3.LUT R68, R3, 0x3fff, RZ, 0xc0, !PT ;  /* 0x00003fff03447812 */ /* 0x000fd600078ec0ff */
        /* <DEDUP_REMOVED lines=17> */
.L_x_1782:
        /* <DEDUP_REMOVED lines=12> */
.L_x_1786:
[----:B-1----:R1:W2:Y:S02]  /*b7e0*/  SYNCS.PHASECHK.TRANS64.TRYWAIT P0, [R16+URZ+0x2a800], R3 ;  /* 0x02a80003100075a7 */ /* 0x0022a4000800017f */
[----:B--2---:R-:W-:Y:S05]  /*b7f0*/  @!P0 NANOSLEEP.SYNCS 0x989680 ;  /* 0x009896800000895d */ /* 0x004fea0003900000 */
[----:B------:R-:W2:Y:S02]  /*b800*/  @!P0 SYNCS.PHASECHK.TRANS64 P0, [R16+URZ+0x2a800], R3 ;  /* 0x02a80003100085a7 */ /* 0x000ea4000800007f */
[----:B--2---:R-:W-:Y:S05]  /*b810*/  @!P0 BRA `(.L_x_1786) ;  /* 0xfffffffc00f08947 */ /* 0x004fea000383ffff */
.L_x_1785:
[----:B------:R-:W-:Y:S05]  /*b820*/  BSYNC B0 ;  /* 0x0000000000007941 */ /* 0x000fea0003800000 */
.L_x_1784:
[----:B------:R-:W-:Y:S05]  /*b830*/  BRA `(.L_x_1787) ;  /* 0x00000074001c7947 */ /* 0x000fea0003800000 */
.L_x_1783:
[----:B------:R-:W2:Y:S01]  /*b840*/  LDL R0, [R1+0x40] ;  /* 0x0000400001007983 */ /* 0x000ea20000100800 */
[----:B------:R-:W-:Y:S02]  /*b850*/  ULDC.64 UR6, c[0x0][0x408] ;  /* 0x0001020000067ab9 */ /* 0x000fe40000000a00 */
[----:B-----5:R-:W-:Y:S01]  /*b860*/  IMAD.WIDE.U32 R26, R147, UR6, RZ ;  /* 0x00000006931a7c25 */ /* 0x020fe2000f8e00ff */
[----:B--2---:R-:W-:Y:S02]  /*b870*/  R2UR UR4, R0 ;  /* 0x00000000000472ca */ /* 0x004fe400000e0000 */
[----:B------:R-:W-:-:S11]  /*b880*/  SHF.R.S32.HI R0, RZ, 0x1f, R147 ;  /* 0x0000001fff007819 */ /* 0x000fd60000011493 */
[----:B------:R-:W-:-:S03]  /*b890*/  ULOP3.LUT UP0, URZ, UR4, 0x3ff, URZ, 0xc0, !UPT ;  /* 0x000003ff043f7892 */ /* 0x000fc6000f80c03f */
[----:B------:R-:W-:Y:S02]  /*b8a0*/  ULDC.64 UR4, c[0x0][0x3f8] ;  /* 0x0000fe0000047ab9 */ /* 0x000fe40000000a00 */
[C---:B------:R-:W-:Y:S01]  /*b8b0*/  IMAD R4, R0.reuse, UR4, RZ ;  /* 0x0000000400047c24 */ /* 0x040fe2000f8e02ff */
[----:B------:R-:W-:Y:S01]  /*b8c0*/  PLOP3.LUT P0, PT, PT, PT, UP0, 0x80, 0x0 ;  /* 0x000000000000781c */ /* 0x000fe20003f0f008 */
[----:B------:R-:W-:Y:S02]  /*b8d0*/  IMAD R0, R0, UR6, RZ ;  /* 0x0000000600007c24 */ /* 0x000fe4000f8e02ff */
[----:B------:R-:W-:-:S04]  /*b8e0*/  IMAD.WIDE.U32 R24, R147, UR4, RZ ;  /* 0x0000000493187c25 */ /* 0x000fc8000f8e00ff */
[C---:B------:R-:W-:Y:S02]  /*b8f0*/  IMAD R29, R147.reuse, UR5, R4 ;  /* 0x00000005931d7c24 */ /* 0x040fe4000f8e0204 */
[----:B------:R-:W-:Y:S02]  /*b900*/  IMAD R31, R147, UR7, R0 ;  /* 0x00000007931f7c24 */ /* 0x000fe4000f8e0200 */
[----:B------:R-:W-:Y:S02]  /*b910*/  IMAD.IADD R29, R29, 0x1, R25 ;  /* 0x000000011d1d7824 */ /* 0x000fe400078e0219 */
[----:B------:R-:W-:Y:S01]  /*b920*/  IMAD.IADD R31, R31, 0x1, R27 ;  /* 0x000000011f1f7824 */ /* 0x000fe200078e021b */
        /* <DEDUP_REMOVED lines=17> */
.L_x_1788:
[----:B------:R-:W-:Y:S01]  /*ba40*/  ULDC.U8 UR4, c[0x0][0x410] ;  /* 0x0001040000047ab9 */ /* 0x000fe20000000000 */
[----:B------:R-:W-:Y:S01]  /*ba50*/  BSSY B0, `(.L_x_1789) ;  /* 0x000071d000007945 */ /* 0x000fe20003800000 */
[----:B------:R-:W-:Y:S01]  /*ba60*/  ISETP.NE.AND P0, PT, RZ, UR4, PT ;  /* 0x00000004ff007c0c */ /* 0x000fe2000bf05270 */
[----:B------:R-:W-:-:S12]  /*ba70*/  IMAD.IADD R10, R162, 0x1, R177 ;  /* 0x00000001a20a7824 */ /* 0x000fd800078e02b1 */
[----:B------:R-:W-:Y:S05]  /*ba80*/  @!P0 BRA `(.L_x_1790) ;  /* 0x0000003800748947 */ /* 0x000fea0003800000 */
[----:B------:R-:W0:Y:S01]  /*ba90*/  LDC R20, c[0x0][0x448] ;  /* 0x00011200ff147b82 */ /* 0x000e220000000800 */
[----:B------:R-:W-:Y:S01]  /*baa0*/  IMAD R3, R189, 0x40, R10 ;  /* 0x00000040bd037824 */ /* 0x000fe200078e020a */
[----:B------:R-:W-:Y:S01]  /*bab0*/  ULDC.64 UR4, c[0x0][0x3f8] ;  /* 0x0000fe0000047ab9 */ /* 0x000fe20000000a00 */
[----:B------:R-:W-:Y:S01]  /*bac0*/  ULDC.64 UR6, c[0x0][0x408] ;  /* 0x0001020000067ab9 */ /* 0x000fe20000000a00 */
[----:B------:R-:W-:Y:S02]  /*bad0*/  IMAD.MOV.U32 R8, RZ, RZ, R24 ;  /* 0x000000ffff087224 */ /* 0x000fe400078e0018 */
[----:B------:R-:W-:Y:S02]  /*bae0*/  IMAD.MOV.U32 R9, RZ, RZ, R29 ;  /* 0x000000ffff097224 */ /* 0x000fe400078e001d */
[----:B------:R-:W-:Y:S02]  /*baf0*/  IMAD.MOV.U32 R12, RZ, RZ, R26 ;  /* 0x000000ffff0c7224 */ /* 0x000fe400078e001a */
[----:B------:R-:W-:Y:S01]  /*bb00*/  IMAD.MOV.U32 R13, RZ, RZ, R31 ;  /* 0x000000ffff0d7224 */ /* 0x000fe200078e001f */
[----:B0-----:R-:W-:-:S13]  /*bb10*/  ISETP.NE.AND P0, PT, R20, 0x1, PT ;  /* 0x000000011400780c */ /* 0x001fda0003f05270 */
[----:B------:R-:W0:Y:S08]  /*bb20*/  @P0 LDC R0, c[0x0][0x44c] ;  /* 0x00011300ff000b82 */ /* 0x000e300000000800 */
[----:B------:R-:W1:Y:S01]  /*bb30*/  @P0 LDC R5, c[0x0][0x450] ;  /* 0x00011400ff050b82 */ /* 0x000e620000000800 */
[----:B0-----:R-:W-:-:S05]  /*bb40*/  @P0 IMAD.HI.U32 R0, R3, R0, RZ ;  /* 0x0000000003000227 */ /* 0x001fca00078e00ff */
[----:B-1----:R-:W-:-:S04]  /*bb50*/  @P0 SHF.R.U32.HI R3, RZ, R5, R0 ;  /* 0x00000005ff030219 */ /* 0x002fc80000011600 */
[----:B------:R-:W-:Y:S01]  /*bb60*/  SHF.R.S32.HI R0, RZ, 0x1f, R3 ;  /* 0x0000001fff007819 */ /* 0x000fe20000011403 */
[----:B------:R-:W-:-:S04]  /*bb70*/  IMAD.WIDE.U32 R8, R3, UR4, R8 ;  /* 0x0000000403087c25 */ /* 0x000fc8000f8e0008 */
[C---:B------:R-:W-:Y:S02]  /*bb80*/  IMAD R4, R0.reuse, UR4, RZ ;  /* 0x0000000400047c24 */ /* 0x040fe4000f8e02ff */
[----:B------:R-:W-:Y:S02]  /*bb90*/  IMAD R0, R0, UR6, RZ ;  /* 0x0000000600007c24 */ /* 0x000fe4000f8e02ff */
[C---:B------:R-:W-:Y:S01]  /*bba0*/  IMAD R7, R3.reuse, UR5, R4 ;  /* 0x0000000503077c24 */ /* 0x040fe2000f8e0204 */
[----:B------:R-:W-:Y:S01]  /*bbb0*/  ULDC.64 UR4, c[0x0][0x3e8] ;  /* 0x0000fa0000047ab9 */ /* 0x000fe20000000a00 */
[C---:B------:R-:W-:Y:S01]  /*bbc0*/  IMAD.WIDE.U32 R12, R3.reuse, UR6, R12 ;  /* 0x00000006030c7c25 */ /* 0x040fe2000f8e000c */
[----:B------:R-:W-:Y:S01]  /*bbd0*/  LEA R6, P0, R8, UR4, 0x1 ;  /* 0x0000000408067c11 */ /* 0x000fe2000f8008ff */
[----:B------:R-:W-:Y:S02]  /*bbe0*/  UMOV UR4, 0xffffffff ;  /* 0xffffffff00047882 */ /* 0x000fe40000000000 */
[----:B------:R-:W-:Y:S01]  /*bbf0*/  IMAD R3, R3, UR7, R0 ;  /* 0x0000000703037c24 */ /* 0x000fe2000f8e0200 */
[----:B------:R-:W-:Y:S01]  /*bc00*/  ULDC.64 UR6, c[0x0][0x400] ;  /* 0x0001000000067ab9 */ /* 0x000fe20000000a00 */
[----:B------:R-:W-:Y:S01]  /*bc10*/  IMAD.IADD R7, R9, 0x1, R7 ;  /* 0x0000000109077824 */ /* 0x000fe200078e0207 */
[----:B------:R-:W-:Y:S01]  /*bc20*/  LEA R4, P1, R12, UR6, 0x1 ;  /* 0x000000060c047c11 */ /* 0x000fe2000f8208ff */
[----:B------:R-:W-:-:S03]  /*bc30*/  IMAD.IADD R3, R13, 0x1, R3 ;  /* 0x000000010d037824 */ /* 0x000fc600078e0203 */
[----:B------:R-:W-:Y:S02]  /*bc40*/  LEA.HI.X R7, R8, UR5, R7, 0x1, P0 ;  /* 0x0000000508077c11 */ /* 0x000fe400080f0c07 */
[----:B------:R-:W-:Y:S01]  /*bc50*/  LEA.HI.X R8, R12, UR7, R3, 0x1, P1 ;  /* 0x000000070c087c11 */ /* 0x000fe200088f0c03 */
[----:B------:R-:W-:Y:S06]  /*bc60*/  BRA.DIV UR4, `(.L_x_1791) ;  /* 0x000001ee04f07947 */ /* 0x000fec000b800000 */
[----:B------:R0:W1:Y:S04]  /*bc70*/  SHFL.IDX PT, R3, R7, RZ, 0x1c1f ;  /* 0x001c1fff07037589 */ /* 0x00006800000e0000 */
[----:B------:R0:W2:Y:S04]  /*bc80*/  SHFL.IDX PT, R0, R6, RZ, 0x1c1f ;  /* 0x001c1fff06007589 */ /* 0x0000a800000e0000 */
[----:B------:R0:W3:Y:S04]  /*bc90*/  SHFL.IDX PT, R5, R8, RZ, 0x1c1f ;  /* 0x001c1fff08057589 */ /* 0x0000e800000e0000 */
[----:B------:R0:W4:Y:S02]  /*bca0*/  SHFL.IDX PT, R14, R4, RZ, 0x1c1f ;  /* 0x001c1fff040e7589 */ /* 0x00012400000e0000 */
.L_x_2126:
[----:B------:R-:W-:Y:S01]  /*bcb0*/  IMAD R81, R163, R20, RZ ;  /* 0x00000014a3517224 */ /* 0x000fe200078e02ff */
[----:B------:R-:W-:Y:S01]  /*bcc0*/  BSSY B1, `(.L_x_1792) ;  /* 0x0000052000017945 */ /* 0x000fe20003800000 */
[----:B------:R-:W-:Y:S02]  /*bcd0*/  CS2R R58, SRZ ;  /* 0x00000000003a7805 */ /* 0x000fe4000001ff00 */
[----:B------:R-:W-:Y:S02]  /*bce0*/  CS2R R56, SRZ ;  /* 0x0000000000387805 */ /* 0x000fe4000001ff00 */
[----:B------:R-:W-:Y:S02]  /*bcf0*/  CS2R R50, SRZ ;  /* 0x0000000000327805 */ /* 0x000fe4000001ff00 */
[----:B------:R-:W-:Y:S02]  /*bd00*/  ISETP.GE.AND P0, PT, R10, R81, PT ;  /* 0x000000510a00720c */ /* 0x000fe40003f06270 */
        /* <DEDUP_REMOVED lines=10> */
[----:B------:R-:W-:Y:S01]  /*bdb0*/  ULDC UR4, c[0x0][0x3f4] ;  /* 0x0000fd0000047ab9 */ /* 0x000fe20000000800 */
[----:B------:R-:W-:Y:S02]  /*bdc0*/  CS2R R60, SRZ ;  /* 0x00000000003c7805 */ /* 0x000fe4000001ff00 */
[----:B------:R-:W-:Y:S02]  /*bdd0*/  ISETP.GE.AND P3, PT, R171, UR4, PT ;  /* 0x00000004ab007c0c */ /* 0x000fe4000bf66270 */
[----:B------:R-:W-:Y:S02]  /*bde0*/  CS2R R58, SRZ ;  /* 0x00000000003a7805 */ /* 0x000fe4000001ff00 */
[----:B------:R-:W-:Y:S01]  /*bdf0*/  ISETP.GE.AND P2, PT, R169, UR4, PT ;  /* 0x00000004a9007c0c */ /* 0x000fe2000bf46270 */
[----:B------:R-:W-:Y:S01]  /*be00*/  ULDC.64 UR6, c[0x0][0x208] ;  /* 0x0000820000067ab9 */ /* 0x000fe20000000a00 */
[----:B------:R-:W-:Y:S02]  /*be10*/  ISETP.GE.AND P1, PT, R170, UR4, PT ;  /* 0x00000004aa007c0c */ /* 0x000fe4000bf26270 */
[----:B------:R-:W-:-:S02]  /*be20*/  ISETP.GE.AND P0, PT, R168, UR4, PT ;  /* 0x00000004a8007c0c */ /* 0x000fc4000bf06270 */
[----:B------:R-:W-:-:S03]  /*be30*/  ISETP.GE.AND P4, PT, R160, UR4, PT ;  /* 0x00000004a0007c0c */ /* 0x000fc6000bf86270 */
[C---:B------:R-:W-:Y:S01]  /*be40*/  @!P3 IMAD.SHL.U32 R27, R171.reuse, 0x2, RZ ;  /* 0x00000002ab1bb824 */ /* 0x040fe200078e00ff */
[----:B------:R-:W-:-:S03]  /*be50*/  @!P3 SHF.L.U64.HI R20, R171, 0x1, R197 ;  /* 0x00000001ab14b819 */ /* 0x000fc600000102c5 */
[C---:B------:R-:W-:Y:S01]  /*be60*/  @!P2 IMAD.SHL.U32 R31, R169.reuse, 0x2, RZ ;  /* 0x00000002a91fa824 */ /* 0x040fe200078e00ff */
[----:B------:R-:W-:Y:S01]  /*be70*/  @!P2 SHF.L.U64.HI R12, R169, 0x1, R196 ;  /* 0x00000001a90ca819 */ /* 0x000fe200000102c4 */
[----:B------:R-:W-:Y:S01]  /*be80*/  @!P1 IMAD.SHL.U32 R39, R170, 0x2, RZ ;  /* 0x00000002aa279824 */ /* 0x000fe200078e00ff */
[-C--:B--2---:R-:W-:Y:S01]  /*be90*/  @!P3 IADD3 R24, P6, R0, R27.reuse, RZ ;  /* 0x0000001b0018b210 */ /* 0x084fe20007fde0ff */
[----:B------:R-:W-:Y:S01]  /*bea0*/  @!P0 IMAD.SHL.U32 R63, R168, 0x2, RZ ;  /* 0x00000002a83f8824 */ /* 0x000fe200078e00ff */
[----:B----4-:R-:W-:Y:S01]  /*beb0*/  @!P3 IADD3 R26, P5, R14, R27, RZ ;  /* 0x0000001b0e1ab210 */ /* 0x010fe20007fbe0ff */
[----:B-1----:R-:W-:Y:S01]  /*bec0*/  @!P4 IMAD.MOV.U32 R13, RZ, RZ, R3 ;  /* 0x000000ffff0dc224 */ /* 0x002fe200078e0003 */
[----:B------:R-:W-:Y:S01]  /*bed0*/  @!P0 SHF.L.U64.HI R34, R168, 0x1, R194 ;  /* 0x00000001a8228819 */ /* 0x000fe200000102c2 */
[--C-:B------:R-:W-:Y:S01]  /*bee0*/  @!P3 IMAD.X R25, R3, 0x1, R20.reuse, P6 ;  /* 0x000000010319b824 */ /* 0x100fe200030e0614 */
[-C--:B------:R-:W-:Y:S01]  /*bef0*/  @!P2 IADD3 R28, P6, R0, R31.reuse, RZ ;  /* 0x0000001f001ca210 */ /* 0x080fe20007fde0ff */
[----:B---3--:R-:W-:Y:S01]  /*bf00*/  @!P3 IMAD.X R27, R5, 0x1, R20, P5 ;  /* 0x00000001051bb824 */ /* 0x008fe200028e0614 */
[----:B------:R-:W-:Y:S01]  /*bf10*/  @!P2 IADD3 R30, P5, R14, R31, RZ ;  /* 0x0000001f0e1ea210 */ /* 0x000fe20007fbe0ff */
[----:B------:R-:W-:Y:S01]  /*bf20*/  @!P4 IMAD.MOV.U32 R15, RZ, RZ, R5 ;  /* 0x000000ffff0fc224 */ /* 0x000fe200078e0005 */
[----:B------:R-:W-:Y:S01]  /*bf30*/  @!P1 SHF.L.U64.HI R20, R170, 0x1, R195 ;  /* 0x00000001aa149819 */ /* 0x000fe200000102c3 */
[--C-:B------:R-:W-:Y:S01]  /*bf40*/  @!P2 IMAD.X R29, R3, 0x1, R12.reuse, P6 ;  /* 0x00000001031da824 */ /* 0x100fe200030e060c */
[----:B------:R-:W-:Y:S01]  /*bf50*/  @!P1 IADD3 R36, P6, R0, R39, RZ ;  /* 0x0000002700249210 */ /* 0x000fe20007fde0ff */
[----:B------:R-:W-:Y:S01]  /*bf60*/  @!P2 IMAD.X R31, R5, 0x1, R12, P5 ;  /* 0x00000001051fa824 */ /* 0x000fe200028e060c */
[----:B------:R-:W-:Y:S01]  /*bf70*/  ISETP.GE.AND P5, PT, R172, UR4, PT ;  /* 0x00000004ac007c0c */ /* 0x000fe2000bfa6270 */
[----:B------:R-:W-:-:S02]  /*bf80*/  @!P4 IMAD.MOV.U32 R12, RZ, RZ, R0 ;  /* 0x000000ffff0cc224 */ /* 0x000fc400078e0000 */
[----:B------:R-:W-:Y:S01]  /*bf90*/  @!P1 IMAD.X R37, R3, 0x1, R20, P6 ;  /* 0x0000000103259824 */ /* 0x000fe200030e0614 */
[----:B------:R-:W-:Y:S01]  /*bfa0*/  @!P1 IADD3 R38, P6, R14, R39, RZ ;  /* 0x000000270e269210 */ /* 0x000fe20007fde0ff */
[----:B------:R-:W-:-:S04]  /*bfb0*/  @!P4 IMAD.WIDE R12, R160, 0x2, R12 ;  /* 0x00000002a00cc825 */ /* 0x000fc800078e020c */
[----:B------:R-:W-:Y:S01]  /*bfc0*/  @!P1 IMAD.X R39, R5, 0x1, R20, P6 ;  /* 0x0000000105279824 */ /* 0x000fe200030e0614 */
[-C--:B------:R-:W-:Y:S01]  /*bfd0*/  @!P0 IADD3 R48, P6, R0, R63.reuse, RZ ;  /* 0x0000003f00308210 */ /* 0x080fe20007fde0ff */
[----:B------:R-:W-:Y:S01]  /*bfe0*/  @!P4 IMAD.WIDE R20, R160, 0x2, R14 ;  /* 0x00000002a014c825 */ /* 0x000fe200078e020e */
[----:B------:R1:W5:Y:S03]  /*bff0*/  @!P4 LD.E.64 R60, desc[UR6][R12.64] ;  /* 0x000000060c3cc980 */ /* 0x000366000c101b00 */
[----:B------:R-:W-:Y:S01]  /*c000*/  @!P0 IMAD.X R49, R3, 0x1, R34, P6 ;  /* 0x0000000103318824 */ /* 0x000fe200030e0622 */
[----:B------:R-:W-:Y:S01]  /*c010*/  @!P0 IADD3 R62, P6, R14, R63, RZ ;  /* 0x0000003f0e3e8210 */ /* 0x000fe20007fde0ff */
[C---:B------:R-:W-:Y:S01]  /*c020*/  @!P5 IMAD.SHL.U32 R15, R172.reuse, 0x2, RZ ;  /* 0x00000002ac0fd824 */ /* 0x040fe200078e00ff */
[----:B------:R1:W5:Y:S01]  /*c030*/  @!P4 LD.E.64 R58, desc[UR6][R20.64] ;  /* 0x00000006143ac980 */ /* 0x000362000c101b00 */
[----:B------:R-:W-:-:S02]  /*c040*/  @!P5 SHF.L.U64.HI R32, R172, 0x1, R193 ;  /* 0x00000001ac20d819 */ /* 0x000fc400000102c1 */
[----:B------:R-:W-:Y:S01]  /*c050*/  CS2R R54, SRZ ;  /* 0x0000000000367805 */ /* 0x000fe2000001ff00 */
[----:B------:R-:W-:Y:S01]  /*c060*/  @!P0 IMAD.X R63, R5, 0x1, R34, P6 ;  /* 0x00000001053f8824 */ /* 0x000fe200030e0622 */
[-C--:B------:R-:W-:Y:S02]  /*c070*/  @!P5 IADD3 R64, P4, R0, R15.reuse, RZ ;  /* 0x0000000f0040d210 */ /* 0x080fe40007f9e0ff */
[----:B------:R-:W-:Y:S02]  /*c080*/  CS2R R56, SRZ ;  /* 0x0000000000387805 */ /* 0x000fe4000001ff00 */
[----:B------:R-:W-:Y:S02]  /*c090*/  @!P5 IADD3 R14, P6, R14, R15, RZ ;  /* 0x0000000f0e0ed210 */ /* 0x000fe40007fde0ff */
[----:B------:R-:W-:Y:S02]  /*c0a0*/  CS2R R52, SRZ ;  /* 0x0000000000347805 */ /* 0x000fe4000001ff00 */
[----:B------:R-:W-:Y:S01]  /*c0b0*/  CS2R R50, SRZ ;  /* 0x0000000000327805 */ /* 0x000fe2000001ff00 */
[--C-:B------:R-:W-:Y:S01]  /*c0c0*/  @!P5 IMAD.X R65, R3, 0x1, R32.reuse, P4 ;  /* 0x000000010341d824 */ /* 0x100fe200020e0620 */
[----:B------:R-:W-:Y:S01]  /*c0d0*/  CS2R R44, SRZ ;  /* 0x00000000002c7805 */ /* 0x000fe2000001ff00 */
[----:B------:R-:W-:Y:S01]  /*c0e0*/  @!P5 IMAD.X R15, R5, 0x1, R32, P6 ;  /* 0x00000001050fd824 */ /* 0x000fe200030e0620 */
[----:B------:R-:W-:-:S02]  /*c0f0*/  CS2R R46, SRZ ;  /* 0x00000000002e7805 */ /* 0x000fc4000001ff00 */
[----:B------:R-:W-:Y:S02]  /*c100*/  CS2R R42, SRZ ;  /* 0x00000000002a7805 */ /* 0x000fe4000001ff00 */
[----:B------:R-:W-:Y:S02]  /*c110*/  CS2R R40, SRZ ;  /* 0x0000000000287805 */ /* 0x000fe4000001ff00 */
[----:B------:R-:W-:Y:S02]  /*c120*/  CS2R R32, SRZ ;  /* 0x0000000000207805 */ /* 0x000fe4000001ff00 */
[----:B------:R-:W-:Y:S01]  /*c130*/  CS2R R34, SRZ ;  /* 0x0000000000227805 */ /* 0x000fe2000001ff00 */
[----:B------:R1:W5:Y:S04]  /*c140*/  @!P3 LD.E.64 R54, desc[UR6][R24.64] ;  /* 0x000000061836b980 */ /* 0x000368000c101b00 */
        /* <DEDUP_REMOVED lines=8> */
[----:B------:R1:W5:Y:S02]  /*c1d0*/  @!P5 LD.E.64 R34, desc[UR6][R14.64] ;  /* 0x000000060e22d980 */ /* 0x000364000c101b00 */
.L_x_1793:
[----:B------:R-:W-:Y:S05]  /*c1e0*/  BSYNC B1 ;  /* 0x0000000000017941 */ /* 0x000fea0003800000 */
.L_x_1792:
[----:B--2--5:R-:W-:Y:S01]  /*c1f0*/  IMAD.MOV.U32 R0, RZ, RZ, R58 ;  /* 0x000000ffff007224 */ /* 0x024fe200078e003a */
[----:B------:R-:W-:Y:S01]  /*c200*/  UMOV UR4, 0xffffffff ;  /* 0xffffffff00047882 */ /* 0x000fe20000000000 */
[----:B-1----:R-:W-:Y:S01]  /*c210*/  IMAD.MOV.U32 R3, RZ, RZ, R59 ;  /* 0x000000ffff037224 */ /* 0x002fe200078e003b */
[----:B------:R-:W-:Y:S01]  /*c220*/  CS2R R30, SRZ ;  /* 0x00000000001e7805 */ /* 0x000fe2000001ff00 */
[----:B---3--:R-:W-:Y:S01]  /*c230*/  IMAD.MOV.U32 R5, RZ, RZ, R56 ;  /* 0x000000ffff057224 */ /* 0x008fe200078e0038 */
        /* <DEDUP_REMOVED lines=44> */
[----:B------:R-:W-:Y:S01]  /*c500*/  PRMT R80, R9, 0x7610, R80 ;  /* 0x0000761009507816 */ /* 0x000fe20000000050 */
[----:B------:R-:W-:Y:S06]  /*c510*/  BRA.DIV UR4, `(.L_x_1794) ;  /* 0x000001ea04347947 */ /* 0x000fec000b800000 */
[----:B------:R1:W2:Y:S04]  /*c520*/  SHFL.IDX PT, R3, R7, 0x1, 0x1c1f ;  /* 0x003c1f0007037f89 */ /* 0x0002a800000e0000 */
[----:B------:R1:W3:Y:S04]  /*c530*/  SHFL.IDX PT, R0, R6, 0x1, 0x1c1f ;  /* 0x003c1f0006007f89 */ /* 0x0002e800000e0000 */
[----:B------:R1:W1:Y:S04]  /*c540*/  SHFL.IDX PT, R5, R8, 0x1, 0x1c1f ;  /* 0x003c1f0008057f89 */ /* 0x00026800000e0000 */
[----:B0-----:R-:W0:Y:S02]  /*c550*/  SHFL.IDX PT, R4, R4, 0x1, 0x1c1f ;  /* 0x003c1f0004047f89 */ /* 0x001e2400000e0000 */
.L_x_2132:
[----:B------:R-:W-:Y:S01]  /*c560*/  VIADD R10, R10, 0x40 ;  /* 0x000000400a0a7836 */ /* 0x000fe20000000000 */
[----:B-1----:R-:W-:Y:S01]  /*c570*/  LOP3.LUT R6, R174, 0x18, R18, 0xf8, !PT ;  /* 0x00000018ae067812 */ /* 0x002fe200078ef812 */
[----:B------:R-:W-:Y:S01]  /*c580*/  BSSY B1, `(.L_x_1795) ;  /* 0x0000054000017945 */ /* 0x000fe20003800000 */
[----:B------:R-:W-:Y:S02]  /*c590*/  LOP3.LUT P0, RZ, R200, 0x4, RZ, 0xc0, !PT ;  /* 0x00000004c8ff7812 */ /* 0x000fe4000780c0ff */
[----:B------:R-:W-:Y:S02]  /*c5a0*/  CS2R R36, SRZ ;  /* 0x0000000000247805 */ /* 0x000fe4000001ff00 */
[----:B------:R-:W-:Y:S02]  /*c5b0*/  ISETP.GE.AND P1, PT, R10, R81, PT ;  /* 0x000000510a00720c */ /* 0x000fe40003f26270 */
[----:B------:R-:W-:Y:S02]  /*c5c0*/  CS2R R26, SRZ ;  /* 0x00000000001a7805 */ /* 0x000fe4000001ff00 */
[----:B------:R-:W-:-:S02]  /*c5d0*/  LOP3.LUT R7, R6, R175, RZ, 0x3c, !PT ;  /* 0x000000af06077212 */ /* 0x000fc400078e3cff */
[----:B------:R-:W-:Y:S02]  /*c5e0*/  CS2R R20, SRZ ;  /* 0x0000000000147805 */ /* 0x000fe4000001ff00 */
[----:B------:R-:W-:Y:S02]  /*c5f0*/  CS2R R12, SRZ ;  /* 0x00000000000c7805 */ /* 0x000fe4000001ff00 */
[----:B------:R-:W-:Y:S02]  /*c600*/  CS2R R8, SRZ ;  /* 0x0000000000087805 */ /* 0x000fe4000001ff00 */
[----:B------:R-:W-:Y:S01]  /*c610*/  CS2R R48, SRZ ;  /* 0x0000000000307805 */ /* 0x000fe2000001ff00 */
[----:B------:R-:W-:Y:S01]  /*c620*/  IMAD.IADD R7, R176, 0x1, R7 ;  /* 0x00000001b0077824 */ /* 0x000fe200078e0207 */
[----:B------:R-:W-:Y:S02]  /*c630*/  CS2R R38, SRZ ;  /* 0x0000000000267805 */ /* 0x000fe4000001ff00 */
[----:B------:R-:W-:-:S02]  /*c640*/  CS2R R28, SRZ ;  /* 0x00000000001c7805 */ /* 0x000fc4000001ff00 */
[----:B------:R-:W-:Y:S02]  /*c650*/  CS2R R24, SRZ ;  /* 0x0000000000187805 */ /* 0x000fe4000001ff00 */
[----:B----4-:R-:W-:Y:S01]  /*c660*/  CS2R R14, SRZ ;  /* 0x00000000000e7805 */ /* 0x010fe2000001ff00 */
[----:B------:R-:W-:Y:S01]  /*c670*/  IMAD R62, R7, 0x2, R16 ;  /* 0x00000002073e7824 */ /* 0x000fe200078e0210 */
        /* <DEDUP_REMOVED lines=9> */
[----:B------:R-:W-:-:S05]  /*c710*/  ISETP.GE.AND P1, PT, R168, UR4, PT ;  /* 0x00000004a8007c0c */ /* 0x000fca000bf26270 */
[C---:B------:R-:W-:Y:S01]  /*c720*/  @!P4 IMAD.SHL.U32 R9, R171.reuse, 0x2, RZ ;  /* 0x00000002ab09c824 */ /* 0x040fe200078e00ff */
[----:B------:R-:W-:-:S03]  /*c730*/  @!P4 SHF.L.U64.HI R6, R171, 0x1, R197 ;  /* 0x00000001ab06c819 */ /* 0x000fc600000102c5 */
[C---:B------:R-:W-:Y:S01]  /*c740*/  @!P3 IMAD.SHL.U32 R73, R169.reuse, 0x2, RZ ;  /* 0x00000002a949b824 */ /* 0x040fe200078e00ff */
[----:B------:R-:W-:Y:S01]  /*c750*/  @!P3 SHF.L.U64.HI R12, R169, 0x1, R196 ;  /* 0x00000001a90cb819 */ /* 0x000fe200000102c4 */
[----:B------:R-:W-:Y:S01]  /*c760*/  @!P2 IMAD.SHL.U32 R67, R170, 0x2, RZ ;  /* 0x00000002aa43a824 */ /* 0x000fe200078e00ff */
[-C--:B---3--:R-:W-:Y:S01]  /*c770*/  @!P4 IADD3 R10, P5, R0, R9.reuse, RZ ;  /* 0x00000009000ac210 */ /* 0x088fe20007fbe0ff */
[----:B------:R-:W-:Y:S01]  /*c780*/  @!P1 IMAD.SHL.U32 R7, R168, 0x2, RZ ;  /* 0x00000002a8079824 */ /* 0x000fe200078e00ff */
[----:B0-----:R-:W-:Y:S02]  /*c790*/  @!P4 IADD3 R8, P6, R4, R9, RZ ;  /* 0x000000090408c210 */ /* 0x001fe40007fde0ff */
[----:B------:R-:W-:Y:S01]  /*c7a0*/  @!P2 SHF.L.U64.HI R14, R170, 0x1, R195 ;  /* 0x00000001aa0ea819 */ /* 0x000fe200000102c3 */
[--C-:B--2---:R-:W-:Y:S01]  /*c7b0*/  @!P4 IMAD.X R11, R3, 0x1, R6.reuse, P5 ;  /* 0x00000001030bc824 */ /* 0x104fe200028e0606 */
[-C--:B------:R-:W-:Y:S01]  /*c7c0*/  @!P3 IADD3 R76, P5, R0, R73.reuse, RZ ;  /* 0x00000049004cb210 */ /* 0x080fe20007fbe0ff */
[----:B------:R-:W-:Y:S01]  /*c7d0*/  @!P4 IMAD.X R9, R5, 0x1, R6, P6 ;  /* 0x000000010509c824 */ /* 0x000fe200030e0606 */
[----:B------:R-:W-:-:S02]  /*c7e0*/  @!P3 IADD3 R72, P6, R4, R73, RZ ;  /* 0x000000490448b210 */ /* 0x000fc40007fde0ff */
[----:B------:R-:W-:Y:S01]  /*c7f0*/  @!P1 SHF.L.U64.HI R20, R168, 0x1, R194 ;  /* 0x00000001a8149819 */ /* 0x000fe200000102c2 */
[--C-:B------:R-:W-:Y:S01]  /*c800*/  @!P3 IMAD.X R77, R3, 0x1, R12.reuse, P5 ;  /* 0x00000001034db824 */ /* 0x100fe200028e060c */
[-C--:B------:R-:W-:Y:S01]  /*c810*/  @!P2 IADD3 R70, P5, R0, R67.reuse, RZ ;  /* 0x000000430046a210 */ /* 0x080fe20007fbe0ff */
[----:B------:R-:W-:Y:S01]  /*c820*/  @!P3 IMAD.X R73, R5, 0x1, R12, P6 ;  /* 0x000000010549b824 */ /* 0x000fe200030e060c */
[----:B------:R-:W-:-:S03]  /*c830*/  @!P2 IADD3 R66, P6, R4, R67, RZ ;  /* 0x000000430442a210 */ /* 0x000fc60007fde0ff */
[--C-:B------:R-:W-:Y:S01]  /*c840*/  @!P2 IMAD.X R71, R3, 0x1, R14.reuse, P5 ;  /* 0x000000010347a824 */ /* 0x100fe200028e060e */
[----:B------:R-:W-:Y:S01]  /*c850*/  @!P1 IADD3 R64, P5, R0, R7, RZ ;  /* 0x0000000700409210 */ /* 0x000fe20007fbe0ff */
[----:B------:R-:W-:Y:S01]  /*c860*/  @!P2 IMAD.X R67, R5, 0x1, R14, P6 ;  /* 0x000000010543a824 */ /* 0x000fe200030e060e */
[----:B------:R-:W-:-:S03]  /*c870*/  ISETP.GE.AND P6, PT, R160, UR4, PT ;  /* 0x00000004a0007c0c */ /* 0x000fc6000bfc6270 */
[----:B------:R-:W-:Y:S01]  /*c880*/  @!P1 IMAD.X R65, R3, 0x1, R20, P5 ;  /* 0x0000000103419824 */ /* 0x000fe200028e0614 */
[----:B------:R-:W-:-:S05]  /*c890*/  @!P1 IADD3 R6, P5, R4, R7, RZ ;  /* 0x0000000704069210 */ /* 0x000fca0007fbe0ff */
[----:B------:R-:W-:Y:S01]  /*c8a0*/  @!P1 IMAD.X R7, R5, 0x1, R20, P5 ;  /* 0x0000000105079824 */ /* 0x000fe200028e0614 */
[----:B------:R-:W-:-:S03]  /*c8b0*/  ISETP.GE.AND P5, PT, R172, UR4, PT ;  /* 0x00000004ac007c0c */ /* 0x000fc6000bfa6270 */
[----:B------:R-:W-:Y:S02]  /*c8c0*/  @!P6 IMAD.MOV.U32 R12, RZ, RZ, R0 ;  /* 0x000000ffff0ce224 */ /* 0x000fe400078e0000 */
[----:B------:R-:W-:Y:S02]  /*c8d0*/  @!P6 IMAD.MOV.U32 R13, RZ, RZ, R3 ;  /* 0x000000ffff0de224 */ /* 0x000fe400078e0003 */
[----:B------:R-:W-:-:S04]  /*c8e0*/  @!P6 IMAD.WIDE R14, R160, 0x2, R4 ;  /* 0x00000002a00ee825 */ /* 0x000fc800078e0204 */
[----:B------:R-:W-:Y:S01]  /*c8f0*/  @!P6 IMAD.WIDE R12, R160, 0x2, R12 ;  /* 0x00000002a00ce825 */ /* 0x000fe200078e020c */
[----:B------:R0:W5:Y:S03]  /*c900*/  @!P6 LD.E.64 R30, desc[UR6][R14.64] ;  /* 0x000000060e1ee980 */ /* 0x000166000c101b00 */
[C---:B------:R-:W-:Y:S01]  /*c910*/  @!P5 IMAD.SHL.U32 R21, R172.reuse, 0x2, RZ ;  /* 0x00000002ac15d824 */ /* 0x040fe200078e00ff */
[----:B------:R1:W5:Y:S01]  /*c920*/  @!P6 LD.E.64 R48, desc[UR6][R12.64] ;  /* 0x000000060c30e980 */ /* 0x000362000c101b00 */
[----:B------:R-:W-:-:S03]  /*c930*/  @!P5 SHF.L.U64.HI R20, R172, 0x1, R193 ;  /* 0x00000001ac14d819 */ /* 0x000fc600000102c1 */
[-C--:B------:R-:W-:Y:S02]  /*c940*/  @!P5 IADD3 R74, P6, R0, R21.reuse, RZ ;  /* 0x00000015004ad210 */ /* 0x080fe40007fde0ff */
[----:B------:R-:W-:Y:S02]  /*c950*/  CS2R R38, SRZ ;  /* 0x0000000000267805 */ /* 0x000fe4000001ff00 */
[----:B------:R-:W-:Y:S01]  /*c960*/  CS2R R36, SRZ ;  /* 0x0000000000247805 */ /* 0x000fe2000001ff00 */
[----:B------:R-:W-:Y:S01]  /*c970*/  @!P5 IMAD.X R75, R3, 0x1, R20, P6 ;  /* 0x00000001034bd824 */ /* 0x000fe200030e0614 */
[----:B------:R-:W-:Y:S02]  /*c980*/  @!P5 IADD3 R4, P6, R4, R21, RZ ;  /* 0x000000150404d210 */ /* 0x000fe40007fde0ff */
[----:B------:R2:W5:Y:S01]  /*c990*/  @!P4 LD.E.64 R38, desc[UR6][R10.64] ;  /* 0x000000060a26c980 */ /* 0x000562000c101b00 */
[----:B------:R-:W-:Y:S02]  /*c9a0*/  CS2R R28, SRZ ;  /* 0x00000000001c7805 */ /* 0x000fe4000001ff00 */
[----:B------:R-:W-:-:S02]  /*c9b0*/  CS2R R26, SRZ ;  /* 0x00000000001a7805 */ /* 0x000fc4000001ff00 */
[----:B------:R-:W-:Y:S01]  /*c9c0*/  CS2R R24, SRZ ;  /* 0x0000000000187805 */ /* 0x000fe2000001ff00 */
[----:B------:R-:W-:Y:S01]  /*c9d0*/  @!P5 IMAD.X R5, R5, 0x1, R20, P6 ;  /* 0x000000010505d824 */ /* 0x000fe200030e0614 */
[----:B------:R3:W5:Y:S01]  /*c9e0*/  @!P4 LD.E.64 R36, desc[UR6][R8.64] ;  /* 0x000000060824c980 */ /* 0x000762000c101b00 */
[----:B------:R-:W-:Y:S02]  /*c9f0*/  CS2R R20, SRZ ;  /* 0x0000000000147805 */ /* 0x000fe4000001ff00 */
[----:B0-----:R-:W-:Y:S02]  /*ca00*/  CS2R R14, SRZ ;  /* 0x00000000000e7805 */ /* 0x001fe4000001ff00 */
[----:B-1----:R-:W-:Y:S01]  /*ca10*/  CS2R R12, SRZ ;  /* 0x00000000000c7805 */ /* 0x002fe2000001ff00 */
[----:B------:R1:W5:Y:S01]  /*ca20*/  @!P3 LD.E.64 R28, desc[UR6][R76.64] ;  /* 0x000000064c1cb980 */ /* 0x000362000c101b00 */
[----:B--2---:R-:W-:-:S03]  /*ca30*/  CS2R R10, SRZ ;  /* 0x00000000000a7805 */ /* 0x004fc6000001ff00 */
[----:B------:R1:W5:Y:S01]  /*ca40*/  @!P3 LD.E.64 R26, desc[UR6][R72.64] ;  /* 0x00000006481ab980 */ /* 0x000362000c101b00 */
[----:B---3--:R-:W-:-:S03]  /*ca50*/  CS2R R8, SRZ ;  /* 0x0000000000087805 */ /* 0x008fc6000001ff00 */
[----:B------:R1:W5:Y:S04]  /*ca60*/  @!P2 LD.E.64 R24, desc[UR6][R70.64] ;  /* 0x000000064618a980 */ /* 0x000368000c101b00 */
[----:B------:R1:W5:Y:S04]  /*ca70*/  @!P2 LD.E.64 R20, desc[UR6][R66.64] ;  /* 0x000000064214a980 */ /* 0x000368000c101b00 */
[----:B------:R1:W5:Y:S04]  /*ca80*/  @!P1 LD.E.64 R14, desc[UR6][R64.64] ;  /* 0x00000006400e9980 */ /* 0x000368000c101b00 */
[----:B------:R1:W5:Y:S04]  /*ca90*/  @!P1 LD.E.64 R12, desc[UR6][R6.64] ;  /* 0x00000006060c9980 */ /* 0x000368000c101b00 */
[----:B------:R1:W5:Y:S04]  /*caa0*/  @!P5 LD.E.64 R10, desc[UR6][R74.64] ;  /* 0x000000064a0ad980 */ /* 0x000368000c101b00 */
[----:B------:R1:W5:Y:S02]  /*cab0*/  @!P5 LD.E.64 R8, desc[UR6][R4.64] ;  /* 0x000000060408d980 */ /* 0x000364000c101b00 */
.L_x_1796:
[----:B------:R-:W-:Y:S05]  /*cac0*/  BSYNC B1 ;  /* 0x0000000000017941 */ /* 0x000fea0003800000 */
.L_x_1795:
[----:B01---5:R-:W-:Y:S01]  /*cad0*/  IMAD.MOV.U32 R4, RZ, RZ, R30 ;  /* 0x000000ffff047224 */ /* 0x023fe200078e001e */
[----:B--2---:R-:W-:Y:S01]  /*cae0*/  LEA.HI R3, R187, R187, RZ, 0x1 ;  /* 0x000000bbbb037211 */ /* 0x004fe200078f08ff */
[C---:B------:R-:W-:Y:S01]  /*caf0*/  VIADD R5, R62.reuse, 0xc400 ;  /* 0x0000c4003e057836 */ /* 0x040fe20000000000 */
[----:B------:R-:W-:Y:S01]  /*cb00*/  VIADDMNMX R81, R81, -R177, 0x80, PT ;  /* 0x0000008051517446 */ /* 0x000fe200038009b1 */
[----:B---3--:R-:W-:Y:S01]  /*cb10*/  VIADD R0, R62, 0xc440 ;  /* 0x0000c4403e007836 */ /* 0x008fe20000000000 */
[----:B------:R-:W-:Y:S01]  /*cb20*/  PRMT R104, R4, 0x7610, R104 ;  /* 0x0000761004687816 */ /* 0x000fe20000000068 */
[----:B------:R-:W-:Y:S01]  /*cb30*/  @P0 VIADD R0, R5, 0xffffffc0 ;  /* 0xffffffc005000836 */ /* 0x000fe20000000000 */
[----:B------:R-:W-:Y:S01]  /*cb40*/  LOP3.LUT R4, R3, 0xfffffffe, RZ, 0xc0, !PT ;  /* 0xfffffffe03047812 */ /* 0x000fe200078ec0ff */
[----:B------:R-:W-:Y:S01]  /*cb50*/  IMAD.MOV.U32 R5, RZ, RZ, R31 ;  /* 0x000000ffff057224 */ /* 0x000fe200078e001f */
[----:B------:R-:W-:Y:S01]  /*cb60*/  BSSY B1, `(.L_x_1797) ;  /* 0x0000031000017945 */ /* 0x000fe20003800000 */
[----:B------:R-:W-:Y:S01]  /*cb70*/  IMAD.MOV.U32 R6, RZ, RZ, R36 ;  /* 0x000000ffff067224 */ /* 0x000fe200078e0024 */
[----:B------:R-:W-:Y:S01]  /*cb80*/  ISETP.GE.AND P1, PT, R162, R81, PT ;  /* 0x00000051a200720c */ /* 0x000fe20003f26270 */
[----:B------:R-:W-:Y:S01]  /*cb90*/  IMAD.IADD R4, R187, 0x1, -R4 ;  /* 0x00000001bb047824 */ /* 0x000fe200078e0a04 */
[----:B------:R-:W-:Y:S01]  /*cba0*/  PRMT R105, R5, 0x7610, R105 ;  /* 0x0000761005697816 */ /* 0x000fe20000000069 */
[----:B------:R-:W-:Y:S01]  /*cbb0*/  IMAD.MOV.U32 R7, RZ, RZ, R37 ;  /* 0x000000ffff077224 */ /* 0x000fe200078e0025 */
[----:B------:R-:W-:Y:S01]  /*cbc0*/  PRMT R96, R6, 0x7610, R96 ;  /* 0x0000761006607816 */ /* 0x000fe20000000060 */
[----:B------:R-:W-:Y:S01]  /*cbd0*/  IMAD.MOV.U32 R3, RZ, RZ, R26 ;  /* 0x000000ffff037224 */ /* 0x000fe200078e001a */
[----:B------:R-:W-:Y:S01]  /*cbe0*/  SHF.L.U32 R5, R4, 0x1f, RZ ;  /* 0x0000001f04057819 */ /* 0x000fe200000006ff */
[----:B------:R-:W-:Y:S01]  /*cbf0*/  IMAD.MOV.U32 R6, RZ, RZ, R27 ;  /* 0x000000ffff067224 */ /* 0x000fe200078e001b */
[----:B------:R-:W-:Y:S01]  /*cc00*/  PRMT R97, R7, 0x7610, R97 ;  /* 0x0000761007617816 */ /* 0x000fe20000000061 */
[----:B------:R-:W-:Y:S01]  /*cc10*/  IMAD.MOV.U32 R7, RZ, RZ, R20 ;  /* 0x000000ffff077224 */ /* 0x000fe200078e0014 */
[----:B------:R-:W0:Y:S01]  /*cc20*/  SYNCS.PHASECHK.TRANS64.TRYWAIT P0, [R16+URZ+0x2a800], R5 ;  /* 0x02a80005100075a7 */ /* 0x000e22000800017f */
        /* <DEDUP_REMOVED lines=35> */
[----:B0-----:R-:W-:Y:S06]  /*ce60*/  @!P0 BRA `(.L_x_1798) ;  /* 0x000001e000548947 */ /* 0x001fec0003800000 */
.L_x_2133:
[----:B------:R-:W-:Y:S05]  /*ce70*/  BSYNC B1 ;  /* 0x0000000000017941 */ /* 0x000fea0003800000 */
.L_x_1797:
[----:B------:R-:W-:Y:S01]  /*ce80*/  BSSY B1, `(.L_x_1799) ;  /* 0x000012f000017945 */ /* 0x000fe20003800000 */
        /* <DEDUP_REMOVED lines=13> */
[--C-:B------:R-:W-:Y:S02]  /*cf60*/  SHF.R.U64 R113, R60, 0x10, R61.reuse ;  /* 0x000000103c717819 */ /* 0x100fe4000000123d */
[----:B------:R-:W-:Y:S02]  /*cf70*/  SHF.R.U32.HI R60, RZ, 0x10, R61 ;  /* 0x00000010ff3c7819 */ /* 0x000fe4000001163d */
[--C-:B------:R-:W-:Y:S02]  /*cf80*/  SHF.R.U64 R61, R58, 0x10, R59.reuse ;  /* 0x000000103a3d7819 */ /* 0x100fe4000000123b */
[----:B------:R-:W-:Y:S02]  /*cf90*/  SHF.R.U32.HI R58, RZ, 0x10, R59 ;  /* 0x00000010ff3a7819 */ /* 0x000fe4000001163b */
[----:B------:R-:W-:Y:S02]  /*cfa0*/  PRMT R111, R111, 0x5410, R60 ;  /* 0x000054106f6f7816 */ /* 0x000fe4000000003c */
[----:B------:R-:W-:-:S02]  /*cfb0*/  PRMT R109, R109, 0x5410, R58 ;  /* 0x000054106d6d7816 */ /* 0x000fc4000000003a */
[----:B------:R-:W-:Y:S02]  /*cfc0*/  PRMT R110, R110, 0x5410, R113 ;  /* 0x000054106e6e7816 */ /* 0x000fe40000000071 */
[----:B------:R-:W-:Y:S01]  /*cfd0*/  PRMT R112, R108, 0x5410, R61 ;  /* 0x000054106c707816 */ /* 0x000fe2000000003d */
[C---:B------:R-:W-:Y:S01]  /*cfe0*/  IMAD.U32 R113, R109.reuse, 0x10000, RZ ;  /* 0x000100006d717824 */ /* 0x040fe200078e00ff */
[----:B------:R-:W-:Y:S01]  /*cff0*/  LOP3.LUT R109, R109, 0xffff0000, RZ, 0xc0, !PT ;  /* 0xffff00006d6d7812 */ /* 0x000fe200078ec0ff */
[C---:B------:R-:W-:Y:S01]  /*d000*/  IMAD.U32 R108, R111.reuse, 0x10000, RZ ;  /* 0x000100006f6c7824 */ /* 0x040fe200078e00ff */
[----:B------:R-:W-:Y:S02]  /*d010*/  LOP3.LUT R111, R111, 0xffff0000, RZ, 0xc0, !PT ;  /* 0xffff00006f6f7812 */ /* 0x000fe400078ec0ff */
[C---:B0-----:R-:W-:Y:S01]  /*d020*/  LOP3.LUT R59, R6.reuse, 0xffff0000, RZ, 0xc0, !PT ;  /* 0xffff0000063b7812 */ /* 0x041fe200078ec0ff */
[----:B------:R-:W-:Y:S01]  /*d030*/  IMAD.U32 R58, R6, 0x10000, RZ ;  /* 0x00010000063a7824 */ /* 0x000fe200078e00ff */
[C---:B------:R-:W-:Y:S01]  /*d040*/  LOP3.LUT R61, R7.reuse, 0xffff0000, RZ, 0xc0, !PT ;  /* 0xffff0000073d7812 */ /* 0x040fe200078ec0ff */
[----:B------:R-:W-:-:S02]  /*d050*/  IMAD.U32 R60, R7, 0x10000, RZ ;  /* 0x00010000073c7824 */ /* 0x000fc400078e00ff */
[C---:B------:R-:W-:Y:S01]  /*d060*/  FMUL.FTZ R115, R59.reuse, R113 ;  /* 0x000000713b737220 */ /* 0x040fe20000410000 */
[-C--:B------:R-:W-:Y:S01]  /*d070*/  FMUL.FTZ R114, R59, R108.reuse ;  /* 0x0000006c3b727220 */ /* 0x080fe20000410000 */
[C---:B------:R-:W-:Y:S01]  /*d080*/  FMUL.FTZ R59, R61.reuse, R109 ;  /* 0x0000006d3d3b7220 */ /* 0x040fe20000410000 */
[----:B------:R-:W-:Y:S02]  /*d090*/  IMAD.U32 R6, R4, 0x10000, RZ ;  /* 0x0001000004067824 */ /* 0x000fe400078e00ff */
[C---:B------:R-:W-:Y:S01]  /*d0a0*/  FFMA.FTZ R115, R58.reuse, R108, -R115 ;  /* 0x0000006c3a737223 */ /* 0x040fe20000010873 */
[----:B------:R-:W-:Y:S01]  /*d0b0*/  FFMA.FTZ R114, R58, R113, R114 ;  /* 0x000000713a727223 */ /* 0x000fe20000010072 */
[-C--:B------:R-:W-:Y:S01]  /*d0c0*/  FMUL.FTZ R113, R61, R111.reuse ;  /* 0x0000006f3d717220 */ /* 0x080fe20000410000 */
[----:B------:R-:W-:Y:S01]  /*d0d0*/  FFMA.FTZ R108, R60, R111, -R59 ;  /* 0x0000006f3c6c7223 */ /* 0x000fe2000001083b */
[C---:B------:R-:W-:Y:S01]  /*d0e0*/  IMAD.U32 R7, R5.reuse, 0x10000, RZ ;  /* 0x0001000005077824 */ /* 0x040fe200078e00ff */
[----:B------:R-:W-:Y:S01]  /*d0f0*/  LOP3.LUT R4, R4, 0xffff0000, RZ, 0xc0, !PT ;  /* 0xffff000004047812 */ /* 0x000fe200078ec0ff */
[----:B------:R-:W-:Y:S01]  /*d100*/  IMAD.U32 R61, R112, 0x10000, RZ ;  /* 0x00010000703d7824 */ /* 0x000fe200078e00ff */
[----:B------:R-:W-:Y:S01]  /*d110*/  LOP3.LUT R5, R5, 0xffff0000, RZ, 0xc0, !PT ;  /* 0xffff000005057812 */ /* 0x000fe200078ec0ff */
[----:B------:R-:W-:Y:S01]  /*d120*/  IMAD.U32 R59, R110, 0x10000, RZ ;  /* 0x000100006e3b7824 */ /* 0x000fe200078e00ff */
        /* <DEDUP_REMOVED lines=16> */
.L_x_1802:
[----:B------:R-:W-:Y:S05]  /*d230*/  BSYNC B2 ;  /* 0x0000000000027941 */ /* 0x000fea0003800000 */
.L_x_1801:
[----:B------:R-:W-:Y:S04]  /*d240*/  BSSY B2, `(.L_x_1803) ;  /* 0x0000030000027945 */ /* 0x000fe80003800000 */
[----:B------:R-:W-:Y:S05]  /*d250*/  @P1 BRA `(.L_x_1804) ;  /* 0x0000000000b81947 */ /* 0x000fea0003800000 */
[----:B0-----:R-:W0:Y:S01]  /*d260*/  LDS.128 R4, [R0] ;  /* 0x0000000000047984 */ /* 0x001e220000000c00 */
[--C-:B------:R-:W-:Y:S02]  /*d270*/  SHF.R.U64 R59, R54, 0x10, R55.reuse ;  /* 0x00000010363b7819 */ /* 0x100fe40000001237 */
[----:B------:R-:W-:Y:S02]  /*d280*/  SHF.R.U32.HI R54, RZ, 0x10, R55 ;  /* 0x00000010ff367819 */ /* 0x000fe40000011637 */
[--C-:B------:R-:W-:Y:S02]  /*d290*/  SHF.R.U64 R55, R56, 0x10, R57.reuse ;  /* 0x0000001038377819 */ /* 0x100fe40000001239 */
[----:B------:R-:W-:Y:S02]  /*d2a0*/  SHF.R.U32.HI R56, RZ, 0x10, R57 ;  /* 0x00000010ff387819 */ /* 0x000fe40000011639 */
[----:B------:R-:W-:Y:S02]  /*d2b0*/  PRMT R103, R103, 0x5410, R54 ;  /* 0x0000541067677816 */ /* 0x000fe40000000036 */
[----:B------:R-:W-:-:S02]  /*d2c0*/  PRMT R101, R101, 0x5410, R56 ;  /* 0x0000541065657816 */ /* 0x000fc40000000038 */
[----:B------:R-:W-:Y:S01]  /*d2d0*/  PRMT R100, R100, 0x5410, R55 ;  /* 0x0000541064647816 */ /* 0x000fe20000000037 */
[----:B------:R-:W-:Y:S01]  /*d2e0*/  IMAD.U32 R58, R103, 0x10000, RZ ;  /* 0x00010000673a7824 */ /* 0x000fe200078e00ff */
[----:B------:R-:W-:Y:S01]  /*d2f0*/  PRMT R102, R102, 0x5410, R59 ;  /* 0x0000541066667816 */ /* 0x000fe2000000003b */
[C---:B------:R-:W-:Y:S01]  /*d300*/  IMAD.U32 R59, R101.reuse, 0x10000, RZ ;  /* 0x00010000653b7824 */ /* 0x040fe200078e00ff */
[----:B------:R-:W-:Y:S02]  /*d310*/  LOP3.LUT R101, R101, 0xffff0000, RZ, 0xc0, !PT ;  /* 0xffff000065657812 */ /* 0x000fe400078ec0ff */
[----:B------:R-:W-:Y:S02]  /*d320*/  LOP3.LUT R103, R103, 0xffff0000, RZ, 0xc0, !PT ;  /* 0xffff000067677812 */ /* 0x000fe400078ec0ff */
[C---:B0-----:R-:W-:Y:S01]  /*d330*/  LOP3.LUT R55, R6.reuse, 0xffff0000, RZ, 0xc0, !PT ;  /* 0xffff000006377812 */ /* 0x041fe200078ec0ff */
[----:B------:R-:W-:Y:S01]  /*d340*/  IMAD.U32 R54, R6, 0x10000, RZ ;  /* 0x0001000006367824 */ /* 0x000fe200078e00ff */
[C---:B------:R-:W-:Y:S01]  /*d350*/  LOP3.LUT R57, R7.reuse, 0xffff0000, RZ, 0xc0, !PT ;  /* 0xffff000007397812 */ /* 0x040fe200078ec0ff */
[----:B------:R-:W-:-:S02]  /*d360*/  IMAD.U32 R56, R7, 0x10000, RZ ;  /* 0x0001000007387824 */ /* 0x000fc400078e00ff */
[CC--:B------:R-:W-:Y:S01]  /*d370*/  FMUL.FTZ R60, R55.reuse, R58.reuse ;  /* 0x0000003a373c7220 */ /* 0x0c0fe20000410000 */
[----:B------:R-:W-:Y:S01]  /*d380*/  FMUL.FTZ R61, R55, R59 ;  /* 0x0000003b373d7220 */ /* 0x000fe20000410000 */
[C---:B------:R-:W-:Y:S01]  /*d390*/  FMUL.FTZ R55, R57.reuse, R101 ;  /* 0x0000006539377220 */ /* 0x040fe20000410000 */
[----:B------:R-:W-:Y:S02]  /*d3a0*/  IMAD.U32 R6, R4, 0x10000, RZ ;  /* 0x0001000004067824 */ /* 0x000fe400078e00ff */
        /* <DEDUP_REMOVED lines=9> */
[----:B------:R-:W-:Y:S01]  /*d440*/  FFMA.FTZ R58, R54, R58, -R61 ;  /* 0x0000003a363a7223 */ /* 0x000fe2000001083d */
[----:B------:R-:W-:Y:S01]  /*d450*/  LOP3.LUT R102, R102, 0xffff0000, RZ, 0xc0, !PT ;  /* 0xffff000066667812 */ /* 0x000fe200078ec0ff */
        /* <DEDUP_REMOVED lines=14> */
.L_x_1804:
[----:B------:R-:W-:Y:S05]  /*d540*/  BSYNC B2 ;  /* 0x0000000000027941 */ /* 0x000fea0003800000 */
.L_x_1803:
[----:B------:R-:W-:Y:S04]  /*d550*/  BSSY B2, `(.L_x_1805) ;  /* 0x0000030000027945 */ /* 0x000fe80003800000 */
[----:B------:R-:W-:Y:S05]  /*d560*/  @P2 BRA `(.L_x_1806) ;  /* 0x0000000000b82947 */ /* 0x000fea0003800000 */
[----:B01----:R-:W0:Y:S01]  /*d570*/  LDS.128 R4, [R62+0x10400] ;  /* 0x010400003e047984 */ /* 0x003e220000000c00 */
        /* <DEDUP_REMOVED lines=45> */
.L_x_1806:
[----:B------:R-:W-:Y:S05]  /*d850*/  BSYNC B2 ;  /* 0x0000000000027941 */ /* 0x000fea0003800000 */
.L_x_1805:
[----:B------:R-:W-:Y:S04]  /*d860*/  BSSY B2, `(.L_x_1807) ;  /* 0x0000030000027945 */ /* 0x000fe80003800000 */
[----:B------:R-:W-:Y:S05]  /*d870*/  @P3 BRA `(.L_x_1808) ;  /* 0x0000000000b83947 */ /* 0x000fea0003800000 */
[----:B012---:R-:W0:Y:S01]  /*d880*/  LDS.128 R4, [R0+0x4000] ;  /* 0x0040000000047984 */ /* 0x007e220000000c00 */
        /* <DEDUP_REMOVED lines=45> */
.L_x_1808:
[----:B------:R-:W-:Y:S05]  /*db60*/  BSYNC B2 ;  /* 0x0000000000027941 */ /* 0x000fea0003800000 */
.L_x_1807:
[----:B------:R-:W-:Y:S04]  /*db70*/  BSSY B2, `(.L_x_1809) ;  /* 0x0000030000027945 */ /* 0x000fe80003800000 */
[----:B------:R-:W-:Y:S05]  /*db80*/  @P4 BRA `(.L_x_1810) ;  /* 0x0000000000b84947 */ /* 0x000fea0003800000 */
[----:B0123--:R-:W0:Y:S01]  /*db90*/  LDS.128 R4, [R62+0x14400] ;  /* 0x014400003e047984 */ /* 0x00fe220000000c00 */
        /* <DEDUP_REMOVED lines=45> */
.L_x_1810:
[----:B------:R-:W-:Y:S05]  /*de70*/  BSYNC B2 ;  /* 0x0000000000027941 */ /* 0x000fea0003800000 */
.L_x_1809:
[----:B------:R-:W-:Y:S05]  /*de80*/  @P5 BRA `(.L_x_1800) ;  /* 0x0000000000b85947 */ /* 0x000fea0003800000 */
[----:B01234-:R-:W0:Y:S01]  /*de90*/  LDS.128 R4, [R0+0x8000] ;  /* 0x0080000000047984 */ /* 0x01fe220000000c00 */
[----:B------:R-:W-:Y:S02]  /*dea0*/  SHF.R.U64 R40, R32, 0x10, R33 ;  /* 0x0000001020287819 */ /* 0x000fe40000001221 */
[----:B------:R-:W-:Y:S02]  /*deb0*/  SHF.R.U64 R32, R34, 0x10, R35 ;  /* 0x0000001022207819 */ /* 0x000fe40000001223 */
[----:B------:R-:W-:Y:S02]  /*dec0*/  SHF.R.U32.HI R33, RZ, 0x10, R33 ;  /* 0x00000010ff217819 */ /* 0x000fe40000011621 */
        /* <DEDUP_REMOVED lines=13> */
[C---:B------:R-:W-:Y:S01]  /*dfa0*/  FMUL.FTZ R42, R33.reuse, R40 ;  /* 0x00000028212a7220 */ /* 0x040fe20000410000 */
[-C--:B------:R-:W-:Y:S01]  /*dfb0*/  FMUL.FTZ R43, R33, R41.reuse ;  /* 0x00000029212b7220 */ /* 0x080fe20000410000 */
[----:B------:R-:W-:Y:S01]  /*dfc0*/  FMUL.FTZ R33, R35, R78 ;  /* 0x0000004e23217220 */ /* 0x000fe20000410000 */
[----:B------:R-:W-:Y:S02]  /*dfd0*/  IMAD.U32 R6, R4, 0x10000, RZ ;  /* 0x0001000004067824 */ /* 0x000fe400078e00ff */
[C---:B------:R-:W-:Y:S01]  /*dfe0*/  FFMA.FTZ R45, R32.reuse, R41, R42 ;  /* 0x00000029202d7223 */ /* 0x040fe2000001002a */
[----:B------:R-:W-:Y:S02]  /*dff0*/  IMAD.U32 R7, R5, 0x10000, RZ ;  /* 0x0001000005077824 */ /* 0x000fe400078e00ff */
[----:B------:R-:W-:Y:S01]  /*e000*/  FFMA.FTZ R44, R32, R40, -R43 ;  /* 0x00000028202c7223 */ /* 0x000fe2000001082b */
[-C--:B------:R-:W-:Y:S01]  /*e010*/  FMUL.FTZ R41, R35, R80.reuse ;  /* 0x0000005023297220 */ /* 0x080fe20000410000 */
[----:B------:R-:W-:Y:S01]  /*e020*/  LOP3.LUT R4, R4, 0xffff0000, RZ, 0xc0, !PT ;  /* 0xffff000004047812 */ /* 0x000fe200078ec0ff */
[C---:B------:R-:W-:Y:S01]  /*e030*/  FFMA.FTZ R80, R34.reuse, R80, -R33 ;  /* 0x0000005022507223 */ /* 0x040fe20000010821 */
[----:B------:R-:W-:Y:S01]  /*e040*/  LOP3.LUT R5, R5, 0xffff0000, RZ, 0xc0, !PT ;  /* 0xffff000005057812 */ /* 0x000fe200078ec0ff */
[C---:B------:R-:W-:Y:S01]  /*e050*/  IMAD.U32 R35, R69.reuse, 0x10000, RZ ;  /* 0x0001000045237824 */ /* 0x040fe200078e00ff */
[----:B------:R-:W-:Y:S01]  /*e060*/  LOP3.LUT R40, R69, 0xffff0000, RZ, 0xc0, !PT ;  /* 0xffff000045287812 */ /* 0x000fe200078ec0ff */
[C---:B------:R-:W-:Y:S01]  /*e070*/  IMAD.U32 R33, R79.reuse, 0x10000, RZ ;  /* 0x000100004f217824 */ /* 0x040fe200078e00ff */
        /* <DEDUP_REMOVED lines=15> */
.L_x_1800:
[----:B------:R-:W-:Y:S05]  /*e170*/  BSYNC B1 ;  /* 0x0000000000017941 */ /* 0x000fea0003800000 */
.L_x_1799:
        /* <DEDUP_REMOVED lines=57> */
.L_x_1813:
[----:B------:R-:W-:Y:S05]  /*e510*/  BSYNC B1 ;  /* 0x0000000000017941 */ /* 0x000fea0003800000 */
.L_x_1812:
[----:B------:R-:W-:Y:S04]  /*e520*/  BSSY B1, `(.L_x_1814) ;  /* 0x0000030000017945 */ /* 0x000fe80003800000 */
[----:B------:R-:W-:Y:S05]  /*e530*/  @P1 BRA `(.L_x_1815) ;  /* 0x0000000000b81947 */ /* 0x000fea0003800000 */
[----:B0-----:R-:W0:Y:S01]  /*e540*/  LDS.128 R4, [R0+0x2000] ;  /* 0x0020000000047984 */ /* 0x001e220000000c00 */
        /* <DEDUP_REMOVED lines=45> */
.L_x_1815:
[----:B------:R-:W-:Y:S05]  /*e820*/  BSYNC B1 ;  /* 0x0000000000017941 */ /* 0x000fea0003800000 */
.L_x_1814:
        /* <DEDUP_REMOVED lines=48> */
.L_x_1817:
[----:B------:R-:W-:Y:S05]  /*eb30*/  BSYNC B1 ;  /* 0x0000000000017941 */ /* 0x000fea0003800000 */
.L_x_1816:
        /* <DEDUP_REMOVED lines=48> */
.L_x_1819:
[----:B------:R-:W-:Y:S05]  /*ee40*/  BSYNC B1 ;  /* 0x0000000000017941 */ /* 0x000fea0003800000 */
.L_x_1818:
        /* <DEDUP_REMOVED lines=48> */
.L_x_1821:
[----:B------:R-:W-:Y:S05]  /*f150*/  BSYNC B1 ;  /* 0x0000000000017941 */ /* 0x000fea0003800000 */
.L_x_1820:
        /* <DEDUP_REMOVED lines=9> */
[C---:B------:R-:W-:Y:S01]  /*f1f0*/  IMAD.U32 R13, R63.reuse, 0x10000, RZ ;  /* 0x000100003f0d7824 */ /* 0x040fe200078e00ff */
[----:B------:R-:W-:Y:S01]  /*f200*/  LOP3.LUT R63, R63, 0xffff0000, RZ, 0xc0, !PT ;  /* 0xffff00003f3f7812 */ /* 0x000fe200078ec0ff */
[C---:B------:R-:W-:Y:S01]  /*f210*/  IMAD.U32 R11, R65.reuse, 0x10000, RZ ;  /* 0x00010000410b7824 */ /* 0x040fe200078e00ff */
[----:B------:R-:W-:Y:S02]  /*f220*/  LOP3.LUT R65, R65, 0xffff0000, RZ, 0xc0, !PT ;  /* 0xffff000041417812 */ /* 0x000fe400078ec0ff */
[----:B------:R-:W-:Y:S02]  /*f230*/  PRMT R12, R3, 0x5410, R12 ;  /* 0x00005410030c7816 */ /* 0x000fe4000000000c */
[C---:B0-----:R-:W-:Y:S01]  /*f240*/  LOP3.LUT R9, R6.reuse, 0xffff0000, RZ, 0xc0, !PT ;  /* 0xffff000006097812 */ /* 0x041fe200078ec0ff */
[C---:B------:R-:W-:Y:S01]  /*f250*/  IMAD.U32 R10, R7.reuse, 0x10000, RZ ;  /* 0x00010000070a7824 */ /* 0x040fe200078e00ff */
[----:B------:R-:W-:Y:S01]  /*f260*/  LOP3.LUT R7, R7, 0xffff0000, RZ, 0xc0, !PT ;  /* 0xffff000007077812 */ /* 0x000fe200078ec0ff */
[----:B------:R-:W-:-:S02]  /*f270*/  IMAD.U32 R8, R6, 0x10000, RZ ;  /* 0x0001000006087824 */ /* 0x000fc400078e00ff */
[C---:B------:R-:W-:Y:S01]  /*f280*/  FMUL.FTZ R15, R9.reuse, R13 ;  /* 0x0000000d090f7220 */ /* 0x040fe20000410000 */
[----:B------:R-:W-:Y:S01]  /*f290*/  FMUL.FTZ R14, R9, R11 ;  /* 0x0000000b090e7220 */ /* 0x000fe20000410000 */
[C---:B------:R-:W-:Y:S01]  /*f2a0*/  FMUL.FTZ R9, R7.reuse, R63 ;  /* 0x0000003f07097220 */ /* 0x040fe20000410000 */
[----:B------:R-:W-:Y:S02]  /*f2b0*/  IMAD.U32 R3, R4, 0x10000, RZ ;  /* 0x0001000004037824 */ /* 0x000fe400078e00ff */
[C---:B------:R-:W-:Y:S01]  /*f2c0*/  FFMA.FTZ R15, R8.reuse, R11, -R15 ;  /* 0x0000000b080f7223 */ /* 0x040fe2000001080f */
[----:B------:R-:W-:Y:S01]  /*f2d0*/  FFMA.FTZ R14, R8, R13, R14 ;  /* 0x0000000d080e7223 */ /* 0x000fe2000001000e */
[-C--:B------:R-:W-:Y:S01]  /*f2e0*/  FMUL.FTZ R11, R7, R65.reuse ;  /* 0x00000041070b7220 */ /* 0x080fe20000410000 */
        /* <DEDUP_REMOVED lines=21> */
[----:B------:R0:W-:Y:S01]  /*f440*/  STS.128 [R0+0xa000], R4 ;  /* 0x00a0000400007388 */ /* 0x0001e20000000c00 */
[----:B------:R-:W-:Y:S05]  /*f450*/  BRA `(.L_x_1811) ;  /* 0x0000003400f07947 */ /* 0x000fea0003800000 */
.L_x_1790:
[----:B------:R-:W0:Y:S01]  /*f460*/  LDC R28, c[0x0][0x448] ;  /* 0x00011200ff1c7b82 */ /* 0x000e220000000800 */
[----:B------:R-:W-:Y:S01]  /*f470*/  IMAD R3, R189, 0x40, R10 ;  /* 0x00000040bd037824 */ /* 0x000fe200078e020a */
[----:B------:R-:W-:Y:S01]  /*f480*/  ULDC.64 UR4, c[0x0][0x3f8] ;  /* 0x0000fe0000047ab9 */ /* 0x000fe20000000a00 */
[----:B------:R-:W-:Y:S01]  /*f490*/  ULDC.64 UR6, c[0x0][0x408] ;  /* 0x0001020000067ab9 */ /* 0x000fe20000000a00 */
[----:B------:R-:W-:Y:S02]  /*f4a0*/  IMAD.MOV.U32 R8, RZ, RZ, R24 ;  /* 0x000000ffff087224 */ /* 0x000fe400078e0018 */
[----:B------:R-:W-:Y:S02]  /*f4b0*/  IMAD.MOV.U32 R9, RZ, RZ, R29 ;  /* 0x000000ffff097224 */ /* 0x000fe400078e001d */
[----:B------:R-:W-:Y:S01]  /*f4c0*/  IMAD.MOV.U32 R4, RZ, RZ, R26 ;  /* 0x000000ffff047224 */ /* 0x000fe200078e001a */
[----:B0-----:R-:W-:-:S13]  /*f4d0*/  ISETP.NE.AND P0, PT, R28, 0x1, PT ;  /* 0x000000011c00780c */ /* 0x001fda0003f05270 */
[----:B------:R-:W0:Y:S08]  /*f4e0*/  @P0 LDC R0, c[0x0][0x44c] ;  /* 0x00011300ff000b82 */ /* 0x000e300000000800 */
[----:B------:R-:W1:Y:S01]  /*f4f0*/  @P0 LDC R5, c[0x0][0x450] ;  /* 0x00011400ff050b82 */ /* 0x000e620000000800 */
[----:B0-----:R-:W-:-:S05]  /*f500*/  @P0 IMAD.HI.U32 R0, R3, R0, RZ ;  /* 0x0000000003000227 */ /* 0x001fca00078e00ff */
[----:B-1----:R-:W-:Y:S01]  /*f510*/  @P0 SHF.R.U32.HI R3, RZ, R5, R0 ;  /* 0x00000005ff030219 */ /* 0x002fe20000011600 */
[----:B------:R-:W-:-:S03]  /*f520*/  IMAD.MOV.U32 R5, RZ, RZ, R31 ;  /* 0x000000ffff057224 */ /* 0x000fc600078e001f */
        /* <DEDUP_REMOVED lines=17> */
[----:B------:R-:W0:Y:S04]  /*f640*/  SHFL.IDX PT, R3, R8, RZ, 0x1c1f ;  /* 0x001c1fff08037589 */ /* 0x000e2800000e0000 */
[----:B------:R-:W1:Y:S04]  /*f650*/  SHFL.IDX PT, R0, R6, RZ, 0x1c1f ;  /* 0x001c1fff06007589 */ /* 0x000e6800000e0000 */
[----:B------:R2:W3:Y:S04]  /*f660*/  SHFL.IDX PT, R5, R7, RZ, 0x1c1f ;  /* 0x001c1fff07057589 */ /* 0x0004e800000e0000 */
[----:B------:R2:W4:Y:S01]  /*f670*/  SHFL.IDX PT, R14, R9, RZ, 0x1c1f ;  /* 0x001c1fff090e7589 */ /* 0x00052200000e0000 */
[----:B0-----:R-:W-:-:S02]  /*f680*/  IMAD.MOV.U32 R21, RZ, RZ, R3 ;  /* 0x000000ffff157224 */ /* 0x001fc400078e0003 */
[----:B-12---:R-:W-:-:S07]  /*f690*/  IMAD.MOV.U32 R20, RZ, RZ, R0 ;  /* 0x000000ffff147224 */ /* 0x006fce00078e0000 */
.L_x_2139:
[----:B------:R-:W-:Y:S01]  /*f6a0*/  IMAD R81, R163, R28, RZ ;  /* 0x0000001ca3517224 */ /* 0x000fe200078e02ff */
[----:B------:R-:W-:Y:S01]  /*f6b0*/  BSSY B1, `(.L_x_1823) ;  /* 0x0000030000017945 */ /* 0x000fe20003800000 */
[----:B----4-:R-:W-:Y:S01]  /*f6c0*/  IMAD.MOV.U32 R50, RZ, RZ, R14 ;  /* 0x000000ffff327224 */ /* 0x010fe200078e000e */
[----:B------:R-:W-:Y:S01]  /*f6d0*/  CS2R R44, SRZ ;  /* 0x00000000002c7805 */ /* 0x000fe2000001ff00 */
[----:B---3--:R-:W-:Y:S01]  /*f6e0*/  IMAD.MOV.U32 R51, RZ, RZ, R5 ;  /* 0x000000ffff337224 */ /* 0x008fe200078e0005 */
        /* <DEDUP_REMOVED lines=20> */
[----:B------:R-:W-:-:S02]  /*f830*/  CS2R R44, SRZ ;  /* 0x00000000002c7805 */ /* 0x000fc4000001ff00 */
        /* <DEDUP_REMOVED lines=14> */
[----:B------:R-:W-:Y:S01]  /*f920*/  CS2R R38, SRZ ;  /* 0x0000000000267805 */ /* 0x000fe2000001ff00 */
[----:B------:R1:W5:Y:S01]  /*f930*/  @!P1 LD.E.128 R28, desc[UR6][R12.64] ;  /* 0x000000060c1c9980 */ /* 0x000362000c101d00 */
[----:B------:R-:W-:-:S03]  /*f940*/  @!P1 IMAD.WIDE R14, R15, 0x2, R50 ;  /* 0x000000020f0e9825 */ /* 0x000fc600078e0232 */
[----:B------:R1:W5:Y:S01]  /*f950*/  @!P2 LD.E.128 R24, desc[UR6][R20.64] ;  /* 0x000000061418a980 */ /* 0x000362000c101d00 */
[----:B------:R-:W-:-:S03]  /*f960*/  @!P2 IMAD.WIDE R48, R49, 0x2, R50 ;  /* 0x000000023130a825 */ /* 0x000fc600078e0232 */
[----:B------:R1:W5:Y:S01]  /*f970*/  @!P1 LD.E.128 R40, desc[UR6][R14.64] ;  /* 0x000000060e289980 */ /* 0x000362000c101d00 */
[----:B0-----:R-:W-:-:S03]  /*f980*/  @!P0 IMAD.WIDE R4, R18, 0x2, R50 ;  /* 0x0000000212048825 */ /* 0x001fc600078e0232 */
[----:B------:R1:W5:Y:S04]  /*f990*/  @!P2 LD.E.128 R36, desc[UR6][R48.64] ;  /* 0x000000063024a980 */ /* 0x000368000c101d00 */
[----:B------:R1:W5:Y:S02]  /*f9a0*/  @!P0 LD.E.128 R44, desc[UR6][R4.64] ;  /* 0x00000006042c8980 */ /* 0x000364000c101d00 */
.L_x_1824:
[----:B------:R-:W-:Y:S05]  /*f9b0*/  BSYNC B1 ;  /* 0x0000000000017941 */ /* 0x000fea0003800000 */
.L_x_1823:
[----:B-1---5:R-:W-:Y:S01]  /*f9c0*/  IMAD.MOV.U32 R4, RZ, RZ, R46 ;  /* 0x000000ffff047224 */ /* 0x022fe200078e002e */
[----:B------:R-:W-:Y:S01]  /*f9d0*/  UMOV UR4, 0xffffffff ;  /* 0xffffffff00047882 */ /* 0x000fe20000000000 */
        /* <DEDUP_REMOVED lines=45> */
[----:B------:R-:W-:Y:S02]  /*fcb0*/  CS2R R4, SRZ ;  /* 0x0000000000047805 */ /* 0x000fe4000001ff00 */
[----:B------:R-:W-:Y:S02]  /*fcc0*/  PRMT R86, R0, 0x7610, R86 ;  /* 0x0000761000567816 */ /* 0x000fe40000000056 */
[----:B------:R-:W-:Y:S01]  /*fcd0*/  PRMT R87, R3, 0x7610, R87 ;  /* 0x0000761003577816 */ /* 0x000fe20000000057 */
[----:B------:R-:W-:Y:S06]  /*fce0*/  BRA.DIV UR4, `(.L_x_1825) ;  /* 0x000001b604407947 */ /* 0x000fec000b800000 */
[----:B------:R-:W0:Y:S04]  /*fcf0*/  SHFL.IDX PT, R3, R8, 0x1, 0x1c1f ;  /* 0x003c1f0008037f89 */ /* 0x000e2800000e0000 */
[----:B------:R-:W1:Y:S04]  /*fd00*/  SHFL.IDX PT, R0, R6, 0x1, 0x1c1f ;  /* 0x003c1f0006007f89 */ /* 0x000e6800000e0000 */
[----:B------:R-:W2:Y:S04]  /*fd10*/  SHFL.IDX PT, R7, R7, 0x1, 0x1c1f ;  /* 0x003c1f0007077f89 */ /* 0x000ea800000e0000 */
[----:B------:R3:W4:Y:S01]  /*fd20*/  SHFL.IDX PT, R14, R9, 0x1, 0x1c1f ;  /* 0x003c1f00090e7f89 */ /* 0x00072200000e0000 */
[----:B0-----:R-:W-:-:S02]  /*fd30*/  IMAD.MOV.U32 R61, RZ, RZ, R3 ;  /* 0x000000ffff3d7224 */ /* 0x001fc400078e0003 */
[----:B-1-3--:R-:W-:-:S07]  /*fd40*/  IMAD.MOV.U32 R60, RZ, RZ, R0 ;  /* 0x000000ffff3c7224 */ /* 0x00afce00078e0000 */
.L_x_2145:
[----:B------:R-:W-:Y:S01]  /*fd50*/  VIADD R10, R10, 0x40 ;  /* 0x000000400a0a7836 */ /* 0x000fe20000000000 */
[----:B------:R-:W-:Y:S01]  /*fd60*/  BSSY B1, `(.L_x_1826) ;  /* 0x000002f000017945 */ /* 0x000fe20003800000 */
[----:B----4-:R-:W-:Y:S01]  /*fd70*/  IMAD.MOV.U32 R62, RZ, RZ, R14 ;  /* 0x000000ffff3e7224 */ /* 0x010fe200078e000e */
[----:B------:R-:W-:Y:S01]  /*fd80*/  CS2R R8, SRZ ;  /* 0x0000000000087805 */ /* 0x000fe2000001ff00 */
[----:B--2---:R-:W-:Y:S01]  /*fd90*/  IMAD.MOV.U32 R63, RZ, RZ, R7 ;  /* 0x000000ffff3f7224 */ /* 0x004fe200078e0007 */
        /* <DEDUP_REMOVED lines=43> */
.L_x_1827:
[----:B------:R-:W-:Y:S05]  /*10050*/  BSYNC B1 ;  /* 0x0000000000017941 */ /* 0x000fea0003800000 */
.L_x_1826:
[----:B------:R-:W-:Y:S01]  /*10060*/  LEA.HI R0, R187, R187, RZ, 0x1 ;  /* 0x000000bbbb007211 */ /* 0x000fe200078f08ff */
[----:B-----5:R-:W-:Y:S01]  /*10070*/  IMAD.MOV.U32 R3, RZ, RZ, R4 ;  /* 0x000000ffff037224 */ /* 0x020fe200078e0004 */
[----:B------:R-:W-:Y:S01]  /*10080*/  VIADDMNMX R81, R81, -R177, 0x80, PT ;  /* 0x0000008051517446 */ /* 0x000fe200038009b1 */
[----:B0-----:R-:W-:Y:S01]  /*10090*/  IMAD.MOV.U32 R20, RZ, RZ, R5 ;  /* 0x000000ffff147224 */ /* 0x001fe200078e0005 */
[----:B------:R-:W-:Y:S01]  /*100a0*/  LOP3.LUT R0, R0, 0xfffffffe, RZ, 0xc0, !PT ;  /* 0xfffffffe00007812 */ /* 0x000fe200078ec0ff */
[----:B------:R-:W-:Y:S01]  /*100b0*/  IMAD.MOV.U32 R21, RZ, RZ, R7 ;  /* 0x000000ffff157224 */ /* 0x000fe200078e0007 */
[----:B------:R-:W-:Y:S01]  /*100c0*/  PRMT R90, R3, 0x7610, R90 ;  /* 0x00007610035a7816 */ /* 0x000fe2000000005a */
[----:B------:R-:W-:Y:S01]  /*100d0*/  IMAD.MOV.U32 R3, RZ, RZ, R6 ;  /* 0x000000ffff037224 */ /* 0x000fe200078e0006 */
[----:B------:R-:W-:Y:S01]  /*100e0*/  PRMT R91, R20, 0x7610, R91 ;  /* 0x00007610145b7816 */ /* 0x000fe2000000005b */
        /* <DEDUP_REMOVED lines=31> */
[----:B------:R-:W-:Y:S01]  /*102e0*/  BSSY B1, `(.L_x_1828) ;  /* 0x000000e000017945 */ /* 0x000fe20003800000 */
        /* <DEDUP_REMOVED lines=9> */
[----:B------:R-:W-:-:S02]  /*10380*/  ISETP.GE.AND P1, PT, R162, R81, PT ;  /* 0x00000051a200720c */ /* 0x000fc40003f26270 */
[----:B------:R-:W-:Y:S02]  /*10390*/  PRMT R69, R63, 0x7610, R69 ;  /* 0x000076103f457816 */ /* 0x000fe40000000045 */
[----:B------:R-:W-:Y:S01]  /*103a0*/  PRMT R70, R64, 0x7610, R70 ;  /* 0x0000761040467816 */ /* 0x000fe20000000046 */
[----:B0-----:R-:W-:Y:S08]  /*103b0*/  @!P0 BRA `(.L_x_1829) ;  /* 0x000001b000048947 */ /* 0x001ff00003800000 */
.L_x_2146:
[----:B------:R-:W-:Y:S05]  /*103c0*/  BSYNC B1 ;  /* 0x0000000000017941 */ /* 0x000fea0003800000 */
.L_x_1828:
[----:B------:R-:W-:Y:S01]  /*103d0*/  BSSY B1, `(.L_x_1830) ;  /* 0x0000145000017945 */ /* 0x000fe20003800000 */
[----:B------:R-:W-:Y:S02]  /*103e0*/  PRMT R71, R60, 0x7610, R71 ;  /* 0x000076103c477816 */ /* 0x000fe40000000047 */
[----:B------:R-:W-:Y:S01]  /*103f0*/  PRMT R72, R62, 0x7610, R72 ;  /* 0x000076103e487816 */ /* 0x000fe20000000048 */
[----:B------:R-:W-:Y:S06]  /*10400*/  @P1 BRA `(.L_x_1831) ;  /* 0x0000001400041947 */ /* 0x000fec0003800000 */
[----:B------:R-:W1:Y:S01]  /*10410*/  LDC R98, c[0x0][0x3f4] ;  /* 0x0000fd00ff627b82 */ /* 0x000e620000000800 */
[----:B------:R-:W-:Y:S01]  /*10420*/  BSSY B2, `(.L_x_1832) ;  /* 0x000006f000027945 */ /* 0x000fe20003800000 */
[-C--:B-1----:R-:W-:Y:S02]  /*10430*/  ISETP.GE.AND P0, PT, R18, R98.reuse, PT ;  /* 0x000000621200720c */ /* 0x082fe40003f06270 */
[-C--:B------:R-:W-:Y:S02]  /*10440*/  ISETP.GE.AND P1, PT, R165, R98.reuse, PT ;  /* 0x00000062a500720c */ /* 0x080fe40003f26270 */
[----:B------:R-:W-:-:S09]  /*10450*/  ISETP.GE.AND P2, PT, R166, R98, PT ;  /* 0x00000062a600720c */ /* 0x000fd20003f46270 */
[----:B------:R-:W-:Y:S05]  /*10460*/  @P0 BRA `(.L_x_1833) ;  /* 0x0000000400a80947 */ /* 0x000fea0003800000 */
[----:B------:R-:W-:Y:S02]  /*10470*/  LEA.HI R62, R98, R189, RZ, 0x1d ;  /* 0x000000bd623e7211 */ /* 0x000fe400078fe8ff */
[----:B------:R-:W-:Y:S02]  /*10480*/  LOP3.LUT R60, R174, 0x38, R18, 0xf8, !PT ;  /* 0x00000038ae3c7812 */ /* 0x000fe400078ef812 */
[----:B------:R-:W-:Y:S01]  /*10490*/  SHF.R.S32.HI R65, RZ, 0x1f, R62 ;  /* 0x0000001fff417819 */ /* 0x000fe2000001143e */
[----:B------:R-:W-:Y:S01]  /*104a0*/  IMAD.SHL.U32 R63, R62, 0x8, RZ ;  /* 0x000000083e3f7824 */ /* 0x000fe200078e00ff */
[-C--:B0-----:R-:W-:Y:S02]  /*104b0*/  LOP3.LUT R61, R60, R175.reuse, RZ, 0x3c, !PT ;  /* 0x000000af3c3d7212 */ /* 0x081fe400078e3cff */
[----:B------:R-:W-:Y:S02]  /*104c0*/  LEA.HI R65, R65, R62, RZ, 0x3 ;  /* 0x0000003e41417211 */ /* 0x000fe400078f18ff */
[----:B------:R-:W-:Y:S01]  /*104d0*/  LOP3.LUT R60, R174, 0x38, R63, 0xf8, !PT ;  /* 0x00000038ae3c7812 */ /* 0x000fe200078ef83f */
[----:B------:R-:W-:Y:S01]  /*104e0*/  IMAD.IADD R61, R176, 0x1, R61 ;  /* 0x00000001b03d7824 */ /* 0x000fe200078e023d */
[----:B------:R-:W-:Y:S01]  /*104f0*/  SHF.R.U32.HI R115, RZ, 0x10, R33 ;  /* 0x00000010ff737819 */ /* 0x000fe20000011621 */
[----:B------:R-:W-:Y:S01]  /*10500*/  IMAD.SHL.U32 R65, R65, 0x400, RZ ;  /* 0x0000040041417824 */ /* 0x000fe200078e00ff */
[----:B------:R-:W-:Y:S01]  /*10510*/  LOP3.LUT R60, R60, R175, RZ, 0x3c, !PT ;  /* 0x000000af3c3c7212 */ /* 0x000fe200078e3cff */
[----:B------:R-:W-:Y:S01]  /*10520*/  IMAD R107, R61, 0x2, R16 ;  /* 0x000000023d6b7824 */ /* 0x000fe200078e0210 */
[----:B------:R-:W-:-:S02]  /*10530*/  SHF.R.U64 R44, R44, 0x10, R45 ;  /* 0x000000102c2c7819 */ /* 0x000fc4000000122d */
[----:B------:R-:W-:Y:S02]  /*10540*/  LOP3.LUT R65, R65, 0x7fffe000, RZ, 0xc0, !PT ;  /* 0x7fffe00041417812 */ /* 0x000fe400078ec0ff */
[----:B------:R-:W-:Y:S02]  /*10550*/  PRMT R114, R114, 0x5410, R115 ;  /* 0x0000541072727816 */ /* 0x000fe40000000073 */
[----:B------:R-:W-:Y:S02]  /*10560*/  IADD3 R65, R60, R65, R176 ;  /* 0x000000413c417210 */ /* 0x000fe40007ffe0b0 */
[----:B------:R-:W0:Y:S01]  /*10570*/  LDS.128 R60, [R107+0xc400] ;  /* 0x00c400006b3c7984 */ /* 0x000e220000000c00 */
[----:B------:R-:W-:Y:S02]  /*10580*/  SHF.R.U64 R116, R32, 0x10, R33 ;  /* 0x0000001020747819 */ /* 0x000fe40000001221 */
[----:B------:R-:W-:Y:S01]  /*10590*/  IMAD R108, R65, 0x2, R16 ;  /* 0x00000002416c7824 */ /* 0x000fe200078e0210 */
[----:B------:R-:W-:-:S02]  /*105a0*/  PRMT R115, R109, 0x5410, R44 ;  /* 0x000054106d737816 */ /* 0x000fc4000000002c */
[--C-:B------:R-:W-:Y:S02]  /*105b0*/  SHF.R.U64 R34, R34, 0x10, R35.reuse ;  /* 0x0000001022227819 */ /* 0x100fe40000001223 */
[----:B------:R-:W1:Y:S01]  /*105c0*/  LDS.128 R64, [R108+0xc400] ;  /* 0x00c400006c407984 */ /* 0x000e620000000c00 */
[----:B------:R-:W-:Y:S02]  /*105d0*/  SHF.R.U32.HI R33, RZ, 0x10, R35 ;  /* 0x00000010ff217819 */ /* 0x000fe40000011623 */
[----:B------:R-:W-:Y:S02]  /*105e0*/  SHF.R.U32.HI R117, RZ, 0x10, R45 ;  /* 0x00000010ff757819 */ /* 0x000fe4000001162d */
[----:B------:R-:W-:Y:S02]  /*105f0*/  SHF.R.U32.HI R119, RZ, 0x10, R47 ;  /* 0x00000010ff777819 */ /* 0x000fe4000001162f */
[----:B------:R-:W-:Y:S01]  /*10600*/  PRMT R113, R113, 0x5410, R116 ;  /* 0x0000541071717816 */ /* 0x000fe20000000074 */
[----:B------:R-:W-:Y:S01]  /*10610*/  IMAD.U32 R116, R115, 0x10000, RZ ;  /* 0x0001000073747824 */ /* 0x000fe200078e00ff */
[----:B------:R-:W-:-:S02]  /*10620*/  PRMT R117, R110, 0x5410, R117 ;  /* 0x000054106e757816 */ /* 0x000fc40000000075 */
[----:B------:R-:W-:Y:S01]  /*10630*/  PRMT R119, R112, 0x5410, R119 ;  /* 0x0000541070777816 */ /* 0x000fe20000000077 */
[----:B------:R-:W-:Y:S01]  /*10640*/  IMAD.U32 R112, R113, 0x10000, RZ ;  /* 0x0001000071707824 */ /* 0x000fe200078e00ff */
[----:B------:R-:W-:Y:S01]  /*10650*/  SHF.R.U64 R32, R46, 0x10, R47 ;  /* 0x000000102e207819 */ /* 0x000fe2000000122f */
[----:B------:R-:W-:Y:S01]  /*10660*/  IMAD.U32 R118, R117, 0x10000, RZ ;  /* 0x0001000075767824 */ /* 0x000fe200078e00ff */
[----:B------:R-:W-:Y:S02]  /*10670*/  PRMT R33, R70, 0x5432, R33 ;  /* 0x0000543246217816 */ /* 0x000fe40000000021 */
[----:B------:R-:W-:Y:S02]  /*10680*/  PRMT R111, R111, 0x5410, R32 ;  /* 0x000054106f6f7816 */ /* 0x000fe40000000020 */
[----:B------:R-:W-:Y:S02]  /*10690*/  LOP3.LUT R115, R115, 0xffff0000, RZ, 0xc0, !PT ;  /* 0xffff000073737812 */ /* 0x000fe400078ec0ff */
[----:B------:R-:W-:-:S02]  /*106a0*/  LOP3.LUT R113, R113, 0xffff0000, RZ, 0xc0, !PT ;  /* 0xffff000071717812 */ /* 0x000fc400078ec0ff */
[----:B------:R-:W-:Y:S02]  /*106b0*/  PRMT R34, R69, 0x5432, R34 ;  /* 0x0000543245227816 */ /* 0x000fe40000000022 */
[----:B------:R-:W-:Y:S01]  /*106c0*/  LOP3.LUT R117, R117, 0xffff0000, RZ, 0xc0, !PT ;  /* 0xffff000075757812 */ /* 0x000fe200078ec0ff */
        /* <DEDUP_REMOVED lines=16> */
[C---:B------:R-:W-:Y:S01]  /*107d0*/  FFMA.FTZ R120, R35.reuse, R112, -R120 ;  /* 0x0000007023787223 */ /* 0x040fe20000010878 */
[----:B------:R-:W-:Y:S02]  /*107e0*/  IMAD.U32 R112, R114, 0x10000, RZ ;  /* 0x0001000072707824 */ /* 0x000fe400078e00ff */
[----:B------:R-:W-:Y:S01]  /*107f0*/  FFMA.FTZ R122, R35, R116, R122 ;  /* 0x00000074237a7223 */ /* 0x000fe2000001007a */
[----:B------:R-:W-:Y:S01]  /*10800*/  IMAD.U32 R61, R119, 0x10000, RZ ;  /* 0x00010000773d7824 */ /* 0x000fe200078e00ff */
[----:B------:R-:W-:Y:S01]  /*10810*/  LOP3.LUT R67, R67, 0xffff0000, RZ, 0xc0, !PT ;  /* 0xffff000043437812 */ /* 0x000fe200078ec0ff */
[----:B------:R-:W-:Y:S02]  /*10820*/  IMAD.U32 R35, R33, 0x10000, RZ ;  /* 0x0001000021237824 */ /* 0x000fe400078e00ff */
[-C--:B------:R-:W-:Y:S01]  /*10830*/  FMUL.FTZ R116, R109, R112.reuse ;  /* 0x000000706d747220 */ /* 0x080fe20000410000 */
[C---:B------:R-:W-:Y:S01]  /*10840*/  FFMA.FTZ R124, R45.reuse, R112, -R124 ;  /* 0x000000702d7c7223 */ /* 0x040fe2000001087c */
[C---:B------:R-:W-:Y:S01]  /*10850*/  FMUL.FTZ R112, R110.reuse, R61 ;  /* 0x0000003d6e707220 */ /* 0x040fe20000410000 */
[----:B------:R-:W-:Y:S01]  /*10860*/  FMUL.FTZ R110, R110, R35 ;  /* 0x000000236e6e7220 */ /* 0x000fe20000410000 */
[----:B------:R-:W-:Y:S01]  /*10870*/  FFMA.FTZ R116, R45, R118, R116 ;  /* 0x000000762d747223 */ /* 0x000fe20000010074 */
[----:B------:R-:W-:Y:S01]  /*10880*/  FMUL.FTZ R45, R63, R115 ;  /* 0x000000733f2d7220 */ /* 0x000fe20000410000 */
[C---:B------:R-:W-:Y:S01]  /*10890*/  FFMA.FTZ R112, R47.reuse, R35, -R112 ;  /* 0x000000232f707223 */ /* 0x040fe20000010870 */
[----:B------:R-:W-:Y:S01]  /*108a0*/  FFMA.FTZ R110, R47, R61, R110 ;  /* 0x0000003d2f6e7223 */ /* 0x000fe2000001006e */
[-C--:B------:R-:W-:Y:S01]  /*108b0*/  FMUL.FTZ R63, R63, R113.reuse ;  /* 0x000000713f3f7220 */ /* 0x080fe20000410000 */
[----:B------:R-:W-:Y:S01]  /*108c0*/  IMAD.U32 R65, R66, 0x10000, RZ ;  /* 0x0001000042417824 */ /* 0x000fe200078e00ff */
[----:B------:R-:W-:Y:S01]  /*108d0*/  LOP3.LUT R35, R114, 0xffff0000, RZ, 0xc0, !PT ;  /* 0xffff000072237812 */ /* 0x000fe200078ec0ff */
[----:B------:R-:W-:Y:S01]  /*108e0*/  FFMA.FTZ R113, R44, R113, -R45 ;  /* 0x000000712c717223 */ /* 0x000fe2000001082d */
[----:B------:R-:W-:-:S02]  /*108f0*/  IMAD.U32 R47, R111, 0x10000, RZ ;  /* 0x000100006f2f7824 */ /* 0x000fc400078e00ff */
[----:B------:R-:W-:Y:S01]  /*10900*/  FMUL.FTZ R61, R64, R117 ;  /* 0x00000075403d7220 */ /* 0x000fe20000410000 */
[----:B------:R-:W-:Y:S01]  /*10910*/  IMAD.U32 R45, R34, 0x10000, RZ ;  /* 0x00010000222d7824 */ /* 0x000fe200078e00ff */
[----:B------:R-:W-:Y:S01]  /*10920*/  LOP3.LUT R66, R66, 0xffff0000, RZ, 0xc0, !PT ;  /* 0xffff000042427812 */ /* 0x000fe200078ec0ff */
[----:B------:R-:W-:Y:S01]  /*10930*/  FMUL.FTZ R109, R65, R47 ;  /* 0x0000002f416d7220 */ /* 0x000fe20000410000 */
[----:B------:R-:W-:Y:S01]  /*10940*/  LOP3.LUT R111, R111, 0xffff0000, RZ, 0xc0, !PT ;  /* 0xffff00006f6f7812 */ /* 0x000fe200078ec0ff */
[-C--:B------:R-:W-:Y:S01]  /*10950*/  FMUL.FTZ R64, R64, R35.reuse ;  /* 0x0000002340407220 */ /* 0x080fe20000410000 */
[----:B------:R-:W-:Y:S01]  /*10960*/  FFMA.FTZ R61, R60, R35, -R61 ;  /* 0x000000233c3d7223 */ /* 0x000fe2000001083d */
[-C--:B------:R-:W-:Y:S01]  /*10970*/  FMUL.FTZ R65, R65, R45.reuse ;  /* 0x0000002d41417220 */ /* 0x080fe20000410000 */
[----:B------:R-:W-:Y:S01]  /*10980*/  LOP3.LUT R119, R119, 0xffff0000, RZ, 0xc0, !PT ;  /* 0xffff000077777812 */ /* 0x000fe200078ec0ff */
[----:B------:R-:W-:Y:S01]  /*10990*/  FFMA.FTZ R109, R46, R45, -R109 ;  /* 0x0000002d2e6d7223 */ /* 0x000fe2000001086d */
[----:B------:R-:W-:Y:S01]  /*109a0*/  LOP3.LUT R35, R34, 0xffff0000, RZ, 0xc0, !PT ;  /* 0xffff000022237812 */ /* 0x000fe200078ec0ff */
[----:B------:R-:W-:Y:S01]  /*109b0*/  FFMA.FTZ R46, R46, R47, R65 ;  /* 0x0000002f2e2e7223 */ /* 0x000fe20000010041 */
[----:B------:R-:W-:Y:S01]  /*109c0*/  LOP3.LUT R33, R33, 0xffff0000, RZ, 0xc0, !PT ;  /* 0xffff000021217812 */ /* 0x000fe200078ec0ff */
[----:B------:R-:W-:Y:S01]  /*109d0*/  FMUL.FTZ R45, R66, R111 ;  /* 0x0000006f422d7220 */ /* 0x000fe20000410000 */
[----:B------:R-:W-:Y:S01]  /*109e0*/  FFMA.FTZ R63, R44, R115, R63 ;  /* 0x000000732c3f7223 */ /* 0x000fe2000001003f */
        /* <DEDUP_REMOVED lines=18> */
.L_x_1833:
[----:B------:R-:W-:Y:S05]  /*10b10*/  BSYNC B2 ;  /* 0x0000000000027941 */ /* 0x000fea0003800000 */
.L_x_1832:
[----:B------:R-:W-:Y:S04]  /*10b20*/  BSSY B2, `(.L_x_1834) ;  /* 0x0000068000027945 */ /* 0x000fe80003800000 */
[----:B------:R-:W-:Y:S05]  /*10b30*/  @P1 BRA `(.L_x_1835) ;  /* 0x0000000400981947 */ /* 0x000fea0003800000 */
[----:B-1----:R-:W-:Y:S02]  /*10b40*/  LEA.HI R32, R98, R191, RZ, 0x1d ;  /* 0x000000bf62207211 */ /* 0x002fe400078fe8ff */
[----:B------:R-:W-:Y:S02]  /*10b50*/  SHF.R.U64 R64, R28, 0x10, R29 ;  /* 0x000000101c407819 */ /* 0x000fe4000000121d */
[----:B------:R-:W-:Y:S01]  /*10b60*/  SHF.R.S32.HI R35, RZ, 0x1f, R32 ;  /* 0x0000001fff237819 */ /* 0x000fe20000011420 */
[----:B------:R-:W-:Y:S01]  /*10b70*/  IMAD.SHL.U32 R33, R32, 0x8, RZ ;  /* 0x0000000820217824 */ /* 0x000fe200078e00ff */
[----:B------:R-:W-:Y:S02]  /*10b80*/  SHF.R.U64 R62, R30, 0x10, R31 ;  /* 0x000000101e3e7819 */ /* 0x000fe4000000121f */
[----:B------:R-:W-:Y:S02]  /*10b90*/  LEA.HI R35, R35, R32, RZ, 0x3 ;  /* 0x0000002023237211 */ /* 0x000fe400078f18ff */
[----:B------:R-:W-:-:S02]  /*10ba0*/  LOP3.LUT R32, R174, 0x38, R33, 0xf8, !PT ;  /* 0x00000038ae207812 */ /* 0x000fc400078ef821 */
[----:B------:R-:W-:Y:S01]  /*10bb0*/  SHF.R.U32.HI R29, RZ, 0x10, R29 ;  /* 0x00000010ff1d7819 */ /* 0x000fe2000001161d */
[----:B------:R-:W-:Y:S01]  /*10bc0*/  IMAD.SHL.U32 R35, R35, 0x400, RZ ;  /* 0x0000040023237824 */ /* 0x000fe200078e00ff */
[----:B------:R-:W-:Y:S02]  /*10bd0*/  LOP3.LUT R32, R32, R175, RZ, 0x3c, !PT ;  /* 0x000000af20207212 */ /* 0x000fe400078e3cff */
[----:B------:R-:W-:Y:S02]  /*10be0*/  SHF.R.U64 R30, R40, 0x10, R41 ;  /* 0x00000010281e7819 */ /* 0x000fe40000001229 */
[----:B------:R-:W-:Y:S02]  /*10bf0*/  LOP3.LUT R35, R35, 0x7fffe000, RZ, 0xc0, !PT ;  /* 0x7fffe00023237812 */ /* 0x000fe400078ec0ff */
[----:B------:R-:W-:Y:S02]  /*10c00*/  SHF.R.U64 R28, R42, 0x10, R43 ;  /* 0x000000102a1c7819 */ /* 0x000fe4000000122b */
[----:B------:R-:W-:-:S02]  /*10c10*/  IADD3 R45, R32, R35, R176 ;  /* 0x00000023202d7210 */ /* 0x000fc40007ffe0b0 */
[----:B------:R-:W1:Y:S01]  /*10c20*/  LDS.128 R32, [R222] ;  /* 0x00000000de207984 */ /* 0x000e620000000c00 */
[----:B------:R-:W-:Y:S02]  /*10c30*/  SHF.R.U32.HI R31, RZ, 0x10, R31 ;  /* 0x00000010ff1f7819 */ /* 0x000fe4000001161f */
[----:B------:R-:W-:Y:S01]  /*10c40*/  IMAD R60, R45, 0x2, R16 ;  /* 0x000000022d3c7824 */ /* 0x000fe200078e0210 */
[----:B------:R-:W-:Y:S02]  /*10c50*/  SHF.R.U32.HI R41, RZ, 0x10, R41 ;  /* 0x00000010ff297819 */ /* 0x000fe40000011629 */
[----:B------:R-:W-:Y:S02]  /*10c60*/  PRMT R104, R104, 0x5410, R29 ;  /* 0x0000541068687816 */ /* 0x000fe4000000001d */
[----:B------:R-:W2:Y:S01]  /*10c70*/  LDS.128 R44, [R60+0xc400] ;  /* 0x00c400003c2c7984 */ /* 0x000ea20000000c00 */
[----:B------:R-:W-:Y:S02]  /*10c80*/  PRMT R99, R99, 0x5410, R30 ;  /* 0x0000541063637816 */ /* 0x000fe4000000001e */
[----:B------:R-:W-:-:S02]  /*10c90*/  PRMT R101, R101, 0x5410, R28 ;  /* 0x0000541065657816 */ /* 0x000fc4000000001c */
[----:B------:R-:W-:Y:S01]  /*10ca0*/  SHF.R.U32.HI R43, RZ, 0x10, R43 ;  /* 0x00000010ff2b7819 */ /* 0x000fe2000001162b */
[----:B------:R-:W-:Y:S01]  /*10cb0*/  IMAD.U32 R63, R99, 0x10000, RZ ;  /* 0x00010000633f7824 */ /* 0x000fe200078e00ff */
[----:B------:R-:W-:Y:S02]  /*10cc0*/  PRMT R106, R106, 0x5410, R31 ;  /* 0x000054106a6a7816 */ /* 0x000fe4000000001f */
[----:B------:R-:W-:Y:S02]  /*10cd0*/  PRMT R103, R103, 0x5410, R64 ;  /* 0x0000541067677816 */ /* 0x000fe40000000040 */
[----:B------:R-:W-:Y:S02]  /*10ce0*/  PRMT R100, R100, 0x5410, R41 ;  /* 0x0000541064647816 */ /* 0x000fe40000000029 */
[----:B------:R-:W-:Y:S02]  /*10cf0*/  PRMT R102, R102, 0x5410, R43 ;  /* 0x0000541066667816 */ /* 0x000fe4000000002b */
[----:B------:R-:W-:Y:S01]  /*10d00*/  PRMT R105, R105, 0x5410, R62 ;  /* 0x0000541069697816 */ /* 0x000fe2000000003e */
[----:B------:R-:W-:-:S02]  /*10d10*/  IMAD.U32 R62, R103, 0x10000, RZ ;  /* 0x00010000673e7824 */ /* 0x000fc400078e00ff */
[C---:B-1----:R-:W-:Y:S01]  /*10d20*/  IMAD.U32 R28, R32.reuse, 0x10000, RZ ;  /* 0x00010000201c7824 */ /* 0x042fe200078e00ff */
[----:B------:R-:W-:Y:S01]  /*10d30*/  LOP3.LUT R29, R32, 0xffff0000, RZ, 0xc0, !PT ;  /* 0xffff0000201d7812 */ /* 0x000fe200078ec0ff */
[C---:B------:R-:W-:Y:S01]  /*10d40*/  IMAD.U32 R30, R33.reuse, 0x10000, RZ ;  /* 0x00010000211e7824 */ /* 0x040fe200078e00ff */
[----:B------:R-:W-:Y:S01]  /*10d50*/  LOP3.LUT R32, R33, 0xffff0000, RZ, 0xc0, !PT ;  /* 0xffff000021207812 */ /* 0x000fe200078ec0ff */
[C---:B------:R-:W-:Y:S01]  /*10d60*/  IMAD.U32 R31, R34.reuse, 0x10000, RZ ;  /* 0x00010000221f7824 */ /* 0x040fe200078e00ff */
[----:B------:R-:W-:Y:S01]  /*10d70*/  LOP3.LUT R33, R34, 0xffff0000, RZ, 0xc0, !PT ;  /* 0xffff000022217812 */ /* 0x000fe200078ec0ff */
[C---:B------:R-:W-:Y:S01]  /*10d80*/  IMAD.U32 R40, R35.reuse, 0x10000, RZ ;  /* 0x0001000023287824 */ /* 0x040fe200078e00ff */
[----:B------:R-:W-:Y:S01]  /*10d90*/  LOP3.LUT R34, R35, 0xffff0000, RZ, 0xc0, !PT ;  /* 0xffff000023227812 */ /* 0x000fe200078ec0ff */
[C---:B--2---:R-:W-:Y:S01]  /*10da0*/  IMAD.U32 R35, R44.reuse, 0x10000, RZ ;  /* 0x000100002c237824 */ /* 0x044fe200078e00ff */
[----:B------:R-:W-:Y:S01]  /*10db0*/  LOP3.LUT R41, R44, 0xffff0000, RZ, 0xc0, !PT ;  /* 0xffff00002c297812 */ /* 0x000fe200078ec0ff */
[C---:B------:R-:W-:Y:S01]  /*10dc0*/  IMAD.U32 R42, R45.reuse, 0x10000, RZ ;  /* 0x000100002d2a7824 */ /* 0x040fe200078e00ff */
[----:B------:R-:W-:Y:S01]  /*10dd0*/  LOP3.LUT R44, R45, 0xffff0000, RZ, 0xc0, !PT ;  /* 0xffff00002d2c7812 */ /* 0x000fe200078ec0ff */
[C---:B------:R-:W-:Y:S01]  /*10de0*/  IMAD.U32 R43, R46.reuse, 0x10000, RZ ;  /* 0x000100002e2b7824 */ /* 0x040fe200078e00ff */
[----:B------:R-:W-:Y:S01]  /*10df0*/  LOP3.LUT R45, R46, 0xffff0000, RZ, 0xc0, !PT ;  /* 0xffff00002e2d7812 */ /* 0x000fe200078ec0ff */
[C---:B0-----:R-:W-:Y:S01]  /*10e00*/  IMAD.U32 R61, R47.reuse, 0x10000, RZ ;  /* 0x000100002f3d7824 */ /* 0x041fe200078e00ff */
[----:B------:R-:W-:Y:S01]  /*10e10*/  LOP3.LUT R46, R47, 0xffff0000, RZ, 0xc0, !PT ;  /* 0xffff00002f2e7812 */ /* 0x000fe200078ec0ff */
[----:B------:R-:W-:Y:S01]  /*10e20*/  FMUL.FTZ R65, R35, R63 ;  /* 0x0000003f23417220 */ /* 0x000fe20000410000 */
[----:B------:R-:W-:-:S02]  /*10e30*/  IMAD.U32 R47, R100, 0x10000, RZ ;  /* 0x00010000642f7824 */ /* 0x000fc400078e00ff */
[-C--:B------:R-:W-:Y:S01]  /*10e40*/  FMUL.FTZ R67, R35, R62.reuse ;  /* 0x0000003e23437220 */ /* 0x080fe20000410000 */
[----:B------:R-:W-:Y:S02]  /*10e50*/  IMAD.U32 R35, R104, 0x10000, RZ ;  /* 0x0001000068237824 */ /* 0x000fe400078e00ff */
[----:B------:R-:W-:Y:S01]  /*10e60*/  FFMA.FTZ R65, R28, R62, -R65 ;  /* 0x0000003e1c417223 */ /* 0x000fe20000010841 */
[----:B------:R-:W-:Y:S01]  /*10e70*/  FMUL.FTZ R107, R42, R47 ;  /* 0x0000002f2a6b7220 */ /* 0x000fe20000410000 */
[----:B------:R-:W-:Y:S02]  /*10e80*/  IMAD.U32 R62, R102, 0x10000, RZ ;  /* 0x00010000663e7824 */ /* 0x000fe400078e00ff */
[----:B------:R-:W-:Y:S01]  /*10e90*/  FFMA.FTZ R67, R28, R63, R67 ;  /* 0x0000003f1c437223 */ /* 0x000fe20000010043 */
[----:B------:R-:W-:Y:S02]  /*10ea0*/  IMAD.U32 R28, R106, 0x10000, RZ ;  /* 0x000100006a1c7824 */ /* 0x000fe400078e00ff */
[-C--:B------:R-:W-:Y:S01]  /*10eb0*/  FMUL.FTZ R63, R42, R35.reuse ;  /* 0x000000232a3f7220 */ /* 0x080fe20000410000 */
[C---:B------:R-:W-:Y:S01]  /*10ec0*/  FFMA.FTZ R107, R30.reuse, R35, -R107 ;  /* 0x000000231e6b7223 */ /* 0x040fe2000001086b */
[----:B------:R-:W-:Y:S01]  /*10ed0*/  FMUL.FTZ R35, R61, R62 ;  /* 0x0000003e3d237220 */ /* 0x000fe20000410000 */
[----:B------:R-:W-:Y:S01]  /*10ee0*/  LOP3.LUT R42, R99, 0xffff0000, RZ, 0xc0, !PT ;  /* 0xffff0000632a7812 */ /* 0x000fe200078ec0ff */
[-C--:B------:R-:W-:Y:S01]  /*10ef0*/  FMUL.FTZ R99, R61, R28.reuse ;  /* 0x0000001c3d637220 */ /* 0x080fe20000410000 */
[----:B------:R-:W-:Y:S01]  /*10f00*/  FFMA.FTZ R63, R30, R47, R63 ;  /* 0x0000002f1e3f7223 */ /* 0x000fe2000001003f */
[----:B------:R-:W-:Y:S01]  /*10f10*/  FFMA.FTZ R61, R40, R28, -R35 ;  /* 0x0000001c283d7223 */ /* 0x000fe20000010823 */
[----:B------:R-:W-:Y:S01]  /*10f20*/  LOP3.LUT R28, R103, 0xffff0000, RZ, 0xc0, !PT ;  /* 0xffff0000671c7812 */ /* 0x000fe200078ec0ff */
[----:B------:R-:W-:Y:S01]  /*10f30*/  FMUL.FTZ R30, R41, R42 ;  /* 0x0000002a291e7220 */ /* 0x000fe20000410000 */
[----:B------:R-:W-:Y:S01]  /*10f40*/  LOP3.LUT R47, R100, 0xffff0000, RZ, 0xc0, !PT ;  /* 0xffff0000642f7812 */ /* 0x000fe200078ec0ff */
[----:B------:R-:W-:Y:S01]  /*10f50*/  FFMA.FTZ R99, R40, R62, R99 ;  /* 0x0000003e28637223 */ /* 0x000fe20000010063 */
[----:B------:R-:W-:Y:S01]  /*10f60*/  LOP3.LUT R35, R104, 0xffff0000, RZ, 0xc0, !PT ;  /* 0xffff000068237812 */ /* 0x000fe200078ec0ff */
[-C--:B------:R-:W-:Y:S01]  /*10f70*/  FFMA.FTZ R40, R29, R28.reuse, -R30 ;  /* 0x0000001c1d287223 */ /* 0x080fe2000001081e */
[----:B------:R-:W-:Y:S01]  /*10f80*/  FMUL.FTZ R62, R41, R28 ;  /* 0x0000001c293e7220 */ /* 0x000fe20000410000 */
[----:B------:R-:W-:-:S02]  /*10f90*/  IMAD.U32 R30, R101, 0x10000, RZ ;  /* 0x00010000651e7824 */ /* 0x000fc400078e00ff */
[C---:B------:R-:W-:Y:S01]  /*10fa0*/  FMUL.FTZ R41, R44.reuse, R47 ;  /* 0x0000002f2c297220 */ /* 0x040fe20000410000 */
[-C--:B------:R-:W-:Y:S01]  /*10fb0*/  FMUL.FTZ R44, R44, R35.reuse ;  /* 0x000000232c2c7220 */ /* 0x080fe20000410000 */
[----:B------:R-:W-:Y:S02]  /*10fc0*/  IMAD.U32 R28, R105, 0x10000, RZ ;  /* 0x00010000691c7824 */ /* 0x000fe400078e00ff */
[----:B------:R-:W-:Y:S01]  /*10fd0*/  FMUL.FTZ R64, R43, R30 ;  /* 0x0000001e2b407220 */ /* 0x000fe20000410000 */
[----:B------:R-:W-:Y:S01]  /*10fe0*/  FFMA.FTZ R62, R29, R42, R62 ;  /* 0x0000002a1d3e7223 */ /* 0x000fe2000001003e */
[C---:B------:R-:W-:Y:S01]  /*10ff0*/  FFMA.FTZ R42, R32.reuse, R35, -R41 ;  /* 0x00000023202a7223 */ /* 0x040fe20000010829 */
[----:B------:R-:W-:Y:S01]  /*11000*/  FFMA.FTZ R44, R32, R47, R44 ;  /* 0x0000002f202c7223 */ /* 0x000fe2000001002c */
        /* <DEDUP_REMOVED lines=8> */
[----:B------:R-:W-:-:S02]  /*11090*/  FMUL.FTZ R41, R46, R35 ;  /* 0x000000232e297220 */ /* 0x000fc40000410000 */
[-C--:B------:R-:W-:Y:S01]  /*110a0*/  FMUL.FTZ R45, R45, R28.reuse ;  /* 0x0000001c2d2d7220 */ /* 0x080fe20000410000 */
[C---:B------:R-:W-:Y:S01]  /*110b0*/  FFMA.FTZ R31, R33.reuse, R28, -R30 ;  /* 0x0000001c211f7223 */ /* 0x040fe2000001081e */
[-C--:B------:R-:W-:Y:S01]  /*110c0*/  FMUL.FTZ R100, R46, R29.reuse ;  /* 0x0000001d2e647220 */ /* 0x080fe20000410000 */
[----:B------:R-:W-:Y:S01]  /*110d0*/  FFMA.FTZ R46, R34, R29, -R41 ;  /* 0x0000001d222e7223 */ /* 0x000fe20000010829 */
[----:B------:R-:W-:Y:S01]  /*110e0*/  FFMA.FTZ R45, R33, R32, R45 ;  /* 0x00000020212d7223 */ /* 0x000fe2000001002d */
[----:B------:R-:W-:Y:S01]  /*110f0*/  F2FP.BF16.F32.PACK_AB R28, R40, R65 ;  /* 0x00000041281c723e */ /* 0x000fe200000010ff */
[----:B------:R-:W-:Y:S01]  /*11100*/  FFMA.FTZ R100, R34, R35, R100 ;  /* 0x0000002322647223 */ /* 0x000fe20000010064 */
        /* <DEDUP_REMOVED lines=9> */
.L_x_1835:
[----:B------:R-:W-:Y:S05]  /*111a0*/  BSYNC B2 ;  /* 0x0000000000027941 */ /* 0x000fea0003800000 */
.L_x_1834:
[----:B------:R-:W-:Y:S05]  /*111b0*/  @P2 BRA `(.L_x_1831) ;  /* 0x0000000400982947 */ /* 0x000fea0003800000 */
[----:B------:R-:W-:Y:S02]  /*111c0*/  LEA.HI R98, R98, R192, RZ, 0x1d ;  /* 0x000000c062627211 */ /* 0x000fe400078fe8ff */
[----:B------:R-:W-:Y:S02]  /*111d0*/  SHF.R.U64 R43, R24, 0x10, R25 ;  /* 0x00000010182b7819 */ /* 0x000fe40000001219 */
[----:B--2---:R-:W-:Y:S01]  /*111e0*/  SHF.R.S32.HI R31, RZ, 0x1f, R98 ;  /* 0x0000001fff1f7819 */ /* 0x004fe20000011462 */
[----:B------:R-:W-:Y:S01]  /*111f0*/  IMAD.SHL.U32 R29, R98, 0x8, RZ ;  /* 0x00000008621d7824 */ /* 0x000fe200078e00ff */
[----:B------:R-:W-:Y:S02]  /*11200*/  SHF.R.U64 R41, R26, 0x10, R27 ;  /* 0x000000101a297819 */ /* 0x000fe4000000121b */
[----:B------:R-:W-:Y:S02]  /*11210*/  LEA.HI R31, R31, R98, RZ, 0x3 ;  /* 0x000000621f1f7211 */ /* 0x000fe400078f18ff */
[----:B------:R-:W-:-:S02]  /*11220*/  LOP3.LUT R28, R174, 0x38, R29, 0xf8, !PT ;  /* 0x00000038ae1c7812 */ /* 0x000fc400078ef81d */
[----:B------:R-:W-:Y:S01]  /*11230*/  SHF.R.U32.HI R24, RZ, 0x10, R25 ;  /* 0x00000010ff187819 */ /* 0x000fe20000011619 */
[----:B------:R-:W-:Y:S01]  /*11240*/  IMAD.SHL.U32 R31, R31, 0x400, RZ ;  /* 0x000004001f1f7824 */ /* 0x000fe200078e00ff */
[----:B------:R-:W-:Y:S02]  /*11250*/  LOP3.LUT R28, R28, R175, RZ, 0x3c, !PT ;  /* 0x000000af1c1c7212 */ /* 0x000fe400078e3cff */
[----:B------:R-:W-:Y:S02]  /*11260*/  SHF.R.U32.HI R26, RZ, 0x10, R27 ;  /* 0x00000010ff1a7819 */ /* 0x000fe4000001161b */
[----:B------:R-:W-:Y:S02]  /*11270*/  LOP3.LUT R31, R31, 0x7fffe000, RZ, 0xc0, !PT ;  /* 0x7fffe0001f1f7812 */ /* 0x000fe400078ec0ff */
[----:B------:R-:W-:Y:S02]  /*11280*/  SHF.R.U64 R27, R36, 0x10, R37 ;  /* 0x00000010241b7819 */ /* 0x000fe40000001225 */
[----:B-1----:R-:W-:-:S02]  /*11290*/  IADD3 R33, R28, R31, R176 ;  /* 0x0000001f1c217210 */ /* 0x002fc40007ffe0b0 */
[----:B------:R-:W1:Y:S01]  /*112a0*/  LDS.128 R28, [R205] ;  /* 0x00000000cd1c7984 */ /* 0x000e620000000c00 */
[----:B------:R-:W-:Y:S02]  /*112b0*/  SHF.R.U64 R25, R38, 0x10, R39 ;  /* 0x0000001026197819 */ /* 0x000fe40000001227 */
[----:B------:R-:W-:Y:S01]  /*112c0*/  IMAD R40, R33, 0x2, R16 ;  /* 0x0000000221287824 */ /* 0x000fe200078e0210 */
[----:B------:R-:W-:Y:S02]  /*112d0*/  SHF.R.U32.HI R36, RZ, 0x10, R37 ;  /* 0x00000010ff247819 */ /* 0x000fe40000011625 */
[----:B------:R-:W-:Y:S02]  /*112e0*/  PRMT R87, R87, 0x5410, R24 ;  /* 0x0000541057577816 */ /* 0x000fe40000000018 */
[----:B------:R-:W2:Y:S01]  /*112f0*/  LDS.128 R32, [R40+0xc400] ;  /* 0x00c4000028207984 */ /* 0x000ea20000000c00 */
[----:B------:R-:W-:Y:S02]  /*11300*/  PRMT R82, R82, 0x5410, R27 ;  /* 0x0000541052527816 */ /* 0x000fe4000000001b */
[----:B------:R-:W-:-:S02]  /*11310*/  PRMT R84, R84, 0x5410, R25 ;  /* 0x0000541054547816 */ /* 0x000fc40000000019 */
[----:B------:R-:W-:Y:S01]  /*11320*/  PRMT R89, R89, 0x5410, R26 ;  /* 0x0000541059597816 */ /* 0x000fe2000000001a */
[----:B------:R-:W-:Y:S01]  /*11330*/  IMAD.U32 R42, R82, 0x10000, RZ ;  /* 0x00010000522a7824 */ /* 0x000fe200078e00ff */
[----:B------:R-:W-:Y:S02]  /*11340*/  PRMT R86, R86, 0x5410, R43 ;  /* 0x0000541056567816 */ /* 0x000fe4000000002b */
[----:B------:R-:W-:Y:S02]  /*11350*/  PRMT R83, R83, 0x5410, R36 ;  /* 0x0000541053537816 */ /* 0x000fe40000000024 */
[----:B------:R-:W-:Y:S02]  /*11360*/  SHF.R.U32.HI R38, RZ, 0x10, R39 ;  /* 0x00000010ff267819 */ /* 0x000fe40000011627 */
[----:B------:R-:W-:Y:S01]  /*11370*/  PRMT R88, R88, 0x5410, R41 ;  /* 0x0000541058587816 */ /* 0x000fe20000000029 */
[----:B------:R-:W-:Y:S01]  /*11380*/  IMAD.U32 R41, R86, 0x10000, RZ ;  /* 0x0001000056297824 */ /* 0x000fe200078e00ff */
[----:B------:R-:W-:Y:S01]  /*11390*/  PRMT R85, R85, 0x5410, R38 ;  /* 0x0000541055557816 */ /* 0x000fe20000000026 */
[----:B------:R-:W-:Y:S01]  /*113a0*/  IMAD.U32 R43, R83, 0x10000, RZ ;  /* 0x00010000532b7824 */ /* 0x000fe200078e00ff */
[----:B------:R-:W-:-:S02]  /*113b0*/  LOP3.LUT R82, R82, 0xffff0000, RZ, 0xc0, !PT ;  /* 0xffff000052527812 */ /* 0x000fc400078ec0ff */
[----:B------:R-:W-:Y:S02]  /*113c0*/  LOP3.LUT R86, R86, 0xffff0000, RZ, 0xc0, !PT ;  /* 0xffff000056567812 */ /* 0x000fe400078ec0ff */
[----:B------:R-:W-:Y:S01]  /*113d0*/  LOP3.LUT R83, R83, 0xffff0000, RZ, 0xc0, !PT ;  /* 0xffff000053537812 */ /* 0x000fe200078ec0ff */
        /* <DEDUP_REMOVED lines=12> */
[C---:B------:R-:W-:Y:S01]  /*114a0*/  FMUL.FTZ R45, R31.reuse, R42 ;  /* 0x0000002a1f2d7220 */ /* 0x040fe20000410000 */
[----:B------:R-:W-:Y:S01]  /*114b0*/  FMUL.FTZ R47, R31, R41 ;  /* 0x000000291f2f7220 */ /* 0x000fe20000410000 */
[----:B------:R-:W-:-:S02]  /*114c0*/  IMAD.U32 R31, R87, 0x10000, RZ ;  /* 0x00010000571f7824 */ /* 0x000fc400078e00ff */
[----:B0-----:R-:W-:Y:S01]  /*114d0*/  FMUL.FTZ R61, R37, R43 ;  /* 0x0000002b253d7220 */ /* 0x001fe20000410000 */
[C---:B------:R-:W-:Y:S01]  /*114e0*/  FFMA.FTZ R45, R24.reuse, R41, -R45 ;  /* 0x00000029182d7223 */ /* 0x040fe2000001082d */
[----:B------:R-:W-:Y:S02]  /*114f0*/  IMAD.U32 R39, R35, 0x10000, RZ ;  /* 0x0001000023277824 */ /* 0x000fe400078e00ff */
[----:B------:R-:W-:Y:S01]  /*11500*/  FFMA.FTZ R47, R24, R42, R47 ;  /* 0x0000002a182f7223 */ /* 0x000fe2000001002f */
[----:B------:R-:W-:Y:S02]  /*11510*/  IMAD.U32 R41, R85, 0x10000, RZ ;  /* 0x0001000055297824 */ /* 0x000fe400078e00ff */
[-C--:B------:R-:W-:Y:S01]  /*11520*/  FMUL.FTZ R37, R37, R31.reuse ;  /* 0x0000001f25257220 */ /* 0x080fe20000410000 */
[----:B------:R-:W-:Y:S02]  /*11530*/  IMAD.U32 R24, R89, 0x10000, RZ ;  /* 0x0001000059187824 */ /* 0x000fe400078e00ff */
[C---:B------:R-:W-:Y:S01]  /*11540*/  FFMA.FTZ R61, R26.reuse, R31, -R61 ;  /* 0x0000001f1a3d7223 */ /* 0x040fe2000001083d */
[C---:B------:R-:W-:Y:S01]  /*11550*/  FMUL.FTZ R31, R39.reuse, R41 ;  /* 0x00000029271f7220 */ /* 0x040fe20000410000 */
[----:B------:R-:W-:Y:S01]  /*11560*/  FFMA.FTZ R37, R26, R43, R37 ;  /* 0x0000002b1a257223 */ /* 0x000fe20000010025 */
[----:B------:R-:W-:Y:S01]  /*11570*/  FMUL.FTZ R42, R39, R24 ;  /* 0x00000018272a7220 */ /* 0x000fe20000410000 */
[----:B------:R-:W-:-:S02]  /*11580*/  IMAD.U32 R38, R34, 0x10000, RZ ;  /* 0x0001000022267824 */ /* 0x000fc400078e00ff */
[----:B------:R-:W-:Y:S01]  /*11590*/  FFMA.FTZ R39, R36, R24, -R31 ;  /* 0x0000001824277223 */ /* 0x000fe2000001081f */
[C---:B------:R-:W-:Y:S01]  /*115a0*/  FMUL.FTZ R24, R32.reuse, R82 ;  /* 0x0000005220187220 */ /* 0x040fe20000410000 */
[-C--:B------:R-:W-:Y:S01]  /*115b0*/  FMUL.FTZ R32, R32, R86.reuse ;  /* 0x0000005620207220 */ /* 0x080fe20000410000 */
[----:B------:R-:W-:Y:S01]  /*115c0*/  IMAD.U32 R26, R84, 0x10000, RZ ;  /* 0x00010000541a7824 */ /* 0x000fe200078e00ff */
[----:B------:R-:W-:Y:S01]  /*115d0*/  LOP3.LUT R34, R34, 0xffff0000, RZ, 0xc0, !PT ;  /* 0xffff000022227812 */ /* 0x000fe200078ec0ff */
[----:B------:R-:W-:Y:S01]  /*115e0*/  FFMA.FTZ R86, R25, R86, -R24 ;  /* 0x0000005619567223 */ /* 0x000fe20000010818 */
[----:B------:R-:W-:Y:S01]  /*115f0*/  IMAD.U32 R24, R88, 0x10000, RZ ;  /* 0x0001000058187824 */ /* 0x000fe200078e00ff */
[----:B------:R-:W-:Y:S01]  /*11600*/  LOP3.LUT R87, R87, 0xffff0000, RZ, 0xc0, !PT ;  /* 0xffff000057577812 */ /* 0x000fe200078ec0ff */
[----:B------:R-:W-:Y:S01]  /*11610*/  FMUL.FTZ R44, R38, R26 ;  /* 0x0000001a262c7220 */ /* 0x000fe20000410000 */
[----:B------:R-:W-:Y:S01]  /*11620*/  LOP3.LUT R84, R84, 0xffff0000, RZ, 0xc0, !PT ;  /* 0xffff000054547812 */ /* 0x000fe200078ec0ff */
[-C--:B------:R-:W-:Y:S01]  /*11630*/  FMUL.FTZ R38, R38, R24.reuse ;  /* 0x0000001826267220 */ /* 0x080fe20000410000 */
[----:B------:R-:W-:Y:S01]  /*11640*/  LOP3.LUT R35, R35, 0xffff0000, RZ, 0xc0, !PT ;  /* 0xffff000023237812 */ /* 0x000fe200078ec0ff */
[----:B------:R-:W-:Y:S01]  /*11650*/  FFMA.FTZ R41, R36, R41, R42 ;  /* 0x0000002924297223 */ /* 0x000fe2000001002a */
[----:B------:R-:W-:Y:S01]  /*11660*/  LOP3.LUT R88, R88, 0xffff0000, RZ, 0xc0, !PT ;  /* 0xffff000058587812 */ /* 0x000fe200078ec0ff */
[----:B------:R-:W-:Y:S01]  /*11670*/  FFMA.FTZ R44, R27, R24, -R44 ;  /* 0x000000181b2c7223 */ /* 0x000fe2000001082c */
[----:B------:R-:W-:Y:S01]  /*11680*/  LOP3.LUT R85, R85, 0xffff0000, RZ, 0xc0, !PT ;  /* 0xffff000055557812 */ /* 0x000fe200078ec0ff */
[----:B------:R-:W-:Y:S01]  /*11690*/  FMUL.FTZ R31, R33, R83 ;  /* 0x00000053211f7220 */ /* 0x000fe20000410000 */
[----:B------:R-:W-:Y:S01]  /*116a0*/  LOP3.LUT R89, R89, 0xffff0000, RZ, 0xc0, !PT ;  /* 0xffff000059597812 */ /* 0x000fe200078ec0ff */
[----:B------:R-:W-:Y:S01]  /*116b0*/  FMUL.FTZ R42, R33, R87 ;  /* 0x00000057212a7220 */ /* 0x000fe20000410000 */
[----:B------:R-:W-:Y:S01]  /*116c0*/  FFMA.FTZ R32, R25, R82, R32 ;  /* 0x0000005219207223 */ /* 0x000fe20000010020 */
[C---:B------:R-:W-:Y:S01]  /*116d0*/  FMUL.FTZ R24, R34.reuse, R84 ;  /* 0x0000005422187220 */ /* 0x040fe20000410000 */
[----:B------:R-:W-:Y:S01]  /*116e0*/  FFMA.FTZ R38, R27, R26, R38 ;  /* 0x0000001a1b267223 */ /* 0x000fe20000010026 */
[-C--:B------:R-:W-:Y:S01]  /*116f0*/  FMUL.FTZ R25, R34, R88.reuse ;  /* 0x0000005822197220 */ /* 0x080fe20000410000 */
[C---:B------:R-:W-:Y:S01]  /*11700*/  FMUL.FTZ R33, R35.reuse, R85 ;  /* 0x0000005523217220 */ /* 0x040fe20000410000 */
[----:B------:R-:W-:Y:S01]  /*11710*/  FMUL.FTZ R26, R35, R89 ;  /* 0x00000059231a7220 */ /* 0x000fe20000410000 */
[----:B------:R-:W-:Y:S01]  /*11720*/  FFMA.FTZ R36, R28, R87, -R31 ;  /* 0x000000571c247223 */ /* 0x000fe2000001081f */
[C---:B------:R-:W-:Y:S01]  /*11730*/  FFMA.FTZ R27, R29.reuse, R88, -R24 ;  /* 0x000000581d1b7223 */ /* 0x040fe20000010818 */
[----:B------:R-:W-:Y:S01]  /*11740*/  FFMA.FTZ R31, R29, R84, R25 ;  /* 0x000000541d1f7223 */ /* 0x000fe20000010019 */
        /* <DEDUP_REMOVED lines=8> */
[----:B------:R-:W-:Y:S02]  /*117d0*/  F2FP.BF16.F32.PACK_AB R28, R32, R47 ;  /* 0x0000002f201c723e */ /* 0x000fe400000010ff */
[----:B------:R-:W-:Y:S01]  /*117e0*/  F2FP.BF16.F32.PACK_AB R29, R42, R37 ;  /* 0x000000252a1d723e */ /* 0x000fe200000010ff */
[----:B------:R3:W-:Y:S01]  /*117f0*/  STS.128 [R205], R24 ;  /* 0x00000018cd007388 */ /* 0x0007e20000000c00 */
[----:B------:R-:W-:-:S05]  /*11800*/  F2FP.BF16.F32.PACK_AB R31, R46, R41 ;  /* 0x000000292e1f723e */ /* 0x000fca00000010ff */
[----:B------:R3:W-:Y:S02]  /*11810*/  STS.128 [R40+0xc400], R28 ;  /* 0x00c4001c28007388 */ /* 0x0007e40000000c00 */
.L_x_1831:
[----:B------:R-:W-:Y:S05]  /*11820*/  BSYNC B1 ;  /* 0x0000000000017941 */ /* 0x000fea0003800000 */
.L_x_1830:
[----:B------:R-:W-:-:S13]  /*11830*/  ISETP.GE.AND P0, PT, R188, R81, PT ;  /* 0x00000051bc00720c */ /* 0x000fda0003f06270 */
[----:B------:R-:W-:Y:S05]  /*11840*/  @P0 BRA `(.L_x_1811) ;  /* 0x0000001000f40947 */ /* 0x000fea0003800000 */
[----:B-12---:R-:W1:Y:S01]  /*11850*/  LDC R32, c[0x0][0x3f4] ;  /* 0x0000fd00ff207b82 */ /* 0x006e620000000800 */
[----:B------:R-:W-:Y:S01]  /*11860*/  BSSY B1, `(.L_x_1836) ;  /* 0x000006b000017945 */ /* 0x000fe20003800000 */
[-C--:B-1----:R-:W-:Y:S02]  /*11870*/  ISETP.GE.AND P0, PT, R18, R32.reuse, PT ;  /* 0x000000201200720c */ /* 0x082fe40003f06270 */
[-C--:B------:R-:W-:Y:S02]  /*11880*/  ISETP.GE.AND P1, PT, R165, R32.reuse, PT ;  /* 0x00000020a500720c */ /* 0x080fe40003f26270 */
[----:B------:R-:W-:-:S09]  /*11890*/  ISETP.GE.AND P2, PT, R166, R32, PT ;  /* 0x00000020a600720c */ /* 0x000fd20003f46270 */
[----:B------:R-:W-:Y:S05]  /*118a0*/  @P0 BRA `(.L_x_1837) ;  /* 0x0000000400980947 */ /* 0x000fea0003800000 */
[----:B---3--:R-:W-:Y:S02]  /*118b0*/  LEA.HI R24, R32, R189, RZ, 0x1d ;  /* 0x000000bd20187211 */ /* 0x008fe400078fe8ff */
[--C-:B------:R-:W-:Y:S02]  /*118c0*/  SHF.R.U64 R35, R4, 0x10, R5.reuse ;  /* 0x0000001004237819 */ /* 0x100fe40000001205 */
[----:B------:R-:W-:Y:S01]  /*118d0*/  SHF.R.S32.HI R25, RZ, 0x1f, R24 ;  /* 0x0000001fff197819 */ /* 0x000fe20000011418 */
[----:B------:R-:W-:Y:S01]  /*118e0*/  IMAD.SHL.U32 R26, R24, 0x8, RZ ;  /* 0x00000008181a7824 */ /* 0x000fe200078e00ff */
[----:B------:R-:W-:Y:S02]  /*118f0*/  SHF.R.U32.HI R4, RZ, 0x10, R5 ;  /* 0x00000010ff047819 */ /* 0x000fe40000011605 */
[----:B------:R-:W-:Y:S02]  /*11900*/  LEA.HI R25, R25, R24, RZ, 0x3 ;  /* 0x0000001819197211 */ /* 0x000fe400078f18ff */
[----:B------:R-:W-:-:S02]  /*11910*/  LOP3.LUT R24, R173, 0x38, R26, 0xf8, !PT ;  /* 0x00000038ad187812 */ /* 0x000fc400078ef81a */
[--C-:B------:R-:W-:Y:S01]  /*11920*/  SHF.R.U64 R5, R6, 0x10, R7.reuse ;  /* 0x0000001006057819 */ /* 0x100fe20000001207 */
[----:B------:R-:W-:Y:S01]  /*11930*/  IMAD.SHL.U32 R26, R25, 0x400, RZ ;  /* 0x00000400191a7824 */ /* 0x000fe200078e00ff */
[----:B------:R-:W-:Y:S02]  /*11940*/  LOP3.LUT R25, R24, R223, RZ, 0x3c, !PT ;  /* 0x000000df18197212 */ /* 0x000fe400078e3cff */
[----:B------:R-:W-:Y:S02]  /*11950*/  SHF.R.U32.HI R6, RZ, 0x10, R7 ;  /* 0x00000010ff067819 */ /* 0x000fe40000011607 */
[----:B------:R-:W-:Y:S02]  /*11960*/  LOP3.LUT R26, R26, 0x7fffe000, RZ, 0xc0, !PT ;  /* 0x7fffe0001a1a7812 */ /* 0x000fe400078ec0ff */
[----:B------:R-:W-:Y:S02]  /*11970*/  SHF.R.U64 R39, R48, 0x10, R49 ;  /* 0x0000001030277819 */ /* 0x000fe40000001231 */
[----:B------:R-:W-:-:S02]  /*11980*/  IADD3 R29, R25, R26, R178 ;  /* 0x0000001a191d7210 */ /* 0x000fc40007ffe0b2 */
[----:B------:R-:W1:Y:S01]  /*11990*/  LDS.128 R24, [R206] ;  /* 0x00000000ce187984 */ /* 0x000e620000000c00 */
[----:B------:R-:W-:Y:S02]  /*119a0*/  PRMT R90, R90, 0x5410, R35 ;  /* 0x000054105a5a7816 */ /* 0x000fe40000000023 */
[----:B------:R-:W-:Y:S01]  /*119b0*/  IMAD R33, R29, 0x2, R16 ;  /* 0x000000021d217824 */ /* 0x000fe200078e0210 */
[----:B------:R-:W-:Y:S02]  /*119c0*/  PRMT R91, R91, 0x5410, R4 ;  /* 0x000054105b5b7816 */ /* 0x000fe40000000004 */
[----:B------:R-:W-:Y:S02]  /*119d0*/  PRMT R92, R92, 0x5410, R5 ;  /* 0x000054105c5c7816 */ /* 0x000fe40000000005 */
[----:B------:R-:W2:Y:S01]  /*119e0*/  LDS.128 R28, [R33+0xc400] ;  /* 0x00c40000211c7984 */ /* 0x000ea20000000c00 */
[----:B------:R-:W-:Y:S01]  /*119f0*/  PRMT R93, R93, 0x5410, R6 ;  /* 0x000054105d5d7816 */ /* 0x000fe20000000006 */
[----:B------:R-:W-:Y:S01]  /*11a00*/  IMAD.U32 R40, R91, 0x10000, RZ ;  /* 0x000100005b287824 */ /* 0x000fe200078e00ff */
[----:B------:R-:W-:Y:S01]  /*11a10*/  PRMT R94, R94, 0x5410, R39 ;  /* 0x000054105e5e7816 */ /* 0x000fe20000000027 */
[----:B------:R-:W-:Y:S01]  /*11a20*/  IMAD.U32 R39, R90, 0x10000, RZ ;  /* 0x000100005a277824 */ /* 0x000fe200078e00ff */
[----:B------:R-:W-:-:S02]  /*11a30*/  SHF.R.U32.HI R48, RZ, 0x10, R49 ;  /* 0x00000010ff307819 */ /* 0x000fc40000011631 */
[--C-:B------:R-:W-:Y:S01]  /*11a40*/  SHF.R.U64 R37, R50, 0x10, R51.reuse ;  /* 0x0000001032257819 */ /* 0x100fe20000001233 */
[----:B------:R-:W-:Y:S01]  /*11a50*/  IMAD.U32 R38, R94, 0x10000, RZ ;  /* 0x000100005e267824 */ /* 0x000fe200078e00ff */
[----:B------:R-:W-:Y:S02]  /*11a60*/  SHF.R.U32.HI R50, RZ, 0x10, R51 ;  /* 0x00000010ff327819 */ /* 0x000fe40000011633 */
[----:B------:R-:W-:Y:S02]  /*11a70*/  PRMT R95, R95, 0x5410, R48 ;  /* 0x000054105f5f7816 */ /* 0x000fe40000000030 */
[----:B------:R-:W-:Y:S02]  /*11a80*/  PRMT R97, R97, 0x5410, R50 ;  /* 0x0000541061617816 */ /* 0x000fe40000000032 */
[----:B------:R-:W-:Y:S02]  /*11a90*/  PRMT R96, R96, 0x5410, R37 ;  /* 0x0000541060607816 */ /* 0x000fe40000000025 */
        /* <DEDUP_REMOVED lines=40> */
[----:B------:R-:W-:Y:S01]  /*11d20*/  FMUL.FTZ R36, R36, R4 ;  /* 0x0000000424247220 */ /* 0x000fe20000410000 */
        /* <DEDUP_REMOVED lines=30> */
.L_x_1837:
[----:B------:R-:W-:Y:S05]  /*11f10*/  BSYNC B1 ;  /* 0x0000000000017941 */ /* 0x000fea0003800000 */
.L_x_1836:
[----:B------:R-:W-:Y:S04]  /*11f20*/  BSSY B1, `(.L_x_1838) ;  /* 0x0000068000017945 */ /* 0x000fe80003800000 */
[----:B------:R-:W-:Y:S05]  /*11f30*/  @P1 BRA `(.L_x_1839) ;  /* 0x0000000400981947 */ /* 0x000fea0003800000 */
[----:B-1----:R-:W-:Y:S02]  /*11f40*/  LEA.HI R4, R32, R191, RZ, 0x1d ;  /* 0x000000bf20047211 */ /* 0x002fe400078fe8ff */
[----:B---3--:R-:W-:Y:S02]  /*11f50*/  SHF.R.U64 R30, R8, 0x10, R9 ;  /* 0x00000010081e7819 */ /* 0x008fe40000001209 */
[----:B------:R-:W-:Y:S01]  /*11f60*/  SHF.R.S32.HI R5, RZ, 0x1f, R4 ;  /* 0x0000001fff057819 */ /* 0x000fe20000011404 */
[----:B------:R-:W-:Y:S01]  /*11f70*/  IMAD.SHL.U32 R6, R4, 0x8, RZ ;  /* 0x0000000804067824 */ /* 0x000fe200078e00ff */
[----:B------:R-:W-:Y:S02]  /*11f80*/  SHF.R.U64 R36, R52, 0x10, R53 ;  /* 0x0000001034247819 */ /* 0x000fe40000001235 */
[----:B------:R-:W-:Y:S02]  /*11f90*/  LEA.HI R5, R5, R4, RZ, 0x3 ;  /* 0x0000000405057211 */ /* 0x000fe400078f18ff */
[----:B------:R-:W-:-:S02]  /*11fa0*/  LOP3.LUT R4, R173, 0x38, R6, 0xf8, !PT ;  /* 0x00000038ad047812 */ /* 0x000fc400078ef806 */
[----:B------:R-:W-:Y:S01]  /*11fb0*/  PRMT R73, R73, 0x5410, R30 ;  /* 0x0000541049497816 */ /* 0x000fe2000000001e */
[----:B------:R-:W-:Y:S01]  /*11fc0*/  IMAD.SHL.U32 R6, R5, 0x400, RZ ;  /* 0x0000040005067824 */ /* 0x000fe200078e00ff */
[----:B------:R-:W-:Y:S02]  /*11fd0*/  LOP3.LUT R5, R4, R223, RZ, 0x3c, !PT ;  /* 0x000000df04057212 */ /* 0x000fe400078e3cff */
[----:B------:R-:W-:Y:S01]  /*11fe0*/  SHF.R.U64 R34, R54, 0x10, R55 ;  /* 0x0000001036227819 */ /* 0x000fe20000001237 */
[----:B------:R-:W-:Y:S01]  /*11ff0*/  IMAD.U32 R35, R73, 0x10000, RZ ;  /* 0x0001000049237824 */ /* 0x000fe200078e00ff */
[----:B------:R-:W-:Y:S02]  /*12000*/  LOP3.LUT R6, R6, 0x7fffe000, RZ, 0xc0, !PT ;  /* 0x7fffe00006067812 */ /* 0x000fe400078ec0ff */
[----:B------:R-:W-:Y:S02]  /*12010*/  PRMT R77, R77, 0x5410, R36 ;  /* 0x000054104d4d7816 */ /* 0x000fe40000000024 */
[----:B------:R-:W-:-:S02]  /*12020*/  IADD3 R25, R5, R6, R178 ;  /* 0x0000000605197210 */ /* 0x000fc40007ffe0b2 */
[----:B------:R-:W1:Y:S01]  /*12030*/  LDS.128 R4, [R204] ;  /* 0x00000000cc047984 */ /* 0x000e620000000c00 */
[----:B------:R-:W-:Y:S02]  /*12040*/  SHF.R.U32.HI R9, RZ, 0x10, R9 ;  /* 0x00000010ff097819 */ /* 0x000fe40000011609 */
[----:B------:R-:W-:Y:S01]  /*12050*/  IMAD R28, R25, 0x2, R16 ;  /* 0x00000002191c7824 */ /* 0x000fe200078e0210 */
[----:B------:R-:W-:Y:S02]  /*12060*/  SHF.R.U32.HI R53, RZ, 0x10, R53 ;  /* 0x00000010ff357819 */ /* 0x000fe40000011635 */
[--C-:B------:R-:W-:Y:S02]  /*12070*/  SHF.R.U64 R8, R10, 0x10, R11.reuse ;  /* 0x000000100a087819 */ /* 0x100fe4000000120b */
[----:B------:R-:W2:Y:S01]  /*12080*/  LDS.128 R24, [R28+0xc400] ;  /* 0x00c400001c187984 */ /* 0x000ea20000000c00 */
[----:B------:R-:W-:Y:S02]  /*12090*/  SHF.R.U32.HI R11, RZ, 0x10, R11 ;  /* 0x00000010ff0b7819 */ /* 0x000fe4000001160b */
[----:B------:R-:W-:Y:S01]  /*120a0*/  PRMT R79, R79, 0x5410, R34 ;  /* 0x000054104f4f7816 */ /* 0x000fe20000000022 */
[----:B------:R-:W-:Y:S01]  /*120b0*/  IMAD.U32 R34, R77, 0x10000, RZ ;  /* 0x000100004d227824 */ /* 0x000fe200078e00ff */
[----:B------:R-:W-:-:S02]  /*120c0*/  SHF.R.U32.HI R55, RZ, 0x10, R55 ;  /* 0x00000010ff377819 */ /* 0x000fc40000011637 */
[----:B------:R-:W-:Y:S02]  /*120d0*/  PRMT R74, R74, 0x5410, R9 ;  /* 0x000054104a4a7816 */ /* 0x000fe40000000009 */
[----:B------:R-:W-:Y:S02]  /*120e0*/  PRMT R78, R78, 0x5410, R53 ;  /* 0x000054104e4e7816 */ /* 0x000fe40000000035 */
[----:B------:R-:W-:Y:S01]  /*120f0*/  PRMT R75, R75, 0x5410, R8 ;  /* 0x000054104b4b7816 */ /* 0x000fe20000000008 */
[----:B------:R-:W-:Y:S01]  /*12100*/  IMAD.U32 R36, R74, 0x10000, RZ ;  /* 0x000100004a247824 */ /* 0x000fe200078e00ff */
        /* <DEDUP_REMOVED lines=27> */
[----:B------:R-:W-:Y:S01]  /*122c0*/  FFMA.FTZ R38, R9, R29, -R38 ;  /* 0x0000001d09267223 */ /* 0x000fe20000010826 */
[----:B------:R-:W-:Y:S01]  /*122d0*/  FMUL.FTZ R40, R33, R34 ;  /* 0x0000002221287220 */ /* 0x000fe20000410000 */
[----:B------:R-:W-:Y:S01]  /*122e0*/  FFMA.FTZ R36, R9, R36, R30 ;  /* 0x0000002409247223 */ /* 0x000fe2000001001e */
[-C--:B------:R-:W-:Y:S01]  /*122f0*/  FMUL.FTZ R33, R33, R8.reuse ;  /* 0x0000000821217220 */ /* 0x080fe20000410000 */
[----:B------:R-:W-:Y:S01]  /*12300*/  FMUL.FTZ R9, R24, R73 ;  /* 0x0000004918097220 */ /* 0x000fe20000410000 */
[C---:B------:R-:W-:Y:S01]  /*12310*/  FFMA.FTZ R40, R11.reuse, R8, -R40 ;  /* 0x000000080b287223 */ /* 0x040fe20000010828 */
[----:B------:R-:W-:Y:S01]  /*12320*/  LOP3.LUT R78, R78, 0xffff0000, RZ, 0xc0, !PT ;  /* 0xffff00004e4e7812 */ /* 0x000fe200078ec0ff */
[----:B------:R-:W-:Y:S01]  /*12330*/  FFMA.FTZ R33, R11, R34, R33 ;  /* 0x000000220b217223 */ /* 0x000fe20000010021 */
[-C--:B------:R-:W-:Y:S01]  /*12340*/  FMUL.FTZ R11, R24, R77.reuse ;  /* 0x0000004d180b7220 */ /* 0x080fe20000410000 */
[----:B------:R-:W-:Y:S01]  /*12350*/  FFMA.FTZ R24, R4, R77, -R9 ;  /* 0x0000004d04187223 */ /* 0x000fe20000010809 */
[----:B------:R-:W-:-:S02]  /*12360*/  IMAD.U32 R31, R26, 0x10000, RZ ;  /* 0x000100001a1f7824 */ /* 0x000fc400078e00ff */
[----:B------:R-:W-:Y:S01]  /*12370*/  FMUL.FTZ R34, R25, R74 ;  /* 0x0000004a19227220 */ /* 0x000fe20000410000 */
[----:B------:R-:W-:Y:S01]  /*12380*/  IMAD.U32 R9, R75, 0x10000, RZ ;  /* 0x000100004b097824 */ /* 0x000fe200078e00ff */
[----:B------:R-:W-:Y:S01]  /*12390*/  LOP3.LUT R26, R26, 0xffff0000, RZ, 0xc0, !PT ;  /* 0xffff00001a1a7812 */ /* 0x000fe200078ec0ff */
[----:B------:R-:W-:Y:S01]  /*123a0*/  IMAD.U32 R8, R79, 0x10000, RZ ;  /* 0x000100004f087824 */ /* 0x000fe200078e00ff */
[----:B------:R-:W-:Y:S01]  /*123b0*/  LOP3.LUT R27, R27, 0xffff0000, RZ, 0xc0, !PT ;  /* 0xffff00001b1b7812 */ /* 0x000fe200078ec0ff */
[----:B------:R-:W-:Y:S01]  /*123c0*/  FMUL.FTZ R25, R25, R78 ;  /* 0x0000004e19197220 */ /* 0x000fe20000410000 */
[----:B------:R-:W-:Y:S01]  /*123d0*/  FMUL.FTZ R29, R31, R9 ;  /* 0x000000091f1d7220 */ /* 0x000fe20000410000 */
[----:B------:R-:W-:Y:S01]  /*123e0*/  LOP3.LUT R75, R75, 0xffff0000, RZ, 0xc0, !PT ;  /* 0xffff00004b4b7812 */ /* 0x000fe200078ec0ff */
[----:B------:R-:W-:Y:S01]  /*123f0*/  FMUL.FTZ R31, R31, R8 ;  /* 0x000000081f1f7220 */ /* 0x000fe20000410000 */
[----:B------:R-:W-:Y:S01]  /*12400*/  LOP3.LUT R76, R76, 0xffff0000, RZ, 0xc0, !PT ;  /* 0xffff00004c4c7812 */ /* 0x000fe200078ec0ff */
[----:B------:R-:W-:Y:S01]  /*12410*/  FFMA.FTZ R30, R4, R73, R11 ;  /* 0x00000049041e7223 */ /* 0x000fe2000001000b */
[----:B------:R-:W-:Y:S01]  /*12420*/  LOP3.LUT R79, R79, 0xffff0000, RZ, 0xc0, !PT ;  /* 0xffff00004f4f7812 */ /* 0x000fe200078ec0ff */
[C---:B------:R-:W-:Y:S01]  /*12430*/  FFMA.FTZ R11, R5.reuse, R78, -R34 ;  /* 0x0000004e050b7223 */ /* 0x040fe20000010822 */
[----:B------:R-:W-:Y:S01]  /*12440*/  LOP3.LUT R80, R80, 0xffff0000, RZ, 0xc0, !PT ;  /* 0xffff000050507812 */ /* 0x000fe200078ec0ff */
[----:B------:R-:W-:Y:S01]  /*12450*/  FFMA.FTZ R25, R5, R74, R25 ;  /* 0x0000004a05197223 */ /* 0x000fe20000010019 */
[C---:B------:R-:W-:Y:S01]  /*12460*/  FFMA.FTZ R29, R10.reuse, R8, -R29 ;  /* 0x000000080a1d7223 */ /* 0x040fe2000001081d */
[----:B------:R-:W-:Y:S01]  /*12470*/  FFMA.FTZ R10, R10, R9, R31 ;  /* 0x000000090a0a7223 */ /* 0x000fe2000001001f */
        /* <DEDUP_REMOVED lines=18> */
.L_x_1839:
[----:B------:R-:W-:Y:S05]  /*125a0*/  BSYNC B1 ;  /* 0x0000000000017941 */ /* 0x000fea0003800000 */
.L_x_1838:
[----:B------:R-:W-:Y:S05]  /*125b0*/  @P2 BRA `(.L_x_1811) ;  /* 0x0000000400982947 */ /* 0x000fea0003800000 */
[----:B------:R-:W-:Y:S02]  /*125c0*/  LEA.HI R32, R32, R192, RZ, 0x1d ;  /* 0x000000c020207211 */ /* 0x000fe400078fe8ff */
[----:B-1-3--:R-:W-:Y:S02]  /*125d0*/  SHF.R.U64 R26, R58, 0x10, R59 ;  /* 0x000000103a1a7819 */ /* 0x00afe4000000123b */
        /* <DEDUP_REMOVED lines=10> */
[----:B------:R-:W-:Y:S02]  /*12680*/  PRMT R71, R71, 0x5410, R26 ;  /* 0x0000541047477816 */ /* 0x000fe4000000001a */
[----:B------:R-:W-:-:S02]  /*12690*/  IADD3 R9, R5, R6, R178 ;  /* 0x0000000605097210 */ /* 0x000fc40007ffe0b2 */
[----:B------:R-:W1:Y:S01]  /*126a0*/  LDS.128 R4, [R203] ;  /* 0x00000000cb047984 */ /* 0x000e620000000c00 */
[----:B------:R-:W-:Y:S02]  /*126b0*/  SHF.R.U64 R30, R56, 0x10, R57 ;  /* 0x00000010381e7819 */ /* 0x000fe40000001239 */
[----:B------:R-:W-:Y:S01]  /*126c0*/  IMAD R24, R9, 0x2, R16 ;  /* 0x0000000209187824 */ /* 0x000fe200078e0210 */
[----:B------:R-:W-:Y:S02]  /*126d0*/  SHF.R.U32.HI R14, RZ, 0x10, R15 ;  /* 0x00000010ff0e7819 */ /* 0x000fe4000001160f */
[----:B------:R-:W-:Y:S02]  /*126e0*/  PRMT R26, R0, 0x5410, R25 ;  /* 0x00005410001a7816 */ /* 0x000fe40000000019 */
[----:B------:R-:W2:Y:S01]  /*126f0*/  LDS.128 R8, [R24+0xc400] ;  /* 0x00c4000018087984 */ /* 0x000ea20000000c00 */
[----:B------:R-:W-:Y:S02]  /*12700*/  PRMT R69, R69, 0x5410, R30 ;  /* 0x0000541045457816 */ /* 0x000fe4000000001e */
[----:B------:R-:W-:Y:S01]  /*12710*/  PRMT R31, R21, 0x5410, R14 ;  /* 0x00005410151f7816 */ /* 0x000fe2000000000e */
[----:B------:R-:W-:Y:S01]  /*12720*/  IMAD.U32 R27, R26, 0x10000, RZ ;  /* 0x000100001a1b7824 */ /* 0x000fe200078e00ff */
[----:B------:R-:W-:Y:S01]  /*12730*/  SHF.R.U32.HI R57, RZ, 0x10, R57 ;  /* 0x00000010ff397819 */ /* 0x000fe20000011639 */
[----:B------:R-:W-:Y:S01]  /*12740*/  IMAD.U32 R25, R69, 0x10000, RZ ;  /* 0x0001000045197824 */ /* 0x000fe200078e00ff */
[----:B------:R-:W-:Y:S01]  /*12750*/  PRMT R28, R3, 0x5410, R28 ;  /* 0x00005410031c7816 */ /* 0x000fe2000000001c */
[----:B------:R-:W-:Y:S01]  /*12760*/  IMAD.U32 R32, R31, 0x10000, RZ ;  /* 0x000100001f207824 */ /* 0x000fe200078e00ff */
[----:B------:R-:W-:-:S02]  /*12770*/  SHF.R.U32.HI R59, RZ, 0x10, R59 ;  /* 0x00000010ff3b7819 */ /* 0x000fc4000001163b */
[----:B------:R-:W-:Y:S01]  /*12780*/  PRMT R70, R70, 0x5410, R57 ;  /* 0x0000541046467816 */ /* 0x000fe20000000039 */
[----:B------:R-:W-:Y:S01]  /*12790*/  IMAD.U32 R29, R28, 0x10000, RZ ;  /* 0x000100001c1d7824 */ /* 0x000fe200078e00ff */
[----:B------:R-:W-:Y:S02]  /*127a0*/  PRMT R72, R72, 0x5410, R59 ;  /* 0x0000541048487816 */ /* 0x000fe4000000003b */
[----:B------:R-:W-:Y:S02]  /*127b0*/  PRMT R30, R20, 0x5410, R13 ;  /* 0x00005410141e7816 */ /* 0x000fe4000000000d */
[----:B------:R-:W-:Y:S02]  /*127c0*/  LOP3.LUT R26, R26, 0xffff0000, RZ, 0xc0, !PT ;  /* 0xffff00001a1a7812 */ /* 0x000fe400078ec0ff */
        /* <DEDUP_REMOVED lines=15> */
[-C--:B------:R-:W-:Y:S01]  /*128c0*/  FMUL.FTZ R35, R14, R25.reuse ;  /* 0x000000190e237220 */ /* 0x080fe20000410000 */
[C---:B------:R-:W-:Y:S01]  /*128d0*/  IMAD.U32 R14, R70.reuse, 0x10000, RZ ;  /* 0x00010000460e7824 */ /* 0x040fe200078e00ff */
[----:B------:R-:W-:Y:S01]  /*128e0*/  LOP3.LUT R70, R70, 0xffff0000, RZ, 0xc0, !PT ;  /* 0xffff000046467812 */ /* 0x000fe200078ec0ff */
[----:B------:R-:W-:Y:S01]  /*128f0*/  FFMA.FTZ R33, R0, R25, -R33 ;  /* 0x0000001900217223 */ /* 0x000fe20000010821 */
[----:B------:R-:W-:Y:S01]  /*12900*/  FMUL.FTZ R25, R15, R29 ;  /* 0x0000001d0f197220 */ /* 0x000fe20000410000 */
[----:B------:R-:W-:-:S02]  /*12910*/  IMAD.U32 R21, R11, 0x10000, RZ ;  /* 0x000100000b157824 */ /* 0x000fc400078e00ff */
[----:B------:R-:W-:Y:S01]  /*12920*/  FFMA.FTZ R35, R0, R27, R35 ;  /* 0x0000001b00237223 */ /* 0x000fe20000010023 */
[----:B------:R-:W-:Y:S02]  /*12930*/  IMAD.U32 R0, R72, 0x10000, RZ ;  /* 0x0001000048007824 */ /* 0x000fe400078e00ff */
[-C--:B------:R-:W-:Y:S01]  /*12940*/  FMUL.FTZ R15, R15, R14.reuse ;  /* 0x0000000e0f0f7220 */ /* 0x080fe20000410000 */
[----:B------:R-:W-:Y:S01]  /*12950*/  FFMA.FTZ R25, R12, R14, -R25 ;  /* 0x0000000e0c197223 */ /* 0x000fe20000010819 */
[C---:B------:R-:W-:Y:S01]  /*12960*/  FMUL.FTZ R14, R21.reuse, R32 ;  /* 0x00000020150e7220 */ /* 0x040fe20000410000 */
[-C--:B------:R-:W-:Y:S01]  /*12970*/  FMUL.FTZ R27, R21, R0.reuse ;  /* 0x00000000151b7220 */ /* 0x080fe20000410000 */
[----:B------:R-:W-:Y:S02]  /*12980*/  IMAD.U32 R20, R10, 0x10000, RZ ;  /* 0x000100000a147824 */ /* 0x000fe400078e00ff */
[----:B------:R-:W-:Y:S01]  /*12990*/  FFMA.FTZ R15, R12, R29, R15 ;  /* 0x0000001d0c0f7223 */ /* 0x000fe2000001000f */
[----:B------:R-:W-:Y:S01]  /*129a0*/  FFMA.FTZ R21, R13, R0, -R14 ;  /* 0x000000000d157223 */ /* 0x000fe2000001080e */
[C---:B------:R-:W-:Y:S01]  /*129b0*/  FMUL.FTZ R0, R8.reuse, R26 ;  /* 0x0000001a08007220 */ /* 0x040fe20000410000 */
[----:B------:R-:W-:Y:S01]  /*129c0*/  FMUL.FTZ R14, R8, R69 ;  /* 0x00000045080e7220 */ /* 0x000fe20000410000 */
[----:B------:R-:W-:-:S02]  /*129d0*/  IMAD.U32 R8, R30, 0x10000, RZ ;  /* 0x000100001e087824 */ /* 0x000fc400078e00ff */
[----:B------:R-:W-:Y:S01]  /*129e0*/  FFMA.FTZ R27, R13, R32, R27 ;  /* 0x000000200d1b7223 */ /* 0x000fe2000001001b */
[C---:B------:R-:W-:Y:S01]  /*129f0*/  FFMA.FTZ R12, R3.reuse, R69, -R0 ;  /* 0x00000045030c7223 */ /* 0x040fe20000010800 */
[----:B------:R-:W-:Y:S01]  /*12a00*/  FFMA.FTZ R14, R3, R26, R14 ;  /* 0x0000001a030e7223 */ /* 0x000fe2000001000e */
[----:B------:R-:W-:Y:S02]  /*12a10*/  IMAD.U32 R0, R71, 0x10000, RZ ;  /* 0x0001000047007824 */ /* 0x000fe400078e00ff */
[----:B------:R-:W-:Y:S01]  /*12a20*/  FMUL.FTZ R26, R20, R8 ;  /* 0x00000008141a7220 */ /* 0x000fe20000410000 */
[----:B------:R-:W-:Y:S01]  /*12a30*/  FMUL.FTZ R13, R9, R28 ;  /* 0x0000001c090d7220 */ /* 0x000fe20000410000 */
[----:B------:R-:W-:Y:S01]  /*12a40*/  LOP3.LUT R10, R10, 0xffff0000, RZ, 0xc0, !PT ;  /* 0xffff00000a0a7812 */ /* 0x000fe200078ec0ff */
[-C--:B------:R-:W-:Y:S01]  /*12a50*/  FMUL.FTZ R20, R20, R0.reuse ;  /* 0x0000000014147220 */ /* 0x080fe20000410000 */
        /* <DEDUP_REMOVED lines=8> */
[----:B------:R-:W-:Y:S01]  /*12ae0*/  FFMA.FTZ R20, R5, R8, R20 ;  /* 0x0000000805147223 */ /* 0x000fe20000010014 */
[----:B------:R-:W-:Y:S01]  /*12af0*/  LOP3.LUT R72, R72, 0xffff0000, RZ, 0xc0, !PT ;  /* 0xffff000048487812 */ /* 0x000fe200078ec0ff */
[C---:B------:R-:W-:Y:S01]  /*12b00*/  FMUL.FTZ R5, R10.reuse, R3 ;  /* 0x000000030a057220 */ /* 0x040fe20000410000 */
[C---:B------:R-:W-:Y:S01]  /*12b10*/  FMUL.FTZ R4, R11.reuse, R0 ;  /* 0x000000000b047220 */ /* 0x040fe20000410000 */
[----:B------:R-:W-:Y:S01]  /*12b20*/  FMUL.FTZ R10, R10, R71 ;  /* 0x000000470a0a7220 */ /* 0x000fe20000410000 */
[----:B------:R-:W-:Y:S01]  /*12b30*/  F2FP.BF16.F32.PACK_AB R8, R14, R35 ;  /* 0x000000230e08723e */ /* 0x000fe200000010ff */
        /* <DEDUP_REMOVED lines=14> */
.L_x_1811:
[----:B------:R-:W-:Y:S05]  /*12c20*/  BSYNC B0 ;  /* 0x0000000000007941 */ /* 0x000fea0003800000 */
.L_x_1789:
        /* <DEDUP_REMOVED lines=8> */
.L_x_1787:
[----:B------:R-:W-:-:S06]  /*12cb0*/  ULOP3.LUT UR4, UR60, 0x1, URZ, 0xfc, !UPT ;  /* 0x000000013c047892 */ /* 0x000fcc000f8efc3f */
[----:B01-3--:R-:W-:-:S05]  /*12cc0*/  IMAD.U32 R0, RZ, RZ, UR4 ;  /* 0x00000004ff007e24 */ /* 0x00bfca000f8e00ff */
[----:B------:R-:W-:-:S13]  /*12cd0*/  ISETP.NE.AND P0, PT, R0, 0x3, PT ;  /* 0x000000030000780c */ /* 0x000fda0003f05270 */
[----:B------:R-:W-:Y:S05]  /*12ce0*/  @!P0 BRA `(.L_x_1840) ;  /* 0x0000000000048947 */ /* 0x000fea0003800000 */
[----:B------:R-:W-:Y:S01]  /*12cf0*/  BPT.TRAP 0x1 ;  /* 0x000000040000795c */ /* 0x000fe20000300000 */
.L_x_1840:
[----:B------:R-:W-:Y:S01]  /*12d00*/  IMAD R21, R22, 0x8, R16 ;  /* 0x0000000816157824 */ /* 0x000fe200078e0210 */
[----:B------:R-:W-:-:S04]  /*12d10*/  SHF.L.U32 R0, R23, 0x1f, RZ ;  /* 0x0000001f17007819 */ /* 0x000fc800000006ff */
[----:B------:R0:W1:Y:S01]  /*12d20*/  SYNCS.PHASECHK.TRANS64.TRYWAIT P2, [R21+URZ+0x2a830], R0 ;  /* 0x02a83000150075a7 */ /* 0x000062000804017f */
[----:B------:R-:W-:Y:S05]  /*12d30*/  @!P0 BRA `(.L_x_1841) ;  /* 0x0000000000048947 */ /* 0x000fea0003800000 */
[----:B------:R-:W-:Y:S01]  /*12d40*/  BPT.TRAP 0x1 ;  /* 0x000000040000795c */ /* 0x000fe20000300000 */
.L_x_1841:
[----:B------:R-:W3:Y:S02]  /*12d50*/  S2R R3, SR_TID.X ;  /* 0x0000000000037919 */ /* 0x000ee40000002100 */
[----:B---3--:R-:W-:-:S04]  /*12d60*/  LOP3.LUT R3, R3, 0x7f, RZ, 0xc0, !PT ;  /* 0x0000007f03037812 */ /* 0x008fc800078ec0ff */
[----:B------:R-:W-:Y:S01]  /*12d70*/  ISETP.NE.AND P1, PT, R3, RZ, PT ;  /* 0x000000ff0300720c */ /* 0x000fe20003f25270 */
[----:B-1----:R-:W-:-:S12]  /*12d80*/  @P2 BRA `(.L_x_1842) ;  /* 0x0000000000082947 */ /* 0x002fd80003800000 */
[----:B------:R-:W1:Y:S02]  /*12d90*/  SYNCS.PHASECHK.TRANS64.TRYWAIT P2, [R21+URZ+0x2a830], R0 ;  /* 0x02a83000150075a7 */ /* 0x000e64000804017f */
[----:B-1----:R-:W-:Y:S05]  /*12da0*/  @!P2 BRA `(.L_x_1843) ;  /* 0x00000184009ca947 */ /* 0x002fea0003800000 */
.L_x_1842:
[----:B------:R-:W-:Y:S05]  /*12db0*/  WARPSYNC.ALL ;  /* 0x0000000000007948 */ /* 0x000fea0003800000 */
[----:B01----:R-:W-:Y:S01]  /*12dc0*/  VIADD R0, R16, 0x18400 ;  /* 0x0001840010007836 */ /* 0x003fe20000000000 */
[----:B------:R-:W-:Y:S01]  /*12dd0*/  R2UR UR4, R68 ;  /* 0x00000000440472ca */ /* 0x000fe200000e0000 */
[----:B--2-4-:R-:W-:Y:S01]  /*12de0*/  IMAD.MOV.U32 R5, RZ, RZ, 0x40000040 ;  /* 0x40000040ff057424 */ /* 0x014fe200078e00ff */
[----:B------:R-:W-:Y:S01]  /*12df0*/  WARPGROUP.ARRIVE ;  /* 0x00000000000079c5 */ /* 0x000fe20000000000 */
[----:B------:R-:W-:Y:S01]  /*12e00*/  UMOV UR9, 0x40000040 ;  /* 0x4000004000097882 */ /* 0x000fe20000000000 */
[----:B------:R-:W-:Y:S01]  /*12e10*/  SHF.R.U32.HI R0, RZ, 0x4, R0 ;  /* 0x00000004ff007819 */ /* 0x000fe20000011600 */
[----:B------:R-:W-:Y:S01]  /*12e20*/  IMAD.MOV.U32 R9, RZ, RZ, 0x40000040 ;  /* 0x40000040ff097424 */ /* 0x000fe200078e00ff */
[----:B------:R-:W-:Y:S01]  /*12e30*/  R2UR UR11, R5 ;  /* 0x00000000050b72ca */ /* 0x000fe200000e0000 */
[----:B------:R-:W-:Y:S01]  /*12e40*/  IMAD.U32 R11, RZ, RZ, UR9 ;  /* 0x00000009ff0b7e24 */ /* 0x000fe2000f8e00ff */
[----:B------:R-:W-:-:S04]  /*12e50*/  LOP3.LUT R0, R0, 0x3fff, RZ, 0xc0, !PT ;  /* 0x00003fff00007812 */ /* 0x000fc800078ec0ff */
[----:B------:R-:W-:Y:S01]  /*12e60*/  LOP3.LUT R7, R0, 0x10000, RZ, 0xfc, !PT ;  /* 0x0001000000077812 */ /* 0x000fe200078efcff */
[----:B------:R-:W-:-:S04]  /*12e70*/  ULOP3.LUT UR4, UR4, 0x10000, URZ, 0xfc, !UPT ;  /* 0x0001000004047892 */ /* 0x000fc8000f8efc3f */
[----:B------:R-:W-:Y:S01]  /*12e80*/  IMAD R4, R22, 0x900, R7 ;  /* 0x0000090016047824 */ /* 0x000fe200078e0207 */
[----:B------:R-:W-:Y:S02]  /*12e90*/  UIADD3 UR5, UR4, 0x2, URZ ;  /* 0x0000000204057890 */ /* 0x000fe4000fffe03f */
[----:B------:R-:W-:Y:S01]  /*12ea0*/  UMOV UR8, UR4 ;  /* 0x0000000400087c82 */ /* 0x000fe20008000000 */
[C---:B------:R-:W-:Y:S01]  /*12eb0*/  VIADD R8, R4.reuse, 0x2 ;  /* 0x0000000204087836 */ /* 0x040fe20000000000 */
[----:B------:R-:W-:Y:S01]  /*12ec0*/  R2UR UR10, R4 ;  /* 0x00000000040a72ca */ /* 0x000fe200000e0000 */
[----:B------:R-:W-:-:S05]  /*12ed0*/  IMAD.U32 R10, RZ, RZ, UR8 ;  /* 0x00000008ff0a7e24 */ /* 0x000fca000f8e00ff */
[----:B------:R0:W-:Y:S07]  /*12ee0*/  STL.64 [R1+0x38], R10 ;  /* 0x0000380a01007387 */ /* 0x0001ee0000100a00 */
[----:B------:R-:W-:Y:S01]  /*12ef0*/  HGMMA.64x96x16.F32.BF16 R24, gdesc[UR8], RZ, !UPT, gsb0 ;  /* 0x01600000081879f0 */ /* 0x000fe2000c0018ff */
[----:B------:R-:W-:Y:S01]  /*12f00*/  R2UR UR10, R8 ;  /* 0x00000000080a72ca */ /* 0x000fe200000e0000 */
[----:B------:R-:W-:Y:S01]  /*12f10*/  UMOV UR8, UR5 ;  /* 0x0000000500087c82 */ /* 0x000fe20008000000 */
[----:B------:R-:W-:Y:S01]  /*12f20*/  R2UR UR11, R9 ;  /* 0x00000000090b72ca */ /* 0x000fe200000e0000 */
[----:B------:R-:W-:Y:S01]  /*12f30*/  UMOV UR9, 0x40000040 ;  /* 0x4000004000097882 */ /* 0x000fe20000000000 */
[----:B------:R-:W-:Y:S01]  /*12f40*/  VIADD R8, R4, 0x4 ;  /* 0x0000000404087836 */ /* 0x000fe20000000000 */
[----:B------:R-:W-:Y:S01]  /*12f50*/  UIADD3 UR5, UR4, 0x4, URZ ;  /* 0x0000000404057890 */ /* 0x000fe2000fffe03f */
[----:B------:R-:W-:-:S02]  /*12f60*/  IMAD.MOV.U32 R9, RZ, RZ, 0x40000040 ;  /* 0x40000040ff097424 */ /* 0x000fc400078e00ff */
[----:B0-----:R-:W-:Y:S02]  /*12f70*/  IMAD.U32 R10, RZ, RZ, UR8 ;  /* 0x00000008ff0a7e24 */ /* 0x001fe4000f8e00ff */
[----:B------:R-:W-:-:S05]  /*12f80*/  IMAD.U32 R11, RZ, RZ, UR9 ;  /* 0x00000009ff0b7e24 */ /* 0x000fca000f8e00ff */
[----:B------:R0:W-:Y:S01]  /*12f90*/  STL.64 [R1+0x30], R10 ;  /* 0x0000300a01007387 */ /* 0x0001e20000100a00 */
[----:B------:R-:W-:Y:S02]  /*12fa0*/  WARPGROUP.DEPBAR.LE gsb0, 0x0 ;  /* 0x00008000000079c5 */ /* 0x000fe40000010000 */
[----:B------:R-:W-:-:S06]  /*12fb0*/  WARPGROUP.ARRIVE ;  /* 0x00000000000079c5 */ /* 0x000fcc0000000000 */
[----:B------:R-:W-:Y:S01]  /*12fc0*/  HGMMA.64x96x16.F32.BF16 R24, gdesc[UR8], R24, gsb0 ;  /* 0x01600000081879f0 */ /* 0x000fe20008001818 */
        /* <DEDUP_REMOVED lines=47> */
[----:B------:R-:W-:Y:S01]  /*132c0*/  IMAD.U32 R11, RZ, RZ, UR9 ;  /* 0x00000009ff0b7e24 */ /* 0x000fe2000f8e00ff */
[----:B------:R-:W-:Y:S01]  /*132d0*/  UIADD3 UR52, UR4, 0x406, URZ ;  /* 0x0000040604347890 */ /* 0x000fe2000fffe03f */
[----:B------:R-:W-:Y:S01]  /*132e0*/  UMOV UR53, 0x40000040 ;  /* 0x4000004000357882 */ /* 0x000fe20000000000 */
[----:B------:R-:W-:-:S02]  /*132f0*/  UIADD3 UR48, UR4, 0x800, URZ ;  /* 0x0000080004307890 */ /* 0x000fc4000fffe03f */
[----:B------:R0:W-:Y:S01]  /*13300*/  STL.64 [R1+0x10], R10 ;  /* 0x0000100a01007387 */ /* 0x0001e20000100a00 */
[----:B------:R-:W-:Y:S01]  /*13310*/  UMOV UR49, 0x40000040 ;  /* 0x4000004000317882 */ /* 0x000fe20000000000 */
[----:B------:R-:W-:Y:S01]  /*13320*/  UIADD3 UR44, UR4, 0x802, URZ ;  /* 0x00000802042c7890 */ /* 0x000fe2000fffe03f */
[----:B------:R-:W-:Y:S01]  /*13330*/  UMOV UR45, 0x40000040 ;  /* 0x40000040002d7882 */ /* 0x000fe20000000000 */
[----:B------:R-:W2:Y:S01]  /*13340*/  LDL.LU R72, [R1+0xc] ;  /* 0x00000c0001487983 */ /* 0x000ea20000300800 */
[----:B------:R-:W-:Y:S02]  /*13350*/  WARPGROUP.DEPBAR.LE gsb0, 0x0 ;  /* 0x00008000000079c5 */ /* 0x000fe40000010000 */
[----:B------:R-:W-:-:S06]  /*13360*/  WARPGROUP.ARRIVE ;  /* 0x00000000000079c5 */ /* 0x000fcc0000000000 */
[----:B------:R-:W-:Y:S01]  /*13370*/  HGMMA.64x96x16.F32.BF16 R24, gdesc[UR8], R24, gsb0 ;  /* 0x01600000081879f0 */ /* 0x000fe20008001818 */
[----:B------:R-:W-:Y:S01]  /*13380*/  R2UR UR10, R8 ;  /* 0x00000000080a72ca */ /* 0x000fe200000e0000 */
[----:B------:R-:W-:Y:S01]  /*13390*/  UMOV UR8, UR5 ;  /* 0x0000000500087c82 */ /* 0x000fe20008000000 */
[----:B------:R-:W-:Y:S01]  /*133a0*/  R2UR UR11, R9 ;  /* 0x00000000090b72ca */ /* 0x000fe200000e0000 */
[----:B------:R-:W-:Y:S01]  /*133b0*/  UMOV UR9, 0x40000040 ;  /* 0x4000004000097882 */ /* 0x000fe20000000000 */
[----:B------:R-:W-:Y:S02]  /*133c0*/  VIADD R8, R4, 0x306 ;  /* 0x0000030604087836 */ /* 0x000fe40000000000 */
[----:B------:R-:W-:Y:S01]  /*133d0*/  IMAD.MOV.U32 R9, RZ, RZ, 0x40000040 ;  /* 0x40000040ff097424 */ /* 0x000fe200078e00ff */
[----:B------:R-:W-:Y:S01]  /*133e0*/  UIADD3 UR40, UR4, 0x804, URZ ;  /* 0x0000080404287890 */ /* 0x000fe2000fffe03f */
[----:B------:R-:W-:Y:S01]  /*133f0*/  UMOV UR41, 0x40000040 ;  /* 0x4000004000297882 */ /* 0x000fe20000000000 */
[----:B------:R-:W-:-:S02]  /*13400*/  WARPGROUP.DEPBAR.LE gsb0, 0x0 ;  /* 0x00008000000079c5 */ /* 0x000fc40000010000 */
[----:B------:R-:W-:Y:S01]  /*13410*/  WARPGROUP.ARRIVE ;  /* 0x00000000000079c5 */ /* 0x000fe20000000000 */
[----:B------:R-:W-:Y:S01]  /*13420*/  IMAD.MOV.U32 R5, RZ, RZ, 0x40000040 ;  /* 0x40000040ff057424 */ /* 0x000fe200078e00ff */
[----:B------:R-:W-:Y:S01]  /*13430*/  UIADD3 UR36, UR4, 0x806, URZ ;  /* 0x0000080604247890 */ /* 0x000fe2000fffe03f */
[----:B------:R-:W-:Y:S01]  /*13440*/  R2UR UR54, R8 ;  /* 0x00000000083672ca */ /* 0x000fe200000e0000 */
[----:B------:R-:W-:Y:S01]  /*13450*/  UMOV UR37, 0x40000040 ;  /* 0x4000004000257882 */ /* 0x000fe20000000000 */
[----:B------:R-:W-:Y:S01]  /*13460*/  IMAD.IADD R12, R181, 0x1, R177 ;  /* 0x00000001b50c7824 */ /* 0x000fe200078e02b1 */
[----:B------:R-:W-:Y:S01]  /*13470*/  HGMMA.64x96x16.F32.BF16 R24, gdesc[UR8], R24, gsb0 ;  /* 0x01600000081879f0 */ /* 0x000fe20008001818 */
[----:B------:R-:W-:Y:S01]  /*13480*/  R2UR UR55, R9 ;  /* 0x00000000093772ca */ /* 0x000fe200000e0000 */
[----:B------:R-:W-:Y:S01]  /*13490*/  VIADD R8, R4, 0x600 ;  /* 0x0000060004087836 */ /* 0x000fe20000000000 */
[----:B------:R-:W-:Y:S01]  /*134a0*/  R2UR UR39, R5 ;  /* 0x00000000052772ca */ /* 0x000fe200000e0000 */
[----:B------:R-:W-:Y:S01]  /*134b0*/  IMAD.MOV.U32 R9, RZ, RZ, 0x40000040 ;  /* 0x40000040ff097424 */ /* 0x000fe200078e00ff */
[----:B------:R-:W-:Y:S01]  /*134c0*/  ULDC UR4, c[0x0][0x9d8] ;  /* 0x0002760000047ab9 */ /* 0x000fe20000000800 */
[----:B0-----:R-:W-:Y:S01]  /*134d0*/  IMAD.U32 R10, RZ, RZ, UR8 ;  /* 0x00000008ff0a7e24 */ /* 0x001fe2000f8e00ff */
[----:B------:R-:W-:Y:S01]  /*134e0*/  R2UR UR50, R8 ;  /* 0x00000000083272ca */ /* 0x000fe200000e0000 */
[----:B------:R-:W-:Y:S01]  /*134f0*/  IMAD.U32 R11, RZ, RZ, UR9 ;  /* 0x00000009ff0b7e24 */ /* 0x000fe2000f8e00ff */
[----:B------:R-:W-:Y:S01]  /*13500*/  R2UR UR51, R9 ;  /* 0x00000000093372ca */ /* 0x000fe200000e0000 */
[----:B------:R-:W-:-:S02]  /*13510*/  WARPGROUP.DEPBAR.LE gsb0, 0x0 ;  /* 0x00008000000079c5 */ /* 0x000fc40000010000 */
[----:B------:R-:W-:-:S06]  /*13520*/  WARPGROUP.ARRIVE ;  /* 0x00000000000079c5 */ /* 0x000fcc0000000000 */
[----:B------:R-:W-:Y:S01]  /*13530*/  HGMMA.64x96x16.F32.BF16 R24, gdesc[UR52], R24, gsb0 ;  /* 0x01600000341879f0 */ /* 0x000fe20008001818 */
[----:B------:R-:W-:Y:S02]  /*13540*/  VIADD R8, R4, 0x602 ;  /* 0x0000060204087836 */ /* 0x000fe40000000000 */
[----:B------:R-:W-:-:S03]  /*13550*/  IMAD.MOV.U32 R9, RZ, RZ, 0x40000040 ;  /* 0x40000040ff097424 */ /* 0x000fc600078e00ff */
[----:B------:R-:W-:Y:S02]  /*13560*/  R2UR UR46, R8 ;  /* 0x00000000082e72ca */ /* 0x000fe400000e0000 */
[----:B------:R-:W-:Y:S01]  /*13570*/  R2UR UR47, R9 ;  /* 0x00000000092f72ca */ /* 0x000fe200000e0000 */
[----:B------:R-:W-:Y:S02]  /*13580*/  WARPGROUP.DEPBAR.LE gsb0, 0x0 ;  /* 0x00008000000079c5 */ /* 0x000fe40000010000 */
[----:B------:R-:W-:-:S06]  /*13590*/  WARPGROUP.ARRIVE ;  /* 0x00000000000079c5 */ /* 0x000fcc0000000000 */
[----:B------:R-:W-:Y:S01]  /*135a0*/  HGMMA.64x96x16.F32.BF16 R24, gdesc[UR48], R24, gsb0 ;  /* 0x01600000301879f0 */ /* 0x000fe20008001818 */
[----:B------:R-:W-:Y:S02]  /*135b0*/  VIADD R8, R4, 0x604 ;  /* 0x0000060404087836 */ /* 0x000fe40000000000 */
[----:B------:R-:W-:-:S03]  /*135c0*/  IMAD.MOV.U32 R9, RZ, RZ, 0x40000040 ;  /* 0x40000040ff097424 */ /* 0x000fc600078e00ff */
[----:B------:R-:W-:Y:S02]  /*135d0*/  R2UR UR42, R8 ;  /* 0x00000000082a72ca */ /* 0x000fe400000e0000 */
[----:B------:R-:W-:Y:S01]  /*135e0*/  R2UR UR43, R9 ;  /* 0x00000000092b72ca */ /* 0x000fe200000e0000 */
[----:B------:R-:W-:Y:S02]  /*135f0*/  WARPGROUP.DEPBAR.LE gsb0, 0x0 ;  /* 0x00008000000079c5 */ /* 0x000fe40000010000 */
[----:B------:R-:W-:Y:S01]  /*13600*/  WARPGROUP.ARRIVE ;  /* 0x00000000000079c5 */ /* 0x000fe20000000000 */
[----:B------:R-:W-:Y:S01]  /*13610*/  VIADD R4, R4, 0x606 ;  /* 0x0000060604047836 */ /* 0x000fe20000000000 */
[----:B------:R-:W0:Y:S04]  /*13620*/  LDC R9, c[0x0][0x448] ;  /* 0x00011200ff097b82 */ /* 0x000e280000000800 */
[----:B------:R-:W-:Y:S01]  /*13630*/  HGMMA.64x96x16.F32.BF16 R24, gdesc[UR44], R24, gsb0 ;  /* 0x016000002c1879f0 */ /* 0x000fe20008001818 */
[----:B------:R-:W-:-:S02]  /*13640*/  R2UR UR38, R4 ;  /* 0x00000000042672ca */ /* 0x000fc400000e0000 */
[----:B------:R-:W-:Y:S02]  /*13650*/  WARPGROUP.DEPBAR.LE gsb0, 0x0 ;  /* 0x00008000000079c5 */ /* 0x000fe40000010000 */
[----:B------:R-:W-:-:S06]  /*13660*/  WARPGROUP.ARRIVE ;  /* 0x00000000000079c5 */ /* 0x000fcc0000000000 */
[----:B------:R-:W-:Y:S01]  /*13670*/  HGMMA.64x96x16.F32.BF16 R24, gdesc[UR40], R24, gsb0 ;  /* 0x01600000281879f0 */ /* 0x000fe20008001818 */
[----:B0-----:R-:W-:-:S13]  /*13680*/  ISETP.NE.AND P2, PT, R9, 0x1, PT ;  /* 0x000000010900780c */ /* 0x001fda0003f45270 */
[----:B------:R-:W0:Y:S01]  /*13690*/  @P2 LDC R13, c[0x0][0x44c] ;  /* 0x00011300ff0d2b82 */ /* 0x000e220000000800 */
[----:B------:R-:W-:Y:S02]  /*136a0*/  WARPGROUP.DEPBAR.LE gsb0, 0x0 ;  /* 0x00008000000079c5 */ /* 0x000fe40000010000 */
[----:B------:R-:W-:-:S06]  /*136b0*/  WARPGROUP.ARRIVE ;  /* 0x00000000000079c5 */ /* 0x000fcc0000000000 */
[----:B------:R-:W-:Y:S01]  /*136c0*/  HGMMA.64x96x16.F32.BF16 R24, gdesc[UR36], R24, gsb0 ;  /* 0x01600000241879f0 */ /* 0x000fe20008001818 */
[----:B0-----:R-:W-:Y:S01]  /*136d0*/  @P2 IMAD.HI.U32 R13, R12, R13, RZ ;  /* 0x0000000d0c0d2227 */ /* 0x001fe200078e00ff */
[----:B--2---:R-:W-:Y:S01]  /*136e0*/  LOP3.LUT R72, R72, 0xffdfffff, RZ, 0xc0, !PT ;  /* 0xffdfffff48487812 */ /* 0x004fe200078ec0ff */
[----:B------:R0:W-:Y:S03]  /*136f0*/  STL.64 [R1], R10 ;  /* 0x0000000a01007387 */ /* 0x0001e60000100a00 */
[----:B------:R-:W-:-:S04]  /*13700*/  @P2 LOP3.LUT R72, R72, 0x200000, RZ, 0xfc, !PT ;  /* 0x0020000048482812 */ /* 0x000fc800078efcff */
[----:B------:R-:W-:Y:S01]  /*13710*/  LOP3.LUT R72, R72, 0xffefffff, RZ, 0xc0, !PT ;  /* 0xffefffff48487812 */ /* 0x000fe200078ec0ff */
[----:B------:R-:W-:-:S05]  /*13720*/  @!P1 VIADD R21, R21, 0x2a840 ;  /* 0x0002a84015159836 */ /* 0x000fca0000000000 */
[----:B------:R-:W-:Y:S01]  /*13730*/  @!P1 PRMT R21, RZ, 0x654, R21 ;  /* 0x00000654ff159816 */ /* 0x000fe20000000015 */
[----:B------:R-:W-:Y:S02]  /*13740*/  WARPGROUP.DEPBAR.LE gsb0, 0x0 ;  /* 0x00008000000079c5 */ /* 0x000fe40000010000 */
[----:B------:R-:W-:Y:S01]  /*13750*/  FMUL.FTZ R4, R24, UR4 ;  /* 0x0000000418047c20 */ /* 0x000fe20008410000 */
[----:B------:R1:W-:Y:S01]  /*13760*/  @!P1 SYNCS.ARRIVE.TRANS64.RED.A1T0 RZ, [R21+URZ], RZ ;  /* 0x000000ff15ff99a7 */ /* 0x0003e2000810043f */
[----:B------:R-:W2:Y:S01]  /*13770*/  @P2 LDC R24, c[0x0][0x450] ;  /* 0x00011400ff182b82 */ /* 0x000ea20000000800 */
[----:B------:R-:W-:Y:S01]  /*13780*/  FMUL.FTZ R0, R26, UR4 ;  /* 0x000000041a007c20 */ /* 0x000fe20008410000 */
[----:B------:R-:W-:Y:S01]  /*13790*/  FMUL.FTZ R26, R42, UR4 ;  /* 0x000000042a1a7c20 */ /* 0x000fe20008410000 */
[----:B------:R-:W-:Y:S01]  /*137a0*/  IMAD.MOV.U32 R42, RZ, RZ, R12 ;  /* 0x000000ffff2a7224 */ /* 0x000fe200078e000c */
[----:B--2---:R-:W-:-:S04]  /*137b0*/  @P2 SHF.R.U32.HI R42, RZ, R24, R13 ;  /* 0x00000018ff2a2219 */ /* 0x004fc8000001160d */
[----:B------:R-:W2:Y:S01]  /*137c0*/  LDC.64 R12, c[0x0][0x9e0] ;  /* 0x00027800ff0c7b82 */ /* 0x000ea20000000a00 */
[----:B------:R-:W-:Y:S01]  /*137d0*/  FMUL.FTZ R5, R25, UR4 ;  /* 0x0000000419057c20 */ /* 0x000fe20008410000 */
[----:B------:R-:W-:Y:S01]  /*137e0*/  FMUL.FTZ R3, R27, UR4 ;  /* 0x000000041b037c20 */ /* 0x000fe20008410000 */
[----:B------:R-:W-:Y:S01]  /*137f0*/  FMUL.FTZ R25, R28, UR4 ;  /* 0x000000041c197c20 */ /* 0x000fe20008410000 */
[----:B------:R-:W-:Y:S01]  /*13800*/  FMUL.FTZ R27, R29, UR4 ;  /* 0x000000041d1b7c20 */ /* 0x000fe20008410000 */
[----:B------:R-:W-:Y:S01]  /*13810*/  FMUL.FTZ R6, R30, UR4 ;  /* 0x000000041e067c20 */ /* 0x000fe20008410000 */
[----:B0-----:R-:W-:Y:S01]  /*13820*/  FMUL.FTZ R10, R34, UR4 ;  /* 0x00000004220a7c20 */ /* 0x001fe20008410000 */
        /* <DEDUP_REMOVED lines=15> */
[----:B--2---:R-:W-:Y:S01]  /*13920*/  ISETP.GE.AND P2, PT, R13, 0x1, PT ;  /* 0x000000010d00780c */ /* 0x004fe20003f46270 */
        /* <DEDUP_REMOVED lines=24> */
[----:B------:R-:W-:-:S02]  /*13ab0*/  ULDC UR4, c[0x0][0x9dc] ;  /* 0x0002770000047ab9 */ /* 0x000fc40000000800 */
[----:B------:R-:W-:Y:S01]  /*13ac0*/  ULOP3.LUT UR5, URZ, UR4, URZ, 0x33, !UPT ;  /* 0x000000043f057292 */ /* 0x000fe2000f8e333f */
[----:B------:R0:W2:Y:S01]  /*13ad0*/  MUFU.TANH R97, R40 ;  /* 0x0000002800617308 */ /* 0x0000a20000002400 */
[----:B------:R-:W-:Y:S01]  /*13ae0*/  @P2 LOP3.LUT R72, R72, 0x100000, RZ, 0xfc, !PT ;  /* 0x0010000048482812 */ /* 0x000fe200078efcff */
[----:B------:R-:W-:-:S06]  /*13af0*/  IMAD.MOV.U32 R33, RZ, RZ, -0x60 ;  /* 0xffffffa0ff217424 */ /* 0x000fcc00078e00ff */
[----:B------:R3:W4:Y:S01]  /*13b00*/  MUFU.TANH R47, R49 ;  /* 0x00000031002f7308 */ /* 0x0007220000002400 */
[----:B0-----:R-:W-:Y:S02]  /*13b10*/  IMAD.U32 R40, RZ, RZ, UR5 ;  /* 0x00000005ff287e24 */ /* 0x001fe4000f8e00ff */
[----:B------:R-:W-:-:S03]  /*13b20*/  IMAD R33, R2, R33, 0x61 ;  /* 0x0000006102217424 */ /* 0x000fc600078e0221 */
[----:B------:R-:W-:Y:S04]  /*13b30*/  STL [R1+0x8], R40 ;  /* 0x0000082801007387 */ /* 0x000fe80000100800 */
[----:B---3--:R-:W0:Y:S04]  /*13b40*/  SHFL.IDX PT, R49, R42, RZ, 0x1c1f ;  /* 0x001c1fff2a317589 */ /* 0x008e2800000e0000 */
[----:B------:R3:W-:Y:S01]  /*13b50*/  STL [R1+0xc], R72 ;  /* 0x00000c4801007387 */ /* 0x0007e20000100800 */
[----:B------:R-:W-:Y:S01]  /*13b60*/  IMAD R32, R180, -0x2, R33 ;  /* 0xfffffffeb4207824 */ /* 0x000fe200078e0221 */
[----:B------:R-:W0:Y:S01]  /*13b70*/  MUFU.TANH R4, R4 ;  /* 0x0000000400047308 */ /* 0x000e220000002400 */
[----:B------:R-:W-:-:S03]  /*13b80*/  IMAD R31, R2, -0x60, R164 ;  /* 0xffffffa0021f7824 */ /* 0x000fc600078e02a4 */
[----:B------:R-:W-:Y:S01]  /*13b90*/  IADD3 R35, -R163, R32, R164 ;  /* 0x00000020a3237210 */ /* 0x000fe20007ffe1a4 */
[----:B------:R-:W-:-:S03]  /*13ba0*/  VIADD R31, R31, 0x60 ;  /* 0x000000601f1f7836 */ /* 0x000fc60000000000 */
[----:B------:R-:W0:Y:S01]  /*13bb0*/  MUFU.TANH R5, R5 ;  /* 0x0000000500057308 */ /* 0x000e220000002400 */
[----:B------:R-:W-:-:S07]  /*13bc0*/  IMAD R46, R180, -0x2, R31 ;  /* 0xfffffffeb42e7824 */ /* 0x000fce00078e021f */
[----:B------:R-:W0:Y:S01]  /*13bd0*/  MUFU.TANH R0, R0 ;  /* 0x0000000000007308 */ /* 0x000e220000002400 */
[----:B------:R-:W-:-:S07]  /*13be0*/  IMAD.IADD R51, R35, 0x1, R12 ;  /* 0x0000000123337824 */ /* 0x000fce00078e020c */
        /* <DEDUP_REMOVED lines=39> */
[----:B-1----:R-:W1:Y:S08]  /*13e60*/  MUFU.TANH R21, R70 ;  /* 0x0000004600157308 */ /* 0x002e700000002400 */
[----:B------:R-:W1:Y:S01]  /*13e70*/  MUFU.TANH R24, R24 ;  /* 0x0000001800187308 */ /* 0x000e620000002400 */
[----:B------:R-:W-:Y:S01]  /*13e80*/  VIADD R50, R35, UR5 ;  /* 0x0000000523327c36 */ /* 0x000fe20008000000 */
[----:B0-----:R-:W-:Y:S01]  /*13e90*/  VIADDMNMX R40, R49, R51, R46, PT ;  /* 0x0000003331287246 */ /* 0x001fe2000380012e */
[----:B------:R-:W-:-:S05]  /*13ea0*/  VIADD R54, R32, 0xffffffff ;  /* 0xffffffff20367836 */ /* 0x000fca0000000000 */
[----:B------:R0:W1:Y:S08]  /*13eb0*/  MUFU.TANH R37, R44 ;  /* 0x0000002c00257308 */ /* 0x0000700000002400 */
[----:B------:R2:W1:Y:S01]  /*13ec0*/  MUFU.TANH R43, R52 ;  /* 0x00000034002b7308 */ /* 0x0004620000002400 */
[----:B0-----:R-:W-:Y:S02]  /*13ed0*/  IMAD.IADD R44, R50, 0x1, R49 ;  /* 0x00000001322c7824 */ /* 0x001fe400078e0231 */
[----:B--2---:R-:W-:Y:S01]  /*13ee0*/  VIADD R52, R33, 0xffffffff ;  /* 0xffffffff21347836 */ /* 0x004fe20000000000 */
[----:B---34-:R-:W-:Y:S06]  /*13ef0*/  @!P2 BRA `(.L_x_1844) ;  /* 0x00000000004ca947 */ /* 0x018fec0003800000 */
        /* <DEDUP_REMOVED lines=11> */
.L_x_1846:
[----:B------:R-:W-:-:S13]  /*13fb0*/  ISETP.NE.AND P2, PT, R13, 0x1, PT ;  /* 0x000000010d00780c */ /* 0x000fda0003f45270 */
[----:B------:R-:W0:Y:S02]  /*13fc0*/  @P2 LDC.64 R32, c[0x0][0x9e8] ;  /* 0x00027a00ff202b82 */ /* 0x000e240000000a00 */
[----:B0-----:R-:W-:-:S05]  /*13fd0*/  @P2 IMAD.HI.U32 R32, R31, R32, RZ ;  /* 0x000000201f202227 */ /* 0x001fca00078e00ff */
[----:B------:R-:W-:-:S07]  /*13fe0*/  @P2 SHF.R.U32.HI R31, RZ, R33, R32 ;  /* 0x00000021ff1f2219 */ /* 0x000fce0000011620 */
.L_x_1847:
[----:B------:R-:W-:Y:S05]  /*13ff0*/  BSYNC B0 ;  /* 0x0000000000007941 */ /* 0x000fea0003800000 */
.L_x_1845:
[----:B------:R-:W-:-:S05]  /*14000*/  IMAD R31, R31, R13, R54 ;  /* 0x0000000d1f1f7224 */ /* 0x000fca00078e0236 */
[----:B------:R-:W-:Y:S02]  /*14010*/  VIMNMX R44, R44, R31, !PT ;  /* 0x0000001f2c2c7248 */ /* 0x000fe40007fe0100 */
[----:B------:R-:W-:-:S07]  /*14020*/  VIADDMNMX R40, R31, R13, R40, PT ;  /* 0x0000000d1f287246 */ /* 0x000fce0003800128 */
.L_x_1844:
[C---:B------:R-:W-:Y:S02]  /*14030*/  ISETP.GE.AND P2, PT, R52.reuse, 0x2, PT ;  /* 0x000000023400780c */ /* 0x040fe40003f46270 */
[----:B------:R-:W-:Y:S02]  /*14040*/  ISETP.GE.AND P6, PT, R52, 0x9, PT ;  /* 0x000000093400780c */ /* 0x000fe40003fc6270 */
[----:B------:R-:W-:Y:S02]  /*14050*/  ISETP.GT.AND P3, PT, R44, 0x1, !P2 ;  /* 0x000000012c00780c */ /* 0x000fe40005764270 */
[----:B------:R-:W-:Y:S02]  /*14060*/  ISETP.GE.AND P4, PT, R52, 0xa, PT ;  /* 0x0000000a3400780c */ /* 0x000fe40003f86270 */
[----:B------:R-:W-:Y:S02]  /*14070*/  ISETP.LT.OR P3, PT, R40, 0x2, P3 ;  /* 0x000000022800780c */ /* 0x000fe40001f61670 */
[----:B------:R-:W-:-:S02]  /*14080*/  P2R R56, PR, RZ, 0x10 ;  /* 0x00000010ff387803 */ /* 0x000fc40000000000 */
[----:B------:R-:W-:Y:S02]  /*14090*/  FSEL R87, R5, -INF , !P3 ;  /* 0xff80000005577808 */ /* 0x000fe40005800000 */
[----:B------:R-:W-:Y:S01]  /*140a0*/  ISETP.GT.AND P3, PT, R44, 0x8, !P6 ;  /* 0x000000082c00780c */ /* 0x000fe20007764270 */
[----:B------:R-:W0:Y:S03]  /*140b0*/  SHFL.IDX PT, R5, R42, 0x1, 0x1c1f ;  /* 0x003c1f002a057f89 */ /* 0x000e2600000e0000 */
        /* <DEDUP_REMOVED lines=41> */
[----:B-1----:R-:W-:Y:S02]  /*14350*/  FSEL R59, R37, -INF , !P3 ;  /* 0xff800000253b7808 */ /* 0x002fe40005800000 */
        /* <DEDUP_REMOVED lines=8> */
[----:B0-----:R-:W-:Y:S02]  /*143e0*/  VIADDMNMX R32, R5, R51, R46, PT ;  /* 0x0000003305207246 */ /* 0x001fe4000380012e */
        /* <DEDUP_REMOVED lines=55> */
[----:B------:R-:W-:-:S04]  /*14760*/  ISETP.GT.AND P5, PT, R44, 0x59, !P5 ;  /* 0x000000592c00780c */ /* 0x000fc80006fa4270 */
[----:B------:R-:W-:Y:S01]  /*14770*/  ISETP.LT.OR P5, PT, R40, 0x5a, P5 ;  /* 0x0000005a2800780c */ /* 0x000fe20002fa1670 */
[----:B------:R-:W-:-:S03]  /*14780*/  IMAD.IADD R40, R50, 0x1, R5 ;  /* 0x0000000132287824 */ /* 0x000fc600078e0205 */
        /* <DEDUP_REMOVED lines=14> */
.L_x_1850:
[----:B------:R-:W-:-:S13]  /*14870*/  ISETP.NE.AND P5, PT, R13, 0x1, PT ;  /* 0x000000010d00780c */ /* 0x000fda0003fa5270 */
[----:B------:R-:W0:Y:S02]  /*14880*/  @P5 LDC.64 R4, c[0x0][0x9e8] ;  /* 0x00027a00ff045b82 */ /* 0x000e240000000a00 */
[----:B0-----:R-:W-:-:S05]  /*14890*/  @P5 IMAD.HI.U32 R4, R42, R4, RZ ;  /* 0x000000042a045227 */ /* 0x001fca00078e00ff */
[----:B------:R-:W-:-:S07]  /*148a0*/  @P5 SHF.R.U32.HI R42, RZ, R5, R4 ;  /* 0x00000005ff2a5219 */ /* 0x000fce0000011604 */
.L_x_1851:
[----:B------:R-:W-:Y:S05]  /*148b0*/  BSYNC B0 ;  /* 0x0000000000007941 */ /* 0x000fea0003800000 */
.L_x_1849:
[----:B------:R-:W-:-:S05]  /*148c0*/  IMAD R5, R42, R13, R54 ;  /* 0x0000000d2a057224 */ /* 0x000fca00078e0236 */
[----:B------:R-:W-:Y:S02]  /*148d0*/  VIMNMX R40, R40, R5, !PT ;  /* 0x0000000528287248 */ /* 0x000fe40007fe0100 */
[----:B------:R-:W-:-:S07]  /*148e0*/  VIADDMNMX R32, R5, R13, R32, PT ;  /* 0x0000000d05207246 */ /* 0x000fce0003800120 */
.L_x_1848:
[----:B------:R-:W-:Y:S01]  /*148f0*/  ISETP.GT.AND P2, PT, R40, 0x1, !P2 ;  /* 0x000000012800780c */ /* 0x000fe20005744270 */
[----:B------:R-:W-:Y:S01]  /*14900*/  ULDC UR4, c[0x0][0x988] ;  /* 0x0002620000047ab9 */ /* 0x000fe20000000800 */
[----:B------:R-:W-:Y:S02]  /*14910*/  FMNMX.FTZ R4, R105, R87, !PT ;  /* 0x0000005769047209 */ /* 0x000fe40007810000 */
[----:B------:R-:W-:Y:S02]  /*14920*/  ISETP.LT.OR P2, PT, R32, 0x2, P2 ;  /* 0x000000022000780c */ /* 0x000fe40001741670 */
[----:B------:R-:W-:Y:S02]  /*14930*/  FMNMX.FTZ R4, R103, R4, !PT ;  /* 0x0000000467047209 */ /* 0x000fe40007810000 */
[----:B------:R-:W-:Y:S02]  /*14940*/  FSEL R3, R3, -INF , !P2 ;  /* 0xff80000003037808 */ /* 0x000fe40005000000 */
[----:B------:R-:W-:-:S02]  /*14950*/  ISETP.NE.AND P2, PT, R56, RZ, PT ;  /* 0x000000ff3800720c */ /* 0x000fc40003f45270 */
[C---:B------:R-:W-:Y:S02]  /*14960*/  ISETP.GT.AND P6, PT, R40.reuse, 0x8, !P6 ;  /* 0x000000082800780c */ /* 0x040fe400077c4270 */
[----:B------:R-:W-:Y:S02]  /*14970*/  ISETP.GT.AND P2, PT, R40, 0x9, !P2 ;  /* 0x000000092800780c */ /* 0x000fe40005744270 */
[----:B------:R-:W-:Y:S02]  /*14980*/  FMNMX.FTZ R4, R89, R4, !PT ;  /* 0x0000000459047209 */ /* 0x000fe40007810000 */
[C---:B------:R-:W-:Y:S02]  /*14990*/  ISETP.LT.OR P2, PT, R32.reuse, 0xa, P2 ;  /* 0x0000000a2000780c */ /* 0x040fe40001741670 */
[----:B------:R-:W-:Y:S02]  /*149a0*/  ISETP.LT.OR P6, PT, R32, 0x9, P6 ;  /* 0x000000092000780c */ /* 0x000fe400037c1670 */
[----:B------:R-:W-:-:S02]  /*149b0*/  FSEL R51, R8, -INF , !P2 ;  /* 0xff80000008337808 */ /* 0x000fc40005000000 */
[----:B------:R-:W-:Y:S02]  /*149c0*/  ISETP.NE.AND P2, PT, R58, RZ, PT ;  /* 0x000000ff3a00720c */ /* 0x000fe40003f45270 */
[----:B------:R-:W-:Y:S02]  /*149d0*/  FMNMX.FTZ R4, R101, R4, !PT ;  /* 0x0000000465047209 */ /* 0x000fe40007810000 */
[----:B------:R-:W-:Y:S02]  /*149e0*/  ISETP.GT.AND P2, PT, R40, 0x10, !P2 ;  /* 0x000000102800780c */ /* 0x000fe40005744270 */
[----:B------:R-:W-:Y:S02]  /*149f0*/  FSEL R45, R6, -INF , !P6 ;  /* 0xff800000062d7808 */ /* 0x000fe40007000000 */
[----:B------:R-:W-:Y:S02]  /*14a00*/  ISETP.LT.OR P2, PT, R32, 0x11, P2 ;  /* 0x000000112000780c */ /* 0x000fe40001741670 */
[----:B------:R-:W-:-:S02]  /*14a10*/  ISETP.NE.AND P6, PT, R66, RZ, PT ;  /* 0x000000ff4200720c */ /* 0x000fc40003fc5270 */
[----:B------:R-:W-:Y:S01]  /*14a20*/  FSEL R53, R10, -INF , !P2 ;  /* 0xff8000000a357808 */ /* 0x000fe20005000000 */
[----:B------:R-:W-:Y:S01]  /*14a30*/  IMAD.U32 R10, RZ, RZ, UR4 ;  /* 0x00000004ff0a7e24 */ /* 0x000fe2000f8e00ff */
[----:B------:R-:W-:Y:S02]  /*14a40*/  ISETP.NE.AND P2, PT, R62, RZ, PT ;  /* 0x000000ff3e00720c */ /* 0x000fe40003f45270 */
[----:B------:R-:W-:Y:S02]  /*14a50*/  FMNMX.FTZ R4, R91, R4, !PT ;  /* 0x000000045b047209 */ /* 0x000fe40007810000 */
[----:B------:R-:W-:Y:S02]  /*14a60*/  ISETP.GT.AND P2, PT, R40, 0x11, !P2 ;  /* 0x000000112800780c */ /* 0x000fe40005744270 */
[----:B------:R-:W-:Y:S02]  /*14a70*/  FMNMX.FTZ R4, R99, R4, !PT ;  /* 0x0000000463047209 */ /* 0x000fe40007810000 */
[----:B------:R-:W-:-:S02]  /*14a80*/  ISETP.LT.OR P2, PT, R32, 0x12, P2 ;  /* 0x000000122000780c */ /* 0x000fc40001741670 */
[----:B------:R-:W-:Y:S02]  /*14a90*/  ISETP.NE.AND P5, PT, R67, RZ, PT ;  /* 0x000000ff4300720c */ /* 0x000fe40003fa5270 */
        /* <DEDUP_REMOVED lines=41> */
[C---:B------:R-:W-:Y:S02]  /*14d30*/  ISETP.GT.AND P2, PT, R40.reuse, 0x30, !P2 ;  /* 0x000000302800780c */ /* 0x040fe40005744270 */
[----:B------:R-:W-:Y:S01]  /*14d40*/  ISETP.GT.AND P4, PT, R40, RZ, !P4 ;  /* 0x000000ff2800720c */ /* 0x000fe20006784270 */
[----:B------:R-:W0:Y:S01]  /*14d50*/  SHFL.BFLY PT, R5, R4, 0x2, 0x1f ;  /* 0x0c401f0004057f89 */ /* 0x000e2200000e0000 */
        /* <DEDUP_REMOVED lines=11> */
[C---:B------:R-:W-:Y:S02]  /*14e10*/  ISETP.GT.AND P3, PT, R40.reuse, 0x58, !P3 ;  /* 0x000000582800780c */ /* 0x040fe40005f64270 */
[----:B------:R-:W-:Y:S02]  /*14e20*/  ISETP.GT.AND P2, PT, R40, 0x38, !P2 ;  /* 0x000000382800780c */ /* 0x000fe40005744270 */
[----:B0-----:R-:W-:Y:S02]  /*14e30*/  FMNMX.FTZ R6, R4, R5, !PT ;  /* 0x0000000504067209 */ /* 0x001fe40007810000 */
[----:B------:R-:W-:Y:S02]  /*14e40*/  ISETP.LT.OR P2, PT, R32, 0x39, P2 ;  /* 0x000000392000780c */ /* 0x000fe40001741670 */
[----:B------:R-:W-:Y:S01]  /*14e50*/  FMNMX.FTZ R4, R0, R3, !PT ;  /* 0x0000000300047209 */ /* 0x000fe20007810000 */
[----:B------:R-:W0:Y:S01]  /*14e60*/  SHFL.BFLY PT, R5, R6, 0x1, 0x1f ;  /* 0x0c201f0006057f89 */ /* 0x000e2200000e0000 */
        /* <DEDUP_REMOVED lines=20> */
[----:B0-----:R-:W-:Y:S02]  /*14fb0*/  FMNMX.FTZ R5, R6, R5, !PT ;  /* 0x0000000506057209 */ /* 0x001fe40007810000 */
[----:B------:R-:W-:Y:S02]  /*14fc0*/  FSEL R79, R79, -INF , !P2 ;  /* 0xff8000004f4f7808 */ /* 0x000fe40005000000 */
[----:B------:R-:W-:Y:S01]  /*14fd0*/  ISETP.GT.AND P2, PT, R40, 0x48, !P6 ;  /* 0x000000482800780c */ /* 0x000fe20007744270 */
[----:B------:R-:W-:Y:S01]  /*14fe0*/  FMUL.FTZ R8, R5, R10 ;  /* 0x0000000a05087220 */ /* 0x000fe20000410000 */
        /* <DEDUP_REMOVED lines=18> */
[-CC-:B------:R-:W-:Y:S01]  /*15110*/  FFMA.FTZ R14, R95, R10.reuse, -R8.reuse ;  /* 0x0000000a5f0e7223 */ /* 0x180fe20000010808 */
[----:B------:R-:W-:Y:S01]  /*15120*/  ISETP.NE.AND P6, PT, R64, RZ, PT ;  /* 0x000000ff4000720c */ /* 0x000fe20003fc5270 */
[--C-:B------:R-:W-:Y:S01]  /*15130*/  FFMA.FTZ R154, R99, R10, -R8.reuse ;  /* 0x0000000a639a7223 */ /* 0x100fe20000010808 */
[----:B------:R-:W-:Y:S01]  /*15140*/  FMNMX.FTZ R6, R79, R6, !PT ;  /* 0x000000064f067209 */ /* 0x000fe20007810000 */
[-CC-:B------:R-:W-:Y:S01]  /*15150*/  FFMA.FTZ R150, R59, R10.reuse, -R8.reuse ;  /* 0x0000000a3b967223 */ /* 0x180fe20000010808 */
[----:B------:R-:W-:Y:S01]  /*15160*/  FSEL R85, R85, -INF , !P2 ;  /* 0xff80000055557808 */ /* 0x000fe20005000000 */
[-CC-:B------:R-:W-:Y:S01]  /*15170*/  FFMA.FTZ R156, R105, R10.reuse, -R8.reuse ;  /* 0x0000000a699c7223 */ /* 0x180fe20000010808 */
[----:B------:R-:W-:Y:S01]  /*15180*/  ISETP.GT.AND P2, PT, R40, 0x51, !P6 ;  /* 0x000000512800780c */ /* 0x000fe20007744270 */
[--C-:B------:R-:W-:Y:S01]  /*15190*/  FFMA.FTZ R87, R87, R10, -R8.reuse ;  /* 0x0000000a57577223 */ /* 0x100fe20000010808 */
[----:B------:R-:W-:Y:S01]  /*151a0*/  FMNMX.FTZ R6, R81, R6, !PT ;  /* 0x0000000651067209 */ /* 0x000fe20007810000 */
[-CC-:B------:R-:W-:Y:S01]  /*151b0*/  FFMA.FTZ R158, R103, R10.reuse, -R8.reuse ;  /* 0x0000000a679e7223 */ /* 0x180fe20000010808 */
[----:B------:R-:W-:Y:S01]  /*151c0*/  ISETP.NE.AND P5, PT, R52, RZ, PT ;  /* 0x000000ff3400720c */ /* 0x000fe20003fa5270 */
[----:B------:R-:W-:Y:S01]  /*151d0*/  MUFU.EX2 R156, R156 ;  /* 0x0000009c009c7308 */ /* 0x000fe20000000800 */
[----:B------:R-:W-:Y:S01]  /*151e0*/  ISETP.LT.OR P2, PT, R32, 0x52, P2 ;  /* 0x000000522000780c */ /* 0x000fe20001741670 */
[--C-:B------:R-:W-:Y:S01]  /*151f0*/  FFMA.FTZ R89, R89, R10, -R8.reuse ;  /* 0x0000000a59597223 */ /* 0x100fe20000010808 */
[----:B------:R-:W-:Y:S01]  /*15200*/  FMNMX.FTZ R6, R83, R6, !PT ;  /* 0x0000000653067209 */ /* 0x000fe20007810000 */
[-CC-:B------:R-:W-:Y:S01]  /*15210*/  FFMA.FTZ R101, R101, R10.reuse, -R8.reuse ;  /* 0x0000000a65657223 */ /* 0x180fe20000010808 */
[----:B------:R-:W-:Y:S01]  /*15220*/  ISETP.GT.AND P4, PT, R40, 0x59, !P5 ;  /* 0x000000592800780c */ /* 0x000fe20006f84270 */
[-CC-:B------:R-:W-:Y:S01]  /*15230*/  FFMA.FTZ R91, R91, R10.reuse, -R8.reuse ;  /* 0x0000000a5b5b7223 */ /* 0x180fe20000010808 */
[----:B------:R-:W-:Y:S01]  /*15240*/  ISETP.LT.OR P3, PT, R32, 0x59, P3 ;  /* 0x000000592000780c */ /* 0x000fe20001f61670 */
[----:B------:R-:W0:Y:S01]  /*15250*/  MUFU.EX2 R87, R87 ;  /* 0x0000005700577308 */ /* 0x000e220000000800 */
[----:B------:R-:W-:Y:S01]  /*15260*/  FSEL R97, R20, -INF , !P2 ;  /* 0xff80000014617808 */ /* 0x000fe20005000000 */
[--C-:B------:R-:W-:Y:S01]  /*15270*/  FFMA.FTZ R138, R25, R10, -R8.reuse ;  /* 0x0000000a198a7223 */ /* 0x100fe20000010808 */
[----:B------:R-:W-:Y:S01]  /*15280*/  FMNMX.FTZ R6, R85, R6, !PT ;  /* 0x0000000655067209 */ /* 0x000fe20007810000 */
[-CC-:B------:R-:W-:Y:S01]  /*15290*/  FFMA.FTZ R93, R93, R10.reuse, -R8.reuse ;  /* 0x0000000a5d5d7223 */ /* 0x180fe20000010808 */
[----:B------:R-:W-:Y:S01]  /*152a0*/  ISETP.LT.OR P4, PT, R32, 0x5a, P4 ;  /* 0x0000005a2000780c */ /* 0x000fe20002781670 */
[--C-:B------:R-:W-:Y:S01]  /*152b0*/  FFMA.FTZ R55, R55, R10, -R8.reuse ;  /* 0x0000000a37377223 */ /* 0x100fe20000010808 */
[----:B------:R-:W-:Y:S01]  /*152c0*/  FSEL R95, R21, -INF , !P3 ;  /* 0xff800000155f7808 */ /* 0x000fe20005800000 */
[----:B------:R-:W1:Y:S01]  /*152d0*/  MUFU.EX2 R158, R158 ;  /* 0x0000009e009e7308 */ /* 0x000e620000000800 */
[----:B------:R-:W-:Y:S01]  /*152e0*/  FMNMX.FTZ R6, R97, R6, !PT ;  /* 0x0000000661067209 */ /* 0x000fe20007810000 */
[-CC-:B------:R-:W-:Y:S01]  /*152f0*/  FFMA.FTZ R144, R49, R10.reuse, -R8.reuse ;  /* 0x0000000a31907223 */ /* 0x180fe20000010808 */
[----:B------:R-:W-:Y:S01]  /*15300*/  FSEL R99, R24, -INF , !P4 ;  /* 0xff80000018637808 */ /* 0x000fe20006000000 */
[--C-:B------:R-:W-:Y:S01]  /*15310*/  FFMA.FTZ R47, R47, R10, -R8.reuse ;  /* 0x0000000a2f2f7223 */ /* 0x100fe20000010808 */
[----:B------:R-:W-:Y:S01]  /*15320*/  FMNMX.FTZ R6, R95, R6, !PT ;  /* 0x000000065f067209 */ /* 0x000fe20007810000 */
[--C-:B------:R-:W-:Y:S01]  /*15330*/  FFMA.FTZ R146, R43, R10, -R8.reuse ;  /* 0x0000000a2b927223 */ /* 0x100fe20000010808 */
[----:B------:R-:W-:Y:S01]  /*15340*/  ISETP.NE.AND P5, PT, R9, 0x1, PT ;  /* 0x000000010900780c */ /* 0x000fe20003fa5270 */
[----:B------:R2:W-:Y:S01]  /*15350*/  MUFU.EX2 R21, R14 ;  /* 0x0000000e00157308 */ /* 0x0005e20000000800 */
[----:B------:R-:W-:Y:S01]  /*15360*/  FMNMX.FTZ R6, R99, R6, !PT ;  /* 0x0000000663067209 */ /* 0x000fe20007810000 */
[-CC-:B------:R-:W-:Y:S01]  /*15370*/  FFMA.FTZ R41, R41, R10.reuse, -R8.reuse ;  /* 0x0000000a29297223 */ /* 0x180fe20000010808 */
[-CC-:B------:R-:W-:Y:S01]  /*15380*/  FFMA.FTZ R140, R39, R10.reuse, -R8.reuse ;  /* 0x0000000a278c7223 */ /* 0x180fe20000010808 */
[-CC-:B------:R-:W-:Y:S01]  /*15390*/  FFMA.FTZ R37, R37, R10.reuse, -R8.reuse ;  /* 0x0000000a25257223 */ /* 0x180fe20000010808 */
[-CC-:B------:R-:W-:Y:S01]  /*153a0*/  FFMA.FTZ R142, R35, R10.reuse, -R8.reuse ;  /* 0x0000000a238e7223 */ /* 0x180fe20000010808 */
[----:B------:R-:W3:Y:S01]  /*153b0*/  SHFL.BFLY PT, R59, R6, 0x2, 0x1f ;  /* 0x0c401f00063b7f89 */ /* 0x000ee200000e0000 */
[-CC-:B------:R-:W-:Y:S01]  /*153c0*/  FFMA.FTZ R33, R33, R10.reuse, -R8.reuse ;  /* 0x0000000a21217223 */ /* 0x180fe20000010808 */
[----:B------:R-:W4:Y:S01]  /*153d0*/  MUFU.EX2 R89, R89 ;  /* 0x0000005900597308 */ /* 0x000f220000000800 */
[-CC-:B------:R-:W-:Y:S01]  /*153e0*/  FFMA.FTZ R136, R31, R10.reuse, -R8.reuse ;  /* 0x0000000a1f887223 */ /* 0x180fe20000010808 */
[-CC-:B------:R-:W-:Y:S01]  /*153f0*/  FFMA.FTZ R29, R29, R10.reuse, -R8.reuse ;  /* 0x0000000a1d1d7223 */ /* 0x180fe20000010808 */
[----:B------:R-:W-:Y:S01]  /*15400*/  FFMA.FTZ R25, R27, R10, -R8 ;  /* 0x0000000a1b197223 */ /* 0x000fe20000010808 */
[----:B------:R-:W0:Y:S04]  /*15410*/  @P5 LDC R38, c[0x0][0x44c] ;  /* 0x00011300ff265b82 */ /* 0x000e280000000800 */
[----:B------:R-:W-:Y:S04]  /*15420*/  MUFU.EX2 R4, R101 ;  /* 0x0000006500047308 */ /* 0x000fe80000000800 */
[----:B------:R-:W4:Y:S04]  /*15430*/  @P5 LDC R40, c[0x0][0x450] ;  /* 0x00011400ff285b82 */ /* 0x000f280000000800 */
[----:B------:R-:W-:Y:S01]  /*15440*/  MUFU.EX2 R91, R91 ;  /* 0x0000005b005b7308 */ /* 0x000fe20000000800 */
[----:B---3--:R-:W-:-:S07]  /*15450*/  FMNMX.FTZ R59, R6, R59, !PT ;  /* 0x0000003b063b7209 */ /* 0x008fce0007810000 */
[----:B------:R-:W-:Y:S01]  /*15460*/  MUFU.EX2 R154, R154 ;  /* 0x0000009a009a7308 */ /* 0x000fe20000000800 */
[----:B------:R-:W3:Y:S01]  /*15470*/  SHFL.BFLY PT, R6, R59, 0x1, 0x1f ;  /* 0x0c201f003b067f89 */ /* 0x000ee200000e0000 */
[----:B0-----:R-:W-:-:S06]  /*15480*/  @P5 IMAD.HI.U32 R27, R177, R38, RZ ;  /* 0x00000026b11b5227 */ /* 0x001fcc00078e00ff */
[----:B------:R-:W-:Y:S08]  /*15490*/  MUFU.EX2 R93, R93 ;  /* 0x0000005d005d7308 */ /* 0x000ff00000000800 */
[----:B------:R-:W-:Y:S08]  /*154a0*/  MUFU.EX2 R148, R148 ;  /* 0x0000009400947308 */ /* 0x000ff00000000800 */
[----:B------:R-:W-:Y:S01]  /*154b0*/  MUFU.EX2 R150, R150 ;  /* 0x0000009600967308 */ /* 0x000fe20000000800 */
[----:B---3--:R-:W-:-:S04]  /*154c0*/  FMNMX.FTZ R6, R59, R6, !PT ;  /* 0x000000063b067209 */ /* 0x008fc80007810000 */
[C---:B------:R-:W-:Y:S01]  /*154d0*/  FSETP.NEU.FTZ.AND P2, PT, R6.reuse, -INF , PT ;  /* 0xff8000000600780b */ /* 0x040fe20003f5d000 */
[----:B--2---:R-:W-:Y:S02]  /*154e0*/  FMUL.FTZ R14, R6, R10 ;  /* 0x0000000a060e7220 */ /* 0x004fe40000410000 */
[----:B------:R-:W-:Y:S03]  /*154f0*/  MUFU.EX2 R55, R55 ;  /* 0x0000003700377308 */ /* 0x000fe60000000800 */
[----:B------:R-:W-:-:S05]  /*15500*/  FSEL R14, R14, RZ, P2 ;  /* 0x000000ff0e0e7208 */ /* 0x000fca0001000000 */
        /* <DEDUP_REMOVED lines=16> */
[----:B------:R0:W2:Y:S01]  /*15610*/  MUFU.EX2 R0, R3 ;  /* 0x0000000300007308 */ /* 0x0000a20000000800 */
[-CC-:B------:R-:W-:Y:S01]  /*15620*/  FFMA.FTZ R73, R73, R10.reuse, -R14.reuse ;  /* 0x0000000a49497223 */ /* 0x180fe2000001080e */
[-CC-:B------:R-:W-:Y:S01]  /*15630*/  FFMA.FTZ R75, R75, R10.reuse, -R14.reuse ;  /* 0x0000000a4b4b7223 */ /* 0x180fe2000001080e */
[-CC-:B------:R-:W-:Y:S01]  /*15640*/  FFMA.FTZ R77, R77, R10.reuse, -R14.reuse ;  /* 0x0000000a4d4d7223 */ /* 0x180fe2000001080e */
[-CC-:B------:R-:W-:Y:S01]  /*15650*/  FFMA.FTZ R79, R79, R10.reuse, -R14.reuse ;  /* 0x0000000a4f4f7223 */ /* 0x180fe2000001080e */
[-CC-:B------:R-:W-:Y:S01]  /*15660*/  FFMA.FTZ R81, R81, R10.reuse, -R14.reuse ;  /* 0x0000000a51517223 */ /* 0x180fe2000001080e */
[-CC-:B------:R-:W-:Y:S01]  /*15670*/  FFMA.FTZ R83, R83, R10.reuse, -R14.reuse ;  /* 0x0000000a53537223 */ /* 0x180fe2000001080e */
[-CC-:B------:R-:W-:Y:S01]  /*15680*/  FFMA.FTZ R85, R85, R10.reuse, -R14.reuse ;  /* 0x0000000a55557223 */ /* 0x180fe2000001080e */
[----:B------:R-:W3:Y:S01]  /*15690*/  MUFU.EX2 R45, R45 ;  /* 0x0000002d002d7308 */ /* 0x000ee20000000800 */
[----:B0-----:R-:W-:Y:S01]  /*156a0*/  FADD.FTZ R3, R156, R87 ;  /* 0x000000579c037221 */ /* 0x001fe20000010000 */
[-CC-:B------:R-:W-:Y:S01]  /*156b0*/  FFMA.FTZ R97, R97, R10.reuse, -R14.reuse ;  /* 0x0000000a61617223 */ /* 0x180fe2000001080e */
[-CC-:B------:R-:W-:Y:S01]  /*156c0*/  FFMA.FTZ R95, R95, R10.reuse, -R14.reuse ;  /* 0x0000000a5f5f7223 */ /* 0x180fe2000001080e */
[----:B------:R-:W-:Y:S01]  /*156d0*/  FFMA.FTZ R99, R99, R10, -R14 ;  /* 0x0000000a63637223 */ /* 0x000fe2000001080e */
[----:B-1----:R-:W-:Y:S01]  /*156e0*/  FADD.FTZ R32, R158, R3 ;  /* 0x000000039e207221 */ /* 0x002fe20000010000 */
[----:B------:R-:W-:-:S02]  /*156f0*/  F2FP.BF16.F32.PACK_AB R156, R87, R156 ;  /* 0x0000009c579c723e */ /* 0x000fc400000010ff */
[----:B------:R-:W0:Y:S01]  /*15700*/  MUFU.EX2 R8, R51 ;  /* 0x0000003300087308 */ /* 0x000e220000000800 */
[----:B----4-:R-:W-:Y:S01]  /*15710*/  FADD.FTZ R3, R89, R32 ;  /* 0x0000002059037221 */ /* 0x010fe20000010000 */
[----:B--2---:R-:W-:Y:S01]  /*15720*/  FADD.FTZ R32, R157, R0 ;  /* 0x000000009d207221 */ /* 0x004fe20000010000 */
[----:B------:R-:W-:Y:S02]  /*15730*/  F2FP.BF16.F32.PACK_AB R157, R0, R157 ;  /* 0x0000009d009d723e */ /* 0x000fe400000010ff */
[----:B------:R-:W-:Y:S01]  /*15740*/  FADD.FTZ R34, R4, R3 ;  /* 0x0000000304227221 */ /* 0x000fe20000010000 */
[----:B------:R-:W-:Y:S02]  /*15750*/  F2FP.BF16.F32.PACK_AB R158, R89, R158 ;  /* 0x0000009e599e723e */ /* 0x000fe400000010ff */
[----:B------:R-:W1:Y:S01]  /*15760*/  MUFU.EX2 R53, R53 ;  /* 0x0000003500357308 */ /* 0x000e620000000800 */
[----:B---3--:R-:W-:-:S07]  /*15770*/  FADD.FTZ R3, R45, R32 ;  /* 0x000000202d037221 */ /* 0x008fce0000010000 */
[----:B------:R2:W3:Y:S01]  /*15780*/  MUFU.EX2 R20, R11 ;  /* 0x0000000b00147308 */ /* 0x0004e20000000800 */
[----:B0-----:R-:W-:-:S07]  /*15790*/  F2FP.BF16.F32.PACK_AB R159, R8, R45 ;  /* 0x0000002d089f723e */ /* 0x001fce00000010ff */
[----:B------:R-:W0:Y:S01]  /*157a0*/  MUFU.EX2 R57, R57 ;  /* 0x0000003900397308 */ /* 0x000e220000000800 */
[----:B--2---:R-:W-:Y:S01]  /*157b0*/  FADD.FTZ R11, R91, R34 ;  /* 0x000000225b0b7221 */ /* 0x004fe20000010000 */
[----:B------:R-:W-:Y:S01]  /*157c0*/  FADD.FTZ R34, R8, R3 ;  /* 0x0000000308227221 */ /* 0x000fe20000010000 */
[----:B------:R-:W-:Y:S02]  /*157d0*/  VIADD R8, R2, 0xfffffffe ;  /* 0xfffffffe02087836 */ /* 0x000fe40000000000 */
[----:B------:R-:W-:Y:S01]  /*157e0*/  FADD.FTZ R36, R154, R11 ;  /* 0x0000000b9a247221 */ /* 0x000fe20000010000 */
[----:B-1----:R-:W-:Y:S01]  /*157f0*/  FADD.FTZ R3, R53, R34 ;  /* 0x0000002235037221 */ /* 0x002fe20000010000 */
[C---:B------:R-:W-:Y:S01]  /*15800*/  F2FP.BF16.F32.PACK_AB R154, R93.reuse, R154 ;  /* 0x0000009a5d9a723e */ /* 0x040fe200000010ff */
[----:B------:R1:W2:Y:S01]  /*15810*/  MUFU.EX2 R24, R15 ;  /* 0x0000000f00187308 */ /* 0x0002a20000000800 */
[----:B------:R-:W-:Y:S01]  /*15820*/  FADD.FTZ R11, R93, R36 ;  /* 0x000000245d0b7221 */ /* 0x000fe20000010000 */
[C---:B---3--:R-:W-:Y:S01]  /*15830*/  FADD.FTZ R34, R20.reuse, R3 ;  /* 0x0000000314227221 */ /* 0x048fe20000010000 */
[----:B------:R-:W-:-:S02]  /*15840*/  F2FP.BF16.F32.PACK_AB R153, R20, R53 ;  /* 0x000000351499723e */ /* 0x000fc400000010ff */
[----:B------:R-:W-:Y:S01]  /*15850*/  FADD.FTZ R36, R148, R11 ;  /* 0x0000000b94247221 */ /* 0x000fe20000010000 */
[----:B------:R-:W-:Y:S02]  /*15860*/  F2FP.BF16.F32.PACK_AB R148, R21, R148 ;  /* 0x000000941594723e */ /* 0x000fe400000010ff */
[----:B------:R-:W3:Y:S01]  /*15870*/  MUFU.EX2 R61, R61 ;  /* 0x0000003d003d7308 */ /* 0x000ee20000000800 */
[----:B0-----:R-:W-:Y:S01]  /*15880*/  FADD.FTZ R3, R57, R34 ;  /* 0x0000002239037221 */ /* 0x001fe20000010000 */
[----:B------:R-:W-:Y:S01]  /*15890*/  FADD.FTZ R11, R21, R36 ;  /* 0x00000024150b7221 */ /* 0x000fe20000010000 */
[----:B-1----:R-:W-:Y:S01]  /*158a0*/  IMAD.MOV.U32 R15, RZ, RZ, R177 ;  /* 0x000000ffff0f7224 */ /* 0x002fe200078e00b1 */
[----:B------:R-:W-:Y:S02]  /*158b0*/  @P5 SHF.R.U32.HI R15, RZ, R40, R27 ;  /* 0x00000028ff0f5219 */ /* 0x000fe4000001161b */
[----:B------:R-:W-:Y:S01]  /*158c0*/  FADD.FTZ R38, R150, R11 ;  /* 0x0000000b96267221 */ /* 0x000fe20000010000 */
[----:B------:R-:W-:Y:S01]  /*158d0*/  ISETP.GE.AND P5, PT, R13, 0x1, PT ;  /* 0x000000010d00780c */ /* 0x000fe20003fa6270 */
[----:B------:R-:W0:Y:S01]  /*158e0*/  MUFU.EX2 R26, R63 ;  /* 0x0000003f001a7308 */ /* 0x000e220000000800 */
[----:B--2---:R-:W-:Y:S01]  /*158f0*/  FADD.FTZ R36, R24, R3 ;  /* 0x0000000318247221 */ /* 0x004fe20000010000 */
[----:B------:R-:W-:Y:S01]  /*15900*/  FADD.FTZ R11, R55, R38 ;  /* 0x00000026370b7221 */ /* 0x000fe20000010000 */
[----:B------:R-:W-:Y:S01]  /*15910*/  IMAD.IADD R15, R152, 0x1, R15 ;  /* 0x00000001980f7824 */ /* 0x000fe200078e020f */
[----:B------:R-:W-:-:S02]  /*15920*/  F2FP.BF16.F32.PACK_AB R152, R91, R4 ;  /* 0x000000045b98723e */ /* 0x000fc400000010ff */
[----:B------:R-:W-:Y:S01]  /*15930*/  FADD.FTZ R38, R144, R11 ;  /* 0x0000000b90267221 */ /* 0x000fe20000010000 */
[----:B------:R-:W-:Y:S01]  /*15940*/  F2FP.BF16.F32.PACK_AB R150, R55, R150 ;  /* 0x000000963796723e */ /* 0x000fe200000010ff */
[----:B------:R-:W1:Y:S01]  /*15950*/  MUFU.EX2 R65, R65 ;  /* 0x0000004100417308 */ /* 0x000e620000000800 */
[----:B---3--:R-:W-:Y:S01]  /*15960*/  FADD.FTZ R3, R61, R36 ;  /* 0x000000243d037221 */ /* 0x008fe20000010000 */
[----:B------:R-:W-:Y:S01]  /*15970*/  F2FP.BF16.F32.PACK_AB R155, R24, R57 ;  /* 0x00000039189b723e */ /* 0x000fe200000010ff */
[----:B------:R-:W-:-:S05]  /*15980*/  IMAD.IADD R12, R15, 0x1, R12 ;  /* 0x000000010f0c7824 */ /* 0x000fca00078e020c */
        /* <DEDUP_REMOVED lines=30> */
[----:B-----5:R-:W-:-:S06]  /*15b70*/  F2FP.BF16.F32.PACK_AB R147, R32, R73 ;  /* 0x000000492093723e */ /* 0x020fcc00000010ff */
        /* <DEDUP_REMOVED lines=27> */
[----:B------:R-:W1:Y:S01]  /*15d30*/  MUFU.EX2 R38, R99 ;  /* 0x0000006300267308 */ /* 0x000e620000000800 */
[----:B--2---:R-:W-:Y:S01]  /*15d40*/  FADD.FTZ R3, R95, R0 ;  /* 0x000000005f037221 */ /* 0x004fe20000010000 */
[C---:B0-----:R-:W-:Y:S01]  /*15d50*/  FADD.FTZ R4, R25.reuse, R4 ;  /* 0x0000000419047221 */ /* 0x041fe20000010000 */
[----:B------:R-:W-:Y:S02]  /*15d60*/  F2FP.BF16.F32.PACK_AB R138, R25, R138 ;  /* 0x0000008a198a723e */ /* 0x000fe400000010ff */
[C---:B-1----:R-:W-:Y:S01]  /*15d70*/  FADD.FTZ R3, R38.reuse, R3 ;  /* 0x0000000326037221 */ /* 0x042fe20000010000 */
[----:B------:R-:W-:Y:S01]  /*15d80*/  F2FP.BF16.F32.PACK_AB R139, R38, R95 ;  /* 0x0000005f268b723e */ /* 0x000fe200000010ff */
[----:B------:R-:W-:Y:S06]  /*15d90*/  @!P5 BRA `(.L_x_1852) ;  /* 0x000000000048d947 */ /* 0x000fec0003800000 */
        /* <DEDUP_REMOVED lines=11> */
.L_x_1854:
[----:B------:R-:W-:-:S13]  /*15e50*/  ISETP.NE.AND P2, PT, R13, 0x1, PT ;  /* 0x000000010d00780c */ /* 0x000fda0003f45270 */
[----:B------:R-:W0:Y:S02]  /*15e60*/  @P2 LDC.64 R14, c[0x0][0x9e8] ;  /* 0x00027a00ff0e2b82 */ /* 0x000e240000000a00 */
[----:B0-----:R-:W-:-:S05]  /*15e70*/  @P2 IMAD.HI.U32 R2, R0, R14, RZ ;  /* 0x0000000e00022227 */ /* 0x001fca00078e00ff */
[----:B------:R-:W-:-:S07]  /*15e80*/  @P2 SHF.R.U32.HI R0, RZ, R15, R2 ;  /* 0x0000000fff002219 */ /* 0x000fce0000011602 */
.L_x_1855:
[----:B------:R-:W-:Y:S05]  /*15e90*/  BSYNC B0 ;  /* 0x0000000000007941 */ /* 0x000fea0003800000 */
.L_x_1853:
[----:B------:R-:W-:-:S05]  /*15ea0*/  IMAD R13, R0, R13, R13 ;  /* 0x0000000d000d7224 */ /* 0x000fca00078e020d */
[----:B------:R-:W-:-:S07]  /*15eb0*/  VIMNMX R12, R12, R13, PT ;  /* 0x0000000d0c0c7248 */ /* 0x000fce0003fe0100 */
.L_x_1852:
[----:B------:R-:W-:Y:S01]  /*15ec0*/  IMAD.HI R12, R12, 0x2aaaaaab, RZ ;  /* 0x2aaaaaab0c0c7827 */ /* 0x000fe200078e02ff */
[----:B------:R-:W-:Y:S01]  /*15ed0*/  ULDC UR46, c[0x0][0x9e4] ;  /* 0x00027900002e7ab9 */ /* 0x000fe20000000800 */
[----:B------:R-:W-:Y:S01]  /*15ee0*/  ULDC UR39, c[0x0][0x9e4] ;  /* 0x0002790000277ab9 */ /* 0x000fe20000000800 */
[----:B------:R-:W-:Y:S01]  /*15ef0*/  ULDC UR50, c[0x0][0x9d8] ;  /* 0x0002760000327ab9 */ /* 0x000fe20000000800 */
[----:B------:R-:W-:Y:S01]  /*15f00*/  ULDC UR55, c[0x0][0x9d8] ;  /* 0x0002760000377ab9 */ /* 0x000fe20000000800 */
[----:B------:R-:W-:Y:S01]  /*15f10*/  SHF.R.U32.HI R11, RZ, 0x1f, R12 ;  /* 0x0000001fff0b7819 */ /* 0x000fe2000001160c */
[----:B------:R-:W-:Y:S01]  /*15f20*/  ULDC UR51, c[0x0][0x9d8] ;  /* 0x0002760000337ab9 */ /* 0x000fe20000000800 */
[----:B------:R-:W-:Y:S01]  /*15f30*/  ULDC UR38, c[0x0][0x988] ;  /* 0x0002620000267ab9 */ /* 0x000fe20000000800 */
[----:B------:R-:W-:Y:S01]  /*15f40*/  ULDC UR43, c[0x0][0x988] ;  /* 0x00026200002b7ab9 */ /* 0x000fe20000000800 */
[----:B------:R-:W-:Y:S01]  /*15f50*/  LEA.HI.SX32 R14, R12, R11, 0x1c ;  /* 0x0000000b0c0e7211 */ /* 0x000fe200078fe2ff */
[----:B------:R-:W-:Y:S01]  /*15f60*/  ULDC UR42, c[0x0][0x988] ;  /* 0x00026200002a7ab9 */ /* 0x000fe20000000800 */
[----:B------:R-:W-:Y:S01]  /*15f70*/  ULDC UR54, c[0x0][0x9e0] ;  /* 0x0002780000367ab9 */ /* 0x000fe20000000800 */
[----:B------:R-:W-:Y:S01]  /*15f80*/  ULDC UR47, c[0x0][0x9e0] ;  /* 0x00027800002f7ab9 */ /* 0x000fe20000000800 */
[----:B------:R-:W-:Y:S01]  /*15f90*/  VIMNMX R14, R179, R14, !PT ;  /* 0x0000000eb30e7248 */ /* 0x000fe20007fe0100 */
[----:B------:R-:W-:Y:S01]  /*15fa0*/  BSSY B0, `(.L_x_1856) ;  /* 0x000039c000007945 */ /* 0x000fe20003800000 */
[----:B------:R-:W-:Y:S01]  /*15fb0*/  IMAD.MOV.U32 R2, RZ, RZ, 0x3f800000 ;  /* 0x3f800000ff027424 */ /* 0x000fe200078e00ff */
[----:B------:R-:W-:-:S02]  /*15fc0*/  CS2R R86, SRZ ;  /* 0x0000000000567805 */ /* 0x000fc4000001ff00 */
[----:B------:R-:W-:Y:S01]  /*15fd0*/  ISETP.GE.AND P2, PT, R8, R14, PT ;  /* 0x0000000e0800720c */ /* 0x000fe20003f46270 */
[----:B------:R-:W-:Y:S01]  /*15fe0*/  IMAD.MOV.U32 R0, RZ, RZ, 0x3f800000 ;  /* 0x3f800000ff007424 */ /* 0x000fe200078e00ff */
        /* <DEDUP_REMOVED lines=31> */
[----:B------:R-:W-:Y:S06]  /*161e0*/  @!P2 BRA `(.L_x_1857) ;  /* 0x0000003400dca947 */ /* 0x000fec0003800000 */
[----:B------:R-:W-:Y:S01]  /*161f0*/  BSSY B1, `(.L_x_1858) ;  /* 0x0000372000017945 */ /* 0x000fe20003800000 */
[----:B------:R-:W-:Y:S02]  /*16200*/  IMAD.MOV.U32 R2, RZ, RZ, 0x3f800000 ;  /* 0x3f800000ff027424 */ /* 0x000fe400078e00ff */
[----:B------:R-:W-:-:S07]  /*16210*/  IMAD.MOV.U32 R87, RZ, RZ, RZ ;  /* 0x000000ffff577224 */ /* 0x000fce00078e00ff */
.L_x_1877:
[----:B------:R-:W-:-:S05]  /*16220*/  VIADD R15, R22, 0x1 ;  /* 0x00000001160f7836 */ /* 0x000fca0000000000 */
[----:B------:R-:W-:-:S04]  /*16230*/  ISETP.NE.AND P2, PT, R15, 0x2, PT ;  /* 0x000000020f00780c */ /* 0x000fc80003f45270 */
[----:B------:R-:W-:Y:S02]  /*16240*/  SEL R20, RZ, 0x1, P2 ;  /* 0x00000001ff147807 */ /* 0x000fe40001000000 */
[----:B------:R-:W-:Y:S02]  /*16250*/  SEL R15, R15, RZ, P2 ;  /* 0x000000ff0f0f7207 */ /* 0x000fe40001000000 */
[----:B------:R-:W-:Y:S01]  /*16260*/  LOP3.LUT R20, R23, R20, RZ, 0x3c, !PT ;  /* 0x0000001417147212 */ /* 0x000fe200078e3cff */
[----:B------:R-:W-:Y:S06]  /*16270*/  @!P0 BRA `(.L_x_1859) ;  /* 0x0000000000048947 */ /* 0x000fec0003800000 */
[----:B------:R-:W-:Y:S01]  /*16280*/  BPT.TRAP 0x1 ;  /* 0x000000040000795c */ /* 0x000fe20000300000 */
.L_x_1859:
[----:B------:R-:W-:Y:S01]  /*16290*/  IMAD R21, R15, 0x8, R16 ;  /* 0x000000080f157824 */ /* 0x000fe200078e0210 */
[----:B------:R-:W-:-:S04]  /*162a0*/  SHF.L.U32 R12, R20, 0x1f, RZ ;  /* 0x0000001f140c7819 */ /* 0x000fc800000006ff */
[----:B------:R0:W1:Y:S01]  /*162b0*/  SYNCS.PHASECHK.TRANS64.TRYWAIT P2, [R21+URZ+0x2a830], R12 ;  /* 0x02a8300c150075a7 */ /* 0x000062000804017f */
[----:B------:R-:W-:Y:S05]  /*162c0*/  @!P0 BRA `(.L_x_1860) ;  /* 0x0000000000048947 */ /* 0x000fea0003800000 */
[----:B------:R-:W-:Y:S01]  /*162d0*/  BPT.TRAP 0x1 ;  /* 0x000000040000795c */ /* 0x000fe20000300000 */
.L_x_1860:
[----:B------:R-:W-:Y:S01]  /*162e0*/  BSSY B2, `(.L_x_1861) ;  /* 0x0000006000027945 */ /* 0x000fe20003800000 */
[----:B------:R-:W-:Y:S02]  /*162f0*/  IMAD R10, R15, 0x900, R7 ;  /* 0x000009000f0a7824 */ /* 0x000fe400078e0207 */
[----:B------:R-:W-:Y:S01]  /*16300*/  IMAD.MOV.U32 R11, RZ, RZ, 0x40000040 ;  /* 0x40000040ff0b7424 */ /* 0x000fe200078e00ff */
[----:B-1----:R-:W-:Y:S06]  /*16310*/  @P2 BRA `(.L_x_1862) ;  /* 0x0000000000082947 */ /* 0x002fec0003800000 */
[----:B------:R-:W1:Y:S02]  /*16320*/  SYNCS.PHASECHK.TRANS64.TRYWAIT P2, [R21+URZ+0x2a830], R12 ;  /* 0x02a8300c150075a7 */ /* 0x000e64000804017f */
[----:B-1----:R-:W-:Y:S05]  /*16330*/  @!P2 BRA `(.L_x_1863) ;  /* 0x00000150004ca947 */ /* 0x002fea0003800000 */
.L_x_1862:
[----:B------:R-:W-:Y:S05]  /*16340*/  BSYNC B2 ;  /* 0x0000000000027941 */ /* 0x000fea0003800000 */
.L_x_1861:
[----:B------:R-:W2:Y:S04]  /*16350*/  LDL.64 R88, [R1+0x38] ;  /* 0x0000380001587983 */ /* 0x000ea80000100a00 */
[----:B------:R-:W3:Y:S04]  /*16360*/  LDL.64 R216, [R1+0x30] ;  /* 0x0000300001d87983 */ /* 0x000ee80000100a00 */
[----:B------:R-:W4:Y:S01]  /*16370*/  LDL.64 R214, [R1+0x28] ;  /* 0x0000280001d67983 */ /* 0x000f220000100a00 */
[----:B------:R-:W-:-:S03]  /*16380*/  R2UR UR6, R10 ;  /* 0x000000000a0672ca */ /* 0x000fc600000e0000 */
[----:B------:R-:W5:Y:S01]  /*16390*/  LDL.64 R212, [R1+0x20] ;  /* 0x0000200001d47983 */ /* 0x000f620000100a00 */
[----:B------:R-:W-:Y:S01]  /*163a0*/  R2UR UR7, R11 ;  /* 0x000000000b0772ca */ /* 0x000fe200000e0000 */
[----:B01----:R-:W-:Y:S02]  /*163b0*/  VIADD R12, R10, 0x2 ;  /* 0x000000020a0c7836 */ /* 0x003fe40000000000 */
[----:B------:R-:W-:Y:S01]  /*163c0*/  IMAD.MOV.U32 R13, RZ, RZ, 0x40000040 ;  /* 0x40000040ff0d7424 */ /* 0x000fe200078e00ff */
[----:B------:R-:W5:Y:S04]  /*163d0*/  LDL.64 R210, [R1+0x18] ;  /* 0x0000180001d27983 */ /* 0x000f680000100a00 */
[----:B------:R-:W5:Y:S04]  /*163e0*/  LDL.64 R208, [R1+0x10] ;  /* 0x0000100001d07983 */ /* 0x000f680000100a00 */
[----:B------:R-:W5:Y:S01]  /*163f0*/  LDL.64 R198, [R1] ;  /* 0x0000000001c67983 */ /* 0x000f620000100a00 */
[----:B--2---:R-:W-:-:S02]  /*16400*/  R2UR UR4, R88 ;  /* 0x00000000580472ca */ /* 0x004fc400000e0000 */
[----:B------:R-:W-:Y:S02]  /*16410*/  R2UR UR5, R89 ;  /* 0x00000000590572ca */ /* 0x000fe400000e0000 */
[----:B------:R-:W-:-:S11]  /*16420*/  WARPGROUP.ARRIVE ;  /* 0x00000000000079c5 */ /* 0x000fd60000000000 */
[----:B------:R-:W-:Y:S01]  /*16430*/  HGMMA.64x96x16.F32.BF16 R88, gdesc[UR4], RZ, !UPT, gsb0 ;  /* 0x01600000045879f0 */ /* 0x000fe2000c0018ff */
[----:B------:R-:W-:Y:S02]  /*16440*/  R2UR UR6, R12 ;  /* 0x000000000c0672ca */ /* 0x000fe400000e0000 */
[----:B------:R-:W-:Y:S02]  /*16450*/  R2UR UR7, R13 ;  /* 0x000000000d0772ca */ /* 0x000fe400000e0000 */
[----:B---3--:R-:W-:Y:S02]  /*16460*/  R2UR UR4, R216 ;  /* 0x00000000d80472ca */ /* 0x008fe400000e0000 */
[----:B------:R-:W-:Y:S01]  /*16470*/  R2UR UR5, R217 ;  /* 0x00000000d90572ca */ /* 0x000fe200000e0000 */
[----:B------:R-:W-:Y:S02]  /*16480*/  VIADD R12, R10, 0x4 ;  /* 0x000000040a0c7836 */ /* 0x000fe40000000000 */
[----:B------:R-:W-:Y:S01]  /*16490*/  IMAD.MOV.U32 R13, RZ, RZ, 0x40000040 ;  /* 0x40000040ff0d7424 */ /* 0x000fe200078e00ff */
[----:B------:R-:W-:-:S02]  /*164a0*/  WARPGROUP.DEPBAR.LE gsb0, 0x0 ;  /* 0x00008000000079c5 */ /* 0x000fc40000010000 */
[----:B------:R-:W-:-:S07]  /*164b0*/  WARPGROUP.ARRIVE ;  /* 0x00000000000079c5 */ /* 0x000fce0000000000 */
[----:B------:R-:W-:Y:S01]  /*164c0*/  HGMMA.64x96x16.F32.BF16 R88, gdesc[UR4], R88, gsb0 ;  /* 0x01600000045879f0 */ /* 0x000fe20008001858 */
[----:B------:R-:W-:Y:S02]  /*164d0*/  R2UR UR6, R12 ;  /* 0x000000000c0672ca */ /* 0x000fe400000e0000 */
[----:B------:R-:W-:Y:S02]  /*164e0*/  R2UR UR7, R13 ;  /* 0x000000000d0772ca */ /* 0x000fe400000e0000 */
[----:B----4-:R-:W-:Y:S02]  /*164f0*/  R2UR UR4, R214 ;  /* 0x00000000d60472ca */ /* 0x010fe400000e0000 */
        /* <DEDUP_REMOVED lines=8> */
[----:B-----5:R-:W-:Y:S02]  /*16580*/  R2UR UR4, R212 ;  /* 0x00000000d40472ca */ /* 0x020fe400000e0000 */
        /* <DEDUP_REMOVED lines=8> */
[----:B------:R-:W-:Y:S02]  /*16610*/  R2UR UR4, R210 ;  /* 0x00000000d20472ca */ /* 0x000fe400000e0000 */
        /* <DEDUP_REMOVED lines=25> */
[----:B------:R-:W-:Y:S01]  /*167b0*/  R2UR UR7, R13 ;  /* 0x000000000d0772ca */ /* 0x000fe200000e0000 */
[----:B------:R-:W-:Y:S01]  /*167c0*/  UMOV UR4, UR52 ;  /* 0x0000003400047c82 */ /* 0x000fe20008000000 */
[----:B------:R-:W-:Y:S01]  /*167d0*/  UMOV UR5, UR53 ;  /* 0x0000003500057c82 */ /* 0x000fe20008000000 */
[----:B------:R-:W-:Y:S02]  /*167e0*/  VIADD R12, R10, 0x600 ;  /* 0x000006000a0c7836 */ /* 0x000fe40000000000 */
[----:B------:R-:W-:Y:S01]  /*167f0*/  IMAD.MOV.U32 R13, RZ, RZ, 0x40000040 ;  /* 0x40000040ff0d7424 */ /* 0x000fe200078e00ff */
[----:B------:R-:W-:Y:S02]  /*16800*/  WARPGROUP.DEPBAR.LE gsb0, 0x0 ;  /* 0x00008000000079c5 */ /* 0x000fe40000010000 */
[----:B------:R-:W-:-:S06]  /*16810*/  WARPGROUP.ARRIVE ;  /* 0x00000000000079c5 */ /* 0x000fcc0000000000 */
        /* <DEDUP_REMOVED lines=32> */
[----:B------:R-:W-:Y:S02]  /*16a20*/  WARPGROUP.DEPBAR.LE gsb0, 0x0 ;  /* 0x00008000000079c5 */ /* 0x000fe40000010000 */
[----:B------:R-:W-:-:S08]  /*16a30*/  WARPGROUP.ARRIVE ;  /* 0x00000000000079c5 */ /* 0x000fd00000000000 */
[----:B------:R-:W-:Y:S01]  /*16a40*/  HGMMA.64x96x16.F32.BF16 R88, gdesc[UR4], R88, gsb0 ;  /* 0x01600000045879f0 */ /* 0x000fe20008001858 */
        /* <DEDUP_REMOVED lines=65> */
[----:B------:R-:W-:Y:S05]  /*16e60*/  @!P0 BRA `(.L_x_1864) ;  /* 0x0000000000048947 */ /* 0x000fea0003800000 */
[----:B------:R-:W-:Y:S01]  /*16e70*/  BPT.TRAP 0x1 ;  /* 0x000000040000795c */ /* 0x000fe20000300000 */
.L_x_1864:
[----:B------:R-:W-:Y:S01]  /*16e80*/  SHF.L.U32 R11, R23, 0x1f, RZ ;  /* 0x0000001f170b7819 */ /* 0x000fe200000006ff */
[----:B------:R-:W-:-:S04]  /*16e90*/  IMAD R12, R22, 0x8, R16 ;  /* 0x00000008160c7824 */ /* 0x000fc800078e0210 */
[----:B------:R0:W1:Y:S01]  /*16ea0*/  SYNCS.PHASECHK.TRANS64.TRYWAIT P2, [R12+URZ+0x2a850], R11 ;  /* 0x02a8500b0c0075a7 */ /* 0x000062000804017f */
[----:B------:R-:W-:Y:S05]  /*16eb0*/  @!P0 BRA `(.L_x_1865) ;  /* 0x0000000000048947 */ /* 0x000fea0003800000 */
[----:B------:R-:W-:Y:S01]  /*16ec0*/  BPT.TRAP 0x1 ;  /* 0x000000040000795c */ /* 0x000fe20000300000 */
.L_x_1865:
        /* <DEDUP_REMOVED lines=9> */
.L_x_1867:
[----:B------:R-:W-:Y:S05]  /*16f60*/  BSYNC B2 ;  /* 0x0000000000027941 */ /* 0x000fea0003800000 */
.L_x_1866:
[----:B------:R-:W-:Y:S01]  /*16f70*/  IMAD.MOV.U32 R10, RZ, RZ, R0 ;  /* 0x000000ffff0a7224 */ /* 0x000fe200078e0000 */
[----:B------:R-:W2:Y:S01]  /*16f80*/  LDL R2, [R1+0x8] ;  /* 0x0000080001027983 */ /* 0x000ea20000100800 */
[----:B01----:R-:W-:-:S03]  /*16f90*/  IMAD.MOV.U32 R11, RZ, RZ, 0x40000040 ;  /* 0x40000040ff0b7424 */ /* 0x003fc600078e00ff */
[----:B------:R-:W-:Y:S01]  /*16fa0*/  R2UR UR6, R10 ;  /* 0x000000000a0672ca */ /* 0x000fe200000e0000 */
[----:B------:R-:W3:Y:S01]  /*16fb0*/  LDL R198, [R1+0xc] ;  /* 0x00000c0001c67983 */ /* 0x000ee20000100800 */
[----:B------:R-:W-:Y:S01]  /*16fc0*/  R2UR UR7, R11 ;  /* 0x000000000b0772ca */ /* 0x000fe200000e0000 */
[----:B------:R-:W-:Y:S01]  /*16fd0*/  WARPGROUP.ARRIVE ;  /* 0x00000000000079c5 */ /* 0x000fe20000000000 */
[----:B------:R-:W-:Y:S01]  /*16fe0*/  VIADD R10, R0, 0x80 ;  /* 0x00000080000a7836 */ /* 0x000fe20000000000 */
[----:B------:R-:W-:Y:S01]  /*16ff0*/  ISETP.NE.AND P3, PT, R9, 0x1, PT ;  /* 0x000000010900780c */ /* 0x000fe20003f65270 */
[----:B------:R-:W-:Y:S02]  /*17000*/  IMAD.MOV.U32 R11, RZ, RZ, 0x40000040 ;  /* 0x40000040ff0b7424 */ /* 0x000fe400078e00ff */
        /* <DEDUP_REMOVED lines=8> */
[----:B------:R-:W-:Y:S01]  /*17090*/  HGMMA.64x128x16.F32.BF16 R24, R156, gdesc[UR4].tnspB, R24, gsb0 ;  /* 0x41e000049c187df0 */ /* 0x000fe20008001818 */
[----:B------:R-:W-:Y:S01]  /*170a0*/  R2UR UR6, R10 ;  /* 0x000000000a0672ca */ /* 0x000fe200000e0000 */
[----:B------:R-:W-:Y:S01]  /*170b0*/  VIADD R10, R0, 0x100 ;  /* 0x00000100000a7836 */ /* 0x000fe20000000000 */
[----:B------:R-:W-:Y:S01]  /*170c0*/  R2UR UR7, R11 ;  /* 0x000000000b0772ca */ /* 0x000fe200000e0000 */
[----:B------:R-:W-:-:S02]  /*170d0*/  IMAD.MOV.U32 R11, RZ, RZ, 0x40000040 ;  /* 0x40000040ff0b7424 */ /* 0x000fc400078e00ff */
        /* <DEDUP_REMOVED lines=23> */
[----:B------:R-:W-:-:S02]  /*17250*/  @!P1 VIADD R21, R21, 0x2a840 ;  /* 0x0002a84015159836 */ /* 0x000fc40000000000 */
[----:B------:R-:W-:Y:S01]  /*17260*/  FMUL.FTZ R123, R135, UR55 ;  /* 0x00000037877b7c20 */ /* 0x000fe20008410000 */
[----:B------:R-:W0:Y:S08]  /*17270*/  MUFU.TANH R22, R22 ;  /* 0x0000001600167308 */ /* 0x000e300000002400 */
[----:B------:R-:W1:Y:S08]  /*17280*/  MUFU.TANH R23, R23 ;  /* 0x0000001700177308 */ /* 0x000e700000002400 */
        /* <DEDUP_REMOVED lines=13> */
[----:B------:R-:W-:-:S05]  /*17360*/  WARPGROUP.ARRIVE ;  /* 0x00000000000079c5 */ /* 0x000fca0000000000 */
[----:B------:R-:W0:Y:S01]  /*17370*/  MUFU.TANH R101, R101 ;  /* 0x0000006500657308 */ /* 0x000e220000002400 */
[----:B------:R-:W-:Y:S01]  /*17380*/  HGMMA.64x128x16.F32.BF16 R24, R152, gdesc[UR4].tnspB, R24, gsb0 ;  /* 0x41e0000498187df0 */ /* 0x000fe20008001818 */
[----:B------:R-:W-:Y:S01]  /*17390*/  R2UR UR6, R10 ;  /* 0x000000000a0672ca */ /* 0x000fe200000e0000 */
[----:B------:R-:W-:Y:S01]  /*173a0*/  VIADD R10, R0, 0x180 ;  /* 0x00000180000a7836 */ /* 0x000fe20000000000 */
[----:B------:R-:W-:Y:S01]  /*173b0*/  R2UR UR7, R11 ;  /* 0x000000000b0772ca */ /* 0x000fe200000e0000 */
[----:B------:R-:W-:-:S03]  /*173c0*/  IMAD.MOV.U32 R11, RZ, RZ, 0x40000040 ;  /* 0x40000040ff0b7424 */ /* 0x000fc600078e00ff */
        /* <DEDUP_REMOVED lines=16> */
[----:B--2---:R-:W-:Y:S01]  /*174d0*/  R2UR UR4, R2 ;  /* 0x00000000020472ca */ /* 0x004fe200000e0000 */
        /* <DEDUP_REMOVED lines=10> */
[----:B------:R-:W-:-:S02]  /*17580*/  WARPGROUP.DEPBAR.LE gsb0, 0x0 ;  /* 0x00008000000079c5 */ /* 0x000fc40000010000 */
[----:B------:R-:W-:Y:S01]  /*17590*/  WARPGROUP.ARRIVE ;  /* 0x00000000000079c5 */ /* 0x000fe20000000000 */
[----:B------:R-:W-:Y:S01]  /*175a0*/  IMAD R130, R8, -0x60, RZ ;  /* 0xffffffa008827824 */ /* 0x000fe200078e02ff */
[----:B---3--:R-:W-:Y:S01]  /*175b0*/  LOP3.LUT P2, RZ, R198, 0x100000, RZ, 0xc0, !PT ;  /* 0x00100000c6ff7812 */ /* 0x008fe2000784c0ff */
[----:B------:R-:W2:Y:S03]  /*175c0*/  MUFU.TANH R2, R2 ;  /* 0x0000000200027308 */ /* 0x000ea60000002400 */
[----:B------:R-:W-:Y:S01]  /*175d0*/  HGMMA.64x128x16.F32.BF16 R24, R148, gdesc[UR4].tnspB, R24, gsb0 ;  /* 0x41e0000494187df0 */ /* 0x000fe20008001818 */
[----:B------:R-:W-:Y:S01]  /*175e0*/  R2UR UR6, R10 ;  /* 0x000000000a0672ca */ /* 0x000fe200000e0000 */
[----:B------:R-:W-:Y:S01]  /*175f0*/  VIADD R10, R0, 0x200 ;  /* 0x00000200000a7836 */ /* 0x000fe20000000000 */
[----:B------:R-:W-:Y:S01]  /*17600*/  R2UR UR7, R11 ;  /* 0x000000000b0772ca */ /* 0x000fe200000e0000 */
[----:B------:R-:W-:Y:S01]  /*17610*/  IMAD.MOV.U32 R11, RZ, RZ, 0x40000040 ;  /* 0x40000040ff0b7424 */ /* 0x000fe200078e00ff */
[----:B------:R-:W3:Y:S08]  /*17620*/  MUFU.TANH R90, R90 ;  /* 0x0000005a005a7308 */ /* 0x000ef00000002400 */
        /* <DEDUP_REMOVED lines=9> */
[----:B------:R-:W-:-:S06]  /*176c0*/  WARPGROUP.ARRIVE ;  /* 0x00000000000079c5 */ /* 0x000fcc0000000000 */
[----:B------:R-:W-:Y:S01]  /*176d0*/  HGMMA.64x128x16.F32.BF16 R24, R144, gdesc[UR4].tnspB, R24, gsb0 ;  /* 0x41e0000490187df0 */ /* 0x000fe20008001818 */
[----:B------:R-:W-:Y:S01]  /*176e0*/  R2UR UR6, R10 ;  /* 0x000000000a0672ca */ /* 0x000fe200000e0000 */
[----:B------:R-:W-:Y:S01]  /*176f0*/  VIADD R10, R0, 0x280 ;  /* 0x00000280000a7836 */ /* 0x000fe20000000000 */
[----:B------:R-:W-:Y:S01]  /*17700*/  R2UR UR7, R11 ;  /* 0x000000000b0772ca */ /* 0x000fe200000e0000 */
[----:B------:R-:W-:Y:S01]  /*17710*/  IMAD.MOV.U32 R11, RZ, RZ, 0x40000040 ;  /* 0x40000040ff0b7424 */ /* 0x000fe200078e00ff */
[----:B------:R5:W0:Y:S02]  /*17720*/  MUFU.TANH R0, R119 ;  /* 0x0000007700007308 */ /* 0x000a240000002400 */
[----:B-----5:R-:W-:Y:S01]  /*17730*/  FMUL.FTZ R119, R126, UR55 ;  /* 0x000000377e777c20 */ /* 0x020fe20008410000 */
[----:B------:R-:W-:-:S05]  /*17740*/  IMAD.IADD R126, R181, 0x1, R177 ;  /* 0x00000001b57e7824 */ /* 0x000fca00078e02b1 */
[----:B------:R-:W0:Y:S01]  /*17750*/  MUFU.TANH R119, R119 ;  /* 0x0000007700777308 */ /* 0x000e220000002400 */
[----:B------:R-:W-:Y:S02]  /*17760*/  WARPGROUP.DEPBAR.LE gsb0, 0x0 ;  /* 0x00008000000079c5 */ /* 0x000fe40000010000 */
[----:B------:R-:W-:-:S06]  /*17770*/  WARPGROUP.ARRIVE ;  /* 0x00000000000079c5 */ /* 0x000fcc0000000000 */
[----:B------:R-:W-:Y:S01]  /*17780*/  HGMMA.64x128x16.F32.BF16 R24, R140, gdesc[UR4].tnspB, R24, gsb0 ;  /* 0x41e000048c187df0 */ /* 0x000fe20008001818 */
[----:B------:R-:W-:Y:S02]  /*17790*/  R2UR UR6, R10 ;  /* 0x000000000a0672ca */ /* 0x000fe400000e0000 */
[----:B------:R-:W-:Y:S01]  /*177a0*/  R2UR UR7, R11 ;  /* 0x000000000b0772ca */ /* 0x000fe200000e0000 */
[----:B------:R-:W5:Y:S08]  /*177b0*/  @P3 LDC R10, c[0x0][0x450] ;  /* 0x00011400ff0a3b82 */ /* 0x000f700000000800 */
[----:B------:R-:W1:Y:S02]  /*177c0*/  @P3 LDC R11, c[0x0][0x44c] ;  /* 0x00011300ff0b3b82 */ /* 0x000e640000000800 */
[----:B-1----:R-:W-:-:S05]  /*177d0*/  @P3 IMAD.HI.U32 R11, R126, R11, RZ ;  /* 0x0000000b7e0b3227 */ /* 0x002fca00078e00ff */
[----:B-----5:R-:W-:Y:S01]  /*177e0*/  @P3 SHF.R.U32.HI R126, RZ, R10, R11 ;  /* 0x0000000aff7e3219 */ /* 0x020fe2000001160b */
[----:B------:R-:W-:Y:S01]  /*177f0*/  FMUL.FTZ R11, R134, UR55 ;  /* 0x00000037860b7c20 */ /* 0x000fe20008410000 */
[----:B------:R-:W-:-:S03]  /*17800*/  @!P1 PRMT R10, RZ, 0x654, R21 ;  /* 0x00000654ff0a9816 */ /* 0x000fc60000000015 */
[----:B------:R1:W0:Y:S01]  /*17810*/  MUFU.TANH R21, R11 ;  /* 0x0000000b00157308 */ /* 0x0002220000002400 */
[----:B------:R-:W-:Y:S02]  /*17820*/  WARPGROUP.DEPBAR.LE gsb0, 0x0 ;  /* 0x00008000000079c5 */ /* 0x000fe40000010000 */
[----:B------:R-:W-:Y:S01]  /*17830*/  WARPGROUP.ARRIVE ;  /* 0x00000000000079c5 */ /* 0x000fe20000000000 */
[----:B------:R-:W5:Y:S05]  /*17840*/  SHFL.IDX PT, R140, R126, RZ, 0x1c1f ;  /* 0x001c1fff7e8c7589 */ /* 0x000f6a00000e0000 */
[----:B------:R-:W-:Y:S03]  /*17850*/  HGMMA.64x128x16.F32.BF16 R24, R136, gdesc[UR4].tnspB, R24, gsb0 ;  /* 0x41e0000488187df0 */ /* 0x000fe60008001818 */
[----:B------:R-:W-:-:S02]  /*17860*/  WARPGROUP.DEPBAR.LE gsb0, 0x0 ;  /* 0x00008000000079c5 */ /* 0x000fc40000010000 */
[----:B------:R-:W-:Y:S01]  /*17870*/  FMUL.FTZ R136, R125, UR55 ;  /* 0x000000377d887c20 */ /* 0x000fe20008410000 */
[----:B------:R-:W-:Y:S01]  /*17880*/  FMUL.FTZ R138, R128, UR55 ;  /* 0x00000037808a7c20 */ /* 0x000fe20008410000 */
[----:B------:R-:W-:Y:S02]  /*17890*/  VIADD R125, R130, 0x1 ;  /* 0x00000001827d7836 */ /* 0x000fe40000000000 */
[----:B------:R-:W-:Y:S01]  /*178a0*/  FMUL.FTZ R137, R124, UR55 ;  /* 0x000000377c897c20 */ /* 0x000fe20008410000 */
[----:B------:R-:W-:Y:S01]  /*178b0*/  FMUL.FTZ R128, R129, UR55 ;  /* 0x0000003781807c20 */ /* 0x000fe20008410000 */
[----:B------:R1:W-:Y:S01]  /*178c0*/  @!P1 SYNCS.ARRIVE.TRANS64.RED.A1T0 RZ, [R10+URZ], RZ ;  /* 0x000000ff0aff99a7 */ /* 0x0003e2000810043f */
[----:B------:R-:W-:Y:S01]  /*178d0*/  IMAD R125, R180, -0x2, R125 ;  /* 0xfffffffeb47d7824 */ /* 0x000fe200078e027d */
[----:B------:R-:W0:Y:S03]  /*178e0*/  MUFU.TANH R136, R136 ;  /* 0x0000008800887308 */ /* 0x000e260000002400 */
[----:B------:R-:W-:Y:S01]  /*178f0*/  VIADD R124, R125, 0xffffffff ;  /* 0xffffffff7d7c7836 */ /* 0x000fe20000000000 */
[----:B------:R-:W-:-:S04]  /*17900*/  IADD3 R129, -R163, R125, R164 ;  /* 0x0000007da3817210 */ /* 0x000fc80007ffe1a4 */
[----:B------:R-:W0:Y:S01]  /*17910*/  MUFU.TANH R137, R137 ;  /* 0x0000008900897308 */ /* 0x000e220000002400 */
[C---:B------:R-:W-:Y:S02]  /*17920*/  VIADD R133, R129.reuse, UR54 ;  /* 0x0000003681857c36 */ /* 0x040fe40008000000 */
[----:B------:R-:W-:Y:S02]  /*17930*/  VIADD R129, R129, UR4 ;  /* 0x0000000481817c36 */ /* 0x000fe40008000000 */
[--C-:B-----5:R-:W-:Y:S02]  /*17940*/  IMAD.IADD R139, R133, 0x1, R140.reuse ;  /* 0x00000001858b7824 */ /* 0x120fe400078e028c */
[----:B------:R-:W-:Y:S01]  /*17950*/  IMAD.IADD R134, R129, 0x1, R140 ;  /* 0x0000000181867824 */ /* 0x000fe200078e028c */
[----:B------:R-:W0:Y:S08]  /*17960*/  MUFU.TANH R138, R138 ;  /* 0x0000008a008a7308 */ /* 0x000e300000002400 */
        /* <DEDUP_REMOVED lines=14> */
.L_x_1871:
[----:B------:R-:W-:-:S05]  /*17a50*/  IMAD.U32 R140, RZ, RZ, UR46 ;  /* 0x0000002eff8c7e24 */ /* 0x000fca000f8e00ff */
[----:B------:R-:W-:-:S13]  /*17a60*/  ISETP.NE.AND P2, PT, R140, 0x1, PT ;  /* 0x000000018c00780c */ /* 0x000fda0003f45270 */
[----:B------:R-:W1:Y:S02]  /*17a70*/  @P2 LDC.64 R10, c[0x0][0x9e8] ;  /* 0x00027a00ff0a2b82 */ /* 0x000e640000000a00 */
[----:B-1----:R-:W-:-:S05]  /*17a80*/  @P2 IMAD.HI.U32 R10, R125, R10, RZ ;  /* 0x0000000a7d0a2227 */ /* 0x002fca00078e00ff */
[----:B------:R-:W-:-:S07]  /*17a90*/  @P2 SHF.R.U32.HI R125, RZ, R11, R10 ;  /* 0x0000000bff7d2219 */ /* 0x000fce000001160a */
.L_x_1872:
[----:B------:R-:W-:Y:S05]  /*17aa0*/  BSYNC B2 ;  /* 0x0000000000027941 */ /* 0x000fea0003800000 */
.L_x_1870:
[----:B------:R-:W-:-:S05]  /*17ab0*/  IMAD R125, R125, R140, R124 ;  /* 0x0000008c7d7d7224 */ /* 0x000fca00078e027c */
[----:B------:R-:W-:Y:S02]  /*17ac0*/  VIADDMNMX R139, R125, R140, R139, PT ;  /* 0x0000008c7d8b7246 */ /* 0x000fe4000380018b */
[----:B------:R-:W-:-:S07]  /*17ad0*/  VIMNMX R134, R134, R125, !PT ;  /* 0x0000007d86867248 */ /* 0x000fce0007fe0100 */
.L_x_1869:
[C---:B------:R-:W-:Y:S01]  /*17ae0*/  ISETP.GE.AND P2, PT, R130.reuse, 0x2, PT ;  /* 0x000000028200780c */ /* 0x040fe20003f46270 */
[----:B------:R-:W1:Y:S01]  /*17af0*/  SHFL.IDX PT, R126, R126, 0x1, 0x1c1f ;  /* 0x003c1f007e7e7f89 */ /* 0x000e6200000e0000 */
        /* <DEDUP_REMOVED lines=9> */
[----:B------:R-:W-:Y:S01]  /*17b90*/  ISETP.GT.AND P4, PT, R134, 0x9, !P5 ;  /* 0x000000098600780c */ /* 0x000fe20006f84270 */
[--C-:B-1----:R-:W-:Y:S01]  /*17ba0*/  IMAD.IADD R133, R133, 0x1, R126.reuse ;  /* 0x0000000185857824 */ /* 0x102fe200078e027e */
[----:B------:R-:W-:Y:S01]  /*17bb0*/  ISETP.GE.AND P5, PT, R130, 0x11, PT ;  /* 0x000000118200780c */ /* 0x000fe20003fa6270 */
[----:B------:R-:W-:Y:S01]  /*17bc0*/  IMAD.IADD R129, R129, 0x1, R126 ;  /* 0x0000000181817824 */ /* 0x000fe200078e027e */
[----:B------:R-:W-:Y:S02]  /*17bd0*/  ISETP.LT.OR P4, PT, R139, 0xa, P4 ;  /* 0x0000000a8b00780c */ /* 0x000fe40002781670 */
[----:B------:R-:W-:Y:S02]  /*17be0*/  P2R R90, PR, RZ, 0x20 ;  /* 0x00000020ff5a7803 */ /* 0x000fe40000000000 */
[----:B0-----:R-:W-:-:S02]  /*17bf0*/  FSEL R91, R91, -INF , !P4 ;  /* 0xff8000005b5b7808 */ /* 0x001fc40006000000 */
        /* <DEDUP_REMOVED lines=21> */
[C---:B------:R-:W-:Y:S02]  /*17d50*/  ISETP.LT.OR P4, PT, R139.reuse, 0x21, P4 ;  /* 0x000000218b00780c */ /* 0x040fe40002781670 */
        /* <DEDUP_REMOVED lines=74> */
[----:B------:R-:W-:-:S04]  /*18200*/  ISETP.GE.AND P6, PT, R130, 0x5a, PT ;  /* 0x0000005a8200780c */ /* 0x000fc80003fc6270 */
[----:B------:R-:W-:Y:S02]  /*18210*/  P2R R130, PR, RZ, 0x40 ;  /* 0x00000040ff827803 */ /* 0x000fe40000000000 */
[----:B------:R-:W-:-:S04]  /*18220*/  ISETP.GT.AND P6, PT, R134, 0x59, !P6 ;  /* 0x000000598600780c */ /* 0x000fc800077c4270 */
[----:B------:R-:W-:-:S04]  /*18230*/  ISETP.LT.OR P6, PT, R139, 0x5a, P6 ;  /* 0x0000005a8b00780c */ /* 0x000fc800037c1670 */
[----:B------:R-:W-:Y:S02]  /*18240*/  FSEL R131, R131, -INF , !P6 ;  /* 0xff80000083837808 */ /* 0x000fe40007000000 */
[----:B------:R-:W-:-:S13]  /*18250*/  LOP3.LUT P6, RZ, R198, 0x100000, RZ, 0xc0, !PT ;  /* 0x00100000c6ff7812 */ /* 0x000fda00078cc0ff */
        /* <DEDUP_REMOVED lines=13> */
.L_x_1875:
[----:B------:R-:W-:-:S05]  /*18330*/  IMAD.U32 R126, RZ, RZ, UR46 ;  /* 0x0000002eff7e7e24 */ /* 0x000fca000f8e00ff */
[----:B------:R-:W-:-:S13]  /*18340*/  ISETP.NE.AND P6, PT, R126, 0x1, PT ;  /* 0x000000017e00780c */ /* 0x000fda0003fc5270 */
[----:B------:R-:W0:Y:S02]  /*18350*/  @P6 LDC.64 R10, c[0x0][0x9e8] ;  /* 0x00027a00ff0a6b82 */ /* 0x000e240000000a00 */
[----:B0-----:R-:W-:-:S05]  /*18360*/  @P6 IMAD.HI.U32 R10, R139, R10, RZ ;  /* 0x0000000a8b0a6227 */ /* 0x001fca00078e00ff */
[----:B------:R-:W-:-:S07]  /*18370*/  @P6 SHF.R.U32.HI R139, RZ, R11, R10 ;  /* 0x0000000bff8b6219 */ /* 0x000fce000001160a */
.L_x_1876:
[----:B------:R-:W-:Y:S05]  /*18380*/  BSYNC B2 ;  /* 0x0000000000027941 */ /* 0x000fea0003800000 */
.L_x_1874:
[----:B------:R-:W-:-:S05]  /*18390*/  IMAD R124, R139, R126, R124 ;  /* 0x0000007e8b7c7224 */ /* 0x000fca00078e027c */
[----:B------:R-:W-:Y:S02]  /*183a0*/  VIADDMNMX R133, R124, R126, R133, PT ;  /* 0x0000007e7c857246 */ /* 0x000fe40003800185 */
[----:B------:R-:W-:-:S07]  /*183b0*/  VIMNMX R129, R129, R124, !PT ;  /* 0x0000007c81817248 */ /* 0x000fce0007fe0100 */
.L_x_1873:
[C---:B------:R-:W-:Y:S01]  /*183c0*/  ISETP.GT.AND P2, PT, R129.reuse, 0x1, !P2 ;  /* 0x000000018100780c */ /* 0x040fe20005744270 */
[----:B------:R-:W-:Y:S01]  /*183d0*/  IMAD.U32 R10, RZ, RZ, UR43 ;  /* 0x0000002bff0a7e24 */ /* 0x000fe2000f8e00ff */
[----:B------:R-:W-:Y:S01]  /*183e0*/  ISETP.GT.AND P3, PT, R129, 0x8, !P3 ;  /* 0x000000088100780c */ /* 0x000fe20005f64270 */
[----:B------:R-:W-:Y:S01]  /*183f0*/  @!P1 VIADD R12, R12, 0x2a860 ;  /* 0x0002a8600c0c9836 */ /* 0x000fe20000000000 */
        /* <DEDUP_REMOVED lines=13> */
[C---:B------:R-:W-:Y:S02]  /*184d0*/  ISETP.LT.OR P4, PT, R133.reuse, 0x52, P4 ;  /* 0x000000528500780c */ /* 0x040fe40002781670 */
[----:B------:R-:W-:Y:S02]  /*184e0*/  ISETP.LT.OR P2, PT, R133, 0x11, P2 ;  /* 0x000000118500780c */ /* 0x000fe40001741670 */
[----:B------:R-:W-:-:S02]  /*184f0*/  ISETP.GT.AND P5, PT, R129, 0x58, !P5 ;  /* 0x000000588100780c */ /* 0x000fc40006fa4270 */
[----:B------:R-:W-:Y:S02]  /*18500*/  FSEL R139, R92, -INF , !P2 ;  /* 0xff8000005c8b7808 */ /* 0x000fe40005000000 */
[----:B------:R-:W-:Y:S02]  /*18510*/  ISETP.NE.AND P2, PT, R94, RZ, PT ;  /* 0x000000ff5e00720c */ /* 0x000fe40003f45270 */
[----:B------:R-:W-:Y:S02]  /*18520*/  FSEL R221, R122, -INF , !P4 ;  /* 0xff8000007add7808 */ /* 0x000fe40006000000 */
[----:B------:R-:W-:Y:S02]  /*18530*/  ISETP.GT.AND P2, PT, R129, 0x11, !P2 ;  /* 0x000000118100780c */ /* 0x000fe40005744270 */
[C---:B------:R-:W-:Y:S02]  /*18540*/  ISETP.LT.OR P5, PT, R133.reuse, 0x59, P5 ;  /* 0x000000598500780c */ /* 0x040fe40002fa1670 */
[----:B------:R-:W-:-:S04]  /*18550*/  ISETP.LT.OR P2, PT, R133, 0x12, P2 ;  /* 0x000000128500780c */ /* 0x000fc80001741670 */
[----:B------:R-:W-:Y:S02]  /*18560*/  FSEL R93, R93, -INF , !P2 ;  /* 0xff8000005d5d7808 */ /* 0x000fe40005000000 */
[----:B------:R-:W-:-:S04]  /*18570*/  ISETP.NE.AND P2, PT, R140, RZ, PT ;  /* 0x000000ff8c00720c */ /* 0x000fc80003f45270 */
[----:B------:R-:W-:-:S04]  /*18580*/  ISETP.GT.AND P2, PT, R129, 0x18, !P2 ;  /* 0x000000188100780c */ /* 0x000fc80005744270 */
[----:B------:R-:W-:-:S04]  /*18590*/  ISETP.LT.OR P2, PT, R133, 0x19, P2 ;  /* 0x000000198500780c */ /* 0x000fc80001741670 */
[----:B------:R-:W-:Y:S02]  /*185a0*/  FSEL R159, R96, -INF , !P2 ;  /* 0xff800000609f7808 */ /* 0x000fe40005000000 */
[----:B------:R-:W-:-:S04]  /*185b0*/  ISETP.NE.AND P2, PT, R144, RZ, PT ;  /* 0x000000ff9000720c */ /* 0x000fc80003f45270 */
        /* <DEDUP_REMOVED lines=35> */
[----:B------:R-:W-:Y:S02]  /*187f0*/  FMNMX.FTZ R0, R22, R5, !PT ;  /* 0x0000000516007209 */ /* 0x000fe40007810000 */
[----:B------:R-:W-:Y:S02]  /*18800*/  ISETP.NE.AND P2, PT, R114, RZ, PT ;  /* 0x000000ff7200720c */ /* 0x000fe40003f45270 */
[----:B------:R-:W-:Y:S02]  /*18810*/  FMNMX.FTZ R0, R23, R0, !PT ;  /* 0x0000000017007209 */ /* 0x000fe40007810000 */
[----:B------:R-:W-:Y:S02]  /*18820*/  ISETP.GT.AND P2, PT, R129, 0x40, !P2 ;  /* 0x000000408100780c */ /* 0x000fe40005744270 */
[----:B------:R-:W-:-:S02]  /*18830*/  FMNMX.FTZ R0, R125, R0, !PT ;  /* 0x000000007d007209 */ /* 0x000fc40007810000 */
[----:B------:R-:W-:Y:S02]  /*18840*/  ISETP.LT.OR P2, PT, R133, 0x41, P2 ;  /* 0x000000418500780c */ /* 0x000fe40001741670 */
[----:B------:R-:W-:Y:S02]  /*18850*/  FMNMX.FTZ R0, R91, R0, !PT ;  /* 0x000000005b007209 */ /* 0x000fe40007810000 */
[----:B------:R-:W-:Y:S02]  /*18860*/  FSEL R117, R117, -INF , !P2 ;  /* 0xff80000075757808 */ /* 0x000fe40005000000 */
[----:B------:R-:W-:Y:S02]  /*18870*/  FMNMX.FTZ R0, R127, R0, !PT ;  /* 0x000000007f007209 */ /* 0x000fe40007810000 */
[----:B------:R-:W-:Y:S02]  /*18880*/  ISETP.NE.AND P2, PT, R156, RZ, PT ;  /* 0x000000ff9c00720c */ /* 0x000fe40003f45270 */
[----:B------:R-:W-:-:S02]  /*18890*/  FMNMX.FTZ R0, R95, R0, !PT ;  /* 0x000000005f007209 */ /* 0x000fc40007810000 */
[----:B------:R-:W-:Y:S02]  /*188a0*/  ISETP.GT.AND P2, PT, R129, 0x41, !P2 ;  /* 0x000000418100780c */ /* 0x000fe40005744270 */
[----:B------:R-:W-:Y:S02]  /*188b0*/  FMNMX.FTZ R0, R97, R0, !PT ;  /* 0x0000000061007209 */ /* 0x000fe40007810000 */
[----:B------:R-:W-:Y:S02]  /*188c0*/  ISETP.LT.OR P2, PT, R133, 0x42, P2 ;  /* 0x000000428500780c */ /* 0x000fe40001741670 */
[----:B------:R-:W-:Y:S02]  /*188d0*/  FMNMX.FTZ R0, R99, R0, !PT ;  /* 0x0000000063007209 */ /* 0x000fe40007810000 */
[----:B------:R-:W-:Y:S02]  /*188e0*/  FSEL R217, R118, -INF , !P2 ;  /* 0xff80000076d97808 */ /* 0x000fe40005000000 */
[----:B------:R-:W-:-:S02]  /*188f0*/  FMNMX.FTZ R0, R135, R0, !PT ;  /* 0x0000000087007209 */ /* 0x000fc40007810000 */
[----:B------:R-:W-:Y:S02]  /*18900*/  ISETP.NE.AND P2, PT, R116, RZ, PT ;  /* 0x000000ff7400720c */ /* 0x000fe40003f45270 */
[----:B------:R-:W-:Y:S02]  /*18910*/  FMNMX.FTZ R0, R103, R0, !PT ;  /* 0x0000000067007209 */ /* 0x000fe40007810000 */
[----:B------:R-:W-:Y:S02]  /*18920*/  ISETP.GT.AND P2, PT, R129, 0x48, !P2 ;  /* 0x000000488100780c */ /* 0x000fe40005744270 */
[----:B------:R-:W-:Y:S02]  /*18930*/  FMNMX.FTZ R0, R141, R0, !PT ;  /* 0x000000008d007209 */ /* 0x000fe40007810000 */
[----:B------:R-:W-:Y:S02]  /*18940*/  ISETP.LT.OR P2, PT, R133, 0x49, P2 ;  /* 0x000000498500780c */ /* 0x000fe40001741670 */
[----:B------:R-:W-:-:S02]  /*18950*/  FMNMX.FTZ R0, R107, R0, !PT ;  /* 0x000000006b007209 */ /* 0x000fc40007810000 */
[----:B------:R-:W-:Y:S02]  /*18960*/  FSEL R119, R119, -INF , !P2 ;  /* 0xff80000077777808 */ /* 0x000fe40005000000 */
        /* <DEDUP_REMOVED lines=10> */
[----:B------:R-:W-:-:S02]  /*18a10*/  ISETP.NE.AND P6, PT, R128, RZ, PT ;  /* 0x000000ff8000720c */ /* 0x000fc40003fc5270 */
[----:B------:R-:W-:Y:S02]  /*18a20*/  FMNMX.FTZ R0, R147, R0, !PT ;  /* 0x0000000093007209 */ /* 0x000fe40007810000 */
[----:B------:R-:W-:Y:S02]  /*18a30*/  FSEL R121, R121, -INF , !P2 ;  /* 0xff80000079797808 */ /* 0x000fe40005000000 */
[----:B------:R-:W-:Y:S02]  /*18a40*/  ISETP.GT.AND P2, PT, R129, RZ, !P6 ;  /* 0x000000ff8100720c */ /* 0x000fe40007744270 */
[----:B------:R-:W-:Y:S02]  /*18a50*/  FMNMX.FTZ R0, R137, R0, !PT ;  /* 0x0000000089007209 */ /* 0x000fe40007810000 */
[----:B------:R-:W-:Y:S02]  /*18a60*/  ISETP.LT.OR P2, PT, R133, 0x1, P2 ;  /* 0x000000018500780c */ /* 0x000fe40001741670 */
[----:B------:R-:W-:-:S02]  /*18a70*/  FMNMX.FTZ R0, R149, R0, !PT ;  /* 0x0000000095007209 */ /* 0x000fc40007810000 */
[----:B------:R-:W-:Y:S02]  /*18a80*/  FSEL R231, R2, -INF , !P2 ;  /* 0xff80000002e77808 */ /* 0x000fe40005000000 */
[----:B------:R-:W-:Y:S02]  /*18a90*/  FMNMX.FTZ R0, R151, R0, !PT ;  /* 0x0000000097007209 */ /* 0x000fe40007810000 */
[----:B------:R-:W-:Y:S02]  /*18aa0*/  FMNMX.FTZ R2, R231, R6, !PT ;  /* 0x00000006e7027209 */ /* 0x000fe40007810000 */
[----:B------:R-:W-:Y:S02]  /*18ab0*/  FMNMX.FTZ R0, R153, R0, !PT ;  /* 0x0000000099007209 */ /* 0x000fe40007810000 */
[----:B------:R-:W-:Y:S02]  /*18ac0*/  FMNMX.FTZ R2, R13, R2, !PT ;  /* 0x000000020d027209 */ /* 0x000fe40007810000 */
[----:B------:R-:W-:-:S02]  /*18ad0*/  FMNMX.FTZ R0, R155, R0, !PT ;  /* 0x000000009b007209 */ /* 0x000fc40007810000 */
[----:B------:R-:W-:Y:S02]  /*18ae0*/  FMNMX.FTZ R2, R11, R2, !PT ;  /* 0x000000020b027209 */ /* 0x000fe40007810000 */
[----:B------:R-:W-:Y:S02]  /*18af0*/  FMNMX.FTZ R88, R131, R0, !PT ;  /* 0x0000000083587209 */ /* 0x000fe40007810000 */
[----:B------:R-:W-:Y:S02]  /*18b00*/  FMNMX.FTZ R2, R89, R2, !PT ;  /* 0x0000000259027209 */ /* 0x000fe40007810000 */
[----:B------:R-:W-:Y:S01]  /*18b10*/  ISETP.NE.AND P6, PT, R130, RZ, PT ;  /* 0x000000ff8200720c */ /* 0x000fe20003fc5270 */
[----:B------:R-:W0:Y:S01]  /*18b20*/  SHFL.BFLY PT, R101, R88, 0x2, 0x1f ;  /* 0x0c401f0058657f89 */ /* 0x000e2200000e0000 */
[----:B------:R-:W-:Y:S02]  /*18b30*/  FMNMX.FTZ R2, R139, R2, !PT ;  /* 0x000000028b027209 */ /* 0x000fe40007810000 */
[----:B------:R-:W-:-:S02]  /*18b40*/  ISETP.GT.AND P3, PT, R129, 0x59, !P6 ;  /* 0x000000598100780c */ /* 0x000fc40007764270 */
[----:B------:R-:W-:Y:S02]  /*18b50*/  FMNMX.FTZ R2, R93, R2, !PT ;  /* 0x000000025d027209 */ /* 0x000fe40007810000 */
[----:B------:R-:W-:Y:S02]  /*18b60*/  ISETP.LT.OR P3, PT, R133, 0x5a, P3 ;  /* 0x0000005a8500780c */ /* 0x000fe40001f61670 */
[----:B------:R-:W-:Y:S02]  /*18b70*/  FMNMX.FTZ R2, R159, R2, !PT ;  /* 0x000000029f027209 */ /* 0x000fe40007810000 */
[----:B------:R-:W-:Y:S02]  /*18b80*/  FSEL R123, R123, -INF , !P3 ;  /* 0xff8000007b7b7808 */ /* 0x000fe40005800000 */
[----:B------:R-:W-:-:S04]  /*18b90*/  FMNMX.FTZ R2, R199, R2, !PT ;  /* 0x00000002c7027209 */ /* 0x000fc80007810000 */
[----:B------:R-:W-:-:S04]  /*18ba0*/  FMNMX.FTZ R2, R207, R2, !PT ;  /* 0x00000002cf027209 */ /* 0x000fc80007810000 */
[----:B------:R-:W-:Y:S02]  /*18bb0*/  FMNMX.FTZ R2, R157, R2, !PT ;  /* 0x000000029d027209 */ /* 0x000fe40007810000 */
[----:B0-----:R-:W-:Y:S02]  /*18bc0*/  FMNMX.FTZ R90, R88, R101, !PT ;  /* 0x00000065585a7209 */ /* 0x001fe40007810000 */
[----:B------:R-:W-:-:S03]  /*18bd0*/  FMNMX.FTZ R2, R209, R2, !PT ;  /* 0x00000002d1027209 */ /* 0x000fc60007810000 */
[----:B------:R-:W0:Y:S01]  /*18be0*/  SHFL.BFLY PT, R101, R90, 0x1, 0x1f ;  /* 0x0c201f005a657f89 */ /* 0x000e2200000e0000 */
[----:B------:R-:W-:-:S04]  /*18bf0*/  FMNMX.FTZ R2, R105, R2, !PT ;  /* 0x0000000269027209 */ /* 0x000fc80007810000 */
[----:B------:R-:W-:-:S04]  /*18c00*/  FMNMX.FTZ R2, R211, R2, !PT ;  /* 0x00000002d3027209 */ /* 0x000fc80007810000 */
[----:B------:R-:W-:-:S04]  /*18c10*/  FMNMX.FTZ R2, R109, R2, !PT ;  /* 0x000000026d027209 */ /* 0x000fc80007810000 */
[----:B------:R-:W-:-:S04]  /*18c20*/  FMNMX.FTZ R2, R213, R2, !PT ;  /* 0x00000002d5027209 */ /* 0x000fc80007810000 */
[----:B------:R-:W-:-:S04]  /*18c30*/  FMNMX.FTZ R2, R215, R2, !PT ;  /* 0x00000002d7027209 */ /* 0x000fc80007810000 */
[----:B------:R-:W-:Y:S02]  /*18c40*/  FMNMX.FTZ R2, R117, R2, !PT ;  /* 0x0000000275027209 */ /* 0x000fe40007810000 */
[----:B0-----:R-:W-:Y:S02]  /*18c50*/  FMNMX.FTZ R101, R90, R101, !PT ;  /* 0x000000655a657209 */ /* 0x001fe40007810000 */
[----:B------:R-:W-:Y:S02]  /*18c60*/  FMNMX.FTZ R2, R217, R2, !PT ;  /* 0x00000002d9027209 */ /* 0x000fe40007810000 */
[C---:B------:R-:W-:Y:S01]  /*18c70*/  FSETP.NEU.FTZ.AND P2, PT, R101.reuse, -INF , PT ;  /* 0xff8000006500780b */ /* 0x040fe20003f5d000 */
[----:B------:R-:W-:Y:S01]  /*18c80*/  FMUL.FTZ R0, R101, R10 ;  /* 0x0000000a65007220 */ /* 0x000fe20000410000 */
[----:B------:R-:W-:-:S04]  /*18c90*/  FMNMX.FTZ R2, R119, R2, !PT ;  /* 0x0000000277027209 */ /* 0x000fc80007810000 */
[----:B------:R-:W-:Y:S02]  /*18ca0*/  FMNMX.FTZ R2, R219, R2, !PT ;  /* 0x00000002db027209 */ /* 0x000fe40007810000 */
[----:B------:R-:W-:Y:S02]  /*18cb0*/  FSEL R0, R0, RZ, P2 ;  /* 0x000000ff00007208 */ /* 0x000fe40001000000 */
[----:B------:R-:W-:-:S03]  /*18cc0*/  FMNMX.FTZ R2, R121, R2, !PT ;  /* 0x0000000279027209 */ /* 0x000fc60007810000 */
        /* <DEDUP_REMOVED lines=8> */
[-CC-:B------:R-:W-:Y:S01]  /*18d50*/  FFMA.FTZ R152, R127, R10.reuse, -R0.reuse ;  /* 0x0000000a7f987223 */ /* 0x180fe20000010800 */
[-CC-:B------:R-:W-:Y:S01]  /*18d60*/  FFMA.FTZ R91, R95, R10.reuse, -R0.reuse ;  /* 0x0000000a5f5b7223 */ /* 0x180fe20000010800 */
[--C-:B------:R-:W-:Y:S01]  /*18d70*/  FFMA.FTZ R154, R97, R10, -R0.reuse ;  /* 0x0000000a619a7223 */ /* 0x100fe20000010800 */
[----:B------:R-:W-:Y:S01]  /*18d80*/  FMNMX.FTZ R2, R123, R2, !PT ;  /* 0x000000027b027209 */ /* 0x000fe20007810000 */
[----:B------:R-:W-:Y:S01]  /*18d90*/  FADD.FTZ R127, -R22, R5 ;  /* 0x00000005167f7221 */ /* 0x000fe20000010100 */
[-CC-:B------:R-:W-:Y:S01]  /*18da0*/  FFMA.FTZ R95, R99, R10.reuse, -R0.reuse ;  /* 0x0000000a635f7223 */ /* 0x180fe20000010800 */
[-CC-:B------:R-:W-:Y:S01]  /*18db0*/  FFMA.FTZ R97, R103, R10.reuse, -R0.reuse ;  /* 0x0000000a67617223 */ /* 0x180fe20000010800 */
[-CC-:B------:R-:W-:Y:S01]  /*18dc0*/  FFMA.FTZ R99, R107, R10.reuse, -R0.reuse ;  /* 0x0000000a6b637223 */ /* 0x180fe20000010800 */
[----:B------:R-:W0:Y:S01]  /*18dd0*/  SHFL.BFLY PT, R21, R2, 0x2, 0x1f ;  /* 0x0c401f0002157f89 */ /* 0x000e2200000e0000 */
        /* <DEDUP_REMOVED lines=14> */
[----:B------:R-:W-:Y:S01]  /*18ec0*/  FMUL.FTZ R0, R127, R10 ;  /* 0x0000000a7f007220 */ /* 0x000fe20000410000 */
[----:B------:R-:W-:Y:S01]  /*18ed0*/  MUFU.EX2 R229, R229 ;  /* 0x000000e500e57308 */ /* 0x000fe20000000800 */
[----:B0-----:R-:W-:-:S07]  /*18ee0*/  FMNMX.FTZ R21, R2, R21, !PT ;  /* 0x0000001502157209 */ /* 0x001fce0007810000 */
[----:B------:R-:W0:Y:S01]  /*18ef0*/  MUFU.EX2 R0, R0 ;  /* 0x0000000000007308 */ /* 0x000e220000000800 */
[----:B------:R-:W1:Y:S07]  /*18f00*/  SHFL.BFLY PT, R2, R21, 0x1, 0x1f ;  /* 0x0c201f0015027f89 */ /* 0x000e6e00000e0000 */
[----:B------:R-:W2:Y:S08]  /*18f10*/  MUFU.EX2 R156, R156 ;  /* 0x0000009c009c7308 */ /* 0x000eb00000000800 */
[----:B------:R-:W3:Y:S08]  /*18f20*/  MUFU.EX2 R158, R158 ;  /* 0x0000009e009e7308 */ /* 0x000ef00000000800 */
[----:B------:R-:W4:Y:S01]  /*18f30*/  MUFU.EX2 R23, R23 ;  /* 0x0000001700177308 */ /* 0x000f220000000800 */
[----:B-1----:R-:W-:-:S04]  /*18f40*/  FMNMX.FTZ R21, R21, R2, !PT ;  /* 0x0000000215157209 */ /* 0x002fc80007810000 */
[C---:B------:R-:W-:Y:S01]  /*18f50*/  FSETP.NEU.FTZ.AND P2, PT, R21.reuse, -INF , PT ;  /* 0xff8000001500780b */ /* 0x040fe20003f5d000 */
[----:B------:R-:W-:Y:S02]  /*18f60*/  FMUL.FTZ R92, R21, R10 ;  /* 0x0000000a155c7220 */ /* 0x000fe40000410000 */
[----:B------:R-:W1:Y:S03]  /*18f70*/  MUFU.EX2 R152, R152 ;  /* 0x0000009800987308 */ /* 0x000e660000000800 */
[----:B------:R-:W-:-:S05]  /*18f80*/  FSEL R92, R92, RZ, P2 ;  /* 0x000000ff5c5c7208 */ /* 0x000fca0001000000 */
[----:B------:R-:W5:Y:S01]  /*18f90*/  MUFU.EX2 R91, R91 ;  /* 0x0000005b005b7308 */ /* 0x000f620000000800 */
[-CC-:B------:R-:W-:Y:S01]  /*18fa0*/  FFMA.FTZ R22, R13, R10.reuse, -R92.reuse ;  /* 0x0000000a0d167223 */ /* 0x180fe2000001085c */
[----:B------:R-:W-:Y:S01]  /*18fb0*/  FSEL R13, R21, RZ, P2 ;  /* 0x000000ff150d7208 */ /* 0x000fe20001000000 */
[-CC-:B------:R-:W-:Y:S01]  /*18fc0*/  FFMA.FTZ R127, R231, R10.reuse, -R92.reuse ;  /* 0x0000000ae77f7223 */ /* 0x180fe2000001085c */
[--C-:B------:R-:W-:Y:S01]  /*18fd0*/  FFMA.FTZ R88, R89, R10, -R92.reuse ;  /* 0x0000000a59587223 */ /* 0x100fe2000001085c */
[----:B0-----:R-:W-:Y:S01]  /*18fe0*/  FFMA.FTZ R89, R0, R4, R229 ;  /* 0x0000000400597223 */ /* 0x001fe200000100e5 */
[-C--:B------:R-:W-:Y:S01]  /*18ff0*/  FFMA.FTZ R11, R11, R10.reuse, -R92 ;  /* 0x0000000a0b0b7223 */ /* 0x080fe2000001085c */
[----:B------:R-:W-:Y:S01]  /*19000*/  FADD.FTZ R13, -R13, R6 ;  /* 0x000000060d0d7221 */ /* 0x000fe20000010100 */
[----:B------:R-:W-:Y:S01]  /*19010*/  MUFU.EX2 R22, R22 ;  /* 0x0000001600167308 */ /* 0x000fe20000000800 */
[----:B--2---:R-:W-:Y:S01]  /*19020*/  FADD.FTZ R89, R156, R89 ;  /* 0x000000599c597221 */ /* 0x004fe20000010000 */
[-CC-:B------:R-:W-:Y:S01]  /*19030*/  FFMA.FTZ R153, R139, R10.reuse, -R92.reuse ;  /* 0x0000000a8b997223 */ /* 0x180fe2000001085c */
[-C--:B------:R-:W-:Y:S01]  /*19040*/  FMUL.FTZ R13, R13, R10.reuse ;  /* 0x0000000a0d0d7220 */ /* 0x080fe20000410000 */
[-CC-:B------:R-:W-:Y:S01]  /*19050*/  FFMA.FTZ R90, R93, R10.reuse, -R92.reuse ;  /* 0x0000000a5d5a7223 */ /* 0x180fe2000001085c */
[----:B---3--:R-:W-:Y:S01]  /*19060*/  FADD.FTZ R4, R158, R89 ;  /* 0x000000599e047221 */ /* 0x008fe20000010000 */
[-CC-:B------:R-:W-:Y:S01]  /*19070*/  FFMA.FTZ R155, R159, R10.reuse, -R92.reuse ;  /* 0x0000000a9f9b7223 */ /* 0x180fe2000001085c */
[-C--:B------:R-:W-:Y:S01]  /*19080*/  FFMA.FTZ R94, R199, R10.reuse, -R92 ;  /* 0x0000000ac75e7223 */ /* 0x080fe2000001085c */
[----:B------:R-:W-:Y:S01]  /*19090*/  MUFU.EX2 R127, R127 ;  /* 0x0000007f007f7308 */ /* 0x000fe20000000800 */
[----:B----4-:R-:W-:Y:S01]  /*190a0*/  FADD.FTZ R89, R23, R4 ;  /* 0x0000000417597221 */ /* 0x010fe20000010000 */
[-CC-:B------:R-:W-:Y:S01]  /*190b0*/  FFMA.FTZ R149, R207, R10.reuse, -R92.reuse ;  /* 0x0000000acf957223 */ /* 0x180fe2000001085c */
[-CC-:B------:R-:W-:Y:S01]  /*190c0*/  FFMA.FTZ R96, R157, R10.reuse, -R92.reuse ;  /* 0x0000000a9d607223 */ /* 0x180fe2000001085c */
[-CC-:B------:R-:W-:Y:S01]  /*190d0*/  FFMA.FTZ R151, R209, R10.reuse, -R92.reuse ;  /* 0x0000000ad1977223 */ /* 0x180fe2000001085c */
[----:B-1----:R-:W-:Y:S01]  /*190e0*/  FADD.FTZ R4, R152, R89 ;  /* 0x0000005998047221 */ /* 0x002fe20000010000 */
[-CC-:B------:R-:W-:Y:S01]  /*190f0*/  FFMA.FTZ R105, R105, R10.reuse, -R92.reuse ;  /* 0x0000000a69697223 */ /* 0x180fe2000001085c */
[-CC-:B------:R-:W-:Y:S01]  /*19100*/  FFMA.FTZ R145, R211, R10.reuse, -R92.reuse ;  /* 0x0000000ad3917223 */ /* 0x180fe2000001085c */
[----:B------:R5:W0:Y:S01]  /*19110*/  MUFU.EX2 R2, R13 ;  /* 0x0000000d00027308 */ /* 0x000a220000000800 */
[-CC-:B------:R-:W-:Y:S01]  /*19120*/  FFMA.FTZ R98, R109, R10.reuse, -R92.reuse ;  /* 0x0000000a6d627223 */ /* 0x180fe2000001085c */
[-CC-:B------:R-:W-:Y:S01]  /*19130*/  FFMA.FTZ R147, R213, R10.reuse, -R92.reuse ;  /* 0x0000000ad5937223 */ /* 0x180fe2000001085c */
[-CC-:B------:R-:W-:Y:S01]  /*19140*/  FFMA.FTZ R100, R215, R10.reuse, -R92.reuse ;  /* 0x0000000ad7647223 */ /* 0x180fe2000001085c */
[-C--:B------:R-:W-:Y:S01]  /*19150*/  FFMA.FTZ R141, R117, R10.reuse, -R92 ;  /* 0x0000000a758d7223 */ /* 0x080fe2000001085c */
[----:B------:R-:W-:Y:S01]  /*19160*/  @!P1 PRMT R89, RZ, 0x654, R12 ;  /* 0x00000654ff599816 */ /* 0x000fe2000000000c */
[-CC-:B------:R-:W-:Y:S01]  /*19170*/  FFMA.FTZ R12, R217, R10.reuse, -R92.reuse ;  /* 0x0000000ad90c7223 */ /* 0x180fe2000001085c */
[-C--:B------:R-:W-:Y:S01]  /*19180*/  FFMA.FTZ R143, R119, R10.reuse, -R92 ;  /* 0x0000000a778f7223 */ /* 0x080fe2000001085c */
[----:B------:R-:W1:Y:S01]  /*19190*/  MUFU.EX2 R11, R11 ;  /* 0x0000000b000b7308 */ /* 0x000e620000000800 */
[----:B-----5:R-:W-:Y:S01]  /*191a0*/  FADD.FTZ R13, R91, R4 ;  /* 0x000000045b0d7221 */ /* 0x020fe20000010000 */
[-CC-:B------:R-:W-:Y:S01]  /*191b0*/  FFMA.FTZ R219, R219, R10.reuse, -R92.reuse ;  /* 0x0000000adbdb7223 */ /* 0x180fe2000001085c */
[-CC-:B------:R-:W-:Y:S01]  /*191c0*/  FFMA.FTZ R121, R121, R10.reuse, -R92.reuse ;  /* 0x0000000a79797223 */ /* 0x180fe2000001085c */
[-CC-:B------:R-:W-:Y:S01]  /*191d0*/  FFMA.FTZ R221, R221, R10.reuse, -R92.reuse ;  /* 0x0000000adddd7223 */ /* 0x180fe2000001085c */
[-CC-:B------:R-:W-:Y:S01]  /*191e0*/  FFMA.FTZ R125, R125, R10.reuse, -R92.reuse ;  /* 0x0000000a7d7d7223 */ /* 0x180fe2000001085c */
[----:B------:R-:W-:Y:S01]  /*191f0*/  FFMA.FTZ R123, R123, R10, -R92 ;  /* 0x0000000a7b7b7223 */ /* 0x000fe2000001085c */
[----:B------:R-:W-:Y:S01]  /*19200*/  ISETP.GT.AND P2, PT, R8, R14, PT ;  /* 0x0000000e0800720c */ /* 0x000fe20003f44270 */
[----:B------:R-:W2:Y:S01]  /*19210*/  MUFU.EX2 R88, R88 ;  /* 0x0000005800587308 */ /* 0x000ea20000000800 */
[----:B0-----:R-:W-:Y:S01]  /*19220*/  FFMA.FTZ R3, R2, R3, R127 ;  /* 0x0000000302037223 */ /* 0x001fe2000001007f */
[----:B------:R0:W-:Y:S01]  /*19230*/  @!P1 SYNCS.ARRIVE.TRANS64.RED.A1T0 RZ, [R89+URZ], RZ ;  /* 0x000000ff59ff99a7 */ /* 0x0001e2000810043f */
[----:B------:R-:W-:Y:S01]  /*19240*/  F2FP.BF16.F32.PACK_AB R158, R23, R158 ;  /* 0x0000009e179e723e */ /* 0x000fe200000010ff */
[----:B------:R-:W-:-:S02]  /*19250*/  VIADD R8, R8, 0xffffffff ;  /* 0xffffffff08087836 */ /* 0x000fc40000000000 */
[C---:B------:R-:W-:Y:S01]  /*19260*/  FADD.FTZ R4, R22.reuse, R3 ;  /* 0x0000000316047221 */ /* 0x040fe20000010000 */
[----:B------:R-:W-:Y:S01]  /*19270*/  F2FP.BF16.F32.PACK_AB R157, R22, R127 ;  /* 0x0000007f169d723e */ /* 0x000fe200000010ff */
[----:B------:R-:W-:Y:S01]  /*19280*/  IMAD.MOV.U32 R23, RZ, RZ, R20 ;  /* 0x000000ffff177224 */ /* 0x000fe200078e0014 */
[----:B------:R-:W3:Y:S01]  /*19290*/  MUFU.EX2 R153, R153 ;  /* 0x0000009900997308 */ /* 0x000ee20000000800 */
[----:B-1----:R-:W-:Y:S01]  /*192a0*/  FADD.FTZ R3, R11, R4 ;  /* 0x000000040b037221 */ /* 0x002fe20000010000 */
[----:B------:R-:W-:Y:S01]  /*192b0*/  F2FP.BF16.F32.PACK_AB R156, R156, R229 ;  /* 0x000000e59c9c723e */ /* 0x000fe200000010ff */
[----:B------:R-:W-:Y:S01]  /*192c0*/  IMAD.MOV.U32 R22, RZ, RZ, R15 ;  /* 0x000000ffff167224 */ /* 0x000fe200078e000f */
[----:B------:R-:W-:-:S04]  /*192d0*/  F2FP.BF16.F32.PACK_AB R152, R91, R152 ;  /* 0x000000985b98723e */ /* 0x000fc800000010ff */
[----:B------:R-:W1:Y:S01]  /*192e0*/  MUFU.EX2 R90, R90 ;  /* 0x0000005a005a7308 */ /* 0x000e620000000800 */
[C---:B--2---:R-:W-:Y:S01]  /*192f0*/  FADD.FTZ R4, R88.reuse, R3 ;  /* 0x0000000358047221 */ /* 0x044fe20000010000 */
[----:B------:R-:W-:-:S06]  /*19300*/  F2FP.BF16.F32.PACK_AB R159, R88, R11 ;  /* 0x0000000b589f723e */ /* 0x000fcc00000010ff */
[----:B------:R-:W2:Y:S01]  /*19310*/  MUFU.EX2 R154, R154 ;  /* 0x0000009a009a7308 */ /* 0x000ea20000000800 */
[----:B---3--:R-:W-:-:S07]  /*19320*/  FADD.FTZ R3, R153, R4 ;  /* 0x0000000499037221 */ /* 0x008fce0000010000 */
[----:B------:R-:W3:Y:S01]  /*19330*/  MUFU.EX2 R155, R155 ;  /* 0x0000009b009b7308 */ /* 0x000ee20000000800 */
[C---:B-1----:R-:W-:Y:S01]  /*19340*/  FADD.FTZ R4, R90.reuse, R3 ;  /* 0x000000035a047221 */ /* 0x042fe20000010000 */
[----:B------:R-:W-:-:S06]  /*19350*/  F2FP.BF16.F32.PACK_AB R153, R90, R153 ;  /* 0x000000995a99723e */ /* 0x000fcc00000010ff */
[----:B------:R-:W1:Y:S01]  /*19360*/  MUFU.EX2 R95, R95 ;  /* 0x0000005f005f7308 */ /* 0x000e620000000800 */
[----:B--2---:R-:W-:-:S07]  /*19370*/  FADD.FTZ R102, R154, R13 ;  /* 0x0000000d9a667221 */ /* 0x004fce0000010000 */
[----:B------:R-:W2:Y:S01]  /*19380*/  MUFU.EX2 R94, R94 ;  /* 0x0000005e005e7308 */ /* 0x000ea20000000800 */
[----:B---3--:R-:W-:-:S07]  /*19390*/  FADD.FTZ R3, R155, R4 ;  /* 0x000000049b037221 */ /* 0x008fce0000010000 */
[----:B------:R-:W3:Y:S01]  /*193a0*/  MUFU.EX2 R148, R148 ;  /* 0x0000009400947308 */ /* 0x000ee20000000800 */
[C---:B-1----:R-:W-:Y:S01]  /*193b0*/  FADD.FTZ R13, R95.reuse, R102 ;  /* 0x000000665f0d7221 */ /* 0x042fe20000010000 */
[----:B------:R-:W-:-:S06]  /*193c0*/  F2FP.BF16.F32.PACK_AB R154, R95, R154 ;  /* 0x0000009a5f9a723e */ /* 0x000fcc00000010ff */
[----:B------:R-:W1:Y:S01]  /*193d0*/  MUFU.EX2 R149, R149 ;  /* 0x0000009500957308 */ /* 0x000e620000000800 */
[C---:B--2---:R-:W-:Y:S01]  /*193e0*/  FADD.FTZ R4, R94.reuse, R3 ;  /* 0x000000035e047221 */ /* 0x044fe20000010000 */
[----:B------:R-:W-:-:S06]  /*193f0*/  F2FP.BF16.F32.PACK_AB R155, R94, R155 ;  /* 0x0000009b5e9b723e */ /* 0x000fcc00000010ff */
[----:B------:R-:W2:Y:S01]  /*19400*/  MUFU.EX2 R97, R97 ;  /* 0x0000006100617308 */ /* 0x000ea20000000800 */
[----:B---3--:R-:W-:-:S07]  /*19410*/  FADD.FTZ R102, R148, R13 ;  /* 0x0000000d94667221 */ /* 0x008fce0000010000 */
[----:B------:R-:W3:Y:S01]  /*19420*/  MUFU.EX2 R96, R96 ;  /* 0x0000006000607308 */ /* 0x000ee20000000800 */
[----:B-1----:R-:W-:-:S07]  /*19430*/  FADD.FTZ R3, R149, R4 ;  /* 0x0000000495037221 */ /* 0x002fce0000010000 */
[----:B------:R-:W1:Y:S01]  /*19440*/  MUFU.EX2 R150, R150 ;  /* 0x0000009600967308 */ /* 0x000e620000000800 */
[C---:B--2---:R-:W-:Y:S01]  /*19450*/  FADD.FTZ R13, R97.reuse, R102 ;  /* 0x00000066610d7221 */ /* 0x044fe20000010000 */
[----:B------:R-:W-:-:S06]  /*19460*/  F2FP.BF16.F32.PACK_AB R148, R97, R148 ;  /* 0x000000946194723e */ /* 0x000fcc00000010ff */
[----:B------:R-:W2:Y:S01]  /*19470*/  MUFU.EX2 R151, R151 ;  /* 0x0000009700977308 */ /* 0x000ea20000000800 */
[C---:B---3--:R-:W-:Y:S01]  /*19480*/  FADD.FTZ R4, R96.reuse, R3 ;  /* 0x0000000360047221 */ /* 0x048fe20000010000 */
[----:B------:R-:W-:-:S06]  /*19490*/  F2FP.BF16.F32.PACK_AB R149, R96, R149 ;  /* 0x000000956095723e */ /* 0x000fcc00000010ff */
[----:B------:R-:W3:Y:S01]  /*194a0*/  MUFU.EX2 R99, R99 ;  /* 0x0000006300637308 */ /* 0x000ee20000000800 */
[----:B-1----:R-:W-:-:S07]  /*194b0*/  FADD.FTZ R102, R150, R13 ;  /* 0x0000000d96667221 */ /* 0x002fce0000010000 */
[----:B------:R-:W1:Y:S01]  /*194c0*/  MUFU.EX2 R6, R105 ;  /* 0x0000006900067308 */ /* 0x000e620000000800 */
[----:B--2---:R-:W-:-:S07]  /*194d0*/  FADD.FTZ R3, R151, R4 ;  /* 0x0000000497037221 */ /* 0x004fce0000010000 */
[----:B------:R-:W2:Y:S01]  /*194e0*/  MUFU.EX2 R144, R144 ;  /* 0x0000009000907308 */ /* 0x000ea20000000800 */
[C---:B---3--:R-:W-:Y:S01]  /*194f0*/  FADD.FTZ R13, R99.reuse, R102 ;  /* 0x00000066630d7221 */ /* 0x048fe20000010000 */
[----:B------:R-:W-:-:S06]  /*19500*/  F2FP.BF16.F32.PACK_AB R150, R99, R150 ;  /* 0x000000966396723e */ /* 0x000fcc00000010ff */
[----:B------:R-:W3:Y:S01]  /*19510*/  MUFU.EX2 R145, R145 ;  /* 0x0000009100917308 */ /* 0x000ee20000000800 */
[C---:B-1----:R-:W-:Y:S01]  /*19520*/  FADD.FTZ R4, R6.reuse, R3 ;  /* 0x0000000306047221 */ /* 0x042fe20000010000 */
[----:B------:R-:W-:Y:S01]  /*19530*/  F2FP.BF16.F32.PACK_AB R151, R6, R151 ;  /* 0x000000970697723e */ /* 0x000fe200000010ff */
[----:B------:R-:W-:-:S05]  /*19540*/  IMAD.MOV.U32 R6, RZ, RZ, R21 ;  /* 0x000000ffff067224 */ /* 0x000fca00078e0015 */
        /* <DEDUP_REMOVED lines=53> */
[----:B--2---:R-:W-:Y:S01]  /*198a0*/  FADD.FTZ R3, R106, R3 ;  /* 0x000000036a037221 */ /* 0x004fe20000010000 */
[C---:B---3--:R-:W-:Y:S01]  /*198b0*/  FADD.FTZ R4, R5.reuse, R102 ;  /* 0x0000006605047221 */ /* 0x048fe20000010000 */
[----:B------:R-:W-:Y:S01]  /*198c0*/  F2FP.BF16.F32.PACK_AB R138, R5, R138 ;  /* 0x0000008a058a723e */ /* 0x000fe200000010ff */
[----:B------:R-:W-:Y:S02]  /*198d0*/  IMAD.MOV.U32 R5, RZ, RZ, R101 ;  /* 0x000000ffff057224 */ /* 0x000fe400078e0065 */
[C---:B-1----:R-:W-:Y:S01]  /*198e0*/  FADD.FTZ R3, R123.reuse, R3 ;  /* 0x000000037b037221 */ /* 0x042fe20000010000 */
[----:B------:R-:W-:Y:S01]  /*198f0*/  F2FP.BF16.F32.PACK_AB R139, R123, R106 ;  /* 0x0000006a7b8b723e */ /* 0x000fe200000010ff */
[----:B0-----:R-:W-:Y:S06]  /*19900*/  @P2 BRA `(.L_x_1877) ;  /* 0xffffffc800442947 */ /* 0x001fec000383ffff */
[----:B------:R-:W-:Y:S05]  /*19910*/  BSYNC B1 ;  /* 0x0000000000017941 */ /* 0x000fea0003800000 */
.L_x_1858:
[----:B------:R-:W-:Y:S02]  /*19920*/  IMAD.MOV.U32 R6, RZ, RZ, R21 ;  /* 0x000000ffff067224 */ /* 0x000fe400078e0015 */
[----:B------:R-:W-:Y:S02]  /*19930*/  IMAD.MOV.U32 R5, RZ, RZ, R101 ;  /* 0x000000ffff057224 */ /* 0x000fe400078e0065 */
[----:B------:R-:W-:Y:S02]  /*19940*/  IMAD.MOV.U32 R22, RZ, RZ, R15 ;  /* 0x000000ffff167224 */ /* 0x000fe400078e000f */
[----:B------:R-:W-:-:S07]  /*19950*/  IMAD.MOV.U32 R23, RZ, RZ, R20 ;  /* 0x000000ffff177224 */ /* 0x000fce00078e0014 */
.L_x_1857:
[----:B------:R-:W-:Y:S05]  /*19960*/  BSYNC B0 ;  /* 0x0000000000007941 */ /* 0x000fea0003800000 */
.L_x_1856:
        /* <DEDUP_REMOVED lines=24> */
.L_x_1880:
[----:B------:R-:W-:-:S13]  /*19af0*/  ISETP.NE.AND P2, PT, R14, 0x1, PT ;  /* 0x000000010e00780c */ /* 0x000fda0003f45270 */
[----:B------:R-:W0:Y:S02]  /*19b00*/  @P2 LDC.64 R12, c[0x0][0x9e8] ;  /* 0x00027a00ff0c2b82 */ /* 0x000e240000000a00 */
[----:B0-----:R-:W-:-:S05]  /*19b10*/  @P2 IMAD.HI.U32 R12, R9, R12, RZ ;  /* 0x0000000c090c2227 */ /* 0x001fca00078e00ff */
[----:B------:R-:W-:-:S07]  /*19b20*/  @P2 SHF.R.U32.HI R9, RZ, R13, R12 ;  /* 0x0000000dff092219 */ /* 0x000fce000001160c */
.L_x_1881:
[----:B------:R-:W-:Y:S05]  /*19b30*/  BSYNC B0 ;  /* 0x0000000000007941 */ /* 0x000fea0003800000 */
.L_x_1879:
[----:B------:R-:W-:-:S05]  /*19b40*/  IMAD R12, R9, R14, RZ ;  /* 0x0000000e090c7224 */ /* 0x000fca00078e02ff */
[----:B------:R-:W-:-:S07]  /*19b50*/  VIMNMX R11, R11, R12, !PT ;  /* 0x0000000c0b0b7248 */ /* 0x000fce0007fe0100 */
.L_x_1878:
[----:B------:R-:W-:Y:S01]  /*19b60*/  VIADD R11, R11, 0x5f ;  /* 0x0000005f0b0b7836 */ /* 0x000fe20000000000 */
[----:B------:R-:W-:Y:S03]  /*19b70*/  BSSY B0, `(.L_x_1882) ;  /* 0x0000265000007945 */ /* 0x000fe60003800000 */
[----:B------:R-:W-:-:S05]  /*19b80*/  IMAD.HI R11, R11, 0x2aaaaaab, RZ ;  /* 0x2aaaaaab0b0b7827 */ /* 0x000fca00078e02ff */
[----:B------:R-:W-:-:S04]  /*19b90*/  SHF.R.U32.HI R12, RZ, 0x1f, R11 ;  /* 0x0000001fff0c7819 */ /* 0x000fc8000001160b */
[----:B------:R-:W-:-:S04]  /*19ba0*/  LEA.HI.SX32 R12, R11, R12, 0x1c ;  /* 0x0000000c0b0c7211 */ /* 0x000fc800078fe2ff */
[----:B------:R-:W-:-:S04]  /*19bb0*/  VIMNMX R15, R179, R12, !PT ;  /* 0x0000000cb30f7248 */ /* 0x000fc80007fe0100 */
[----:B------:R-:W-:-:S13]  /*19bc0*/  ISETP.GE.AND P2, PT, R8, R15, PT ;  /* 0x0000000f0800720c */ /* 0x000fda0003f46270 */
[----:B------:R-:W-:Y:S05]  /*19bd0*/  @!P2 BRA `(.L_x_1883) ;  /* 0x000000240078a947 */ /* 0x000fea0003800000 */
[----:B------:R-:W-:Y:S01]  /*19be0*/  BSSY B1, `(.L_x_1883) ;  /* 0x000025d000017945 */ /* 0x000fe20003800000 */
[----:B------:R-:W-:Y:S02]  /*19bf0*/  IMAD.MOV.U32 R13, RZ, RZ, R6 ;  /* 0x000000ffff0d7224 */ /* 0x000fe400078e0006 */
[----:B------:R-:W-:Y:S02]  /*19c00*/  IMAD.MOV.U32 R12, RZ, RZ, R5 ;  /* 0x000000ffff0c7224 */ /* 0x000fe400078e0005 */
[----:B------:R-:W-:Y:S02]  /*19c10*/  IMAD.MOV.U32 R20, RZ, RZ, R8 ;  /* 0x000000ffff147224 */ /* 0x000fe400078e0008 */
[----:B------:R-:W-:Y:S02]  /*19c20*/  IMAD.MOV.U32 R198, RZ, RZ, R23 ;  /* 0x000000ffffc67224 */ /* 0x000fe400078e0017 */
[----:B------:R-:W-:-:S07]  /*19c30*/  IMAD.MOV.U32 R199, RZ, RZ, R22 ;  /* 0x000000ffffc77224 */ /* 0x000fce00078e0016 */
.L_x_1894:
[----:B------:R-:W-:-:S05]  /*19c40*/  VIADD R21, R199, 0x1 ;  /* 0x00000001c7157836 */ /* 0x000fca0000000000 */
[----:B------:R-:W-:-:S04]  /*19c50*/  ISETP.NE.AND P2, PT, R21, 0x2, PT ;  /* 0x000000021500780c */ /* 0x000fc80003f45270 */
[----:B------:R-:W-:Y:S02]  /*19c60*/  SEL R21, R21, RZ, P2 ;  /* 0x000000ff15157207 */ /* 0x000fe40001000000 */
[----:B------:R-:W-:-:S03]  /*19c70*/  SEL R23, RZ, 0x1, P2 ;  /* 0x00000001ff177807 */ /* 0x000fc60001000000 */
[----:B------:R-:W-:Y:S01]  /*19c80*/  IMAD.MOV.U32 R22, RZ, RZ, R21 ;  /* 0x000000ffff167224 */ /* 0x000fe200078e0015 */
[----:B------:R-:W-:Y:S01]  /*19c90*/  LOP3.LUT R23, R198, R23, RZ, 0x3c, !PT ;  /* 0x00000017c6177212 */ /* 0x000fe200078e3cff */
[----:B------:R-:W-:Y:S06]  /*19ca0*/  @!P0 BRA `(.L_x_1884) ;  /* 0x0000000000048947 */ /* 0x000fec0003800000 */
[----:B------:R-:W-:Y:S01]  /*19cb0*/  BPT.TRAP 0x1 ;  /* 0x000000040000795c */ /* 0x000fe20000300000 */
.L_x_1884:
[----:B------:R-:W-:Y:S01]  /*19cc0*/  IMAD R5, R22, 0x8, R16 ;  /* 0x0000000816057824 */ /* 0x000fe200078e0210 */
[----:B------:R-:W-:-:S04]  /*19cd0*/  SHF.L.U32 R6, R23, 0x1f, RZ ;  /* 0x0000001f17067819 */ /* 0x000fc800000006ff */
[----:B------:R0:W1:Y:S01]  /*19ce0*/  SYNCS.PHASECHK.TRANS64.TRYWAIT P2, [R5+URZ+0x2a830], R6 ;  /* 0x02a83006050075a7 */ /* 0x000062000804017f */
[----:B------:R-:W-:Y:S05]  /*19cf0*/  @!P0 BRA `(.L_x_1885) ;  /* 0x0000000000048947 */ /* 0x000fea0003800000 */
[----:B------:R-:W-:Y:S01]  /*19d00*/  BPT.TRAP 0x1 ;  /* 0x000000040000795c */ /* 0x000fe20000300000 */
.L_x_1885:
[----:B------:R-:W-:Y:S01]  /*19d10*/  BSSY B2, `(.L_x_1886) ;  /* 0x0000006000027945 */ /* 0x000fe20003800000 */
[----:B------:R-:W-:Y:S02]  /*19d20*/  IMAD R8, R22, 0x900, R7 ;  /* 0x0000090016087824 */ /* 0x000fe400078e0207 */
[----:B------:R-:W-:Y:S01]  /*19d30*/  IMAD.MOV.U32 R9, RZ, RZ, 0x40000040 ;  /* 0x40000040ff097424 */ /* 0x000fe200078e00ff */
[----:B-1----:R-:W-:Y:S06]  /*19d40*/  @P2 BRA `(.L_x_1887) ;  /* 0x0000000000082947 */ /* 0x002fec0003800000 */
[----:B------:R-:W1:Y:S02]  /*19d50*/  SYNCS.PHASECHK.TRANS64.TRYWAIT P2, [R5+URZ+0x2a830], R6 ;  /* 0x02a83006050075a7 */ /* 0x000e64000804017f */
[----:B-1----:R-:W-:Y:S05]  /*19d60*/  @!P2 BRA `(.L_x_1888) ;  /* 0x0000011400e8a947 */ /* 0x002fea0003800000 */
.L_x_1887:
[----:B------:R-:W-:Y:S05]  /*19d70*/  BSYNC B2 ;  /* 0x0000000000027941 */ /* 0x000fea0003800000 */
.L_x_1886:
[----:B------:R-:W2:Y:S04]  /*19d80*/  LDL.64 R88, [R1+0x38] ;  /* 0x0000380001587983 */ /* 0x000ea80000100a00 */
[----:B------:R-:W3:Y:S04]  /*19d90*/  LDL.64 R218, [R1+0x30] ;  /* 0x0000300001da7983 */ /* 0x000ee80000100a00 */
[----:B------:R-:W4:Y:S01]  /*19da0*/  LDL.64 R216, [R1+0x28] ;  /* 0x0000280001d87983 */ /* 0x000f220000100a00 */
[----:B------:R-:W-:-:S03]  /*19db0*/  R2UR UR6, R8 ;  /* 0x00000000080672ca */ /* 0x000fc600000e0000 */
[----:B------:R-:W5:Y:S01]  /*19dc0*/  LDL.64 R214, [R1+0x20] ;  /* 0x0000200001d67983 */ /* 0x000f620000100a00 */
[----:B------:R-:W-:Y:S01]  /*19dd0*/  R2UR UR7, R9 ;  /* 0x00000000090772ca */ /* 0x000fe200000e0000 */
[----:B------:R-:W-:Y:S02]  /*19de0*/  VIADD R10, R8, 0x2 ;  /* 0x00000002080a7836 */ /* 0x000fe40000000000 */
        /* <DEDUP_REMOVED lines=172> */
.L_x_1889:
[----:B01----:R-:W-:Y:S01]  /*1a8b0*/  SHF.L.U32 R5, R198, 0x1f, RZ ;  /* 0x0000001fc6057819 */ /* 0x003fe200000006ff */
[----:B------:R-:W-:-:S04]  /*1a8c0*/  IMAD R198, R199, 0x8, R16 ;  /* 0x00000008c7c67824 */ /* 0x000fc800078e0210 */
[----:B------:R0:W1:Y:S01]  /*1a8d0*/  SYNCS.PHASECHK.TRANS64.TRYWAIT P2, [R198+URZ+0x2a850], R5 ;  /* 0x02a85005c60075a7 */ /* 0x000062000804017f */
[----:B------:R-:W-:Y:S05]  /*1a8e0*/  @!P0 BRA `(.L_x_1890) ;  /* 0x0000000000048947 */ /* 0x000fea0003800000 */
[----:B------:R-:W-:Y:S01]  /*1a8f0*/  BPT.TRAP 0x1 ;  /* 0x000000040000795c */ /* 0x000fe20000300000 */
.L_x_1890:
[----:B------:R-:W-:Y:S04]  /*1a900*/  BSSY B2, `(.L_x_1891) ;  /* 0x0000004000027945 */ /* 0x000fe80003800000 */
[----:B-1----:R-:W-:Y:S05]  /*1a910*/  @P2 BRA `(.L_x_1892) ;  /* 0x0000000000082947 */ /* 0x002fea0003800000 */
[----:B------:R-:W1:Y:S02]  /*1a920*/  SYNCS.PHASECHK.TRANS64.TRYWAIT P2, [R198+URZ+0x2a850], R5 ;  /* 0x02a85005c60075a7 */ /* 0x000e64000804017f */
[----:B-1----:R-:W-:Y:S05]  /*1a930*/  @!P2 BRA `(.L_x_1893) ;  /* 0x0000010c0008a947 */ /* 0x002fea0003800000 */
.L_x_1892:
[----:B------:R-:W-:Y:S05]  /*1a940*/  BSYNC B2 ;  /* 0x0000000000027941 */ /* 0x000fea0003800000 */
.L_x_1891:
[----:B------:R-:W-:Y:S01]  /*1a950*/  VIADD R0, R16, 0x400 ;  /* 0x0000040010007836 */ /* 0x000fe20000000000 */
        /* <DEDUP_REMOVED lines=9> */
[----:B------:R-:W2:Y:S01]  /*1a9f0*/  MUFU.TANH R207, R207 ;  /* 0x000000cf00cf7308 */ /* 0x000ea20000002400 */
[----:B------:R-:W-:Y:S01]  /*1aa00*/  FMUL.FTZ R211, R93, UR51 ;  /* 0x000000335dd37c20 */ /* 0x000fe20008410000 */
[----:B------:R-:W-:Y:S01]  /*1aa10*/  FMUL.FTZ R97, R97, UR51 ;  /* 0x0000003361617c20 */ /* 0x000fe20008410000 */
[----:B------:R-:W-:Y:S01]  /*1aa20*/  LOP3.LUT R0, R0, 0x3000000, RZ, 0xfc, !PT ;  /* 0x0300000000007812 */ /* 0x000fe200078efcff */
[----:B------:R-:W-:Y:S01]  /*1aa30*/  FMUL.FTZ R213, R104, UR51 ;  /* 0x0000003368d57c20 */ /* 0x000fe20008410000 */
[----:B------:R-:W-:Y:S01]  /*1aa40*/  FMUL.FTZ R215, R105, UR51 ;  /* 0x0000003369d77c20 */ /* 0x000fe20008410000 */
[----:B------:R-:W-:Y:S01]  /*1aa50*/  FMUL.FTZ R219, R108, UR51 ;  /* 0x000000336cdb7c20 */ /* 0x000fe20008410000 */
[----:B------:R-:W-:Y:S01]  /*1aa60*/  FMUL.FTZ R221, R109, UR51 ;  /* 0x000000336ddd7c20 */ /* 0x000fe20008410000 */
[----:B------:R-:W-:Y:S01]  /*1aa70*/  IMAD R8, R199, 0x600, R0 ;  /* 0x00000600c7087824 */ /* 0x000fe200078e0200 */
[----:B------:R-:W3:Y:S01]  /*1aa80*/  MUFU.TANH R89, R89 ;  /* 0x0000005900597308 */ /* 0x000ee20000002400 */
[----:B------:R-:W-:Y:S01]  /*1aa90*/  FMUL.FTZ R199, R96, UR51 ;  /* 0x0000003360c77c20 */ /* 0x000fe20008410000 */
[----:B------:R-:W-:Y:S01]  /*1aaa0*/  FMUL.FTZ R109, R111, UR51 ;  /* 0x000000336f6d7c20 */ /* 0x000fe20008410000 */
[C---:B------:R-:W-:Y:S01]  /*1aab0*/  VIADD R10, R8.reuse, 0x80 ;  /* 0x00000080080a7836 */ /* 0x040fe20000000000 */
[----:B------:R-:W-:Y:S01]  /*1aac0*/  R2UR UR6, R8 ;  /* 0x00000000080672ca */ /* 0x000fe200000e0000 */
[----:B------:R-:W-:Y:S01]  /*1aad0*/  FMUL.FTZ R111, R112, UR51 ;  /* 0x00000033706f7c20 */ /* 0x000fe20008410000 */
[----:B------:R-:W-:Y:S01]  /*1aae0*/  FMUL.FTZ R113, R113, UR51 ;  /* 0x0000003371717c20 */ /* 0x000fe20008410000 */
[----:B------:R-:W-:Y:S01]  /*1aaf0*/  FMUL.FTZ R229, R116, UR51 ;  /* 0x0000003374e57c20 */ /* 0x000fe20008410000 */
[----:B------:R-:W4:Y:S01]  /*1ab00*/  MUFU.TANH R209, R209 ;  /* 0x000000d100d17308 */ /* 0x000f220000002400 */
[----:B--2---:R-:W-:Y:S01]  /*1ab10*/  FMNMX.FTZ R0, R207, R12, !PT ;  /* 0x0000000ccf007209 */ /* 0x004fe20007810000 */
[----:B------:R-:W-:Y:S01]  /*1ab20*/  FMUL.FTZ R117, R117, UR51 ;  /* 0x0000003375757c20 */ /* 0x000fe20008410000 */
[----:B------:R-:W-:Y:S01]  /*1ab30*/  FMUL.FTZ R120, R120, UR51 ;  /* 0x0000003378787c20 */ /* 0x000fe20008410000 */
[----:B------:R-:W-:Y:S01]  /*1ab40*/  FMUL.FTZ R125, R125, UR51 ;  /* 0x000000337d7d7c20 */ /* 0x000fe20008410000 */
[----:B------:R-:W-:Y:S01]  /*1ab50*/  FMUL.FTZ R231, R128, UR51 ;  /* 0x0000003380e77c20 */ /* 0x000fe20008410000 */
[----:B------:R-:W-:Y:S01]  /*1ab60*/  FMUL.FTZ R233, R129, UR51 ;  /* 0x0000003381e97c20 */ /* 0x000fe20008410000 */
[----:B------:R-:W-:Y:S01]  /*1ab70*/  FMUL.FTZ R237, R132, UR51 ;  /* 0x0000003384ed7c20 */ /* 0x000fe20008410000 */
[----:B------:R-:W2:Y:S01]  /*1ab80*/  MUFU.TANH R211, R211 ;  /* 0x000000d300d37308 */ /* 0x000ea20000002400 */
[----:B------:R-:W-:Y:S01]  /*1ab90*/  HGMMA.64x128x16.F32.BF16 R24, R156, gdesc[UR4].tnspB, R24, gsb0 ;  /* 0x41e000049c187df0 */ /* 0x000fe20008001818 */
[----:B------:R-:W-:Y:S01]  /*1aba0*/  R2UR UR6, R10 ;  /* 0x000000000a0672ca */ /* 0x000fe200000e0000 */
[----:B------:R-:W-:Y:S01]  /*1abb0*/  VIADD R10, R8, 0x100 ;  /* 0x00000100080a7836 */ /* 0x000fe20000000000 */
[----:B------:R-:W-:Y:S01]  /*1abc0*/  R2UR UR7, R11 ;  /* 0x000000000b0772ca */ /* 0x000fe200000e0000 */
[----:B------:R-:W-:Y:S01]  /*1abd0*/  IMAD.MOV.U32 R11, RZ, RZ, 0x40000040 ;  /* 0x40000040ff0b7424 */ /* 0x000fe200078e00ff */
[----:B---3--:R-:W-:Y:S01]  /*1abe0*/  FMNMX.FTZ R0, R89, R0, !PT ;  /* 0x0000000059007209 */ /* 0x008fe20007810000 */
[----:B------:R-:W-:Y:S01]  /*1abf0*/  FMUL.FTZ R133, R133, UR51 ;  /* 0x0000003385857c20 */ /* 0x000fe20008410000 */
[----:B------:R-:W3:Y:S01]  /*1ac00*/  MUFU.TANH R199, R199 ;  /* 0x000000c700c77308 */ /* 0x000ee20000002400 */
[----:B------:R-:W-:Y:S01]  /*1ac10*/  FMUL.FTZ R90, R90, UR51 ;  /* 0x000000335a5a7c20 */ /* 0x000fe20008410000 */
[----:B----4-:R-:W-:Y:S01]  /*1ac20*/  FMNMX.FTZ R0, R209, R0, !PT ;  /* 0x00000000d1007209 */ /* 0x010fe20007810000 */
[----:B------:R-:W-:Y:S01]  /*1ac30*/  FMUL.FTZ R91, R91, UR51 ;  /* 0x000000335b5b7c20 */ /* 0x000fe20008410000 */
[----:B------:R-:W-:Y:S01]  /*1ac40*/  FMUL.FTZ R93, R94, UR51 ;  /* 0x000000335e5d7c20 */ /* 0x000fe20008410000 */
        /* <DEDUP_REMOVED lines=9> */
[----:B------:R-:W-:-:S02]  /*1ace0*/  VIADD R88, R8, 0x180 ;  /* 0x0000018008587836 */ /* 0x000fc40000000000 */
[----:B------:R-:W-:Y:S01]  /*1acf0*/  FMUL.FTZ R129, R114, UR51 ;  /* 0x0000003372817c20 */ /* 0x000fe20008410000 */
        /* <DEDUP_REMOVED lines=9> */
[----:B----4-:R-:W-:Y:S01]  /*1ad90*/  FMNMX.FTZ R0, R97, R0, !PT ;  /* 0x0000000061007209 */ /* 0x010fe20007810000 */
[----:B------:R-:W-:Y:S01]  /*1ada0*/  FMUL.FTZ R135, R135, UR51 ;  /* 0x0000003387877c20 */ /* 0x000fe20008410000 */
[----:B------:R-:W-:Y:S01]  /*1adb0*/  ISETP.GT.AND P2, PT, R20, R15, PT ;  /* 0x0000000f1400720c */ /* 0x000fe20003f44270 */
[----:B01----:R-:W-:-:S04]  /*1adc0*/  @!P1 VIADD R198, R198, 0x2a860 ;  /* 0x0002a860c6c69836 */ /* 0x003fc80000000000 */
[----:B------:R-:W-:Y:S01]  /*1add0*/  MUFU.TANH R219, R219 ;  /* 0x000000db00db7308 */ /* 0x000fe20000002400 */
[----:B------:R-:W-:-:S07]  /*1ade0*/  @!P1 PRMT R198, RZ, 0x654, R198 ;  /* 0x00000654ffc69816 */ /* 0x000fce00000000c6 */
        /* <DEDUP_REMOVED lines=10> */
[----:B------:R-:W0:Y:S08]  /*1ae90*/  MUFU.TANH R90, R90 ;  /* 0x0000005a005a7308 */ /* 0x000e300000002400 */
[----:B------:R-:W1:Y:S01]  /*1aea0*/  MUFU.TANH R91, R91 ;  /* 0x0000005b005b7308 */ /* 0x000e620000002400 */
[----:B------:R-:W-:-:S02]  /*1aeb0*/  WARPGROUP.DEPBAR.LE gsb0, 0x0 ;  /* 0x00008000000079c5 */ /* 0x000fc40000010000 */
[----:B------:R-:W-:Y:S01]  /*1aec0*/  WARPGROUP.ARRIVE ;  /* 0x00000000000079c5 */ /* 0x000fe20000000000 */
[----:B------:R-:W-:Y:S01]  /*1aed0*/  FMUL.FTZ R157, R100, UR51 ;  /* 0x00000033649d7c20 */ /* 0x000fe20008410000 */
[----:B------:R-:W-:-:S03]  /*1aee0*/  FMUL.FTZ R159, R101, UR51 ;  /* 0x00000033659f7c20 */ /* 0x000fc60008410000 */
[----:B------:R-:W2:Y:S01]  /*1aef0*/  MUFU.TANH R93, R93 ;  /* 0x0000005d005d7308 */ /* 0x000ea20000002400 */
[----:B0-----:R-:W-:Y:S01]  /*1af00*/  FMNMX.FTZ R6, R90, R13, !PT ;  /* 0x0000000d5a067209 */ /* 0x001fe20007810000 */
[----:B------:R-:W-:Y:S01]  /*1af10*/  FMUL.FTZ R101, R102, UR51 ;  /* 0x0000003366657c20 */ /* 0x000fe20008410000 */
[----:B------:R-:W-:Y:S01]  /*1af20*/  HGMMA.64x128x16.F32.BF16 R24, R152, gdesc[UR4].tnspB, R24, gsb0 ;  /* 0x41e0000498187df0 */ /* 0x000fe20008001818 */
[----:B------:R-:W-:Y:S01]  /*1af30*/  R2UR UR6, R10 ;  /* 0x000000000a0672ca */ /* 0x000fe200000e0000 */
[----:B------:R-:W-:Y:S01]  /*1af40*/  IMAD.U32 R10, RZ, RZ, UR42 ;  /* 0x0000002aff0a7e24 */ /* 0x000fe2000f8e00ff */
[----:B------:R-:W-:Y:S01]  /*1af50*/  R2UR UR7, R11 ;  /* 0x000000000b0772ca */ /* 0x000fe200000e0000 */
[----:B------:R-:W-:Y:S01]  /*1af60*/  FMUL.FTZ R11, R119, UR51 ;  /* 0x00000033770b7c20 */ /* 0x000fe20008410000 */
[----:B------:R-:W0:Y:S01]  /*1af70*/  MUFU.TANH R157, R157 ;  /* 0x0000009d009d7308 */ /* 0x000e220000002400 */
[----:B-1----:R-:W-:Y:S01]  /*1af80*/  FMNMX.FTZ R6, R91, R6, !PT ;  /* 0x000000065b067209 */ /* 0x002fe20007810000 */
[----:B------:R-:W-:-:S06]  /*1af90*/  FMUL.FTZ R119, R122, UR51 ;  /* 0x000000337a777c20 */ /* 0x000fcc0008410000 */
[----:B------:R-:W1:Y:S01]  /*1afa0*/  MUFU.TANH R159, R159 ;  /* 0x0000009f009f7308 */ /* 0x000e620000002400 */
[----:B--2---:R-:W-:-:S07]  /*1afb0*/  FMNMX.FTZ R6, R93, R6, !PT ;  /* 0x000000065d067209 */ /* 0x004fce0007810000 */
[----:B------:R-:W2:Y:S01]  /*1afc0*/  MUFU.TANH R95, R95 ;  /* 0x0000005f005f7308 */ /* 0x000ea20000002400 */
[----:B0-----:R-:W-:-:S07]  /*1afd0*/  FMNMX.FTZ R0, R157, R0, !PT ;  /* 0x000000009d007209 */ /* 0x001fce0007810000 */
[----:B------:R-:W0:Y:S01]  /*1afe0*/  MUFU.TANH R9, R9 ;  /* 0x0000000900097308 */ /* 0x000e220000002400 */
[----:B-1----:R-:W-:-:S04]  /*1aff0*/  FMNMX.FTZ R0, R159, R0, !PT ;  /* 0x000000009f007209 */ /* 0x002fc80007810000 */
[----:B------:R-:W-:-:S03]  /*1b000*/  FMNMX.FTZ R0, R213, R0, !PT ;  /* 0x00000000d5007209 */ /* 0x000fc60007810000 */
[----:B------:R-:W1:Y:S01]  /*1b010*/  MUFU.TANH R99, R99 ;  /* 0x0000006300637308 */ /* 0x000e620000002400 */
[----:B------:R-:W-:Y:S02]  /*1b020*/  FMNMX.FTZ R0, R215, R0, !PT ;  /* 0x00000000d7007209 */ /* 0x000fe40007810000 */
[----:B--2---:R-:W-:Y:S02]  /*1b030*/  FMNMX.FTZ R6, R95, R6, !PT ;  /* 0x000000065f067209 */ /* 0x004fe40007810000 */
[----:B------:R-:W-:-:S03]  /*1b040*/  FMNMX.FTZ R0, R219, R0, !PT ;  /* 0x00000000db007209 */ /* 0x000fc60007810000 */
[----:B------:R-:W2:Y:S01]  /*1b050*/  MUFU.TANH R101, R101 ;  /* 0x0000006500657308 */ /* 0x000ea20000002400 */
[----:B------:R-:W-:Y:S02]  /*1b060*/  FMNMX.FTZ R0, R221, R0, !PT ;  /* 0x00000000dd007209 */ /* 0x000fe40007810000 */
[----:B0-----:R-:W-:Y:S02]  /*1b070*/  FMNMX.FTZ R6, R9, R6, !PT ;  /* 0x0000000609067209 */ /* 0x001fe40007810000 */
[----:B------:R-:W-:-:S03]  /*1b080*/  FMNMX.FTZ R0, R111, R0, !PT ;  /* 0x000000006f007209 */ /* 0x000fc60007810000 */
[----:B------:R-:W0:Y:S01]  /*1b090*/  MUFU.TANH R103, R103 ;  /* 0x0000006700677308 */ /* 0x000e220000002400 */
[----:B------:R-:W-:Y:S02]  /*1b0a0*/  FMNMX.FTZ R0, R113, R0, !PT ;  /* 0x0000000071007209 */ /* 0x000fe40007810000 */
[----:B-1----:R-:W-:Y:S02]  /*1b0b0*/  FMNMX.FTZ R6, R99, R6, !PT ;  /* 0x0000000663067209 */ /* 0x002fe40007810000 */
[----:B------:R-:W-:-:S03]  /*1b0c0*/  FMNMX.FTZ R0, R229, R0, !PT ;  /* 0x00000000e5007209 */ /* 0x000fc60007810000 */
[----:B------:R-:W1:Y:S01]  /*1b0d0*/  MUFU.TANH R105, R105 ;  /* 0x0000006900697308 */ /* 0x000e620000002400 */
[----:B------:R-:W-:Y:S02]  /*1b0e0*/  FMNMX.FTZ R0, R117, R0, !PT ;  /* 0x0000000075007209 */ /* 0x000fe40007810000 */
[----:B--2---:R-:W-:-:S05]  /*1b0f0*/  FMNMX.FTZ R6, R101, R6, !PT ;  /* 0x0000000665067209 */ /* 0x004fca0007810000 */
[----:B------:R-:W2:Y:S01]  /*1b100*/  MUFU.TANH R107, R107 ;  /* 0x0000006b006b7308 */ /* 0x000ea20000002400 */
[----:B0-----:R-:W-:-:S07]  /*1b110*/  FMNMX.FTZ R6, R103, R6, !PT ;  /* 0x0000000667067209 */ /* 0x001fce0007810000 */
[----:B------:R-:W0:Y:S01]  /*1b120*/  MUFU.TANH R217, R217 ;  /* 0x000000d900d97308 */ /* 0x000e220000002400 */
[----:B-1----:R-:W-:-:S07]  /*1b130*/  FMNMX.FTZ R6, R105, R6, !PT ;  /* 0x0000000669067209 */ /* 0x002fce0007810000 */
[----:B------:R-:W1:Y:S01]  /*1b140*/  MUFU.TANH R109, R109 ;  /* 0x0000006d006d7308 */ /* 0x000e620000002400 */
[----:B--2---:R-:W-:-:S07]  /*1b150*/  FMNMX.FTZ R6, R107, R6, !PT ;  /* 0x000000066b067209 */ /* 0x004fce0007810000 */
        /* <DEDUP_REMOVED lines=12> */
[----:B------:R-:W-:Y:S01]  /*1b220*/  MUFU.TANH R127, R127 ;  /* 0x0000007f007f7308 */ /* 0x000fe20000002400 */
[----:B------:R-:W-:Y:S02]  /*1b230*/  WARPGROUP.DEPBAR.LE gsb0, 0x0 ;  /* 0x00008000000079c5 */ /* 0x000fe40000010000 */
[----:B------:R-:W-:Y:S01]  /*1b240*/  FMUL.FTZ R155, R121, UR51 ;  /* 0x00000033799b7c20 */ /* 0x000fe20008410000 */
[----:B------:R-:W-:Y:S01]  /*1b250*/  FMUL.FTZ R121, R124, UR51 ;  /* 0x000000337c797c20 */ /* 0x000fe20008410000 */
[----:B------:R-:W-:Y:S01]  /*1b260*/  WARPGROUP.ARRIVE ;  /* 0x00000000000079c5 */ /* 0x000fe20000000000 */
[----:B0-----:R-:W-:Y:S02]  /*1b270*/  FMNMX.FTZ R6, R119, R6, !PT ;  /* 0x0000000677067209 */ /* 0x001fe40007810000 */
[----:B------:R-:W0:Y:S02]  /*1b280*/  MUFU.TANH R153, R120 ;  /* 0x0000007800997308 */ /* 0x000e240000002400 */
[----:B-1----:R-:W-:Y:S01]  /*1b290*/  FMNMX.FTZ R6, R123, R6, !PT ;  /* 0x000000067b067209 */ /* 0x002fe20007810000 */
[----:B------:R-:W-:Y:S01]  /*1b2a0*/  HGMMA.64x128x16.F32.BF16 R24, R148, gdesc[UR4].tnspB, R24, gsb0 ;  /* 0x41e0000494187df0 */ /* 0x000fe20008001818 */
[----:B------:R-:W-:Y:S01]  /*1b2b0*/  R2UR UR6, R88 ;  /* 0x00000000580672ca */ /* 0x000fe200000e0000 */
[----:B------:R-:W-:-:S02]  /*1b2c0*/  VIADD R88, R8, 0x200 ;  /* 0x0000020008587836 */ /* 0x000fc40000000000 */
[----:B------:R-:W-:Y:S01]  /*1b2d0*/  VIADD R8, R8, 0x280 ;  /* 0x0000028008087836 */ /* 0x000fe20000000000 */
[----:B------:R-:W1:Y:S08]  /*1b2e0*/  MUFU.TANH R155, R155 ;  /* 0x0000009b009b7308 */ /* 0x000e700000002400 */
[----:B------:R-:W2:Y:S01]  /*1b2f0*/  MUFU.TANH R121, R121 ;  /* 0x0000007900797308 */ /* 0x000ea20000002400 */
[----:B0-----:R-:W-:-:S07]  /*1b300*/  FMNMX.FTZ R0, R153, R0, !PT ;  /* 0x0000000099007209 */ /* 0x001fce0007810000 */
[----:B------:R-:W-:Y:S01]  /*1b310*/  MUFU.TANH R131, R131 ;  /* 0x0000008300837308 */ /* 0x000fe20000002400 */
[----:B-1----:R-:W-:-:S07]  /*1b320*/  FMNMX.FTZ R0, R155, R0, !PT ;  /* 0x000000009b007209 */ /* 0x002fce0007810000 */
[----:B------:R-:W-:Y:S01]  /*1b330*/  MUFU.TANH R92, R92 ;  /* 0x0000005c005c7308 */ /* 0x000fe20000002400 */
[----:B--2---:R-:W-:-:S04]  /*1b340*/  FMNMX.FTZ R0, R121, R0, !PT ;  /* 0x0000000079007209 */ /* 0x004fc80007810000 */
[----:B------:R-:W-:-:S03]  /*1b350*/  FMNMX.FTZ R0, R125, R0, !PT ;  /* 0x000000007d007209 */ /* 0x000fc60007810000 */
[----:B------:R-:W-:Y:S01]  /*1b360*/  MUFU.TANH R135, R135 ;  /* 0x0000008700877308 */ /* 0x000fe20000002400 */
[----:B------:R-:W-:-:S04]  /*1b370*/  FMNMX.FTZ R0, R231, R0, !PT ;  /* 0x00000000e7007209 */ /* 0x000fc80007810000 */
[----:B------:R-:W-:-:S04]  /*1b380*/  FMNMX.FTZ R0, R233, R0, !PT ;  /* 0x00000000e9007209 */ /* 0x000fc80007810000 */
[----:B------:R-:W-:-:S04]  /*1b390*/  FMNMX.FTZ R0, R237, R0, !PT ;  /* 0x00000000ed007209 */ /* 0x000fc80007810000 */
[----:B------:R-:W-:-:S05]  /*1b3a0*/  FMNMX.FTZ R0, R133, R0, !PT ;  /* 0x0000000085007209 */ /* 0x000fca0007810000 */
[----:B------:R-:W0:Y:S02]  /*1b3b0*/  SHFL.BFLY PT, R5, R0, 0x2, 0x1f ;  /* 0x0c401f0000057f89 */ /* 0x000e2400000e0000 */
[----:B0-----:R-:W-:-:S05]  /*1b3c0*/  FMNMX.FTZ R0, R0, R5, !PT ;  /* 0x0000000500007209 */ /* 0x001fca0007810000 */
[----:B------:R-:W0:Y:S02]  /*1b3d0*/  SHFL.BFLY PT, R5, R0, 0x1, 0x1f ;  /* 0x0c201f0000057f89 */ /* 0x000e2400000e0000 */
[----:B0-----:R-:W-:-:S05]  /*1b3e0*/  FMNMX.FTZ R5, R0, R5, !PT ;  /* 0x0000000500057209 */ /* 0x001fca0007810000 */
[C---:B------:R-:W-:Y:S01]  /*1b3f0*/  FMUL.FTZ R2, R5.reuse, R10 ;  /* 0x0000000a05027220 */ /* 0x040fe20000410000 */
[----:B------:R-:W-:-:S03]  /*1b400*/  FADD.FTZ R0, -R5, R12 ;  /* 0x0000000c05007221 */ /* 0x000fc60000010100 */
[-CC-:B------:R-:W-:Y:S01]  /*1b410*/  FFMA.FTZ R156, R89, R10.reuse, -R2.reuse ;  /* 0x0000000a599c7223 */ /* 0x180fe20000010802 */
[----:B------:R-:W-:Y:S02]  /*1b420*/  IMAD.MOV.U32 R89, RZ, RZ, 0x40000040 ;  /* 0x40000040ff597424 */ /* 0x000fe400078e00ff */
[-CC-:B------:R-:W-:Y:S01]  /*1b430*/  FFMA.FTZ R12, R153, R10.reuse, -R2.reuse ;  /* 0x0000000a990c7223 */ /* 0x180fe20000010802 */
[-C--:B------:R-:W-:Y:S01]  /*1b440*/  FMUL.FTZ R0, R0, R10.reuse ;  /* 0x0000000a00007220 */ /* 0x080fe20000410000 */
[-CC-:B------:R-:W-:Y:S01]  /*1b450*/  FFMA.FTZ R207, R207, R10.reuse, -R2.reuse ;  /* 0x0000000acfcf7223 */ /* 0x180fe20000010802 */
[-CC-:B------:R-:W-:Y:S01]  /*1b460*/  FFMA.FTZ R154, R157, R10.reuse, -R2.reuse ;  /* 0x0000000a9d9a7223 */ /* 0x180fe20000010802 */
[----:B------:R-:W-:Y:S01]  /*1b470*/  R2UR UR7, R89 ;  /* 0x00000000590772ca */ /* 0x000fe200000e0000 */
        /* <DEDUP_REMOVED lines=9> */
[----:B------:R-:W-:-:S02]  /*1b510*/  FFMA.FTZ R133, R133, R10, -R2 ;  /* 0x0000000a85857223 */ /* 0x000fc40000010802 */
[----:B------:R-:W-:Y:S01]  /*1b520*/  MUFU.EX2 R207, R207 ;  /* 0x000000cf00cf7308 */ /* 0x000fe20000000800 */
[----:B------:R-:W-:Y:S02]  /*1b530*/  WARPGROUP.DEPBAR.LE gsb0, 0x0 ;  /* 0x00008000000079c5 */ /* 0x000fe40000010000 */
[----:B------:R-:W-:Y:S01]  /*1b540*/  WARPGROUP.ARRIVE ;  /* 0x00000000000079c5 */ /* 0x000fe20000000000 */
[----:B------:R-:W-:Y:S01]  /*1b550*/  FMUL.FTZ R149, R126, UR51 ;  /* 0x000000337e957c20 */ /* 0x000fe20008410000 */
[----:B------:R-:W-:Y:S01]  /*1b560*/  FMUL.FTZ R151, R130, UR51 ;  /* 0x0000003382977c20 */ /* 0x000fe20008410000 */
[-CC-:B------:R-:W-:Y:S01]  /*1b570*/  FFMA.FTZ R148, R213, R10.reuse, -R2.reuse ;  /* 0x0000000ad5947223 */ /* 0x180fe20000010802 */
[-CC-:B------:R-:W-:Y:S01]  /*1b580*/  FFMA.FTZ R150, R219, R10.reuse, -R2.reuse ;  /* 0x0000000adb967223 */ /* 0x180fe20000010802 */
[----:B------:R-:W-:Y:S01]  /*1b590*/  MUFU.EX2 R156, R156 ;  /* 0x0000009c009c7308 */ /* 0x000fe20000000800 */
[----:B------:R-:W-:Y:S01]  /*1b5a0*/  HGMMA.64x128x16.F32.BF16 R24, R144, gdesc[UR4].tnspB, R24, gsb0 ;  /* 0x41e0000490187df0 */ /* 0x000fe20008001818 */
[----:B------:R-:W-:Y:S01]  /*1b5b0*/  R2UR UR6, R88 ;  /* 0x00000000580672ca */ /* 0x000fe200000e0000 */
[----:B------:R-:W-:-:S05]  /*1b5c0*/  FFMA.FTZ R88, R231, R10, -R2 ;  /* 0x0000000ae7587223 */ /* 0x000fca0000010802 */
[----:B------:R-:W0:Y:S08]  /*1b5d0*/  MUFU.TANH R149, R149 ;  /* 0x0000009500957308 */ /* 0x000e300000002400 */
[----:B------:R-:W1:Y:S08]  /*1b5e0*/  MUFU.TANH R151, R151 ;  /* 0x0000009700977308 */ /* 0x000e700000002400 */
[----:B------:R-:W2:Y:S01]  /*1b5f0*/  MUFU.EX2 R158, R158 ;  /* 0x0000009e009e7308 */ /* 0x000ea20000000800 */
[----:B0-----:R-:W-:-:S04]  /*1b600*/  FMNMX.FTZ R6, R149, R6, !PT ;  /* 0x0000000695067209 */ /* 0x001fc80007810000 */
[----:B------:R-:W-:-:S03]  /*1b610*/  FMNMX.FTZ R6, R127, R6, !PT ;  /* 0x000000067f067209 */ /* 0x000fc60007810000 */
[----:B------:R-:W0:Y:S01]  /*1b620*/  MUFU.EX2 R209, R209 ;  /* 0x000000d100d17308 */ /* 0x000e220000000800 */
[----:B-1----:R-:W-:-:S04]  /*1b630*/  FMNMX.FTZ R6, R151, R6, !PT ;  /* 0x0000000697067209 */ /* 0x002fc80007810000 */
[----:B------:R-:W-:-:S03]  /*1b640*/  FMNMX.FTZ R89, R131, R6, !PT ;  /* 0x0000000683597209 */ /* 0x000fc60007810000 */
[----:B------:R-:W-:Y:S01]  /*1b650*/  MUFU.EX2 R152, R152 ;  /* 0x0000009800987308 */ /* 0x000fe20000000800 */
[----:B------:R-:W-:-:S04]  /*1b660*/  FMNMX.FTZ R6, R92, R89, !PT ;  /* 0x000000595c067209 */ /* 0x000fc80007810000 */
[----:B------:R-:W-:-:S03]  /*1b670*/  FMNMX.FTZ R6, R135, R6, !PT ;  /* 0x0000000687067209 */ /* 0x000fc60007810000 */
[----:B------:R-:W-:Y:S02]  /*1b680*/  MUFU.EX2 R97, R97 ;  /* 0x0000006100617308 */ /* 0x000fe40000000800 */
[----:B------:R-:W1:Y:S06]  /*1b690*/  SHFL.BFLY PT, R89, R6, 0x2, 0x1f ;  /* 0x0c401f0006597f89 */ /* 0x000e6c00000e0000 */
[----:B------:R-:W-:Y:S08]  /*1b6a0*/  MUFU.EX2 R154, R154 ;  /* 0x0000009a009a7308 */ /* 0x000ff00000000800 */
[----:B------:R-:W-:Y:S08]  /*1b6b0*/  MUFU.EX2 R148, R148 ;  /* 0x0000009400947308 */ /* 0x000ff00000000800 */
[----:B------:R-:W-:Y:S01]  /*1b6c0*/  MUFU.EX2 R150, R150 ;  /* 0x0000009600967308 */ /* 0x000fe20000000800 */
[----:B-1----:R-:W-:Y:S01]  /*1b6d0*/  FMNMX.FTZ R96, R6, R89, !PT ;  /* 0x0000005906607209 */ /* 0x002fe20007810000 */
[----:B------:R-:W-:-:S04]  /*1b6e0*/  IMAD.MOV.U32 R89, RZ, RZ, 0x40000040 ;  /* 0x40000040ff597424 */ /* 0x000fc800078e00ff */
[----:B------:R-:W1:Y:S01]  /*1b6f0*/  SHFL.BFLY PT, R153, R96, 0x1, 0x1f ;  /* 0x0c201f0060997f89 */ /* 0x000e6200000e0000 */
[----:B------:R-:W-:Y:S01]  /*1b700*/  R2UR UR7, R89 ;  /* 0x00000000590772ca */ /* 0x000fe200000e0000 */
[----:B------:R-:W-:Y:S01]  /*1b710*/  FFMA.FTZ R89, R125, R10, -R2 ;  /* 0x0000000a7d597223 */ /* 0x000fe20000010802 */
[----:B------:R-:W-:Y:S08]  /*1b720*/  MUFU.EX2 R199, R199 ;  /* 0x000000c700c77308 */ /* 0x000ff00000000800 */
[----:B------:R-:W-:Y:S08]  /*1b730*/  MUFU.EX2 R12, R12 ;  /* 0x0000000c000c7308 */ /* 0x000ff00000000800 */
[----:B------:R-:W-:Y:S01]  /*1b740*/  MUFU.EX2 R94, R94 ;  /* 0x0000005e005e7308 */ /* 0x000fe20000000800 */
[----:B-1----:R-:W-:-:S07]  /*1b750*/  FMNMX.FTZ R6, R96, R153, !PT ;  /* 0x0000009960067209 */ /* 0x002fce0007810000 */
[----:B------:R-:W-:Y:S01]  /*1b760*/  MUFU.EX2 R89, R89 ;  /* 0x0000005900597308 */ /* 0x000fe20000000800 */
        /* <DEDUP_REMOVED lines=8> */
[--C-:B------:R-:W-:Y:S01]  /*1b7f0*/  FFMA.FTZ R102, R99, R10, -R98.reuse ;  /* 0x0000000a63667223 */ /* 0x100fe20000010862 */
[----:B------:R-:W-:Y:S01]  /*1b800*/  MUFU.EX2 R153, R153 ;  /* 0x0000009900997308 */ /* 0x000fe20000000800 */
[----:B------:R-:W-:Y:S01]  /*1b810*/  FFMA.FTZ R95, R0, R4, R207 ;  /* 0x00000004005f7223 */ /* 0x000fe200000100cf */
[-CC-:B------:R-:W-:Y:S01]  /*1b820*/  FFMA.FTZ R104, R103, R10.reuse, -R98.reuse ;  /* 0x0000000a67687223 */ /* 0x180fe20000010862 */
[-CC-:B------:R-:W-:Y:S01]  /*1b830*/  FFMA.FTZ R4, R11, R10.reuse, -R98.reuse ;  /* 0x0000000a0b047223 */ /* 0x180fe20000010862 */
[-CC-:B------:R-:W-:Y:S01]  /*1b840*/  FFMA.FTZ R91, R105, R10.reuse, -R98.reuse ;  /* 0x0000000a695b7223 */ /* 0x180fe20000010862 */
[----:B------:R-:W-:Y:S01]  /*1b850*/  FADD.FTZ R95, R156, R95 ;  /* 0x0000005f9c5f7221 */ /* 0x000fe20000010000 */
[-CC-:B------:R-:W-:Y:S01]  /*1b860*/  FFMA.FTZ R106, R107, R10.reuse, -R98.reuse ;  /* 0x0000000a6b6a7223 */ /* 0x180fe20000010862 */
[-CC-:B------:R-:W-:Y:S01]  /*1b870*/  FFMA.FTZ R108, R109, R10.reuse, -R98.reuse ;  /* 0x0000000a6d6c7223 */ /* 0x180fe20000010862 */
[----:B------:R-:W-:Y:S01]  /*1b880*/  MUFU.EX2 R157, R157 ;  /* 0x0000009d009d7308 */ /* 0x000fe20000000800 */
[----:B--2---:R-:W-:Y:S01]  /*1b890*/  FADD.FTZ R112, R158, R95 ;  /* 0x0000005f9e707221 */ /* 0x004fe20000010000 */
[-CC-:B------:R-:W-:Y:S01]  /*1b8a0*/  FFMA.FTZ R115, R115, R10.reuse, -R98.reuse ;  /* 0x0000000a73737223 */ /* 0x180fe20000010862 */
[-CC-:B------:R-:W-:Y:S01]  /*1b8b0*/  FFMA.FTZ R235, R235, R10.reuse, -R98.reuse ;  /* 0x0000000aebeb7223 */ /* 0x180fe20000010862 */
[-CC-:B------:R-:W-:Y:S01]  /*1b8c0*/  FFMA.FTZ R127, R127, R10.reuse, -R98.reuse ;  /* 0x0000000a7f7f7223 */ /* 0x180fe20000010862 */
[-CC-:B------:R-:W-:Y:S01]  /*1b8d0*/  FFMA.FTZ R151, R151, R10.reuse, -R98.reuse ;  /* 0x0000000a97977223 */ /* 0x180fe20000010862 */
[-CC-:B------:R-:W-:Y:S01]  /*1b8e0*/  FFMA.FTZ R131, R131, R10.reuse, -R98.reuse ;  /* 0x0000000a83837223 */ /* 0x180fe20000010862 */
[----:B------:R-:W-:Y:S01]  /*1b8f0*/  FFMA.FTZ R92, R92, R10, -R98 ;  /* 0x0000000a5c5c7223 */ /* 0x000fe20000010862 */
[----:B------:R-:W-:Y:S01]  /*1b900*/  MUFU.EX2 R90, R90 ;  /* 0x0000005a005a7308 */ /* 0x000fe20000000800 */
[----:B------:R-:W-:-:S02]  /*1b910*/  F2FP.BF16.F32.PACK_AB R156, R156, R207 ;  /* 0x000000cf9c9c723e */ /* 0x000fc400000010ff */
[----:B0-----:R-:W-:Y:S01]  /*1b920*/  F2FP.BF16.F32.PACK_AB R158, R209, R158 ;  /* 0x0000009ed19e723e */ /* 0x001fe200000010ff */
        /* <DEDUP_REMOVED lines=8> */
[----:B------:R-:W-:Y:S01]  /*1b9b0*/  R2UR UR6, R8 ;  /* 0x00000000080672ca */ /* 0x000fe200000e0000 */
[-CC-:B------:R-:W-:Y:S01]  /*1b9c0*/  FFMA.FTZ R146, R229, R10.reuse, -R2.reuse ;  /* 0x0000000ae5927223 */ /* 0x180fe20000010802 */
[----:B------:R-:W-:Y:S01]  /*1b9d0*/  R2UR UR7, R9 ;  /* 0x00000000090772ca */ /* 0x000fe200000e0000 */
[-C--:B------:R-:W-:Y:S01]  /*1b9e0*/  FFMA.FTZ R117, R155, R10.reuse, -R2 ;  /* 0x0000000a9b757223 */ /* 0x080fe20000010802 */
[----:B------:R-:W-:Y:S01]  /*1b9f0*/  FFMA.FTZ R159, R93, R10, -R98 ;  /* 0x0000000a5d9f7223 */ /* 0x000fe20000010862 */
[----:B------:R-:W-:Y:S01]  /*1ba00*/  MUFU.EX2 R2, R125 ;  /* 0x0000007d00027308 */ /* 0x000fe20000000800 */
[----:B------:R-:W-:-:S02]  /*1ba10*/  @!P1 IMAD R9, R21, 0x8, R16 ;  /* 0x0000000815099824 */ /* 0x000fc400078e0210 */
[-CC-:B------:R-:W-:Y:S01]  /*1ba20*/  FFMA.FTZ R155, R101, R10.reuse, -R98.reuse ;  /* 0x0000000a659b7223 */ /* 0x180fe20000010862 */
[-CC-:B------:R-:W-:Y:S01]  /*1ba30*/  FFMA.FTZ R93, R217, R10.reuse, -R98.reuse ;  /* 0x0000000ad95d7223 */ /* 0x180fe20000010862 */
[----:B------:R-:W-:Y:S01]  /*1ba40*/  FFMA.FTZ R8, R129, R10, -R98 ;  /* 0x0000000a81087223 */ /* 0x000fe20000010862 */
[----:B------:R-:W-:Y:S02]  /*1ba50*/  @!P1 VIADD R9, R9, 0x2a840 ;  /* 0x0002a84009099836 */ /* 0x000fe40000000000 */
[----:B------:R-:W-:Y:S03]  /*1ba60*/  MUFU.EX2 R159, R159 ;  /* 0x0000009f009f7308 */ /* 0x000fe60000000800 */
[----:B------:R-:W-:-:S05]  /*1ba70*/  @!P1 PRMT R21, RZ, 0x654, R9 ;  /* 0x00000654ff159816 */ /* 0x000fca0000000009 */
        /* <DEDUP_REMOVED lines=17> */
[----:B------:R-:W-:-:S04]  /*1bb90*/  FFMA.FTZ R141, R119, R10, -R98 ;  /* 0x0000000a778d7223 */ /* 0x000fc80000010862 */
[----:B------:R-:W-:Y:S01]  /*1bba0*/  MUFU.EX2 R113, R113 ;  /* 0x0000007100717308 */ /* 0x000fe20000000800 */
[----:B------:R-:W-:Y:S01]  /*1bbb0*/  FFMA.FTZ R143, R149, R10, -R98 ;  /* 0x0000000a958f7223 */ /* 0x000fe20000010862 */
[----:B0-----:R-:W-:Y:S01]  /*1bbc0*/  F2FP.BF16.F32.PACK_AB R149, R106, R91 ;  /* 0x0000005b6a95723e */ /* 0x001fe200000010ff */
[----:B------:R-:W-:Y:S01]  /*1bbd0*/  HGMMA.64x128x16.F32.BF16 R24, R136, gdesc[UR4].tnspB, R24, gsb0 ;  /* 0x41e0000488187df0 */ /* 0x000fe20008001818 */
[----:B------:R-:W-:-:S04]  /*1bbe0*/  F2FP.BF16.F32.PACK_AB R142, R89, R94 ;  /* 0x0000005e598e723e */ /* 0x000fc800000010ff */
[----:B------:R-:W-:Y:S08]  /*1bbf0*/  MUFU.EX2 R4, R4 ;  /* 0x0000000400047308 */ /* 0x000ff00000000800 */
[----:B------:R-:W-:Y:S08]  /*1bc00*/  MUFU.EX2 R141, R141 ;  /* 0x0000008d008d7308 */ /* 0x000ff00000000800 */
        /* <DEDUP_REMOVED lines=8> */
[----:B------:R-:W0:Y:S01]  /*1bc90*/  MUFU.EX2 R13, R133 ;  /* 0x00000085000d7308 */ /* 0x000e220000000800 */
[----:B------:R-:W-:-:S02]  /*1bca0*/  WARPGROUP.DEPBAR.LE gsb0, 0x0 ;  /* 0x00008000000079c5 */ /* 0x000fc40000010000 */
[----:B------:R1:W-:Y:S05]  /*1bcb0*/  @!P1 SYNCS.ARRIVE.TRANS64.RED.A1T0 RZ, [R21+URZ], RZ ;  /* 0x000000ff15ff99a7 */ /* 0x0003ea000810043f */
[----:B------:R2:W-:Y:S01]  /*1bcc0*/  MUFU.EX2 R137, R151 ;  /* 0x0000009700897308 */ /* 0x0005e20000000800 */
[----:B0-----:R-:W-:Y:S02]  /*1bcd0*/  F2FP.BF16.F32.PACK_AB R138, R13, R96 ;  /* 0x000000600d8a723e */ /* 0x001fe400000010ff */
[----:B------:R-:W-:Y:S01]  /*1bce0*/  F2FP.BF16.F32.PACK_AB R136, R121, R88 ;  /* 0x000000587988723e */ /* 0x000fe200000010ff */
[----:B-1----:R-:W-:Y:S01]  /*1bcf0*/  FFMA.FTZ R21, R2, R3, R157 ;  /* 0x0000000302157223 */ /* 0x002fe2000001009d */
[----:B------:R-:W-:-:S03]  /*1bd00*/  F2FP.BF16.F32.PACK_AB R157, R90, R157 ;  /* 0x0000009d5a9d723e */ /* 0x000fc600000010ff */
[----:B------:R-:W0:Y:S01]  /*1bd10*/  MUFU.EX2 R3, R235 ;  /* 0x000000eb00037308 */ /* 0x000e220000000800 */
[----:B------:R1:W-:Y:S01]  /*1bd20*/  @!P1 SYNCS.ARRIVE.TRANS64.RED.A1T0 RZ, [R198+URZ], RZ ;  /* 0x000000ffc6ff99a7 */ /* 0x0003e2000810043f */
[----:B------:R-:W-:Y:S01]  /*1bd30*/  FADD.FTZ R110, R90, R21 ;  /* 0x000000155a6e7221 */ /* 0x000fe20000010000 */
[----:B------:R-:W-:Y:S01]  /*1bd40*/  FADD.FTZ R21, R209, R112 ;  /* 0x00000070d1157221 */ /* 0x000fe20000010000 */
[----:B--2---:R-:W-:Y:S02]  /*1bd50*/  F2FP.BF16.F32.PACK_AB R151, R108, R93 ;  /* 0x0000005d6c97723e */ /* 0x004fe400000010ff */
[----:B------:R-:W-:Y:S01]  /*1bd60*/  FADD.FTZ R11, R159, R110 ;  /* 0x0000006e9f0b7221 */ /* 0x000fe20000010000 */
[----:B------:R-:W-:Y:S01]  /*1bd70*/  FADD.FTZ R114, R152, R21 ;  /* 0x0000001598727221 */ /* 0x000fe20000010000 */
[-C--:B------:R-:W-:Y:S01]  /*1bd80*/  FFMA.FTZ R110, R123, R10.reuse, -R98 ;  /* 0x0000000a7b6e7223 */ /* 0x080fe20000010862 */
[C---:B------:R-:W-:Y:S01]  /*1bd90*/  F2FP.BF16.F32.PACK_AB R159, R100.reuse, R159 ;  /* 0x0000009f649f723e */ /* 0x040fe200000010ff */
[----:B------:R-:W-:Y:S01]  /*1bda0*/  FADD.FTZ R112, R100, R11 ;  /* 0x0000000b64707221 */ /* 0x000fe20000010000 */
[----:B------:R-:W-:Y:S01]  /*1bdb0*/  FADD.FTZ R21, R97, R114 ;  /* 0x0000007261157221 */ /* 0x000fe20000010000 */
[----:B------:R-:W-:Y:S01]  /*1bdc0*/  FFMA.FTZ R98, R135, R10, -R98 ;  /* 0x0000000a87627223 */ /* 0x000fe20000010862 */
[----:B------:R-:W-:Y:S01]  /*1bdd0*/  MUFU.EX2 R139, R92 ;  /* 0x0000005c008b7308 */ /* 0x000fe20000000800 */
[----:B------:R-:W-:Y:S01]  /*1bde0*/  FADD.FTZ R11, R153, R112 ;  /* 0x00000070990b7221 */ /* 0x000fe20000010000 */
[----:B------:R-:W-:Y:S01]  /*1bdf0*/  FADD.FTZ R114, R154, R21 ;  /* 0x000000159a727221 */ /* 0x000fe20000010000 */
[----:B------:R-:W-:Y:S01]  /*1be00*/  F2FP.BF16.F32.PACK_AB R154, R145, R154 ;  /* 0x0000009a919a723e */ /* 0x000fe200000010ff */
[----:B-1----:R-:W-:-:S02]  /*1be10*/  IMAD.MOV.U32 R198, RZ, RZ, R23 ;  /* 0x000000ffffc67224 */ /* 0x002fc400078e0017 */
[----:B------:R-:W-:Y:S01]  /*1be20*/  FADD.FTZ R112, R102, R11 ;  /* 0x0000000b66707221 */ /* 0x000fe20000010000 */
[----:B------:R-:W-:Y:S01]  /*1be30*/  FADD.FTZ R21, R145, R114 ;  /* 0x0000007291157221 */ /* 0x000fe20000010000 */
[----:B------:R-:W-:Y:S01]  /*1be40*/  F2FP.BF16.F32.PACK_AB R145, R9, R8 ;  /* 0x000000080991723e */ /* 0x000fe200000010ff */
[----:B------:R-:W1:Y:S01]  /*1be50*/  MUFU.EX2 R110, R110 ;  /* 0x0000006e006e7308 */ /* 0x000e620000000800 */
[----:B------:R-:W-:Y:S01]  /*1be60*/  FADD.FTZ R11, R155, R112 ;  /* 0x000000709b0b7221 */ /* 0x000fe20000010000 */
[----:B------:R-:W-:Y:S01]  /*1be70*/  FADD.FTZ R114, R148, R21 ;  /* 0x0000001594727221 */ /* 0x000fe20000010000 */
[C---:B------:R-:W-:Y:S02]  /*1be80*/  F2FP.BF16.F32.PACK_AB R148, R147.reuse, R148 ;  /* 0x000000949394723e */ /* 0x040fe400000010ff */
[----:B------:R-:W-:Y:S01]  /*1be90*/  FADD.FTZ R112, R104, R11 ;  /* 0x0000000b68707221 */ /* 0x000fe20000010000 */
[----:B------:R-:W-:Y:S01]  /*1bea0*/  FADD.FTZ R21, R147, R114 ;  /* 0x0000007293157221 */ /* 0x000fe20000010000 */
[----:B0-----:R-:W-:Y:S01]  /*1beb0*/  F2FP.BF16.F32.PACK_AB R147, R4, R3 ;  /* 0x000000030493723e */ /* 0x001fe200000010ff */
[----:B------:R-:W0:Y:S01]  /*1bec0*/  MUFU.EX2 R98, R98 ;  /* 0x0000006200627308 */ /* 0x000e220000000800 */
[----:B------:R-:W-:Y:S01]  /*1bed0*/  FADD.FTZ R11, R91, R112 ;  /* 0x000000705b0b7221 */ /* 0x000fe20000010000 */
[----:B------:R-:W-:Y:S01]  /*1bee0*/  FADD.FTZ R114, R150, R21 ;  /* 0x0000001596727221 */ /* 0x000fe20000010000 */
[----:B------:R-:W-:-:S02]  /*1bef0*/  F2FP.BF16.F32.PACK_AB R150, R199, R150 ;  /* 0x00000096c796723e */ /* 0x000fc400000010ff */
[----:B------:R-:W-:Y:S01]  /*1bf00*/  FADD.FTZ R112, R106, R11 ;  /* 0x0000000b6a707221 */ /* 0x000fe20000010000 */
[----:B------:R-:W-:Y:S01]  /*1bf10*/  FADD.FTZ R21, R199, R114 ;  /* 0x00000072c7157221 */ /* 0x000fe20000010000 */
[----:B------:R-:W-:Y:S01]  /*1bf20*/  F2FP.BF16.F32.PACK_AB R152, R97, R152 ;  /* 0x000000986198723e */ /* 0x000fe200000010ff */
[----:B------:R-:W-:Y:S02]  /*1bf30*/  IMAD.MOV.U32 R199, RZ, RZ, R22 ;  /* 0x000000ffffc77224 */ /* 0x000fe400078e0016 */
[----:B------:R-:W-:Y:S01]  /*1bf40*/  FADD.FTZ R11, R93, R112 ;  /* 0x000000705d0b7221 */ /* 0x000fe20000010000 */
[----:B------:R-:W-:Y:S01]  /*1bf50*/  FADD.FTZ R90, R144, R21 ;  /* 0x00000015905a7221 */ /* 0x000fe20000010000 */
[----:B------:R-:W-:Y:S02]  /*1bf60*/  F2FP.BF16.F32.PACK_AB R153, R102, R153 ;  /* 0x000000996699723e */ /* 0x000fe400000010ff */
[----:B------:R-:W-:Y:S01]  /*1bf70*/  FADD.FTZ R11, R108, R11 ;  /* 0x0000000b6c0b7221 */ /* 0x000fe20000010000 */
[----:B------:R-:W-:-:S02]  /*1bf80*/  F2FP.BF16.F32.PACK_AB R155, R104, R155 ;  /* 0x0000009b689b723e */ /* 0x000fc400000010ff */
[C---:B------:R-:W-:Y:S01]  /*1bf90*/  F2FP.BF16.F32.PACK_AB R144, R111.reuse, R144 ;  /* 0x000000906f90723e */ /* 0x040fe200000010ff */
[----:B------:R-:W-:Y:S01]  /*1bfa0*/  FADD.FTZ R100, R8, R11 ;  /* 0x0000000b08647221 */ /* 0x000fe20000010000 */
[----:B------:R-:W-:Y:S01]  /*1bfb0*/  FADD.FTZ R11, R111, R90 ;  /* 0x0000005a6f0b7221 */ /* 0x000fe20000010000 */
[----:B------:R-:W-:Y:S02]  /*1bfc0*/  VIADD R8, R20, 0xffffffff ;  /* 0xffffffff14087836 */ /* 0x000fe40000000000 */
[----:B------:R-:W-:Y:S01]  /*1bfd0*/  FADD.FTZ R100, R9, R100 ;  /* 0x0000006409647221 */ /* 0x000fe20000010000 */
[----:B------:R-:W-:Y:S01]  /*1bfe0*/  FADD.FTZ R90, R146, R11 ;  /* 0x0000000b925a7221 */ /* 0x000fe20000010000 */
[----:B------:R-:W-:Y:S01]  /*1bff0*/  F2FP.BF16.F32.PACK_AB R146, R113, R146 ;  /* 0x000000927192723e */ /* 0x000fe200000010ff */
[----:B------:R-:W-:Y:S02]  /*1c000*/  IMAD.MOV.U32 R20, RZ, RZ, R8 ;  /* 0x000000ffff147224 */ /* 0x000fe400078e0008 */
[----:B------:R-:W-:Y:S01]  /*1c010*/  FADD.FTZ R11, R3, R100 ;  /* 0x00000064030b7221 */ /* 0x000fe20000010000 */
[----:B------:R-:W-:-:S03]  /*1c020*/  FADD.FTZ R21, R113, R90 ;  /* 0x0000005a71157221 */ /* 0x000fc60000010000 */
[----:B------:R-:W-:Y:S01]  /*1c030*/  FADD.FTZ R90, R4, R11 ;  /* 0x0000000b045a7221 */ /* 0x000fe20000010000 */
[----:B------:R-:W-:Y:S01]  /*1c040*/  FADD.FTZ R100, R12, R21 ;  /* 0x000000150c647221 */ /* 0x000fe20000010000 */
[----:B------:R-:W-:Y:S02]  /*1c050*/  IMAD.MOV.U32 R12, RZ, RZ, R5 ;  /* 0x000000ffff0c7224 */ /* 0x000fe400078e0005 */
[----:B------:R-:W-:Y:S01]  /*1c060*/  FADD.FTZ R11, R141, R90 ;  /* 0x0000005a8d0b7221 */ /* 0x000fe20000010000 */
[----:B------:R-:W-:Y:S01]  /*1c070*/  FADD.FTZ R21, R117, R100 ;  /* 0x0000006475157221 */ /* 0x000fe20000010000 */
[C---:B-1----:R-:W-:Y:S02]  /*1c080*/  F2FP.BF16.F32.PACK_AB R141, R110.reuse, R141 ;  /* 0x0000008d6e8d723e */ /* 0x042fe400000010ff */
        /* <DEDUP_REMOVED lines=14> */
[C---:B0-----:R-:W-:Y:S01]  /*1c170*/  F2FP.BF16.F32.PACK_AB R139, R98.reuse, R139 ;  /* 0x0000008b628b723e */ /* 0x041fe200000010ff */
[----:B------:R-:W-:Y:S02]  /*1c180*/  IMAD.MOV.U32 R13, RZ, RZ, R6 ;  /* 0x000000ffff0d7224 */ /* 0x000fe400078e0006 */
[----:B------:R-:W-:Y:S01]  /*1c190*/  FADD.FTZ R3, R98, R90 ;  /* 0x0000005a62037221 */ /* 0x000fe20000010000 */
[----:B------:R-:W-:Y:S06]  /*1c1a0*/  @P2 BRA `(.L_x_1894) ;  /* 0xffffffd800a42947 */ /* 0x000fec000383ffff */
[----:B------:R-:W-:Y:S05]  /*1c1b0*/  BSYNC B1 ;  /* 0x0000000000017941 */ /* 0x000fea0003800000 */
.L_x_1883:
[----:B------:R-:W-:Y:S05]  /*1c1c0*/  BSYNC B0 ;  /* 0x0000000000007941 */ /* 0x000fea0003800000 */
.L_x_1882:
[----:B------:R-:W-:Y:S01]  /*1c1d0*/  ISETP.GE.AND P2, PT, R8, R179, PT ;  /* 0x000000b30800720c */ /* 0x000fe20003f46270 */
[----:B------:R-:W-:-:S12]  /*1c1e0*/  BSSY B0, `(.L_x_1895) ;  /* 0x0000376000007945 */ /* 0x000fd80003800000 */
[----:B------:R-:W-:Y:S05]  /*1c1f0*/  @!P2 BRA `(.L_x_1896) ;  /* 0x0000003400d0a947 */ /* 0x000fea0003800000 */
[----:B------:R-:W-:Y:S02]  /*1c200*/  IMAD.MOV.U32 R9, RZ, RZ, R6 ;  /* 0x000000ffff097224 */ /* 0x000fe400078e0006 */
[----:B------:R-:W-:Y:S02]  /*1c210*/  IMAD.MOV.U32 R15, RZ, RZ, R5 ;  /* 0x000000ffff0f7224 */ /* 0x000fe400078e0005 */
[----:B------:R-:W-:Y:S02]  /*1c220*/  IMAD.MOV.U32 R20, RZ, RZ, R23 ;  /* 0x000000ffff147224 */ /* 0x000fe400078e0017 */
[----:B------:R-:W-:-:S07]  /*1c230*/  IMAD.MOV.U32 R21, RZ, RZ, R22 ;  /* 0x000000ffff157224 */ /* 0x000fce00078e0016 */
.L_x_1915:
        /* <DEDUP_REMOVED lines=8> */
.L_x_1897:
[----:B------:R-:W-:Y:S01]  /*1c2c0*/  IMAD R6, R22, 0x8, R16 ;  /* 0x0000000816067824 */ /* 0x000fe200078e0210 */
[----:B------:R-:W-:-:S04]  /*1c2d0*/  SHF.L.U32 R13, R23, 0x1f, RZ ;  /* 0x0000001f170d7819 */ /* 0x000fc800000006ff */
[----:B------:R0:W1:Y:S01]  /*1c2e0*/  SYNCS.PHASECHK.TRANS64.TRYWAIT P2, [R6+URZ+0x2a830], R13 ;  /* 0x02a8300d060075a7 */ /* 0x000062000804017f */
[----:B------:R-:W-:Y:S05]  /*1c2f0*/  @!P0 BRA `(.L_x_1898) ;  /* 0x0000000000048947 */ /* 0x000fea0003800000 */
[----:B------:R-:W-:Y:S01]  /*1c300*/  BPT.TRAP 0x1 ;  /* 0x000000040000795c */ /* 0x000fe20000300000 */
.L_x_1898:
[----:B------:R-:W-:Y:S01]  /*1c310*/  BSSY B1, `(.L_x_1899) ;  /* 0x0000006000017945 */ /* 0x000fe20003800000 */
[----:B------:R-:W-:Y:S02]  /*1c320*/  IMAD R10, R22, 0x900, R7 ;  /* 0x00000900160a7824 */ /* 0x000fe400078e0207 */
[----:B------:R-:W-:Y:S01]  /*1c330*/  IMAD.MOV.U32 R11, RZ, RZ, 0x40000040 ;  /* 0x40000040ff0b7424 */ /* 0x000fe200078e00ff */
[----:B-1----:R-:W-:Y:S06]  /*1c340*/  @P2 BRA `(.L_x_1900) ;  /* 0x0000000000082947 */ /* 0x002fec0003800000 */
[----:B------:R-:W1:Y:S02]  /*1c350*/  SYNCS.PHASECHK.TRANS64.TRYWAIT P2, [R6+URZ+0x2a830], R13 ;  /* 0x02a8300d060075a7 */ /* 0x000e64000804017f */
[----:B-1----:R-:W-:Y:S05]  /*1c360*/  @!P2 BRA `(.L_x_1901) ;  /* 0x000000f00090a947 */ /* 0x002fea0003800000 */
.L_x_1900:
[----:B------:R-:W-:Y:S05]  /*1c370*/  BSYNC B1 ;  /* 0x0000000000017941 */ /* 0x000fea0003800000 */
.L_x_1899:
[----:B------:R-:W2:Y:S04]  /*1c380*/  LDL.64 R88, [R1+0x38] ;  /* 0x0000380001587983 */ /* 0x000ea80000100a00 */
[----:B------:R-:W3:Y:S04]  /*1c390*/  LDL.64 R216, [R1+0x30] ;  /* 0x0000300001d87983 */ /* 0x000ee80000100a00 */
[----:B------:R-:W4:Y:S01]  /*1c3a0*/  LDL.64 R214, [R1+0x28] ;  /* 0x0000280001d67983 */ /* 0x000f220000100a00 */
[----:B------:R-:W-:-:S03]  /*1c3b0*/  R2UR UR6, R10 ;  /* 0x000000000a0672ca */ /* 0x000fc600000e0000 */
[----:B------:R-:W5:Y:S01]  /*1c3c0*/  LDL.64 R212, [R1+0x20] ;  /* 0x0000200001d47983 */ /* 0x000f620000100a00 */
[----:B------:R-:W-:Y:S01]  /*1c3d0*/  R2UR UR7, R11 ;  /* 0x000000000b0772ca */ /* 0x000fe200000e0000 */
[----:B------:R-:W-:Y:S02]  /*1c3e0*/  VIADD R12, R10, 0x2 ;  /* 0x000000020a0c7836 */ /* 0x000fe40000000000 */
[----:B01----:R-:W-:Y:S01]  /*1c3f0*/  IMAD.MOV.U32 R13, RZ, RZ, 0x40000040 ;  /* 0x40000040ff0d7424 */ /* 0x003fe200078e00ff */
        /* <DEDUP_REMOVED lines=171> */
.L_x_1902:
[----:B------:R-:W-:Y:S01]  /*1ceb0*/  SHF.L.U32 R11, R20, 0x1f, RZ ;  /* 0x0000001f140b7819 */ /* 0x000fe200000006ff */
[----:B------:R-:W-:-:S04]  /*1cec0*/  IMAD R12, R21, 0x8, R16 ;  /* 0x00000008150c7824 */ /* 0x000fc800078e0210 */
[----:B------:R0:W1:Y:S01]  /*1ced0*/  SYNCS.PHASECHK.TRANS64.TRYWAIT P2, [R12+URZ+0x2a850], R11 ;  /* 0x02a8500b0c0075a7 */ /* 0x000062000804017f */
[----:B------:R-:W-:Y:S05]  /*1cee0*/  @!P0 BRA `(.L_x_1903) ;  /* 0x0000000000048947 */ /* 0x000fea0003800000 */
[----:B------:R-:W-:Y:S01]  /*1cef0*/  BPT.TRAP 0x1 ;  /* 0x000000040000795c */ /* 0x000fe20000300000 */
.L_x_1903:
        /* <DEDUP_REMOVED lines=9> */
.L_x_1905:
[----:B------:R-:W-:Y:S05]  /*1cf90*/  BSYNC B1 ;  /* 0x0000000000017941 */ /* 0x000fea0003800000 */
.L_x_1904:
[----:B------:R-:W-:Y:S01]  /*1cfa0*/  IMAD.MOV.U32 R10, RZ, RZ, R0 ;  /* 0x000000ffff0a7224 */ /* 0x000fe200078e0000 */
[----:B------:R-:W2:Y:S01]  /*1cfb0*/  LDL R2, [R1+0x8] ;  /* 0x0000080001027983 */ /* 0x000ea20000100800 */
[----:B01----:R-:W-:Y:S01]  /*1cfc0*/  IMAD.MOV.U32 R11, RZ, RZ, 0x40000040 ;  /* 0x40000040ff0b7424 */ /* 0x003fe200078e00ff */
[----:B------:R-:W-:Y:S01]  /*1cfd0*/  WARPGROUP.ARRIVE ;  /* 0x00000000000079c5 */ /* 0x000fe20000000000 */
[----:B------:R-:W-:Y:S01]  /*1cfe0*/  ISETP.NE.AND P2, PT, R202, 0x1, PT ;  /* 0x00000001ca00780c */ /* 0x000fe20003f45270 */
[----:B------:R-:W-:Y:S01]  /*1cff0*/  FMUL.FTZ R6, R91, UR50 ;  /* 0x000000325b067c20 */ /* 0x000fe20008410000 */
[----:B------:R-:W-:Y:S01]  /*1d000*/  R2UR UR6, R10 ;  /* 0x000000000a0672ca */ /* 0x000fe200000e0000 */
[----:B------:R-:W-:Y:S01]  /*1d010*/  VIADD R10, R0, 0x80 ;  /* 0x00000080000a7836 */ /* 0x000fe20000000000 */
[----:B------:R-:W-:Y:S01]  /*1d020*/  R2UR UR7, R11 ;  /* 0x000000000b0772ca */ /* 0x000fe200000e0000 */
[----:B------:R-:W-:Y:S02]  /*1d030*/  IMAD.MOV.U32 R11, RZ, RZ, 0x40000040 ;  /* 0x40000040ff0b7424 */ /* 0x000fe400078e00ff */
[----:B------:R-:W-:Y:S01]  /*1d040*/  FMUL.FTZ R91, R98, UR50 ;  /* 0x00000032625b7c20 */ /* 0x000fe20008410000 */
[----:B------:R-:W-:Y:S01]  /*1d050*/  FMUL.FTZ R98, R101, UR50 ;  /* 0x0000003265627c20 */ /* 0x000fe20008410000 */
[----:B------:R-:W-:Y:S01]  /*1d060*/  FMUL.FTZ R101, R104, UR50 ;  /* 0x0000003268657c20 */ /* 0x000fe20008410000 */
[----:B------:R-:W-:Y:S01]  /*1d070*/  FMUL.FTZ R104, R111, UR50 ;  /* 0x000000326f687c20 */ /* 0x000fe20008410000 */
[----:B------:R-:W-:Y:S01]  /*1d080*/  FMUL.FTZ R111, R118, UR50 ;  /* 0x00000032766f7c20 */ /* 0x000fe20008410000 */
[----:B------:R-:W-:Y:S01]  /*1d090*/  FMUL.FTZ R118, R126, UR50 ;  /* 0x000000327e767c20 */ /* 0x000fe20008410000 */
[----:B------:R-:W-:-:S02]  /*1d0a0*/  IMAD.IADD R126, R181, 0x1, R177 ;  /* 0x00000001b57e7824 */ /* 0x000fc400078e02b1 */
        /* <DEDUP_REMOVED lines=31> */
[----:B------:R-:W-:Y:S01]  /*1d2a0*/  @!P1 IMAD R5, R5, 0x8, R16 ;  /* 0x0000000805059824 */ /* 0x000fe200078e0210 */
[----:B------:R-:W0:Y:S03]  /*1d2b0*/  MUFU.TANH R13, R13 ;  /* 0x0000000d000d7308 */ /* 0x000e260000002400 */
[----:B------:R-:W-:-:S05]  /*1d2c0*/  @!P1 VIADD R5, R5, 0x2a840 ;  /* 0x0002a84005059836 */ /* 0x000fca0000000000 */
[----:B------:R-:W1:Y:S01]  /*1d2d0*/  MUFU.TANH R20, R20 ;  /* 0x0000001400147308 */ /* 0x000e620000002400 */
[----:B------:R-:W-:-:S07]  /*1d2e0*/  @!P1 PRMT R5, RZ, 0x654, R5 ;  /* 0x00000654ff059816 */ /* 0x000fce0000000005 */
        /* <DEDUP_REMOVED lines=69> */
[----:B-----5:R-:W-:-:S06]  /*1d740*/  FMUL.FTZ R119, R127, UR50 ;  /* 0x000000327f777c20 */ /* 0x020fcc0008410000 */
        /* <DEDUP_REMOVED lines=9> */
[----:B-----5:R-:W-:Y:S02]  /*1d7e0*/  @P2 SHF.R.U32.HI R126, RZ, R10, R11 ;  /* 0x0000000aff7e2219 */ /* 0x020fe4000001160b */
[----:B------:R-:W-:Y:S01]  /*1d7f0*/  ISETP.GE.AND P2, PT, R14, 0x1, PT ;  /* 0x000000010e00780c */ /* 0x000fe20003f46270 */
[----:B------:R-:W-:Y:S02]  /*1d800*/  WARPGROUP.DEPBAR.LE gsb0, 0x0 ;  /* 0x00008000000079c5 */ /* 0x000fe40000010000 */
[----:B------:R-:W-:-:S06]  /*1d810*/  WARPGROUP.ARRIVE ;  /* 0x00000000000079c5 */ /* 0x000fcc0000000000 */
[----:B------:R-:W-:Y:S03]  /*1d820*/  HGMMA.64x128x16.F32.BF16 R24, R136, gdesc[UR4].tnspB, R24, gsb0 ;  /* 0x41e0000488187df0 */ /* 0x000fe60008001818 */
[----:B------:R-:W-:Y:S02]  /*1d830*/  WARPGROUP.DEPBAR.LE gsb0, 0x0 ;  /* 0x00008000000079c5 */ /* 0x000fe40000010000 */
[----:B------:R-:W-:Y:S01]  /*1d840*/  FMUL.FTZ R136, R124, UR50 ;  /* 0x000000327c887c20 */ /* 0x000fe20008410000 */
[----:B------:R-:W-:Y:S01]  /*1d850*/  FMUL.FTZ R124, R125, UR50 ;  /* 0x000000327d7c7c20 */ /* 0x000fe20008410000 */
[----:B------:R-:W-:Y:S01]  /*1d860*/  FMUL.FTZ R139, R132, UR50 ;  /* 0x00000032848b7c20 */ /* 0x000fe20008410000 */
[----:B------:R-:W1:Y:S01]  /*1d870*/  SHFL.IDX PT, R125, R126, RZ, 0x1c1f ;  /* 0x001c1fff7e7d7589 */ /* 0x000e6200000e0000 */
[----:B------:R-:W-:Y:S02]  /*1d880*/  IMAD R132, R8, -0x60, RZ ;  /* 0xffffffa008847824 */ /* 0x000fe400078e02ff */
[----:B------:R-:W-:Y:S01]  /*1d890*/  FMUL.FTZ R137, R128, UR50 ;  /* 0x0000003280897c20 */ /* 0x000fe20008410000 */
[----:B------:R-:W-:Y:S01]  /*1d8a0*/  FMUL.FTZ R128, R129, UR50 ;  /* 0x0000003281807c20 */ /* 0x000fe20008410000 */
[----:B------:R-:W-:Y:S01]  /*1d8b0*/  FMUL.FTZ R138, R133, UR50 ;  /* 0x00000032858a7c20 */ /* 0x000fe20008410000 */
[----:B------:R-:W-:Y:S01]  /*1d8c0*/  VIADD R11, R132, 0x1 ;  /* 0x00000001840b7836 */ /* 0x000fe20000000000 */
[----:B------:R-:W0:Y:S01]  /*1d8d0*/  MUFU.TANH R136, R136 ;  /* 0x0000008800887308 */ /* 0x000e220000002400 */
[----:B------:R5:W-:Y:S02]  /*1d8e0*/  @!P1 SYNCS.ARRIVE.TRANS64.RED.A1T0 RZ, [R5+URZ], RZ ;  /* 0x000000ff05ff99a7 */ /* 0x000be4000810043f */
[----:B------:R-:W-:-:S05]  /*1d8f0*/  IMAD R11, R180, -0x2, R11 ;  /* 0xfffffffeb40b7824 */ /* 0x000fca00078e020b */
[----:B------:R-:W0:Y:S01]  /*1d900*/  MUFU.TANH R124, R124 ;  /* 0x0000007c007c7308 */ /* 0x000e220000002400 */
[----:B------:R-:W-:Y:S01]  /*1d910*/  IADD3 R130, -R163, R11, R164 ;  /* 0x0000000ba3827210 */ /* 0x000fe20007ffe1a4 */
[----:B-----5:R-:W-:-:S04]  /*1d920*/  VIADD R5, R11, 0xffffffff ;  /* 0xffffffff0b057836 */ /* 0x020fc80000000000 */
[C---:B------:R-:W-:Y:S02]  /*1d930*/  VIADD R134, R130.reuse, UR47 ;  /* 0x0000002f82867c36 */ /* 0x040fe40008000000 */
[----:B------:R-:W0:Y:S01]  /*1d940*/  MUFU.TANH R137, R137 ;  /* 0x0000008900897308 */ /* 0x000e220000002400 */
[----:B------:R-:W-:Y:S02]  /*1d950*/  VIADD R130, R130, UR4 ;  /* 0x0000000482827c36 */ /* 0x000fe40008000000 */
[--C-:B-1----:R-:W-:Y:S02]  /*1d960*/  IMAD.IADD R141, R134, 0x1, R125.reuse ;  /* 0x00000001868d7824 */ /* 0x102fe400078e027d */
[----:B------:R-:W-:-:S03]  /*1d970*/  IMAD.IADD R140, R130, 0x1, R125 ;  /* 0x00000001828c7824 */ /* 0x000fc600078e027d */
[----:B------:R-:W1:Y:S08]  /*1d980*/  MUFU.TANH R128, R128 ;  /* 0x0000008000807308 */ /* 0x000e700000002400 */
        /* <DEDUP_REMOVED lines=15> */
.L_x_1909:
[----:B------:R-:W-:-:S05]  /*1da80*/  IMAD.U32 R142, RZ, RZ, UR39 ;  /* 0x00000027ff8e7e24 */ /* 0x000fca000f8e00ff */
[----:B------:R-:W-:-:S13]  /*1da90*/  ISETP.NE.AND P2, PT, R142, 0x1, PT ;  /* 0x000000018e00780c */ /* 0x000fda0003f45270 */
[----:B------:R-:W1:Y:S02]  /*1daa0*/  @P2 LDC.64 R10, c[0x0][0x9e8] ;  /* 0x00027a00ff0a2b82 */ /* 0x000e640000000a00 */
[----:B-1----:R-:W-:-:S05]  /*1dab0*/  @P2 IMAD.HI.U32 R10, R125, R10, RZ ;  /* 0x0000000a7d0a2227 */ /* 0x002fca00078e00ff */
[----:B------:R-:W-:-:S07]  /*1dac0*/  @P2 SHF.R.U32.HI R125, RZ, R11, R10 ;  /* 0x0000000bff7d2219 */ /* 0x000fce000001160a */
.L_x_1910:
[----:B------:R-:W-:Y:S05]  /*1dad0*/  BSYNC B1 ;  /* 0x0000000000017941 */ /* 0x000fea0003800000 */
.L_x_1908:
[----:B------:R-:W-:-:S05]  /*1dae0*/  IMAD R125, R125, R142, R5 ;  /* 0x0000008e7d7d7224 */ /* 0x000fca00078e0205 */
[----:B------:R-:W-:Y:S02]  /*1daf0*/  VIADDMNMX R141, R125, R142, R141, PT ;  /* 0x0000008e7d8d7246 */ /* 0x000fe4000380018d */
[----:B------:R-:W-:-:S07]  /*1db00*/  VIMNMX R140, R140, R125, !PT ;  /* 0x0000007d8c8c7248 */ /* 0x000fce0007fe0100 */
.L_x_1907:
        /* <DEDUP_REMOVED lines=20> */
[----:B------:R-:W-:Y:S02]  /*1dc50*/  ISETP.LT.OR P4, PT, R141, 0x11, P4 ;  /* 0x000000118d00780c */ /* 0x000fe40002781670 */
[----:B------:R-:W-:Y:S02]  /*1dc60*/  P2R R90, PR, RZ, 0x20 ;  /* 0x00000020ff5a7803 */ /* 0x000fe40000000000 */
[----:B------:R-:W-:Y:S02]  /*1dc70*/  FSEL R93, R93, -INF , !P4 ;  /* 0xff8000005d5d7808 */ /* 0x000fe40006000000 */
[----:B------:R-:W-:-:S02]  /*1dc80*/  ISETP.GT.AND P4, PT, R140, 0x11, !P5 ;  /* 0x000000118c00780c */ /* 0x000fc40006f84270 */
        /* <DEDUP_REMOVED lines=109> */
.L_x_1913:
[----:B------:R-:W-:-:S05]  /*1e360*/  IMAD.U32 R138, RZ, RZ, UR39 ;  /* 0x00000027ff8a7e24 */ /* 0x000fca000f8e00ff */
[----:B------:R-:W-:-:S13]  /*1e370*/  ISETP.NE.AND P6, PT, R138, 0x1, PT ;  /* 0x000000018a00780c */ /* 0x000fda0003fc5270 */
[----:B------:R-:W0:Y:S02]  /*1e380*/  @P6 LDC.64 R10, c[0x0][0x9e8] ;  /* 0x00027a00ff0a6b82 */ /* 0x000e240000000a00 */
[----:B0-----:R-:W-:-:S05]  /*1e390*/  @P6 IMAD.HI.U32 R10, R126, R10, RZ ;  /* 0x0000000a7e0a6227 */ /* 0x001fca00078e00ff */
[----:B------:R-:W-:-:S07]  /*1e3a0*/  @P6 SHF.R.U32.HI R126, RZ, R11, R10 ;  /* 0x0000000bff7e6219 */ /* 0x000fce000001160a */
.L_x_1914:
[----:B------:R-:W-:Y:S05]  /*1e3b0*/  BSYNC B1 ;  /* 0x0000000000017941 */ /* 0x000fea0003800000 */
.L_x_1912:
[----:B------:R-:W-:-:S05]  /*1e3c0*/  IMAD R5, R126, R138, R5 ;  /* 0x0000008a7e057224 */ /* 0x000fca00078e0205 */
[----:B------:R-:W-:Y:S02]  /*1e3d0*/  VIADDMNMX R134, R5, R138, R134, PT ;  /* 0x0000008a05867246 */ /* 0x000fe40003800186 */
[----:B------:R-:W-:-:S07]  /*1e3e0*/  VIMNMX R130, R130, R5, !PT ;  /* 0x0000000582827248 */ /* 0x000fce0007fe0100 */
.L_x_1911:
        /* <DEDUP_REMOVED lines=102> */
[----:B------:R-:W-:Y:S02]  /*1ea50*/  ISETP.NE.AND P6, PT, R128, RZ, PT ;  /* 0x000000ff8000720c */ /* 0x000fe40003fc5270 */
[----:B------:R-:W-:Y:S02]  /*1ea60*/  FMNMX.FTZ R0, R151, R0, !PT ;  /* 0x0000000097007209 */ /* 0x000fe40007810000 */
[----:B------:R-:W-:Y:S02]  /*1ea70*/  FSEL R217, R120, -INF , !P2 ;  /* 0xff80000078d97808 */ /* 0x000fe40005000000 */
[----:B------:R-:W-:Y:S02]  /*1ea80*/  FMNMX.FTZ R0, R153, R0, !PT ;  /* 0x0000000099007209 */ /* 0x000fe40007810000 */
[----:B------:R-:W-:Y:S02]  /*1ea90*/  ISETP.GT.AND P2, PT, R130, RZ, !P6 ;  /* 0x000000ff8200720c */ /* 0x000fe40007744270 */
[----:B------:R-:W-:-:S02]  /*1eaa0*/  FMNMX.FTZ R0, R137, R0, !PT ;  /* 0x0000000089007209 */ /* 0x000fc40007810000 */
[----:B------:R-:W-:Y:S02]  /*1eab0*/  ISETP.LT.OR P2, PT, R134, 0x1, P2 ;  /* 0x000000018600780c */ /* 0x000fe40001741670 */
[----:B------:R-:W-:Y:S02]  /*1eac0*/  FMNMX.FTZ R0, R155, R0, !PT ;  /* 0x000000009b007209 */ /* 0x000fe40007810000 */
[----:B------:R-:W-:Y:S02]  /*1ead0*/  FSEL R2, R2, -INF , !P2 ;  /* 0xff80000002027808 */ /* 0x000fe40005000000 */
[----:B------:R-:W-:Y:S02]  /*1eae0*/  FMNMX.FTZ R0, R139, R0, !PT ;  /* 0x000000008b007209 */ /* 0x000fe40007810000 */
[----:B------:R-:W-:Y:S02]  /*1eaf0*/  ISETP.NE.AND P6, PT, R132, RZ, PT ;  /* 0x000000ff8400720c */ /* 0x000fe40003fc5270 */
[----:B------:R-:W-:-:S02]  /*1eb00*/  FMNMX.FTZ R6, R141, R0, !PT ;  /* 0x000000008d067209 */ /* 0x000fc40007810000 */
[----:B------:R-:W-:-:S03]  /*1eb10*/  ISETP.GT.AND P3, PT, R130, 0x59, !P6 ;  /* 0x000000598200780c */ /* 0x000fc60007764270 */
[----:B------:R-:W0:Y:S01]  /*1eb20*/  SHFL.BFLY PT, R5, R6, 0x2, 0x1f ;  /* 0x0c401f0006057f89 */ /* 0x000e2200000e0000 */
[----:B------:R-:W-:-:S04]  /*1eb30*/  ISETP.LT.OR P3, PT, R134, 0x5a, P3 ;  /* 0x0000005a8600780c */ /* 0x000fc80001f61670 */
[----:B------:R-:W-:Y:S02]  /*1eb40*/  FSEL R123, R123, -INF , !P3 ;  /* 0xff8000007b7b7808 */ /* 0x000fe40005800000 */
        /* <DEDUP_REMOVED lines=13> */
[----:B------:R-:W-:Y:S02]  /*1ec20*/  FMNMX.FTZ R6, R99, R6, !PT ;  /* 0x0000000663067209 */ /* 0x000fe40007810000 */
[----:B------:R-:W-:-:S02]  /*1ec30*/  FSEL R88, R5, RZ, P2 ;  /* 0x000000ff05587208 */ /* 0x000fc40001000000 */
[----:B------:R-:W-:Y:S02]  /*1ec40*/  FMNMX.FTZ R6, R199, R6, !PT ;  /* 0x00000006c7067209 */ /* 0x000fe40007810000 */
[----:B------:R-:W-:Y:S02]  /*1ec50*/  FSEL R0, R0, RZ, P2 ;  /* 0x000000ff00007208 */ /* 0x000fe40001000000 */
[----:B------:R-:W-:-:S03]  /*1ec60*/  FMNMX.FTZ R6, R103, R6, !PT ;  /* 0x0000000667067209 */ /* 0x000fc60007810000 */
[--C-:B------:R-:W-:Y:S01]  /*1ec70*/  FFMA.FTZ R158, R89, R10, -R0.reuse ;  /* 0x0000000a599e7223 */ /* 0x100fe20000010800 */
[----:B------:R-:W-:Y:S01]  /*1ec80*/  FMNMX.FTZ R6, R207, R6, !PT ;  /* 0x00000006cf067209 */ /* 0x000fe20007810000 */
[-CC-:B------:R-:W-:Y:S01]  /*1ec90*/  FFMA.FTZ R89, R127, R10.reuse, -R0.reuse ;  /* 0x0000000a7f597223 */ /* 0x180fe20000010800 */
[----:B------:R-:W-:Y:S01]  /*1eca0*/  FSEL R127, R122, -INF , !P5 ;  /* 0xff8000007a7f7808 */ /* 0x000fe20006800000 */
        /* <DEDUP_REMOVED lines=31> */
[----:B------:R-:W-:Y:S01]  /*1eea0*/  MUFU.EX2 R156, R156 ;  /* 0x0000009c009c7308 */ /* 0x000fe20000000800 */
[----:B------:R-:W-:-:S04]  /*1eeb0*/  FMNMX.FTZ R6, R121, R6, !PT ;  /* 0x0000000679067209 */ /* 0x000fc80007810000 */
[----:B------:R-:W-:-:S03]  /*1eec0*/  FMNMX.FTZ R6, R127, R6, !PT ;  /* 0x000000067f067209 */ /* 0x000fc60007810000 */
[----:B------:R-:W-:Y:S01]  /*1eed0*/  MUFU.EX2 R158, R158 ;  /* 0x0000009e009e7308 */ /* 0x000fe20000000800 */
[----:B------:R-:W-:-:S05]  /*1eee0*/  FMNMX.FTZ R6, R123, R6, !PT ;  /* 0x000000067b067209 */ /* 0x000fca0007810000 */
[----:B------:R-:W0:Y:S02]  /*1eef0*/  SHFL.BFLY PT, R129, R6, 0x2, 0x1f ;  /* 0x0c401f0006817f89 */ /* 0x000e2400000e0000 */
        /* <DEDUP_REMOVED lines=11> */
[----:B------:R-:W-:-:S03]  /*1efb0*/  FADD.FTZ R133, -R88, R15 ;  /* 0x0000000f58857221 */ /* 0x000fc60000010100 */
[C---:B------:R-:W-:Y:S01]  /*1efc0*/  FSETP.NEU.FTZ.AND P2, PT, R6.reuse, -INF , PT ;  /* 0xff8000000600780b */ /* 0x040fe20003f5d000 */
[-C--:B------:R-:W-:Y:S01]  /*1efd0*/  FMUL.FTZ R92, R6, R10.reuse ;  /* 0x0000000a065c7220 */ /* 0x080fe20000410000 */
[----:B------:R-:W-:Y:S01]  /*1efe0*/  FMUL.FTZ R0, R133, R10 ;  /* 0x0000000a85007220 */ /* 0x000fe20000410000 */
[----:B------:R-:W-:Y:S03]  /*1eff0*/  MUFU.EX2 R150, R150 ;  /* 0x0000009600967308 */ /* 0x000fe60000000800 */
[----:B------:R-:W-:-:S05]  /*1f000*/  FSEL R92, R92, RZ, P2 ;  /* 0x000000ff5c5c7208 */ /* 0x000fca0001000000 */
[----:B------:R-:W0:Y:S01]  /*1f010*/  MUFU.EX2 R0, R0 ;  /* 0x0000000000007308 */ /* 0x000e220000000800 */
[-CC-:B------:R-:W-:Y:S01]  /*1f020*/  FFMA.FTZ R133, R2, R10.reuse, -R92.reuse ;  /* 0x0000000a02857223 */ /* 0x180fe2000001085c */
[----:B------:R-:W-:Y:S01]  /*1f030*/  FSEL R2, R6, RZ, P2 ;  /* 0x000000ff06027208 */ /* 0x000fe20001000000 */
[-CC-:B------:R-:W-:Y:S01]  /*1f040*/  FFMA.FTZ R20, R11, R10.reuse, -R92.reuse ;  /* 0x0000000a0b147223 */ /* 0x180fe2000001085c */
[-CC-:B------:R-:W-:Y:S01]  /*1f050*/  FFMA.FTZ R11, R21, R10.reuse, -R92.reuse ;  /* 0x0000000a150b7223 */ /* 0x180fe2000001085c */
[-CC-:B------:R-:W-:Y:S01]  /*1f060*/  FFMA.FTZ R88, R157, R10.reuse, -R92.reuse ;  /* 0x0000000a9d587223 */ /* 0x180fe2000001085c */
[-CC-:B------:R-:W-:Y:S01]  /*1f070*/  FFMA.FTZ R153, R91, R10.reuse, -R92.reuse ;  /* 0x0000000a5b997223 */ /* 0x180fe2000001085c */
[----:B------:R-:W-:Y:S01]  /*1f080*/  FADD.FTZ R9, -R2, R9 ;  /* 0x0000000902097221 */ /* 0x000fe20000010100 */
[----:B------:R-:W-:Y:S01]  /*1f090*/  MUFU.EX2 R133, R133 ;  /* 0x0000008500857308 */ /* 0x000fe20000000800 */
[-CC-:B------:R-:W-:Y:S01]  /*1f0a0*/  FFMA.FTZ R90, R159, R10.reuse, -R92.reuse ;  /* 0x0000000a9f5a7223 */ /* 0x180fe2000001085c */
[-CC-:B------:R-:W-:Y:S01]  /*1f0b0*/  FFMA.FTZ R155, R95, R10.reuse, -R92.reuse ;  /* 0x0000000a5f9b7223 */ /* 0x180fe2000001085c */
[-C--:B------:R-:W-:Y:S01]  /*1f0c0*/  FMUL.FTZ R9, R9, R10.reuse ;  /* 0x0000000a09097220 */ /* 0x080fe20000410000 */
[-CC-:B------:R-:W-:Y:S01]  /*1f0d0*/  FFMA.FTZ R94, R97, R10.reuse, -R92.reuse ;  /* 0x0000000a615e7223 */ /* 0x180fe2000001085c */
[-CC-:B------:R-:W-:Y:S01]  /*1f0e0*/  FFMA.FTZ R149, R99, R10.reuse, -R92.reuse ;  /* 0x0000000a63957223 */ /* 0x180fe2000001085c */
[-CC-:B------:R-:W-:Y:S01]  /*1f0f0*/  FFMA.FTZ R96, R199, R10.reuse, -R92.reuse ;  /* 0x0000000ac7607223 */ /* 0x180fe2000001085c */
[--C-:B------:R-:W-:Y:S01]  /*1f100*/  FFMA.FTZ R151, R103, R10, -R92.reuse ;  /* 0x0000000a67977223 */ /* 0x100fe2000001085c */
[----:B------:R-:W1:Y:S01]  /*1f110*/  MUFU.EX2 R2, R9 ;  /* 0x0000000900027308 */ /* 0x000e620000000800 */
[----:B0-----:R-:W-:Y:S01]  /*1f120*/  FFMA.FTZ R21, R0, R4, R13 ;  /* 0x0000000400157223 */ /* 0x001fe2000001000d */
[-CC-:B------:R-:W-:Y:S01]  /*1f130*/  FFMA.FTZ R98, R207, R10.reuse, -R92.reuse ;  /* 0x0000000acf627223 */ /* 0x180fe2000001085c */
[-CC-:B------:R-:W-:Y:S01]  /*1f140*/  FFMA.FTZ R145, R107, R10.reuse, -R92.reuse ;  /* 0x0000000a6b917223 */ /* 0x180fe2000001085c */
[-CC-:B------:R-:W-:Y:S01]  /*1f150*/  FFMA.FTZ R100, R209, R10.reuse, -R92.reuse ;  /* 0x0000000ad1647223 */ /* 0x180fe2000001085c */
[----:B------:R-:W-:Y:S01]  /*1f160*/  FADD.FTZ R21, R156, R21 ;  /* 0x000000159c157221 */ /* 0x000fe20000010000 */
[-CC-:B------:R-:W-:Y:S01]  /*1f170*/  FFMA.FTZ R147, R111, R10.reuse, -R92.reuse ;  /* 0x0000000a6f937223 */ /* 0x180fe2000001085c */
[-CC-:B------:R-:W-:Y:S01]  /*1f180*/  FFMA.FTZ R102, R211, R10.reuse, -R92.reuse ;  /* 0x0000000ad3667223 */ /* 0x180fe2000001085c */
[----:B------:R-:W0:Y:S01]  /*1f190*/  MUFU.EX2 R20, R20 ;  /* 0x0000001400147308 */ /* 0x000e220000000800 */
[----:B------:R-:W-:Y:S01]  /*1f1a0*/  FADD.FTZ R4, R158, R21 ;  /* 0x000000159e047221 */ /* 0x000fe20000010000 */
[-CC-:B------:R-:W-:Y:S01]  /*1f1b0*/  FFMA.FTZ R143, R215, R10.reuse, -R92.reuse ;  /* 0x0000000ad78f7223 */ /* 0x180fe2000001085c */
[-CC-:B------:R-:W-:Y:S01]  /*1f1c0*/  FFMA.FTZ R119, R119, R10.reuse, -R92.reuse ;  /* 0x0000000a77777223 */ /* 0x180fe2000001085c */
[-C--:B------:R-:W-:Y:S01]  /*1f1d0*/  FFMA.FTZ R217, R217, R10.reuse, -R92 ;  /* 0x0000000ad9d97223 */ /* 0x080fe2000001085c */
[----:B------:R-:W-:Y:S01]  /*1f1e0*/  FADD.FTZ R21, R89, R4 ;  /* 0x0000000459157221 */ /* 0x000fe20000010000 */
[-CC-:B------:R-:W-:Y:S01]  /*1f1f0*/  FFMA.FTZ R121, R121, R10.reuse, -R92.reuse ;  /* 0x0000000a79797223 */ /* 0x180fe2000001085c */
[-C--:B------:R-:W-:Y:S01]  /*1f200*/  FFMA.FTZ R127, R127, R10.reuse, -R92 ;  /* 0x0000000a7f7f7223 */ /* 0x080fe2000001085c */
[----:B------:R-:W2:Y:S01]  /*1f210*/  MUFU.EX2 R11, R11 ;  /* 0x0000000b000b7308 */ /* 0x000ea20000000800 */
[----:B------:R-:W-:Y:S01]  /*1f220*/  FADD.FTZ R4, R152, R21 ;  /* 0x0000001598047221 */ /* 0x000fe20000010000 */
[----:B-1----:R-:W-:Y:S01]  /*1f230*/  FFMA.FTZ R3, R2, R3, R133 ;  /* 0x0000000302037223 */ /* 0x002fe20000010085 */
[----:B------:R-:W-:Y:S01]  /*1f240*/  @!P1 PRMT R21, RZ, 0x654, R12 ;  /* 0x00000654ff159816 */ /* 0x000fe2000000000c */
[-C--:B------:R-:W-:Y:S01]  /*1f250*/  FFMA.FTZ R12, R117, R10.reuse, -R92 ;  /* 0x0000000a750c7223 */ /* 0x080fe2000001085c */
[----:B------:R-:W-:Y:S01]  /*1f260*/  FADD.FTZ R9, R93, R4 ;  /* 0x000000045d097221 */ /* 0x000fe20000010000 */
[----:B------:R-:W-:Y:S01]  /*1f270*/  FFMA.FTZ R123, R123, R10, -R92 ;  /* 0x0000000a7b7b7223 */ /* 0x000fe2000001085c */
[----:B------:R-:W-:Y:S01]  /*1f280*/  ISETP.GT.AND P2, PT, R8, R179, PT ;  /* 0x000000b30800720c */ /* 0x000fe20003f44270 */
[----:B------:R-:W1:Y:S01]  /*1f290*/  MUFU.EX2 R88, R88 ;  /* 0x0000005800587308 */ /* 0x000e620000000800 */
[----:B0-----:R-:W-:Y:S01]  /*1f2a0*/  FADD.FTZ R4, R20, R3 ;  /* 0x0000000314047221 */ /* 0x001fe20000010000 */
[----:B------:R-:W-:Y:S01]  /*1f2b0*/  FADD.FTZ R104, R154, R9 ;  /* 0x000000099a687221 */ /* 0x000fe20000010000 */
[----:B------:R0:W-:Y:S01]  /*1f2c0*/  @!P1 SYNCS.ARRIVE.TRANS64.RED.A1T0 RZ, [R21+URZ], RZ ;  /* 0x000000ff15ff99a7 */ /* 0x0001e2000810043f */
[----:B------:R-:W-:Y:S01]  /*1f2d0*/  F2FP.BF16.F32.PACK_AB R157, R20, R133 ;  /* 0x00000085149d723e */ /* 0x000fe200000010ff */
[----:B------:R-:W-:-:S02]  /*1f2e0*/  VIADD R8, R8, 0xffffffff ;  /* 0xffffffff08087836 */ /* 0x000fc40000000000 */
[----:B------:R-:W-:Y:S01]  /*1f2f0*/  FADD.FTZ R9, R125, R104 ;  /* 0x000000687d097221 */ /* 0x000fe20000010000 */
[----:B------:R-:W-:Y:S01]  /*1f300*/  F2FP.BF16.F32.PACK_AB R156, R156, R13 ;  /* 0x0000000d9c9c723e */ /* 0x000fe200000010ff */
[----:B------:R-:W3:Y:S01]  /*1f310*/  MUFU.EX2 R153, R153 ;  /* 0x0000009900997308 */ /* 0x000ee20000000800 */
[----:B--2---:R-:W-:Y:S01]  /*1f320*/  FADD.FTZ R3, R11, R4 ;  /* 0x000000040b037221 */ /* 0x004fe20000010000 */
[----:B------:R-:W-:Y:S01]  /*1f330*/  FADD.FTZ R104, R148, R9 ;  /* 0x0000000994687221 */ /* 0x000fe20000010000 */
[----:B------:R-:W-:Y:S01]  /*1f340*/  F2FP.BF16.F32.PACK_AB R158, R89, R158 ;  /* 0x0000009e599e723e */ /* 0x000fe200000010ff */
[----:B------:R-:W-:Y:S01]  /*1f350*/  IMAD.MOV.U32 R20, RZ, RZ, R23 ;  /* 0x000000ffff147224 */ /* 0x000fe200078e0017 */
[----:B------:R-:W-:Y:S01]  /*1f360*/  F2FP.BF16.F32.PACK_AB R152, R93, R152 ;  /* 0x000000985d98723e */ /* 0x000fe200000010ff */
[----:B------:R-:W-:Y:S01]  /*1f370*/  FADD.FTZ R9, R101, R104 ;  /* 0x0000006865097221 */ /* 0x000fe20000010000 */
[----:B------:R-:W-:Y:S01]  /*1f380*/  F2FP.BF16.F32.PACK_AB R154, R125, R154 ;  /* 0x0000009a7d9a723e */ /* 0x000fe200000010ff */
[----:B------:R-:W2:Y:S01]  /*1f390*/  MUFU.EX2 R90, R90 ;  /* 0x0000005a005a7308 */ /* 0x000ea20000000800 */
[----:B-1----:R-:W-:Y:S01]  /*1f3a0*/  FADD.FTZ R4, R88, R3 ;  /* 0x0000000358047221 */ /* 0x002fe20000010000 */
[----:B------:R-:W-:Y:S01]  /*1f3b0*/  FADD.FTZ R104, R150, R9 ;  /* 0x0000000996687221 */ /* 0x000fe20000010000 */
[----:B------:R-:W-:Y:S01]  /*1f3c0*/  F2FP.BF16.F32.PACK_AB R148, R101, R148 ;  /* 0x000000946594723e */ /* 0x000fe200000010ff */
[----:B0-----:R-:W-:Y:S01]  /*1f3d0*/  IMAD.MOV.U32 R21, RZ, RZ, R22 ;  /* 0x000000ffff157224 */ /* 0x001fe200078e0016 */
[----:B------:R-:W-:-:S03]  /*1f3e0*/  F2FP.BF16.F32.PACK_AB R159, R88, R11 ;  /* 0x0000000b589f723e */ /* 0x000fc600000010ff */
[----:B------:R-:W0:Y:S01]  /*1f3f0*/  MUFU.EX2 R155, R155 ;  /* 0x0000009b009b7308 */ /* 0x000e220000000800 */
[----:B---3--:R-:W-:-:S07]  /*1f400*/  FADD.FTZ R3, R153, R4 ;  /* 0x0000000499037221 */ /* 0x008fce0000010000 */
        /* <DEDUP_REMOVED lines=31> */
[----:B------:R1:W-:Y:S01]  /*1f600*/  MUFU.EX2 R15, R141 ;  /* 0x0000008d000f7308 */ /* 0x0003e20000000800 */
[----:B--2---:R-:W-:-:S07]  /*1f610*/  FADD.FTZ R104, R146, R9 ;  /* 0x0000000992687221 */ /* 0x004fce0000010000 */
[----:B------:R-:W2:Y:S01]  /*1f620*/  MUFU.EX2 R113, R113 ;  /* 0x0000007100717308 */ /* 0x000ea20000000800 */
[----:B-1----:R-:W-:Y:S01]  /*1f630*/  FFMA.FTZ R141, R213, R10, -R92 ;  /* 0x0000000ad58d7223 */ /* 0x002fe2000001085c */
[----:B0-----:R-:W-:-:S06]  /*1f640*/  FADD.FTZ R3, R147, R4 ;  /* 0x0000000493037221 */ /* 0x001fcc0000010000 */
[----:B------:R-:W0:Y:S08]  /*1f650*/  MUFU.EX2 R102, R102 ;  /* 0x0000006600667308 */ /* 0x000e300000000800 */
        /* <DEDUP_REMOVED lines=37> */
[----:B-1----:R-:W-:Y:S01]  /*1f8b0*/  FADD.FTZ R104, R138, R9 ;  /* 0x000000098a687221 */ /* 0x002fe20000010000 */
[C---:B------:R-:W-:Y:S01]  /*1f8c0*/  F2FP.BF16.F32.PACK_AB R138, R15.reuse, R138 ;  /* 0x0000008a0f8a723e */ /* 0x040fe200000010ff */
[----:B------:R-:W-:Y:S02]  /*1f8d0*/  IMAD.MOV.U32 R9, RZ, RZ, R6 ;  /* 0x000000ffff097224 */ /* 0x000fe400078e0006 */
[----:B------:R-:W-:Y:S01]  /*1f8e0*/  FADD.FTZ R4, R15, R104 ;  /* 0x000000680f047221 */ /* 0x000fe20000010000 */
[----:B------:R-:W-:Y:S02]  /*1f8f0*/  IMAD.MOV.U32 R15, RZ, RZ, R5 ;  /* 0x000000ffff0f7224 */ /* 0x000fe400078e0005 */
[----:B--2---:R-:W-:-:S04]  /*1f900*/  FADD.FTZ R3, R108, R3 ;  /* 0x000000036c037221 */ /* 0x004fc80000010000 */
[C---:B0-----:R-:W-:Y:S01]  /*1f910*/  FADD.FTZ R3, R123.reuse, R3 ;  /* 0x000000037b037221 */ /* 0x041fe20000010000 */
[----:B------:R-:W-:Y:S01]  /*1f920*/  F2FP.BF16.F32.PACK_AB R139, R123, R108 ;  /* 0x0000006c7b8b723e */ /* 0x000fe200000010ff */
[----:B------:R-:W-:Y:S06]  /*1f930*/  @P2 BRA `(.L_x_1915) ;  /* 0xffffffc800402947 */ /* 0x000fec000383ffff */
.L_x_1896:
[----:B------:R-:W-:Y:S05]  /*1f940*/  BSYNC B0 ;  /* 0x0000000000007941 */ /* 0x000fea0003800000 */
.L_x_1895:
        /* <DEDUP_REMOVED lines=67> */
.L_x_1916:
[----:B------:R-:W-:Y:S01]  /*1fd80*/  IMAD R11, R22, 0x8, R16 ;  /* 0x00000008160b7824 */ /* 0x000fe200078e0210 */
[----:B------:R-:W-:-:S04]  /*1fd90*/  SHF.L.U32 R0, R23, 0x1f, RZ ;  /* 0x0000001f17007819 */ /* 0x000fc800000006ff */
[----:B------:R0:W1:Y:S01]  /*1fda0*/  SYNCS.PHASECHK.TRANS64.TRYWAIT P2, [R11+URZ+0x2a850], R0 ;  /* 0x02a850000b0075a7 */ /* 0x000062000804017f */
[----:B------:R-:W-:Y:S05]  /*1fdb0*/  @!P0 BRA `(.L_x_1917) ;  /* 0x0000000000048947 */ /* 0x000fea0003800000 */
[----:B------:R-:W-:Y:S01]  /*1fdc0*/  BPT.TRAP 0x1 ;  /* 0x000000040000795c */ /* 0x000fe20000300000 */
.L_x_1917:
        /* <DEDUP_REMOVED lines=9> */
.L_x_1919:
[----:B------:R-:W-:Y:S05]  /*1fe60*/  BSYNC B0 ;  /* 0x0000000000007941 */ /* 0x000fea0003800000 */
.L_x_1918:
[----:B------:R-:W-:Y:S01]  /*1fe70*/  IMAD.MOV.U32 R9, RZ, RZ, 0x40000040 ;  /* 0x40000040ff097424 */ /* 0x000fe200078e00ff */
[C---:B------:R-:W-:Y:S01]  /*1fe80*/  R2UR UR6, R8.reuse ;  /* 0x00000000080672ca */ /* 0x040fe200000e0000 */
[----:B------:R-:W-:Y:S01]  /*1fe90*/  WARPGROUP.ARRIVE ;  /* 0x00000000000079c5 */ /* 0x000fe20000000000 */
[----:B------:R-:W-:Y:S01]  /*1fea0*/  VIADD R12, R8, 0x80 ;  /* 0x00000080080c7836 */ /* 0x000fe20000000000 */
[----:B------:R-:W2:Y:S01]  /*1feb0*/  SHFL.BFLY PT, R7, R4, 0x2, 0x1f ;  /* 0x0c401f0004077f89 */ /* 0x000ea200000e0000 */
[----:B------:R-:W-:Y:S01]  /*1fec0*/  R2UR UR7, R9 ;  /* 0x00000000090772ca */ /* 0x000fe200000e0000 */
[----:B------:R-:W-:Y:S02]  /*1fed0*/  IMAD.MOV.U32 R13, RZ, RZ, 0x40000040 ;  /* 0x40000040ff0d7424 */ /* 0x000fe400078e00ff */
[----:B------:R-:W-:Y:S01]  /*1fee0*/  IMAD.MOV.U32 R9, RZ, RZ, 0x40000040 ;  /* 0x40000040ff097424 */ /* 0x000fe200078e00ff */
[----:B01----:R-:W0:Y:S01]  /*1fef0*/  SHFL.BFLY PT, R0, R3, 0x2, 0x1f ;  /* 0x0c401f0003007f89 */ /* 0x003e2200000e0000 */
[----:B------:R-:W-:-:S02]  /*1ff00*/  @!P1 VIADD R11, R11, 0x2a860 ;  /* 0x0002a8600b0b9836 */ /* 0x000fc40000000000 */
[----:B------:R-:W-:Y:S02]  /*1ff10*/  VIADD R22, R22, 0x1 ;  /* 0x0000000116167836 */ /* 0x000fe40000000000 */
[----:B------:R-:W-:Y:S01]  /*1ff20*/  IMAD.MOV.U32 R20, RZ, RZ, -0x800000 ;  /* 0xff800000ff147424 */ /* 0x000fe200078e00ff */
[----:B------:R-:W-:Y:S01]  /*1ff30*/  @!P1 PRMT R11, RZ, 0x654, R11 ;  /* 0x00000654ff0b9816 */ /* 0x000fe2000000000b */
[----:B------:R-:W-:Y:S01]  /*1ff40*/  VIADD R187, R187, 0x1 ;  /* 0x00000001bbbb7836 */ /* 0x000fe20000000000 */
[----:B------:R-:W-:Y:S01]  /*1ff50*/  ISETP.NE.AND P2, PT, R22, 0x2, PT ;  /* 0x000000021600780c */ /* 0x000fe20003f45270 */
[----:B------:R-:W-:Y:S01]  /*1ff60*/  HGMMA.64x128x16.F32.BF16 R24, R156, gdesc[UR4].tnspB, R24, gsb0 ;  /* 0x41e000049c187df0 */ /* 0x000fe20008001818 */
[----:B------:R-:W-:Y:S01]  /*1ff70*/  R2UR UR6, R12 ;  /* 0x000000000c0672ca */ /* 0x000fe200000e0000 */
[----:B------:R-:W-:Y:S01]  /*1ff80*/  VIADD R12, R8, 0x100 ;  /* 0x00000100080c7836 */ /* 0x000fe20000000000 */
[----:B------:R-:W-:Y:S01]  /*1ff90*/  R2UR UR7, R13 ;  /* 0x000000000d0772ca */ /* 0x000fe200000e0000 */
[----:B------:R-:W-:Y:S01]  /*1ffa0*/  IMAD.MOV.U32 R13, RZ, RZ, 0x40000040 ;  /* 0x40000040ff0d7424 */ /* 0x000fe200078e00ff */
[----:B------:R-:W-:Y:S01]  /*1ffb0*/  SEL R22, R22, RZ, P2 ;  /* 0x000000ff16167207 */ /* 0x000fe20001000000 */
[----:B--2---:R-:W-:Y:S01]  /*1ffc0*/  FADD.FTZ R7, R7, R4 ;  /* 0x0000000407077221 */ /* 0x004fe20000010000 */
[----:B0-----:R-:W-:Y:S01]  /*1ffd0*/  FADD.FTZ R2, R0, R3 ;  /* 0x0000000300027221 */ /* 0x001fe20000010000 */
[----:B------:R-:W-:-:S03]  /*1ffe0*/  IMAD.MOV.U32 R3, RZ, RZ, RZ ;  /* 0x000000ffff037224 */ /* 0x000fc600078e00ff */
[----:B------:R-:W0:Y:S01]  /*1fff0*/  SHFL.BFLY PT, R0, R7, 0x1, 0x1f ;  /* 0x0c201f0007007f89 */ /* 0x000e2200000e0000 */
        /* <DEDUP_REMOVED lines=19> */
[----:B0-----:R-:W-:Y:S01]  /*20130*/  FADD.FTZ R12, R7, R0 ;  /* 0x00000000070c7221 */ /* 0x001fe20000010000 */
[----:B------:R-:W-:Y:S02]  /*20140*/  R2UR UR7, R13 ;  /* 0x000000000d0772ca */ /* 0x000fe400000e0000 */
[----:B------:R-:W-:Y:S02]  /*20150*/  SEL R0, RZ, 0x1, P2 ;  /* 0x00000001ff007807 */ /* 0x000fe40001000000 */
[----:B------:R-:W-:Y:S02]  /*20160*/  FSETP.NE.FTZ.AND P0, PT, R12, RZ, PT ;  /* 0x000000ff0c00720b */ /* 0x000fe40003f15000 */
[----:B------:R-:W-:Y:S01]  /*20170*/  LOP3.LUT R23, R23, R0, RZ, 0x3c, !PT ;  /* 0x0000000017177212 */ /* 0x000fe200078e3cff */
[----:B------:R-:W-:-:S10]  /*20180*/  IMAD.MOV.U32 R0, RZ, RZ, -0x800000 ;  /* 0xff800000ff007424 */ /* 0x000fd400078e00ff */
[----:B------:R-:W0:Y:S08]  /*20190*/  @P0 MUFU.LG2 R4, R12 ;  /* 0x0000000c00040308 */ /* 0x000e300000000c00 */
[----:B------:R-:W-:Y:S01]  /*201a0*/  @P0 MUFU.RCP R3, R12 ;  /* 0x0000000c00030308 */ /* 0x000fe20000001000 */
[----:B0-----:R-:W-:Y:S01]  /*201b0*/  @P0 FMUL.FTZ R7, R4, 0.69314718246459960938 ;  /* 0x3f31721804070820 */ /* 0x001fe20000410000 */
[----:B------:R-:W-:-:S02]  /*201c0*/  WARPGROUP.DEPBAR.LE gsb0, 0x0 ;  /* 0x00008000000079c5 */ /* 0x000fc40000010000 */
[----:B------:R-:W-:-:S06]  /*201d0*/  WARPGROUP.ARRIVE ;  /* 0x00000000000079c5 */ /* 0x000fcc0000000000 */
[----:B------:R-:W-:Y:S01]  /*201e0*/  HGMMA.64x128x16.F32.BF16 R24, R140, gdesc[UR4].tnspB, R24, gsb0 ;  /* 0x41e000048c187df0 */ /* 0x000fe20008001818 */
[----:B------:R-:W-:Y:S01]  /*201f0*/  R2UR UR6, R8 ;  /* 0x00000000080672ca */ /* 0x000fe200000e0000 */
[----:B------:R-:W-:Y:S01]  /*20200*/  IMAD.MOV.U32 R8, RZ, RZ, RZ ;  /* 0x000000ffff087224 */ /* 0x000fe200078e00ff */
[----:B------:R-:W-:Y:S02]  /*20210*/  R2UR UR7, R9 ;  /* 0x00000000090772ca */ /* 0x000fe400000e0000 */
[----:B------:R-:W0:Y:S02]  /*20220*/  SHFL.BFLY PT, R9, R2, 0x1, 0x1f ;  /* 0x0c201f0002097f89 */ /* 0x000e2400000e0000 */
[----:B0-----:R-:W-:Y:S01]  /*20230*/  FADD.FTZ R13, R2, R9 ;  /* 0x00000009020d7221 */ /* 0x001fe20000010000 */
[----:B------:R-:W-:-:S04]  /*20240*/  @P0 FMUL.FTZ R2, R10, 0.69314718246459960938 ;  /* 0x3f3172180a020820 */ /* 0x000fc80000410000 */
[----:B------:R-:W-:Y:S01]  /*20250*/  FSETP.NE.FTZ.AND P3, PT, R13, RZ, PT ;  /* 0x000000ff0d00720b */ /* 0x000fe20003f75000 */
[----:B------:R-:W-:Y:S01]  /*20260*/  @P0 FFMA.FTZ R0, R2, R5, R7 ;  /* 0x0000000502000223 */ /* 0x000fe20000010007 */
[----:B------:R-:W-:-:S11]  /*20270*/  PLOP3.LUT P0, PT, PT, PT, PT, 0x8, 0x0 ;  /* 0x000000000000781c */ /* 0x000fd60003f0e170 */
        /* <DEDUP_REMOVED lines=9> */
[----:B------:R0:W-:Y:S01]  /*20310*/  @!P1 SYNCS.ARRIVE.TRANS64.RED.A1T0 RZ, [R11+URZ], RZ ;  /* 0x000000ff0bff99a7 */ /* 0x0001e2000810043f */
[-C--:B------:R-:W-:Y:S01]  /*20320*/  FMUL.FTZ R21, R36, R3.reuse ;  /* 0x0000000324157220 */ /* 0x080fe20000410000 */
        /* <DEDUP_REMOVED lines=62> */
[----:B0-----:R-:W-:-:S07]  /*20710*/  FMUL.FTZ R87, R87, R8 ;  /* 0x0000000857577220 */ /* 0x001fce0000410000 */
.L_x_1781:
        /* <DEDUP_REMOVED lines=10> */
[----:B------:R-:W-:Y:S01]  /*207c0*/  ULDC.64 UR4, c[0x0][0xc00] ;  /* 0x0003000000047ab9 */ /* 0x000fe20000000a00 */
[----:B------:R-:W-:Y:S01]  /*207d0*/  F2FP.BF16.F32.PACK_AB R35, R46, R35 ;  /* 0x000000232e23723e */ /* 0x000fe200000010ff */
[----:B------:R-:W-:Y:S01]  /*207e0*/  ULDC.64 UR6, c[0x0][0x208] ;  /* 0x0000820000067ab9 */ /* 0x000fe20000000a00 */
[----:B------:R-:W-:Y:S02]  /*207f0*/  F2FP.BF16.F32.PACK_AB R37, R38, R37 ;  /* 0x000000252625723e */ /* 0x000fe400000010ff */
[----:B------:R-:W-:Y:S02]  /*20800*/  F2FP.BF16.F32.PACK_AB R36, R73, R36 ;  /* 0x000000244924723e */ /* 0x000fe400000010ff */
[----:B------:R-:W-:Y:S02]  /*20810*/  F2FP.BF16.F32.PACK_AB R38, R77, R76 ;  /* 0x0000004c4d26723e */ /* 0x000fe400000010ff */
[----:B------:R-:W-:-:S02]  /*20820*/  F2FP.BF16.F32.PACK_AB R39, R42, R39 ;  /* 0x000000272a27723e */ /* 0x000fc400000010ff */
[----:B------:R-:W-:Y:S02]  /*20830*/  MOV R2, R16 ;  /* 0x0000001000027202 */ /* 0x000fe40000000f00 */
[----:B--2---:R-:W-:-:S03]  /*20840*/  MOV R3, R5 ;  /* 0x0000000500037202 */ /* 0x004fc60000000f00 */
[----:B------:R-:W-:-:S03]  /*20850*/  IMAD.WIDE R4, R226, 0x2, R2 ;  /* 0x00000002e2047825 */ /* 0x000fc600078e0202 */
[C---:B------:R-:W-:Y:S02]  /*20860*/  IADD3 R101, P3, R4.reuse, 0x4000, RZ ;  /* 0x0000400004657810 */ /* 0x040fe40007f7e0ff */
[----:B------:R-:W-:Y:S02]  /*20870*/  LOP3.LUT R15, R4, 0x380, RZ, 0xc0, !PT ;  /* 0x00000380040f7812 */ /* 0x000fe400078ec0ff */
[----:B------:R-:W-:Y:S02]  /*20880*/  LOP3.LUT R14, R101, 0x380, RZ, 0xc0, !PT ;  /* 0x00000380650e7812 */ /* 0x000fe400078ec0ff */
[----:B------:R-:W-:Y:S02]  /*20890*/  SHF.R.U64 R15, R15, 0x3, RZ ;  /* 0x000000030f0f7819 */ /* 0x000fe400000012ff */
[----:B------:R-:W-:Y:S01]  /*208a0*/  SHF.R.U64 R14, R14, 0x3, RZ ;  /* 0x000000030e0e7819 */ /* 0x000fe200000012ff */
[----:B------:R-:W-:Y:S01]  /*208b0*/  BAR.SYNC.DEFER_BLOCKING 0x1, 0x100 ;  /* 0x0044000000007b1d */ /* 0x000fe20000010000 */
[----:B------:R-:W-:-:S02]  /*208c0*/  IADD3 R71, P6, R4, 0x20, RZ ;  /* 0x0000002004477810 */ /* 0x000fc40007fde0ff */
[C---:B------:R-:W-:Y:S02]  /*208d0*/  IADD3 R75, P5, R4.reuse, 0x40, RZ ;  /* 0x00000040044b7810 */ /* 0x040fe40007fbe0ff */
[C---:B------:R-:W-:Y:S01]  /*208e0*/  IADD3 R79, P4, R4.reuse, 0x60, RZ ;  /* 0x00000060044f7810 */ /* 0x040fe20007f9e0ff */
[--C-:B------:R-:W-:Y:S01]  /*208f0*/  IMAD.X R9, RZ, RZ, R5.reuse, P6 ;  /* 0x000000ffff097224 */ /* 0x100fe200030e0605 */
        /* <DEDUP_REMOVED lines=8> */
[----:B------:R-:W-:Y:S01]  /*20980*/  LOP3.LUT R14, R14, R101, RZ, 0x3c, !PT ;  /* 0x000000650e0e7212 */ /* 0x000fe200078e3cff */
[--C-:B------:R-:W-:Y:S01]  /*20990*/  IMAD.X R33, RZ, RZ, R5.reuse, P0 ;  /* 0x000000ffff217224 */ /* 0x100fe200000e0605 */
[----:B------:R-:W-:Y:S01]  /*209a0*/  ISETP.NE.U32.AND P0, PT, RZ, UR4, PT ;  /* 0x00000004ff007c0c */ /* 0x000fe2000bf05070 */
[----:B------:R-:W-:Y:S01]  /*209b0*/  IMAD.X R31, RZ, RZ, R5, P1 ;  /* 0x000000ffff1f7224 */ /* 0x000fe200008e0605 */
[----:B------:R-:W-:-:S02]  /*209c0*/  MOV R74, R14 ;  /* 0x0000000e004a7202 */ /* 0x000fc40000000f00 */
[----:B------:R-:W-:Y:S02]  /*209d0*/  F2FP.BF16.F32.PACK_AB R15, R55, R54 ;  /* 0x00000036370f723e */ /* 0x000fe400000010ff */
[----:B------:R-:W2:Y:S01]  /*209e0*/  LDC R55, c[0x0][0xbe8] ;  /* 0x0002fa00ff377b82 */ /* 0x000ea20000000800 */
[----:B------:R-:W-:Y:S01]  /*209f0*/  ISETP.NE.AND.EX P0, PT, RZ, UR5, PT, P0 ;  /* 0x00000005ff007c0c */ /* 0x000fe2000bf05300 */
[----:B------:R-:W-:Y:S01]  /*20a00*/  ULDC.64 UR4, c[0x0][0xc08] ;  /* 0x0003020000047ab9 */ /* 0x000fe20000000a00 */
[----:B------:R-:W-:Y:S02]  /*20a10*/  LOP3.LUT R8, R71, 0x380, RZ, 0xc0, !PT ;  /* 0x0000038047087812 */ /* 0x000fe400078ec0ff */
[----:B------:R-:W-:Y:S02]  /*20a20*/  LOP3.LUT R10, R75, 0x380, RZ, 0xc0, !PT ;  /* 0x000003804b0a7812 */ /* 0x000fe400078ec0ff */
[----:B------:R-:W-:Y:S02]  /*20a30*/  MOV R96, R4 ;  /* 0x0000000400607202 */ /* 0x000fe40000000f00 */
[----:B------:R-:W-:-:S02]  /*20a40*/  LOP3.LUT R12, R79, 0x380, RZ, 0xc0, !PT ;  /* 0x000003804f0c7812 */ /* 0x000fc400078ec0ff */
[----:B------:R-:W-:Y:S02]  /*20a50*/  F2FP.BF16.F32.PACK_AB R5, R32, R99 ;  /* 0x000000632005723e */ /* 0x000fe400000010ff */
[----:B-1----:R-:W-:Y:S02]  /*20a60*/  LOP3.LUT R24, R103, 0x380, RZ, 0xc0, !PT ;  /* 0x0000038067187812 */ /* 0x002fe400078ec0ff */
[----:B------:R-:W-:Y:S02]  /*20a70*/  LOP3.LUT R32, R105, 0x380, RZ, 0xc0, !PT ;  /* 0x0000038069207812 */ /* 0x000fe400078ec0ff */
[----:B------:R-:W-:Y:S02]  /*20a80*/  ISETP.NE.U32.AND P2, PT, RZ, UR4, PT ;  /* 0x00000004ff007c0c */ /* 0x000fe4000bf45070 */
[----:B------:R-:W-:Y:S02]  /*20a90*/  LOP3.LUT R70, R107, 0x380, RZ, 0xc0, !PT ;  /* 0x000003806b467812 */ /* 0x000fe400078ec0ff */
[----:B------:R-:W-:-:S02]  /*20aa0*/  SHF.R.U64 R8, R8, 0x3, RZ ;  /* 0x0000000308087819 */ /* 0x000fc400000012ff */
[----:B------:R-:W-:Y:S02]  /*20ab0*/  SHF.R.U64 R10, R10, 0x3, RZ ;  /* 0x000000030a0a7819 */ /* 0x000fe400000012ff */
[----:B------:R-:W-:Y:S02]  /*20ac0*/  F2FP.BF16.F32.PACK_AB R4, R91, R6 ;  /* 0x000000065b04723e */ /* 0x000fe400000010ff */
[----:B------:R-:W-:Y:S02]  /*20ad0*/  SHF.R.U64 R12, R12, 0x3, RZ ;  /* 0x000000030c0c7819 */ /* 0x000fe400000012ff */
[----:B------:R-:W-:Y:S02]  /*20ae0*/  F2FP.BF16.F32.PACK_AB R6, R7, R28 ;  /* 0x0000001c0706723e */ /* 0x000fe400000010ff */
[----:B------:R-:W-:Y:S02]  /*20af0*/  SHF.R.U64 R24, R24, 0x3, RZ ;  /* 0x0000000318187819 */ /* 0x000fe400000012ff */
[----:B------:R-:W-:-:S02]  /*20b00*/  SHF.R.U64 R32, R32, 0x3, RZ ;  /* 0x0000000320207819 */ /* 0x000fc400000012ff */
[----:B------:R-:W-:Y:S02]  /*20b10*/  F2FP.BF16.F32.PACK_AB R7, R30, R97 ;  /* 0x000000611e07723e */ /* 0x000fe400000010ff */
[----:B------:R-:W-:Y:S02]  /*20b20*/  ISETP.NE.AND.EX P2, PT, RZ, UR5, PT, P2 ;  /* 0x00000005ff007c0c */ /* 0x000fe4000bf45320 */
[----:B------:R-:W-:Y:S01]  /*20b30*/  SHF.R.U64 R70, R70, 0x3, RZ ;  /* 0x0000000346467819 */ /* 0x000fe200000012ff */
[----:B------:R1:W-:Y:S01]  /*20b40*/  STSM.16.M88.4 [R96], R4 ;  /* 0x0000000460007844 */ /* 0x0003e20000000200 */
[----:B------:R-:W-:Y:S02]  /*20b50*/  LOP3.LUT R8, R8, R71, RZ, 0x3c, !PT ;  /* 0x0000004708087212 */ /* 0x000fe400078e3cff */
[----:B------:R-:W-:Y:S02]  /*20b60*/  LOP3.LUT R10, R10, R75, RZ, 0x3c, !PT ;  /* 0x0000004b0a0a7212 */ /* 0x000fe400078e3cff */
[----:B------:R-:W-:-:S02]  /*20b70*/  LOP3.LUT R12, R12, R79, RZ, 0x3c, !PT ;  /* 0x0000004f0c0c7212 */ /* 0x000fc400078e3cff */
[----:B------:R-:W-:Y:S02]  /*20b80*/  LOP3.LUT R28, R24, R103, RZ, 0x3c, !PT ;  /* 0x00000067181c7212 */ /* 0x000fe400078e3cff */
[----:B------:R-:W-:Y:S02]  /*20b90*/  LOP3.LUT R30, R32, R105, RZ, 0x3c, !PT ;  /* 0x00000069201e7212 */ /* 0x000fe400078e3cff */
[----:B------:R-:W-:Y:S02]  /*20ba0*/  LOP3.LUT R32, R70, R107, RZ, 0x3c, !PT ;  /* 0x0000006b46207212 */ /* 0x000fe400078e3cff */
[----:B------:R-:W-:Y:S02]  /*20bb0*/  MOV R79, R8 ;  /* 0x00000008004f7202 */ /* 0x000fe40000000f00 */
[----:B------:R-:W-:Y:S02]  /*20bc0*/  MOV R78, R10 ;  /* 0x0000000a004e7202 */ /* 0x000fe40000000f00 */
[----:B-1----:R-:W-:-:S02]  /*20bd0*/  F2FP.BF16.F32.PACK_AB R4, R88, R89 ;  /* 0x000000595804723e */ /* 0x002fc400000010ff */
[----:B------:R-:W-:Y:S02]  /*20be0*/  F2FP.BF16.F32.PACK_AB R5, R94, R95 ;  /* 0x0000005f5e05723e */ /* 0x000fe400000010ff */
[----:B------:R-:W-:Y:S02]  /*20bf0*/  F2FP.BF16.F32.PACK_AB R6, R90, R21 ;  /* 0x000000155a06723e */ /* 0x000fe400000010ff */
[----:B------:R-:W-:Y:S02]  /*20c00*/  F2FP.BF16.F32.PACK_AB R7, R92, R93 ;  /* 0x0000005d5c07723e */ /* 0x000fe400000010ff */
[----:B------:R-:W-:Y:S02]  /*20c10*/  MOV R75, R12 ;  /* 0x0000000c004b7202 */ /* 0x000fe40000000f00 */
[----:B------:R-:W-:Y:S01]  /*20c20*/  F2FP.BF16.F32.PACK_AB R8, R41, R40 ;  /* 0x000000282908723e */ /* 0x000fe200000010ff */
[----:B------:R-:W-:Y:S01]  /*20c30*/  STSM.16.M88.4 [R79], R4 ;  /* 0x000000044f007844 */ /* 0x000fe20000000200 */
[----:B------:R-:W-:Y:S01]  /*20c40*/  F2FP.BF16.F32.PACK_AB R9, R43, R72 ;  /* 0x000000482b09723e */ /* 0x000fe200000010ff */
[----:B------:R-:W1:Y:S01]  /*20c50*/  LDC.64 R40, c[0x0][0xc00] ;  /* 0x00030000ff287b82 */ /* 0x000e620000000a00 */
[----:B------:R-:W-:-:S02]  /*20c60*/  F2FP.BF16.F32.PACK_AB R10, R45, R44 ;  /* 0x0000002c2d0a723e */ /* 0x000fc400000010ff */
[----:B------:R-:W-:Y:S02]  /*20c70*/  F2FP.BF16.F32.PACK_AB R11, R47, R34 ;  /* 0x000000222f0b723e */ /* 0x000fe400000010ff */
[----:B------:R-:W-:Y:S02]  /*20c80*/  MOV R71, R28 ;  /* 0x0000001c00477202 */ /* 0x000fe40000000f00 */
[----:B------:R-:W-:Y:S01]  /*20c90*/  MOV R70, R30 ;  /* 0x0000001e00467202 */ /* 0x000fe20000000f00 */
[----:B------:R3:W-:Y:S01]  /*20ca0*/  STSM.16.M88.4 [R78], R8 ;  /* 0x000000084e007844 */ /* 0x0007e20000000200 */
[----:B------:R-:W-:Y:S02]  /*20cb0*/  F2FP.BF16.F32.PACK_AB R12, R49, R48 ;  /* 0x00000030310c723e */ /* 0x000fe400000010ff */
[----:B------:R-:W-:Y:S02]  /*20cc0*/  F2FP.BF16.F32.PACK_AB R14, R53, R52 ;  /* 0x00000034350e723e */ /* 0x000fe400000010ff */
[----:B--2---:R-:W-:Y:S01]  /*20cd0*/  ISETP.NE.AND P1, PT, R55, 0x1, PT ;  /* 0x000000013700780c */ /* 0x004fe20003f25270 */
[----:B------:R-:W-:Y:S01]  /*20ce0*/  ULDC UR4, c[0x0][0xa88] ;  /* 0x0002a20000047ab9 */ /* 0x000fe20000000800 */
[----:B------:R-:W-:Y:S01]  /*20cf0*/  F2FP.BF16.F32.PACK_AB R13, R51, R50 ;  /* 0x00000032330d723e */ /* 0x000fe200000010ff */
[----:B------:R-:W-:Y:S01]  /*20d00*/  IMAD.MOV.U32 R48, RZ, RZ, RZ ;  /* 0x000000ffff307224 */ /* 0x000fe200078e00ff */
[----:B------:R-:W-:-:S02]  /*20d10*/  MOV R24, R32 ;  /* 0x0000002000187202 */ /* 0x000fc40000000f00 */
[----:B------:R-:W-:Y:S01]  /*20d20*/  F2FP.BF16.F32.PACK_AB R28, R57, R56 ;  /* 0x00000038391c723e */ /* 0x000fe200000010ff */
[----:B------:R2:W-:Y:S01]  /*20d30*/  STSM.16.M88.4 [R75], R12 ;  /* 0x0000000c4b007844 */ /* 0x0005e20000000200 */
[----:B------:R-:W-:Y:S02]  /*20d40*/  F2FP.BF16.F32.PACK_AB R29, R59, R58 ;  /* 0x0000003a3b1d723e */ /* 0x000fe400000010ff */
[----:B------:R-:W-:Y:S01]  /*20d50*/  F2FP.BF16.F32.PACK_AB R30, R61, R60 ;  /* 0x0000003c3d1e723e */ /* 0x000fe200000010ff */
[----:B---3--:R-:W3:Y:S01]  /*20d60*/  @P2 LDC.64 R8, c[0x0][0xc08] ;  /* 0x00030200ff082b82 */ /* 0x008ee20000000a00 */
[----:B------:R-:W-:Y:S01]  /*20d70*/  F2FP.BF16.F32.PACK_AB R31, R63, R62 ;  /* 0x0000003e3f1f723e */ /* 0x000fe200000010ff */
[----:B-1----:R-:W-:Y:S01]  /*20d80*/  IMAD.WIDE R40, R186, 0x4, R40 ;  /* 0x00000004ba287825 */ /* 0x002fe200078e0228 */
[----:B------:R-:W-:Y:S02]  /*20d90*/  F2FP.BF16.F32.PACK_AB R32, R65, R64 ;  /* 0x000000404120723e */ /* 0x000fe400000010ff */
[----:B------:R-:W-:Y:S01]  /*20da0*/  F2FP.BF16.F32.PACK_AB R33, R67, R66 ;  /* 0x000000424321723e */ /* 0x000fe200000010ff */
[----:B------:R-:W-:Y:S01]  /*20db0*/  STSM.16.M88.4 [R74], R28 ;  /* 0x0000001c4a007844 */ /* 0x000fe20000000200 */
[----:B------:R-:W-:Y:S01]  /*20dc0*/  F2FP.BF16.F32.PACK_AB R34, R69, R68 ;  /* 0x000000444522723e */ /* 0x000fe200000010ff */
[----:B------:R-:W1:Y:S01]  /*20dd0*/  @P1 LDC R10, c[0x0][0xbec] ;  /* 0x0002fb00ff0a1b82 */ /* 0x000e620000000800 */
[----:B------:R-:W-:-:S02]  /*20de0*/  F2FP.BF16.F32.PACK_AB R4, R81, R80 ;  /* 0x000000505104723e */ /* 0x000fc400000010ff */
[----:B------:R-:W-:Y:S01]  /*20df0*/  F2FP.BF16.F32.PACK_AB R5, R83, R82 ;  /* 0x000000525305723e */ /* 0x000fe200000010ff */
[----:B------:R-:W-:Y:S01]  /*20e00*/  STSM.16.M88.4 [R71], R32 ;  /* 0x0000002047007844 */ /* 0x000fe20000000200 */
[----:B------:R-:W-:Y:S02]  /*20e10*/  F2FP.BF16.F32.PACK_AB R6, R85, R84 ;  /* 0x000000545506723e */ /* 0x000fe400000010ff */
[----:B------:R-:W-:Y:S01]  /*20e20*/  F2FP.BF16.F32.PACK_AB R7, R87, R86 ;  /* 0x000000565707723e */ /* 0x000fe200000010ff */
[----:B------:R-:W-:Y:S01]  /*20e30*/  STSM.16.M88.4 [R70], R36 ;  /* 0x0000002446007844 */ /* 0x000fe20000000200 */
[----:B--2---:R-:W2:Y:S03]  /*20e40*/  @P1 LDC R13, c[0x0][0xbf0] ;  /* 0x0002fc00ff0d1b82 */ /* 0x004ea60000000800 */
[----:B------:R4:W-:Y:S05]  /*20e50*/  STSM.16.M88.4 [R24], R4 ;  /* 0x0000000418007844 */ /* 0x0009ea0000000200 */
[----:B------:R-:W-:Y:S01]  /*20e60*/  BAR.SYNC.DEFER_BLOCKING 0x1, 0x100 ;  /* 0x0044000000007b1d */ /* 0x000fe20000010000 */
[----:B----4-:R-:W-:-:S02]  /*20e70*/  IMAD.U32 R6, RZ, RZ, UR4 ;  /* 0x00000004ff067e24 */ /* 0x010fc4000f8e00ff */
[----:B---3--:R-:W-:-:S03]  /*20e80*/  @P2 IMAD.WIDE R4, R186, 0x4, R8 ;  /* 0x00000004ba042825 */ /* 0x008fc600078e0208 */
[----:B------:R3:W5:Y:S04]  /*20e90*/  @P0 LDG.E R48, desc[UR6][R40.64] ;  /* 0x0000000628300981 */ /* 0x000768000c1e1900 */
[----:B------:R3:W5:Y:S01]  /*20ea0*/  @P2 LDG.E R6, desc[UR6][R4.64] ;  /* 0x0000000604062981 */ /* 0x000762000c1e1900 */
[----:B------:R-:W-:Y:S05]  /*20eb0*/  @P2 BRA `(.L_x_1923) ;  /* 0x0000000000142947 */ /* 0x000fea0003800000 */
[----:B------:R-:W-:Y:S05]  /*20ec0*/  @!P0 BRA `(.L_x_1923) ;  /* 0x0000000000108947 */ /* 0x000fea0003800000 */
[----:B------:R-:W-:Y:S02]  /*20ed0*/  ULDC.64 UR4, c[0x0][0x208] ;  /* 0x0000820000047ab9 */ /* 0x000fe40000000a00 */
[----:B---3--:R-:W3:Y:S04]  /*20ee0*/  LDG.E R5, desc[UR4][R40.64] ;  /* 0x0000000428057981 */ /* 0x008ee8000c1e1900 */
[----:B-----5:R-:W3:Y:S02]  /*20ef0*/  LDG.E R6, desc[UR4][R40.64+0x4] ;  /* 0x0000040428067981 */ /* 0x020ee4000c1e1900 */
[----:B---3--:R-:W-:-:S07]  /*20f00*/  IMAD.IADD R6, R6, 0x1, -R5 ;  /* 0x0000000106067824 */ /* 0x008fce00078e0a05 */
.L_x_1923:
[----:B------:R-:W-:Y:S01]  /*20f10*/  SHF.R.S32.HI R54, RZ, 0x1f, R185 ;  /* 0x0000001fff367819 */ /* 0x000fe200000114b9 */
[----:B------:R-:W-:Y:S01]  /*20f20*/  IMAD.IADD R15, R181, 0x1, R177 ;  /* 0x00000001b50f7824 */ /* 0x000fe200078e02b1 */
[----:B------:R-:W-:Y:S01]  /*20f30*/  ULDC.64 UR4, c[0x0][0xb90] ;  /* 0x0002e40000047ab9 */ /* 0x000fe20000000a00 */
[----:B-----5:R-:W-:Y:S01]  /*20f40*/  SHF.R.S32.HI R49, RZ, 0x1f, R48 ;  /* 0x0000001fff317819 */ /* 0x020fe20000011430 */
[----:B------:R-:W-:Y:S01]  /*20f50*/  IMAD R9, R190, 0x40, R182 ;  /* 0x00000040be097824 */ /* 0x000fe200078e02b6 */
[----:B------:R-:W-:Y:S01]  /*20f60*/  SEL R57, R186, RZ, !P0 ;  /* 0x000000ffba397207 */ /* 0x000fe20004000000 */
[----:B---3--:R-:W-:Y:S01]  /*20f70*/  IMAD R4, R54, UR4, RZ ;  /* 0x0000000436047c24 */ /* 0x008fe2000f8e02ff */
[----:B------:R-:W-:Y:S01]  /*20f80*/  ULDC.64 UR6, c[0x0][0x208] ;  /* 0x0000820000067ab9 */ /* 0x000fe20000000a00 */
[----:B-1----:R-:W-:Y:S01]  /*20f90*/  @P1 IMAD.HI.U32 R8, R15, R10, RZ ;  /* 0x0000000a0f081227 */ /* 0x002fe200078e00ff */
[----:B------:R-:W-:-:S03]  /*20fa0*/  SHF.R.S32.HI R10, RZ, 0x1f, R186 ;  /* 0x0000001fff0a7819 */ /* 0x000fc600000114ba */
[----:B------:R-:W-:Y:S01]  /*20fb0*/  IMAD.MOV.U32 R7, RZ, RZ, R15 ;  /* 0x000000ffff077224 */ /* 0x000fe200078e000f */
[----:B--2---:R-:W-:Y:S01]  /*20fc0*/  @P1 SHF.R.U32.HI R7, RZ, R13, R8 ;  /* 0x0000000dff071219 */ /* 0x004fe20000011608 */
[C---:B------:R-:W-:Y:S01]  /*20fd0*/  IMAD R11, R185.reuse, UR5, R4 ;  /* 0x00000005b90b7c24 */ /* 0x040fe2000f8e0204 */
[----:B------:R-:W-:Y:S01]  /*20fe0*/  SEL R24, R10, RZ, !P0 ;  /* 0x000000ff0a187207 */ /* 0x000fe20004000000 */
[----:B------:R-:W-:Y:S01]  /*20ff0*/  IMAD.WIDE.U32 R4, R185, UR4, R48 ;  /* 0x00000004b9047c25 */ /* 0x000fe2000f8e0030 */
[----:B------:R-:W-:-:S03]  /*21000*/  ULDC.64 UR4, c[0x0][0xb98] ;  /* 0x0002e60000047ab9 */ /* 0x000fc60000000a00 */
[----:B------:R-:W-:Y:S01]  /*21010*/  IMAD.IADD R5, R5, 0x1, R11 ;  /* 0x0000000105057824 */ /* 0x000fe200078e020b */
[--C-:B------:R-:W-:Y:S01]  /*21020*/  SHF.R.S32.HI R11, RZ, 0x1f, R7.reuse ;  /* 0x0000001fff0b7819 */ /* 0x100fe20000011407 */
[----:B------:R-:W-:Y:S02]  /*21030*/  IMAD.MOV R10, RZ, RZ, -R7 ;  /* 0x000000ffff0a7224 */ /* 0x000fe400078e0a07 */
        /* <DEDUP_REMOVED lines=13> */
[----:B------:R-:W-:Y:S01]  /*21110*/  IADD3 R29, P2, R2, 0x3000, RZ ;  /* 0x00003000021d7810 */ /* 0x000fe20007f5e0ff */
[----:B------:R-:W-:Y:S01]  /*21120*/  IMAD R10, R7, UR4, RZ ;  /* 0x00000004070a7c24 */ /* 0x000fe2000f8e02ff */
[----:B------:R-:W-:Y:S01]  /*21130*/  LOP3.LUT R12, R13, 0x380, RZ, 0xc0, !PT ;  /* 0x000003800d0c7812 */ /* 0x000fe200078ec0ff */
[----:B------:R-:W-:Y:S01]  /*21140*/  IMAD.WIDE.U32 R4, R9, UR4, R4 ;  /* 0x0000000409047c25 */ /* 0x000fe2000f8e0004 */
[----:B------:R-:W-:-:S02]  /*21150*/  LOP3.LUT R28, R29, 0x380, RZ, 0xc0, !PT ;  /* 0x000003801d1c7812 */ /* 0x000fc400078ec0ff */
[----:B------:R-:W-:Y:S01]  /*21160*/  SHF.R.U64 R12, R12, 0x3, RZ ;  /* 0x000000030c0c7819 */ /* 0x000fe200000012ff */
[----:B------:R-:W-:Y:S01]  /*21170*/  IMAD R7, R9, UR5, R10 ;  /* 0x0000000509077c24 */ /* 0x000fe2000f8e020a */
[----:B------:R-:W-:Y:S01]  /*21180*/  ULDC.64 UR4, c[0x0][0xb50] ;  /* 0x0002d40000047ab9 */ /* 0x000fe20000000a00 */
[----:B------:R-:W-:Y:S01]  /*21190*/  SHF.R.U64 R28, R28, 0x3, RZ ;  /* 0x000000031c1c7819 */ /* 0x000fe200000012ff */
[----:B------:R-:W-:Y:S01]  /*211a0*/  IMAD.X R9, RZ, RZ, R3, P0 ;  /* 0x000000ffff097224 */ /* 0x000fe200000e0603 */
[----:B------:R-:W-:Y:S01]  /*211b0*/  LEA R10, P4, R4, UR4, 0x2 ;  /* 0x00000004040a7c11 */ /* 0x000fe2000f8810ff */
[----:B------:R-:W-:Y:S01]  /*211c0*/  IMAD.IADD R5, R5, 0x1, R7 ;  /* 0x0000000105057824 */ /* 0x000fe200078e0207 */
[----:B------:R-:W-:Y:S02]  /*211d0*/  LOP3.LUT P0, RZ, R201, 0x3, RZ, 0xc0, !PT ;  /* 0x00000003c9ff7812 */ /* 0x000fe4000780c0ff */
[----:B------:R-:W-:Y:S01]  /*211e0*/  LOP3.LUT R28, R28, R29, RZ, 0x3c, !PT ;  /* 0x0000001d1c1c7212 */ /* 0x000fe200078e3cff */
[----:B------:R-:W-:Y:S01]  /*211f0*/  SHFL.IDX PT, R50, R10, RZ, 0x1c1f ;  /* 0x001c1fff0a327589 */ /* 0x000fe200000e0000 */
[----:B------:R-:W-:Y:S01]  /*21200*/  LEA.HI.X R11, R4, UR5, R5, 0x2, P4 ;  /* 0x00000005040b7c11 */ /* 0x000fe2000a0f1405 */
[--C-:B------:R-:W-:Y:S01]  /*21210*/  IMAD.X R29, RZ, RZ, R3.reuse, P2 ;  /* 0x000000ffff1d7224 */ /* 0x100fe200010e0603 */
[C---:B------:R-:W-:Y:S01]  /*21220*/  ISETP.GE.OR P2, PT, R14.reuse, R59, P0 ;  /* 0x0000003b0e00720c */ /* 0x040fe20000746670 */
[----:B------:R-:W-:Y:S01]  /*21230*/  SHFL.IDX PT, R52, R10, 0x1, 0x1c1f ;  /* 0x003c1f000a347f89 */ /* 0x000fe200000e0000 */
[----:B------:R-:W-:Y:S01]  /*21240*/  VIADD R4, R14, 0x8 ;  /* 0x000000080e047836 */ /* 0x000fe20000000000 */
[----:B------:R-:W-:Y:S01]  /*21250*/  LOP3.LUT R12, R12, R13, RZ, 0x3c, !PT ;  /* 0x0000000d0c0c7212 */ /* 0x000fe200078e3cff */
[----:B------:R-:W-:Y:S01]  /*21260*/  IMAD.X R13, RZ, RZ, R3, P3 ;  /* 0x000000ffff0d7224 */ /* 0x000fe200018e0603 */
[----:B------:R-:W1:Y:S01]  /*21270*/  SHFL.IDX PT, R51, R11, RZ, 0x1c1f ;  /* 0x001c1fff0b337589 */ /* 0x000e6200000e0000 */
[----:B------:R-:W-:Y:S01]  /*21280*/  IADD3 R5, P3, R2, 0x7000, RZ ;  /* 0x0000700002057810 */ /* 0x000fe20007f7e0ff */
[----:B------:R-:W-:Y:S01]  /*21290*/  ULDC.64 UR4, c[0x0][0xaa0] ;  /* 0x0002a80000047ab9 */ /* 0x000fe20000000a00 */
[----:B------:R-:W-:Y:S01]  /*212a0*/  ISETP.GE.OR P0, PT, R4, R59, P0 ;  /* 0x0000003b0400720c */ /* 0x000fe20000706670 */
[----:B------:R-:W2:Y:S01]  /*212b0*/  SHFL.IDX PT, R53, R11, 0x1, 0x1c1f ;  /* 0x003c1f000b357f89 */ /* 0x000ea200000e0000 */
[----:B------:R-:W-:-:S02]  /*212c0*/  IADD3 R33, P6, R2, 0x4000, RZ ;  /* 0x0000400002217810 */ /* 0x000fc40007fde0ff */
[C---:B------:R-:W-:Y:S02]  /*212d0*/  IADD3 R37, P5, R2.reuse, 0x5000, RZ ;  /* 0x0000500002257810 */ /* 0x040fe40007fbe0ff */
[C---:B------:R-:W-:Y:S02]  /*212e0*/  IADD3 R41, P4, R2.reuse, 0x6000, RZ ;  /* 0x0000600002297810 */ /* 0x040fe40007f9e0ff */
[----:B------:R-:W-:Y:S01]  /*212f0*/  LOP3.LUT R7, R2, 0x380, RZ, 0xc0, !PT ;  /* 0x0000038002077812 */ /* 0x000fe200078ec0ff */
[----:B------:R-:W-:Y:S01]  /*21300*/  IMAD R21, R49, UR4, RZ ;  /* 0x0000000431157c24 */ /* 0x000fe2000f8e02ff */
[----:B------:R-:W-:Y:S01]  /*21310*/  LOP3.LUT R4, R5, 0x380, RZ, 0xc0, !PT ;  /* 0x0000038005047812 */ /* 0x000fe200078ec0ff */
[----:B------:R-:W3:Y:S01]  /*21320*/  @P1 LDC R49, c[0x0][0xbf0] ;  /* 0x0002fc00ff311b82 */ /* 0x000ee20000000800 */
[----:B------:R-:W-:Y:S01]  /*21330*/  LOP3.LUT R32, R33, 0x380, RZ, 0xc0, !PT ;  /* 0x0000038021207812 */ /* 0x000fe200078ec0ff */
[----:B------:R-:W-:Y:S01]  /*21340*/  IMAD.X R45, RZ, RZ, R3, P3 ;  /* 0x000000ffff2d7224 */ /* 0x000fe200018e0603 */
[----:B------:R-:W-:-:S02]  /*21350*/  LOP3.LUT R36, R37, 0x380, RZ, 0xc0, !PT ;  /* 0x0000038025247812 */ /* 0x000fc400078ec0ff */
[----:B------:R-:W-:Y:S02]  /*21360*/  LOP3.LUT R40, R41, 0x380, RZ, 0xc0, !PT ;  /* 0x0000038029287812 */ /* 0x000fe400078ec0ff */
[----:B------:R-:W-:Y:S02]  /*21370*/  SHF.R.U64 R7, R7, 0x3, RZ ;  /* 0x0000000307077819 */ /* 0x000fe400000012ff */
[----:B------:R-:W-:Y:S01]  /*21380*/  SHF.R.U64 R4, R4, 0x3, RZ ;  /* 0x0000000304047819 */ /* 0x000fe200000012ff */
[----:B-1----:R1:W-:Y:S01]  /*21390*/  @!P2 ST.E desc[UR6][R50.64], R0 ;  /* 0x000000003200a985 */ /* 0x0023e2000c101906 */
[----:B------:R-:W-:Y:S02]  /*213a0*/  SHF.R.U64 R32, R32, 0x3, RZ ;  /* 0x0000000320207819 */ /* 0x000fe400000012ff */
[----:B------:R-:W-:Y:S01]  /*213b0*/  SHF.R.U64 R36, R36, 0x3, RZ ;  /* 0x0000000324247819 */ /* 0x000fe200000012ff */
[----:B--2---:R2:W-:Y:S01]  /*213c0*/  @!P0 ST.E desc[UR6][R52.64], R20 ;  /* 0x0000001434008985 */ /* 0x0045e2000c101906 */
[----:B------:R-:W-:-:S02]  /*213d0*/  SHF.R.U64 R40, R40, 0x3, RZ ;  /* 0x0000000328287819 */ /* 0x000fc400000012ff */
[----:B------:R-:W-:Y:S01]  /*213e0*/  LOP3.LUT R2, R7, R2, RZ, 0x3c, !PT ;  /* 0x0000000207027212 */ /* 0x000fe200078e3cff */
[----:B------:R-:W-:Y:S01]  /*213f0*/  IMAD R21, R48, UR5, R21 ;  /* 0x0000000530157c24 */ /* 0x000fe2000f8e0215 */
[----:B------:R-:W-:Y:S01]  /*21400*/  LOP3.LUT R32, R32, R33, RZ, 0x3c, !PT ;  /* 0x0000002120207212 */ /* 0x000fe200078e3cff */
[--C-:B------:R-:W-:Y:S01]  /*21410*/  IMAD.X R33, RZ, RZ, R3.reuse, P6 ;  /* 0x000000ffff217224 */ /* 0x100fe200030e0603 */
[----:B------:R-:W-:Y:S01]  /*21420*/  LOP3.LUT R36, R36, R37, RZ, 0x3c, !PT ;  /* 0x0000002524247212 */ /* 0x000fe200078e3cff */
[----:B-1----:R-:W1:Y:S01]  /*21430*/  @P1 LDC R51, c[0x0][0xbec] ;  /* 0x0002fb00ff331b82 */ /* 0x002e620000000800 */
[----:B------:R-:W-:Y:S01]  /*21440*/  LOP3.LUT R40, R40, R41, RZ, 0x3c, !PT ;  /* 0x0000002928287212 */ /* 0x000fe200078e3cff */
[--C-:B------:R-:W-:Y:S01]  /*21450*/  IMAD.X R37, RZ, RZ, R3.reuse, P5 ;  /* 0x000000ffff257224 */ /* 0x100fe200028e0603 */
[----:B------:R-:W-:Y:S01]  /*21460*/  LOP3.LUT R44, R4, R5, RZ, 0x3c, !PT ;  /* 0x00000005042c7212 */ /* 0x000fe200078e3cff */
[----:B------:R-:W-:Y:S01]  /*21470*/  IMAD.X R41, RZ, RZ, R3, P4 ;  /* 0x000000ffff297224 */ /* 0x000fe200020e0603 */
[----:B------:R4:W5:Y:S01]  /*21480*/  LD.E.128 R4, desc[UR6][R2.64] ;  /* 0x0000000602047980 */ /* 0x000962000c101d00 */
[----:B------:R-:W-:Y:S01]  /*21490*/  IMAD R0, R184, 0x20, R190 ;  /* 0x00000020b8007824 */ /* 0x000fe200078e02be */
[----:B------:R-:W-:-:S02]  /*214a0*/  LOP3.LUT R8, R15, 0x380, RZ, 0xc0, !PT ;  /* 0x000003800f087812 */ /* 0x000fc400078ec0ff */
[----:B------:R-:W5:Y:S02]  /*214b0*/  LD.E.128 R28, desc[UR6][R28.64] ;  /* 0x000000061c1c7980 */ /* 0x000f64000c101d00 */
[----:B------:R-:W-:Y:S02]  /*214c0*/  SHF.R.U64 R8, R8, 0x3, RZ ;  /* 0x0000000308087819 */ /* 0x000fe400000012ff */
[----:B------:R-:W5:Y:S01]  /*214d0*/  LD.E.128 R32, desc[UR6][R32.64] ;  /* 0x0000000620207980 */ /* 0x000f62000c101d00 */
[----:B----4-:R-:W-:Y:S01]  /*214e0*/  IMAD.WIDE.U32 R2, R48, UR4, RZ ;  /* 0x0000000430027c25 */ /* 0x010fe2000f8e00ff */
[----:B------:R-:W-:Y:S01]  /*214f0*/  ULDC.64 UR4, c[0x0][0xae8] ;  /* 0x0002ba0000047ab9 */ /* 0x000fe20000000a00 */
[----:B------:R-:W-:Y:S01]  /*21500*/  LOP3.LUT R8, R8, R15, RZ, 0x3c, !PT ;  /* 0x0000000f08087212 */ /* 0x000fe200078e3cff */
[----:B------:R-:W5:Y:S01]  /*21510*/  LD.E.128 R36, desc[UR6][R36.64] ;  /* 0x0000000624247980 */ /* 0x000f62000c101d00 */
[----:B------:R-:W-:Y:S02]  /*21520*/  IMAD.IADD R3, R3, 0x1, R21 ;  /* 0x0000000103037824 */ /* 0x000fe400078e0215 */
[----:B--2---:R-:W-:Y:S01]  /*21530*/  IMAD R20, R54, UR4, RZ ;  /* 0x0000000436147c24 */ /* 0x004fe2000f8e02ff */
[----:B------:R-:W5:Y:S01]  /*21540*/  LD.E.128 R12, desc[UR6][R12.64] ;  /* 0x000000060c0c7980 */ /* 0x000f62000c101d00 */
[----:B------:R-:W-:-:S02]  /*21550*/  IMAD.IADD R48, R177, 0x1, R0 ;  /* 0x00000001b1307824 */ /* 0x000fc400078e0200 */
[C---:B------:R-:W-:Y:S01]  /*21560*/  IMAD R21, R185.reuse, UR5, R20 ;  /* 0x00000005b9157c24 */ /* 0x040fe2000f8e0214 */
[----:B------:R-:W5:Y:S01]  /*21570*/  LD.E.128 R8, desc[UR6][R8.64] ;  /* 0x0000000608087980 */ /* 0x000f62000c101d00 */
[----:B------:R-:W-:Y:S01]  /*21580*/  IMAD.WIDE.U32 R2, R185, UR4, R2 ;  /* 0x00000004b9027c25 */ /* 0x000fe2000f8e0002 */
[----:B------:R-:W-:Y:S02]  /*21590*/  ULDC.64 UR4, c[0x0][0xaf0] ;  /* 0x0002bc0000047ab9 */ /* 0x000fe40000000a00 */
[----:B------:R-:W5:Y:S01]  /*215a0*/  LD.E.128 R40, desc[UR6][R40.64] ;  /* 0x0000000628287980 */ /* 0x000f62000c101d00 */
[----:B-1----:R-:W-:-:S03]  /*215b0*/  @P1 IMAD.HI.U32 R0, R48, R51, RZ ;  /* 0x0000003330001227 */ /* 0x002fc600078e00ff */
[----:B------:R-:W5:Y:S01]  /*215c0*/  LD.E.128 R44, desc[UR6][R44.64] ;  /* 0x000000062c2c7980 */ /* 0x000f62000c101d00 */
[----:B------:R-:W-:Y:S02]  /*215d0*/  IMAD.IADD R3, R3, 0x1, R21 ;  /* 0x0000000103037824 */ /* 0x000fe400078e0215 */
[----:B------:R-:W-:Y:S01]  /*215e0*/  IMAD.MOV.U32 R21, RZ, RZ, R48 ;  /* 0x000000ffff157224 */ /* 0x000fe200078e0030 */
[----:B---3--:R-:W-:Y:S01]  /*215f0*/  @P1 SHF.R.U32.HI R21, RZ, R49, R0 ;  /* 0x00000031ff151219 */ /* 0x008fe20000011600 */
[----:B------:R-:W-:Y:S01]  /*21600*/  IMAD R20, R24, UR4, RZ ;  /* 0x0000000418147c24 */ /* 0x000fe2000f8e02ff */
[----:B------:R-:W-:Y:S01]  /*21610*/  @!PT LDS RZ, [RZ] ;  /* 0x00000000fffff984 */ /* 0x000fe20000000800 */
[----:B------:R-:W-:Y:S01]  /*21620*/  @!PT LDS RZ, [RZ] ;  /* 0x00000000fffff984 */ /* 0x000fe20000000800 */
[----:B------:R-:W-:Y:S01]  /*21630*/  @!PT LDS RZ, [RZ] ;  /* 0x00000000fffff984 */ /* 0x000fe20000000800 */
[----:B------:R-:W-:Y:S01]  /*21640*/  @!PT LDS RZ, [RZ] ;  /* 0x00000000fffff984 */ /* 0x000fe20000000800 */
[----:B------:R1:W-:Y:S06]  /*21650*/  MEMBAR.ALL.CTA ;  /* 0x0000000000007992 */ /* 0x0003ec0000008000 */
[----:B-1----:R-:W1:Y:S01]  /*21660*/  FENCE.VIEW.ASYNC.S ;  /* 0x00000000000073c6 */ /* 0x002e620000000000 */
[----:B------:R-:W-:Y:S01]  /*21670*/  IMAD.WIDE.U32 R2, R57, UR4, R2 ;  /* 0x0000000439027c25 */ /* 0x000fe2000f8e0002 */
[----:B------:R-:W-:-:S03]  /*21680*/  SHF.R.S32.HI R0, RZ, 0x1f, R21 ;  /* 0x0000001fff007819 */ /* 0x000fc60000011415 */
        /* <DEDUP_REMOVED lines=11> */
[----:B------:R-:W-:Y:S02]  /*21740*/  IMAD.IADD R3, R3, 0x1, R51 ;  /* 0x0000000103037824 */ /* 0x000fe400078e0233 */
[----:B------:R-:W-:Y:S02]  /*21750*/  IMAD R20, R0, UR4, RZ ;  /* 0x0000000400147c24 */ /* 0x000fe4000f8e02ff */
[----:B------:R-:W-:-:S02]  /*21760*/  VIADD R0, R50, 0x20 ;  /* 0x0000002032007836 */ /* 0x000fc40000000000 */
[C---:B------:R-:W-:Y:S02]  /*21770*/  IMAD R21, R49.reuse, UR5, R20 ;  /* 0x0000000531157c24 */ /* 0x040fe4000f8e0214 */
[----:B------:R-:W-:Y:S01]  /*21780*/  IMAD.WIDE.U32 R2, R49, UR4, R2 ;  /* 0x0000000431027c25 */ /* 0x000fe2000f8e0002 */
[-C--:B------:R-:W-:Y:S01]  /*21790*/  ISETP.GE.AND P0, PT, R0, R59.reuse, PT ;  /* 0x0000003b0000720c */ /* 0x080fe20003f06270 */
[----:B------:R-:W-:Y:S01]  /*217a0*/  ULDC.64 UR4, c[0x0][0xa80] ;  /* 0x0002a00000047ab9 */ /* 0x000fe20000000a00 */
[----:B------:R-:W-:Y:S01]  /*217b0*/  ISETP.GE.AND P2, PT, R50, R59, PT ;  /* 0x0000003b3200720c */ /* 0x000fe20003f46270 */
[----:B------:R-:W-:Y:S01]  /*217c0*/  VIADD R0, R16, 0x2a820 ;  /* 0x0002a82010007836 */ /* 0x000fe20000000000 */
[----:B------:R-:W-:Y:S01]  /*217d0*/  LEA R24, P3, R2, UR4, 0x1 ;  /* 0x0000000402187c11 */ /* 0x000fe2000f8608ff */
[----:B------:R-:W-:Y:S02]  /*217e0*/  IMAD.IADD R3, R3, 0x1, R21 ;  /* 0x0000000103037824 */ /* 0x000fe400078e0215 */
[----:B------:R-:W-:Y:S01]  /*217f0*/  VIADD R20, R50, 0x40 ;  /* 0x0000004032147836 */ /* 0x000fe20000000000 */
[----:B------:R-:W-:-:S02]  /*21800*/  PRMT R0, RZ, 0x654, R0 ;  /* 0x00000654ff007816 */ /* 0x000fc40000000000 */
[----:B------:R-:W-:Y:S01]  /*21810*/  LEA.HI.X R48, R2, UR5, R3, 0x1, P3 ;  /* 0x0000000502307c11 */ /* 0x000fe200098f0c03 */
[----:B------:R-:W-:Y:S01]  /*21820*/  BSSY B1, `(.L_x_1924) ;  /* 0x0000010000017945 */ /* 0x000fe20003800000 */
[----:B------:R-:W-:Y:S01]  /*21830*/  ISETP.GE.AND P1, PT, R20, R59, PT ;  /* 0x0000003b1400720c */ /* 0x000fe20003f26270 */
[----:B-1----:R1:W-:Y:S01]  /*21840*/  SYNCS.ARRIVE.TRANS64.RED.A1T0 RZ, [R0+URZ], RZ ;  /* 0x000000ff00ff79a7 */ /* 0x0023e2000810043f */
[----:B------:R2:W3:Y:S04]  /*21850*/  SHFL.IDX PT, R20, R24, RZ, 0x181f ;  /* 0x00181fff18147589 */ /* 0x0004e800000e0000 */
[----:B-1----:R2:W1:Y:S01]  /*21860*/  SHFL.IDX PT, R0, R48, RZ, 0x181f ;  /* 0x00181fff30007589 */ /* 0x00246200000e0000 */
[----:B------:R-:W-:Y:S06]  /*21870*/  @P2 BRA `(.L_x_1925) ;  /* 0x0000000000282947 */ /* 0x000fec0003800000 */
[----:B------:R-:W-:Y:S01]  /*21880*/  ULDC UR4, c[0x0][0xac8] ;  /* 0x0002b20000047ab9 */ /* 0x000fe20000000800 */
[----:B------:R-:W-:Y:S01]  /*21890*/  ULDC.64 UR6, c[0x0][0x208] ;  /* 0x0000820000067ab9 */ /* 0x000fe20000000a00 */
[----:B------:R-:W-:Y:S02]  /*218a0*/  ISETP.GE.AND P2, PT, R182, UR4, PT ;  /* 0x00000004b6007c0c */ /* 0x000fe4000bf46270 */
[----:B------:R-:W-:-:S11]  /*218b0*/  ISETP.GE.AND P3, PT, R183, UR4, PT ;  /* 0x00000004b7007c0c */ /* 0x000fd6000bf66270 */
[CC--:B---3--:R-:W-:Y:S02]  /*218c0*/  @!P2 LEA R2, P4, R182.reuse, R20.reuse, 0x1 ;  /* 0x00000014b602a211 */ /* 0x0c8fe400078808ff */
[C---:B------:R-:W-:Y:S02]  /*218d0*/  @!P3 LEA R20, P5, R183.reuse, R20, 0x1 ;  /* 0x00000014b714b211 */ /* 0x040fe400078a08ff */
[-C--:B-1----:R-:W-:Y:S02]  /*218e0*/  @!P2 LEA.HI.X R3, R182, R0.reuse, R228, 0x1, P4 ;  /* 0x00000000b603a211 */ /* 0x082fe400020f0ce4 */
[----:B------:R-:W-:-:S03]  /*218f0*/  @!P3 LEA.HI.X R21, R183, R0, R227, 0x1, P5 ;  /* 0x00000000b715b211 */ /* 0x000fc600028f0ce3 */
[----:B-----5:R4:W-:Y:S04]  /*21900*/  @!P2 ST.E.128 desc[UR6][R2.64], R4 ;  /* 0x000000040200a985 */ /* 0x0209e8000c101d06 */
[----:B------:R4:W-:Y:S02]  /*21910*/  @!P3 ST.E.128 desc[UR6][R20.64], R32 ;  /* 0x000000201400b985 */ /* 0x0009e4000c101d06 */
.L_x_1925:
[----:B------:R-:W-:Y:S05]  /*21920*/  BSYNC B1 ;  /* 0x0000000000017941 */ /* 0x000fea0003800000 */
.L_x_1924:
[----:B-1----:R1:W0:Y:S01]  /*21930*/  SHFL.IDX PT, R0, R48, 0x1, 0x181f ;  /* 0x00381f0030007f89 */ /* 0x00222200000e0000 */
[----:B------:R-:W-:Y:S03]  /*21940*/  BSSY B1, `(.L_x_1926) ;  /* 0x000000d000017945 */ /* 0x000fe60003800000 */
[----:B----45:R1:W4:Y:S01]  /*21950*/  SHFL.IDX PT, R4, R24, 0x1, 0x181f ;  /* 0x00381f0018047f89 */ /* 0x03032200000e0000 */
        /* <DEDUP_REMOVED lines=9> */
[----:B------:R0:W-:Y:S04]  /*219f0*/  @!P3 ST.E.128 desc[UR6][R2.64], R8 ;  /* 0x000000080200b985 */ /* 0x0001e8000c101d06 */
[----:B------:R0:W-:Y:S02]  /*21a00*/  @!P4 ST.E.128 desc[UR6][R4.64], R36 ;  /* 0x000000240400c985 */ /* 0x0001e4000c101d06 */
.L_x_1927:
[----:B------:R-:W-:Y:S05]  /*21a10*/  BSYNC B1 ;  /* 0x0000000000017941 */ /* 0x000fea0003800000 */
.L_x_1926:
[----:B0-----:R0:W0:Y:S01]  /*21a20*/  SHFL.IDX PT, R0, R48, 0x2, 0x181f ;  /* 0x00581f0030007f89 */ /* 0x00102200000e0000 */
[----:B------:R-:W-:Y:S03]  /*21a30*/  BSSY B1, `(.L_x_1928) ;  /* 0x000000d000017945 */ /* 0x000fe60003800000 */
[----:B----4-:R4:W0:Y:S01]  /*21a40*/  SHFL.IDX PT, R4, R24, 0x2, 0x181f ;  /* 0x00581f0018047f89 */ /* 0x01082200000e0000 */
[----:B------:R-:W-:Y:S05]  /*21a50*/  @P1 BRA `(.L_x_1929) ;  /* 0x0000000000281947 */ /* 0x000fea0003800000 */
[----:B------:R-:W-:Y:S01]  /*21a60*/  ULDC UR4, c[0x0][0xac8] ;  /* 0x0002b20000047ab9 */ /* 0x000fe20000000800 */
[----:B------:R-:W-:Y:S01]  /*21a70*/  ULDC.64 UR6, c[0x0][0x208] ;  /* 0x0000820000067ab9 */ /* 0x000fe20000000a00 */
        /* <DEDUP_REMOVED lines=8> */
.L_x_1929:
[----:B------:R-:W-:Y:S05]  /*21b00*/  BSYNC B1 ;  /* 0x0000000000017941 */ /* 0x000fea0003800000 */
.L_x_1928:
[----:B0-----:R-:W-:Y:S01]  /*21b10*/  VIADD R0, R50, 0x60 ;  /* 0x0000006032007836 */ /* 0x001fe20000000000 */
[----:B-12---:R-:W0:Y:S04]  /*21b20*/  SHFL.IDX PT, R48, R48, 0x3, 0x181f ;  /* 0x00781f0030307f89 */ /* 0x006e2800000e0000 */
[----:B------:R-:W-:Y:S01]  /*21b30*/  ISETP.GE.AND P0, PT, R0, R59, PT ;  /* 0x0000003b0000720c */ /* 0x000fe20003f06270 */
[----:B----4-:R-:W1:-:S12]  /*21b40*/  SHFL.IDX PT, R24, R24, 0x3, 0x181f ;  /* 0x00781f0018187f89 */ /* 0x010e5800000e0000 */
[----:B------:R-:W-:Y:S05]  /*21b50*/  @P0 BRA `(.L_x_1930) ;  /* 0x0000000c00040947 */ /* 0x000fea0003800000 */
[----:B------:R-:W-:Y:S01]  /*21b60*/  ULDC UR4, c[0x0][0xac8] ;  /* 0x0002b20000047ab9 */ /* 0x000fe20000000800 */
[----:B------:R-:W-:Y:S01]  /*21b70*/  ULDC.64 UR6, c[0x0][0x208] ;  /* 0x0000820000067ab9 */ /* 0x000fe20000000a00 */
[----:B------:R-:W-:-:S13]  /*21b80*/  ISETP.GE.AND P1, PT, R182, UR4, PT ;  /* 0x00000004b6007c0c */ /* 0x000fda000bf26270 */
[----:B-1----:R-:W-:-:S04]  /*21b90*/  @!P1 LEA R2, P0, R182, R24, 0x1 ;  /* 0x00000018b6029211 */ /* 0x002fc800078008ff */
[----:B0-----:R-:W-:Y:S02]  /*21ba0*/  @!P1 LEA.HI.X R3, R182, R48, R228, 0x1, P0 ;  /* 0x00000030b6039211 */ /* 0x001fe400000f0ce4 */
[----:B------:R-:W-:-:S03]  /*21bb0*/  ISETP.GE.AND P0, PT, R183, UR4, PT ;  /* 0x00000004b7007c0c */ /* 0x000fc6000bf06270 */
[----:B------:R0:W-:Y:S10]  /*21bc0*/  @!P1 ST.E.128 desc[UR6][R2.64], R28 ;  /* 0x0000001c02009985 */ /* 0x0001f4000c101d06 */
[----:B------:R-:W-:Y:S05]  /*21bd0*/  @P0 BRA `(.L_x_1930) ;  /* 0x0000000800e40947 */ /* 0x000fea0003800000 */
[----:B0-----:R-:W-:Y:S01]  /*21be0*/  LEA R2, P0, R183, R24, 0x1 ;  /* 0x00000018b7027211 */ /* 0x001fe200078008ff */
[----:B------:R-:W-:-:S03]  /*21bf0*/  ULDC.64 UR4, c[0x0][0x208] ;  /* 0x0000820000047ab9 */ /* 0x000fc60000000a00 */
[----:B------:R-:W-:-:S05]  /*21c00*/  LEA.HI.X R3, R183, R48, R227, 0x1, P0 ;  /* 0x00000030b7037211 */ /* 0x000fca00000f0ce3 */
[----:B------:R0:W-:Y:S01]  /*21c10*/  ST.E.128 desc[UR4][R2.64], R44 ;  /* 0x0000002c02007985 */ /* 0x0001e2000c101d04 */
[----:B------:R-:W-:Y:S05]  /*21c20*/  BRA `(.L_x_1930) ;  /* 0x0000000800d07947 */ /* 0x000fea0003800000 */
.L_x_1922:
[----:B------:R-:W-:Y:S01]  /*21c30*/  ULDC.64 UR4, c[0x0][0xc00] ;  /* 0x0003000000047ab9 */ /* 0x000fe20000000a00 */
[----:B------:R-:W2:Y:S01]  /*21c40*/  LDC R21, c[0x0][0xbe8] ;  /* 0x0002fa00ff157b82 */ /* 0x000ea20000000800 */
[----:B------:R-:W-:Y:S01]  /*21c50*/  ISETP.NE.U32.AND P0, PT, RZ, UR4, PT ;  /* 0x00000004ff007c0c */ /* 0x000fe2000bf05070 */
[----:B------:R-:W-:Y:S01]  /*21c60*/  IMAD.MOV.U32 R6, RZ, RZ, RZ ;  /* 0x000000ffff067224 */ /* 0x000fe200078e00ff */
[----:B------:R-:W-:Y:S02]  /*21c70*/  ULDC.64 UR6, c[0x0][0x208] ;  /* 0x0000820000067ab9 */ /* 0x000fe40000000a00 */
[----:B------:R-:W-:Y:S01]  /*21c80*/  ISETP.NE.AND.EX P0, PT, RZ, UR5, PT, P0 ;  /* 0x00000005ff007c0c */ /* 0x000fe2000bf05300 */
[----:B------:R-:W-:Y:S02]  /*21c90*/  ULDC.64 UR4, c[0x0][0xc08] ;  /* 0x0003020000047ab9 */ /* 0x000fe40000000a00 */
[----:B------:R-:W-:Y:S01]  /*21ca0*/  ISETP.NE.U32.AND P1, PT, RZ, UR4, PT ;  /* 0x00000004ff007c0c */ /* 0x000fe2000bf25070 */
[----:B------:R-:W3:Y:S03]  /*21cb0*/  LDC.64 R2, c[0x0][0xc00] ;  /* 0x00030000ff027b82 */ /* 0x000ee60000000a00 */
[----:B------:R-:W-:Y:S01]  /*21cc0*/  ISETP.NE.AND.EX P1, PT, RZ, UR5, PT, P1 ;  /* 0x00000005ff007c0c */ /* 0x000fe2000bf25310 */
[----:B------:R-:W4:Y:S01]  /*21cd0*/  S2R R8, SR_TID.X ;  /* 0x0000000000087919 */ /* 0x000f220000002100 */
[----:B--2---:R-:W-:-:S11]  /*21ce0*/  ISETP.NE.AND P2, PT, R21, 0x1, PT ;  /* 0x000000011500780c */ /* 0x004fd60003f45270 */
[----:B------:R-:W2:Y:S01]  /*21cf0*/  @P1 LDC.64 R4, c[0x0][0xc08] ;  /* 0x00030200ff041b82 */ /* 0x000ea20000000a00 */
[----:B------:R-:W-:Y:S01]  /*21d00*/  ULDC UR4, c[0x0][0xa88] ;  /* 0x0002a20000047ab9 */ /* 0x000fe20000000800 */
[----:B---3--:R-:W-:-:S06]  /*21d10*/  IMAD.WIDE R2, R186, 0x4, R2 ;  /* 0x00000004ba027825 */ /* 0x008fcc00078e0202 */
[----:B------:R-:W3:Y:S08]  /*21d20*/  @P2 LDC R20, c[0x0][0xbec] ;  /* 0x0002fb00ff142b82 */ /* 0x000ef00000000800 */
[----:B------:R-:W0:Y:S01]  /*21d30*/  @P2 LDC R29, c[0x0][0xbf0] ;  /* 0x0002fc00ff1d2b82 */ /* 0x000e220000000800 */
[----:B------:R-:W-:Y:S01]  /*21d40*/  IMAD.U32 R0, RZ, RZ, UR4 ;  /* 0x00000004ff007e24 */ /* 0x000fe2000f8e00ff */
[----:B------:R0:W5:Y:S01]  /*21d50*/  @P0 LDG.E R6, desc[UR6][R2.64] ;  /* 0x0000000602060981 */ /* 0x000162000c1e1900 */
[----:B--2---:R-:W-:-:S04]  /*21d60*/  @P1 IMAD.WIDE R4, R186, 0x4, R4 ;  /* 0x00000004ba041825 */ /* 0x004fc800078e0204 */
[----:B----4-:R-:W-:Y:S01]  /*21d70*/  VIADD R7, R8, 0xffffff80 ;  /* 0xffffff8008077836 */ /* 0x010fe20000000000 */
[----:B------:R2:W5:Y:S04]  /*21d80*/  @P1 LDG.E R0, desc[UR6][R4.64] ;  /* 0x0000000604001981 */ /* 0x000568000c1e1900 */
[----:B------:R-:W-:Y:S02]  /*21d90*/  ISETP.GE.AND P3, PT, R7, 0x80, PT ;  /* 0x000000800700780c */ /* 0x000fe40003f66270 */
[----:B------:R-:W-:Y:S01]  /*21da0*/  SHF.R.S32.HI R7, RZ, 0x1f, R186 ;  /* 0x0000001fff077819 */ /* 0x000fe200000114ba */
[----:B---3--:R-:W-:Y:S10]  /*21db0*/  @P1 BRA `(.L_x_1931) ;  /* 0x0000000000141947 */ /* 0x008ff40003800000 */
[----:B------:R-:W-:Y:S05]  /*21dc0*/  @!P0 BRA `(.L_x_1931) ;  /* 0x0000000000108947 */ /* 0x000fea0003800000 */
[----:B------:R-:W-:Y:S02]  /*21dd0*/  ULDC.64 UR4, c[0x0][0x208] ;  /* 0x0000820000047ab9 */ /* 0x000fe40000000a00 */
[----:B--2---:R-:W2:Y:S04]  /*21de0*/  LDG.E R5, desc[UR4][R2.64] ;  /* 0x0000000402057981 */ /* 0x004ea8000c1e1900 */
[----:B-----5:R-:W2:Y:S02]  /*21df0*/  LDG.E R0, desc[UR4][R2.64+0x4] ;  /* 0x0000040402007981 */ /* 0x020ea4000c1e1900 */
[----:B--2---:R-:W-:-:S07]  /*21e00*/  IMAD.IADD R0, R0, 0x1, -R5 ;  /* 0x0000000100007824 */ /* 0x004fce00078e0a05 */
.L_x_1931:
[----:B------:R-:W-:Y:S01]  /*21e10*/  BSSY B1, `(.L_x_1932) ;  /* 0x000002d000017945 */ /* 0x000fe20003800000 */
[----:B------:R-:W-:Y:S02]  /*21e20*/  SHF.R.S32.HI R10, RZ, 0x1f, R185 ;  /* 0x0000001fff0a7819 */ /* 0x000fe400000114b9 */
[----:B------:R-:W-:Y:S02]  /*21e30*/  SEL R13, R186, RZ, !P0 ;  /* 0x000000ffba0d7207 */ /* 0x000fe40004000000 */
[----:B------:R-:W-:Y:S02]  /*21e40*/  SEL R12, R7, RZ, !P0 ;  /* 0x000000ff070c7207 */ /* 0x000fe40004000000 */
[----:B-----5:R-:W-:Y:S01]  /*21e50*/  SHF.R.S32.HI R11, RZ, 0x1f, R6 ;  /* 0x0000001fff0b7819 */ /* 0x020fe20000011406 */
[----:B------:R-:W-:Y:S06]  /*21e60*/  @P3 BRA `(.L_x_1933) ;  /* 0x00000000009c3947 */ /* 0x000fec0003800000 */
[----:B------:R-:W0:Y:S01]  /*21e70*/  LDC R14, c[0x0][0xbe8] ;  /* 0x0002fa00ff0e7b82 */ /* 0x000e220000000800 */
[----:B------:R-:W-:Y:S01]  /*21e80*/  IADD3 R9, R177, -0x80, R8 ;  /* 0xffffff80b1097810 */ /* 0x000fe20007ffe008 */
[----:B0-----:R-:W-:-:S05]  /*21e90*/  IMAD R2, R0, R14, RZ ;  /* 0x0000000e00027224 */ /* 0x001fca00078e02ff */
        /* <DEDUP_REMOVED lines=8> */
[----:B--2---:R-:W-:Y:S02]  /*21f20*/  IMAD.MOV.U32 R5, RZ, RZ, R9 ;  /* 0x000000ffff057224 */ /* 0x004fe400078e0009 */
        /* <DEDUP_REMOVED lines=27> */
.L_x_1933:
[----:B------:R-:W-:Y:S05]  /*220e0*/  BSYNC B1 ;  /* 0x0000000000017941 */ /* 0x000fea0003800000 */
.L_x_1932:
[----:B------:R-:W-:Y:S01]  /*220f0*/  ULDC.64 UR4, c[0x0][0xaa0] ;  /* 0x0002a80000047ab9 */ /* 0x000fe20000000a00 */
[----:B--23--:R-:W-:Y:S01]  /*22100*/  IMAD R4, R184, 0x20, R190 ;  /* 0x00000020b8047824 */ /* 0x00cfe200078e02be */
[----:B------:R-:W-:Y:S01]  /*22110*/  BSSY B1, `(.L_x_1934) ;  /* 0x0000038000017945 */ /* 0x000fe20003800000 */
[----:B0-----:R-:W-:Y:S02]  /*22120*/  IMAD R3, R11, UR4, RZ ;  /* 0x000000040b037c24 */ /* 0x001fe4000f8e02ff */
        /* <DEDUP_REMOVED lines=54> */
.L_x_1935:
[----:B------:R-:W-:Y:S05]  /*22490*/  BSYNC B1 ;  /* 0x0000000000017941 */ /* 0x000fea0003800000 */
.L_x_1934:
        /* <DEDUP_REMOVED lines=14> */
.L_x_1937:
[----:B------:R-:W-:Y:S05]  /*22580*/  BSYNC B1 ;  /* 0x0000000000017941 */ /* 0x000fea0003800000 */
.L_x_1936:
        /* <DEDUP_REMOVED lines=14> */
.L_x_1939:
[----:B------:R-:W-:Y:S05]  /*22670*/  BSYNC B1 ;  /* 0x0000000000017941 */ /* 0x000fea0003800000 */
.L_x_1938:
        /* <DEDUP_REMOVED lines=15> */
.L_x_1930:
[----:B------:R-:W-:Y:S05]  /*22770*/  BSYNC B0 ;  /* 0x0000000000007941 */ /* 0x000fea0003800000 */
.L_x_1921:
[----:B------:R-:W-:Y:S02]  /*22780*/  ULDC UR4, c[0x0][0xc3c] ;  /* 0x00030f0000047ab9 */ /* 0x000fe40000000800 */
[----:B-1----:R-:W-:-:S13]  /*22790*/  ISETP.GE.AND P0, PT, R27, UR4, PT ;  /* 0x000000041b007c0c */ /* 0x002fda000bf06270 */
[----:B------:R-:W-:Y:S05]  /*227a0*/  @!P0 BRA `(.L_x_1940) ;  /* 0xfffffde800a88947 */ /* 0x000fea000383ffff */
[----:B------:R-:W-:Y:S05]  /*227b0*/  BRA `(.L_x_1654) ;  /* 0x0000008000c47947 */ /* 0x000fea0003800000 */
.L_x_1652:
[----:B------:R-:W-:-:S08]  /*227c0*/  NOP ;  /* 0x0000000000007918 */ /* 0x000fd00000000000 */
[----:B------:R-:W0:-:S00]  /*227d0*/  USETMAXREG.DEALLOC.CTAPOOL 0x18 ;  /* 0x00000018000079c8 */ /* 0x000e0000080e0500 */
        /* <DEDUP_REMOVED lines=16> */
.L_x_1941:
[----:B------:R-:W-:Y:S01]  /*228e0*/  LOP3.LUT R0, R4, 0x1f, RZ, 0xc0, !PT ;  /* 0x0000001f04007812 */ /* 0x000fe200078ec0ff */
[----:B------:R-:W-:Y:S01]  /*228f0*/  ULDC UR4, c[0x0][0xc3c] ;  /* 0x00030f0000047ab9 */ /* 0x000fe20000000800 */
[----:B------:R-:W-:Y:S01]  /*22900*/  ULDC.64 UR6, c[0x0][0x208] ;  /* 0x0000820000067ab9 */ /* 0x000fe20000000a00 */
[----:B------:R-:W-:Y:S01]  /*22910*/  ULDC UR5, c[0x0][0xc38] ;  /* 0x00030e0000057ab9 */ /* 0x000fe20000000800 */
        /* <DEDUP_REMOVED lines=38> */
.L_x_1947:
        /* <DEDUP_REMOVED lines=13> */
.L_x_1946:
[----:B------:R-:W-:Y:S05]  /*22c50*/  BSYNC B0 ;  /* 0x0000000000007941 */ /* 0x000fea0003800000 */
.L_x_1945:
        /* <DEDUP_REMOVED lines=21> */
.L_x_1943:
        /* <DEDUP_REMOVED lines=21> */
.L_x_1948:
[----:B-1----:R-:W-:Y:S02]  /*22f00*/  IMAD.MOV R2, RZ, RZ, -R3 ;  /* 0x000000ffff027224 */ /* 0x002fe400078e0a03 */
[----:B---3--:R-:W-:Y:S02]  /*22f10*/  IMAD R16, R16, UR5, R7 ;  /* 0x0000000510107c24 */ /* 0x008fe4000f8e0207 */
[----:B------:R-:W-:Y:S02]  /*22f20*/  IMAD R7, R2, R11, RZ ;  /* 0x0000000b02077224 */ /* 0x000fe400078e02ff */
[----:B------:R-:W-:-:S04]  /*22f30*/  IMAD.MOV.U32 R2, RZ, RZ, RZ ;  /* 0x000000ffff027224 */ /* 0x000fc800078e00ff */
[----:B------:R-:W-:Y:S01]  /*22f40*/  IMAD.HI.U32 R3, R3, R7, R2 ;  /* 0x0000000703037227 */ /* 0x000fe200078e0002 */
[----:B------:R-:W-:Y:S02]  /*22f50*/  IADD3 R2, -R16, UR6, RZ ;  /* 0x0000000610027c10 */ /* 0x000fe4000fffe1ff */
[----:B------:R-:W-:Y:S02]  /*22f60*/  IABS R7, R9 ;  /* 0x0000000900077213 */ /* 0x000fe40000000000 */
[----:B--2---:R-:W-:-:S03]  /*22f70*/  IABS R6, R2 ;  /* 0x0000000200067213 */ /* 0x004fc60000000000 */
        /* <DEDUP_REMOVED lines=18> */
[----:B------:R-:W-:-:S04]  /*230a0*/  VIADDMNMX R10, R3, UR5, R10, PT ;  /* 0x00000005030a7c46 */ /* 0x000fc8000b80010a */
[----:B------:R-:W-:-:S04]  /*230b0*/  IABS R7, R10 ;  /* 0x0000000a00077213 */ /* 0x000fc80000000000 */
[----:B------:R-:W1:Y:S08]  /*230c0*/  I2F.RP R8, R7 ;  /* 0x0000000700087306 */ /* 0x000e700000209400 */
[----:B-1----:R-:W1:Y:S02]  /*230d0*/  MUFU.RCP R8, R8 ;  /* 0x0000000800087308 */ /* 0x002e640000001000 */
[----:B-1----:R-:W-:Y:S01]  /*230e0*/  VIADD R3, R8, 0xffffffe ;  /* 0x0ffffffe08037836 */ /* 0x002fe20000000000 */
[----:B------:R-:W-:-:S05]  /*230f0*/  IABS R8, R10 ;  /* 0x0000000a00087213 */ /* 0x000fca0000000000 */
[----:B------:R-:W1:Y:S01]  /*23100*/  F2I.FTZ.U32.TRUNC.NTZ R3, R3 ;  /* 0x0000000300037305 */ /* 0x000e62000021f000 */
[----:B------:R-:W-:Y:S02]  /*23110*/  IMAD.MOV R8, RZ, RZ, -R8 ;  /* 0x000000ffff087224 */ /* 0x000fe400078e0a08 */
[----:B-1----:R-:W-:-:S04]  /*23120*/  IMAD.MOV R2, RZ, RZ, -R3 ;  /* 0x000000ffff027224 */ /* 0x002fc800078e0a03 */
[----:B------:R-:W-:Y:S02]  /*23130*/  IMAD R11, R2, R7, RZ ;  /* 0x00000007020b7224 */ /* 0x000fe400078e02ff */
[----:B------:R-:W-:-:S04]  /*23140*/  IMAD.MOV.U32 R2, RZ, RZ, RZ ;  /* 0x000000ffff027224 */ /* 0x000fc800078e00ff */
[----:B------:R-:W-:Y:S01]  /*23150*/  IMAD.HI.U32 R2, R3, R11, R2 ;  /* 0x0000000b03027227 */ /* 0x000fe200078e0002 */
[----:B------:R-:W-:Y:S02]  /*23160*/  IABS R11, R9 ;  /* 0x00000009000b7213 */ /* 0x000fe40000000000 */
[C---:B------:R-:W-:Y:S01]  /*23170*/  LOP3.LUT R3, R9.reuse, R10, RZ, 0x3c, !PT ;  /* 0x0000000a09037212 */ /* 0x040fe200078e3cff */
[----:B------:R-:W-:Y:S02]  /*23180*/  IMAD.IADD R9, R9, 0x1, R6 ;  /* 0x0000000109097824 */ /* 0x000fe400078e0206 */
[----:B------:R-:W-:Y:S01]  /*23190*/  IMAD.HI.U32 R2, R2, R11, RZ ;  /* 0x0000000b02027227 */ /* 0x000fe200078e00ff */
[----:B------:R-:W-:-:S03]  /*231a0*/  ISETP.GE.AND P2, PT, R3, RZ, PT ;  /* 0x000000ff0300720c */ /* 0x000fc60003f46270 */
        /* <DEDUP_REMOVED lines=9> */
[----:B------:R-:W-:-:S04]  /*23240*/  IMAD.MOV R10, RZ, RZ, -R10 ;  /* 0x000000ffff0a7224 */ /* 0x000fc800078e0a0a */
[----:B------:R-:W-:Y:S01]  /*23250*/  IMAD R18, R2, R10, R9 ;  /* 0x0000000a02127224 */ /* 0x000fe200078e0209 */
[----:B------:R-:W-:-:S05]  /*23260*/  LOP3.LUT R2, RZ, R2, RZ, 0x33, !PT ;  /* 0x00000002ff027212 */ /* 0x000fca00078e33ff */
[----:B------:R-:W-:Y:S01]  /*23270*/  IMAD.IADD R17, R5, 0x1, R2 ;  /* 0x0000000105117824 */ /* 0x000fe200078e0202 */
[----:B------:R-:W-:Y:S06]  /*23280*/  BRA `(.L_x_1949) ;  /* 0x00000000000c7947 */ /* 0x000fec0003800000 */
.L_x_1944:
[----:B------:R-:W-:Y:S02]  /*23290*/  IMAD.MOV.U32 R17, RZ, RZ, RZ ;  /* 0x000000ffff117224 */ /* 0x000fe400078e00ff */
[----:B------:R-:W-:Y:S02]  /*232a0*/  IMAD.U32 R16, RZ, RZ, UR6 ;  /* 0x00000006ff107e24 */ /* 0x000fe4000f8e00ff */
[----:B------:R-:W-:-:S07]  /*232b0*/  IMAD.MOV.U32 R18, RZ, RZ, RZ ;  /* 0x000000ffff127224 */ /* 0x000fce00078e00ff */
.L_x_1949:
[----:B------:R-:W-:-:S13]  /*232c0*/  ISETP.NE.AND P0, PT, R0, RZ, PT ;  /* 0x000000ff0000720c */ /* 0x000fda0003f05270 */
[----:B------:R-:W1:Y:S01]  /*232d0*/  @!P0 S2R R3, SR_CgaCtaId ;  /* 0x0000000000038919 */ /* 0x000e620000008800 */
[----:B------:R-:W-:-:S04]  /*232e0*/  @!P0 MOV R0, 0x400 ;  /* 0x0000040000008802 */ /* 0x000fc80000000f00 */
[----:B-1----:R-:W-:-:S05]  /*232f0*/  @!P0 LEA R0, R3, R0, 0x18 ;  /* 0x0000000003008211 */ /* 0x002fca00078ec0ff */
[----:B------:R2:W-:Y:S01]  /*23300*/  @!P0 STS.128 [R0+0x2a8d0], R16 ;  /* 0x02a8d01000008388 */ /* 0x0005e20000000c00 */
[----:B------:R-:W-:Y:S06]  /*23310*/  BAR.ARV 0x5, 0x180 ;  /* 0x0146000000007b1d */ /* 0x000fec0000002000 */
.L_x_1942:
        /* <DEDUP_REMOVED lines=13> */
[C---:B------:R-:W-:Y:S01]  /*233f0*/  LOP3.LUT R3, R0.reuse, 0x1f8, RZ, 0xc0, !PT ;  /* 0x000001f800037812 */ /* 0x040fe200078ec0ff */
[----:B0-----:R-:W-:Y:S01]  /*23400*/  IMAD.SHL.U32 R2, R5, 0x8, RZ ;  /* 0x0000000805027824 */ /* 0x001fe200078e00ff */
[----:B------:R-:W-:Y:S01]  /*23410*/  LOP3.LUT R0, R0, 0x38, RZ, 0xc0, !PT ;  /* 0x0000003800007812 */ /* 0x000fe200078ec0ff */
[----:B------:R-:W-:Y:S01]  /*23420*/  ULDC UR36, c[0x0][0xc] ;  /* 0x0000030000247ab9 */ /* 0x000fe20000000800 */
[----:B------:R-:W-:Y:S01]  /*23430*/  LOP3.LUT R3, R3, 0x38, R4, 0x78, !PT ;  /* 0x0000003803037812 */ /* 0x000fe200078e7804 */
[----:B------:R-:W-:Y:S01]  /*23440*/  IMAD.SHL.U32 R4, R4, 0x10, RZ ;  /* 0x0000001004047824 */ /* 0x000fe200078e00ff */
[----:B------:R-:W-:-:S02]  /*23450*/  SHF.R.U32.HI R5, RZ, 0x3, R5 ;  /* 0x00000003ff057819 */ /* 0x000fc40000011605 */
[----:B------:R-:W-:Y:S02]  /*23460*/  LOP3.LUT R2, R3, 0x200, R2, 0xf8, !PT ;  /* 0x0000020003027812 */ /* 0x000fe400078ef802 */
[----:B------:R-:W-:Y:S01]  /*23470*/  LOP3.LUT R4, R5, 0x70, R4, 0xf8, !PT ;  /* 0x0000007005047812 */ /* 0x000fe200078ef804 */
[----:B-1----:R-:W-:-:S06]  /*23480*/  ULEA UR4, UR5, UR4, 0x18 ;  /* 0x0000000405047291 */ /* 0x002fcc000f8ec03f */
[----:B------:R-:W-:-:S05]  /*23490*/  IMAD.U32 R3, RZ, RZ, UR4 ;  /* 0x00000004ff037e24 */ /* 0x000fca000f8e00ff */
[----:B------:R0:W-:Y:S02]  /*234a0*/  STL [R1], R3 ;  /* 0x0000000301007387 */ /* 0x0001e40000100800 */
[----:B0-----:R-:W-:Y:S02]  /*234b0*/  IMAD R3, R2, 0x2, R3 ;  /* 0x0000000202037824 */ /* 0x001fe400078e0203 */
[----:B------:R-:W-:-:S03]  /*234c0*/  IMAD.MOV.U32 R2, RZ, RZ, 0x1 ;  /* 0x00000001ff027424 */ /* 0x000fc600078e00ff */
[----:B------:R0:W-:Y:S04]  /*234d0*/  STL [R1+0x28], R3 ;  /* 0x0000280301007387 */ /* 0x0001e80000100800 */
[----:B------:R-:W-:Y:S04]  /*234e0*/  STL [R1+0x48], RZ ;  /* 0x000048ff01007387 */ /* 0x000fe80000100800 */
[----:B------:R1:W-:Y:S01]  /*234f0*/  STL [R1+0x20], R2 ;  /* 0x0000200201007387 */ /* 0x0003e20000100800 */
[----:B0-----:R-:W-:-:S03]  /*23500*/  IMAD.MOV.U32 R3, RZ, RZ, 0x1 ;  /* 0x00000001ff037424 */ /* 0x001fc600078e00ff */
[----:B------:R0:W-:Y:S04]  /*23510*/  STL [R1+0x8], RZ ;  /* 0x000008ff01007387 */ /* 0x0001e80000100800 */
[----:B------:R0:W-:Y:S01]  /*23520*/  STL [R1+0x4], RZ ;  /* 0x000004ff01007387 */ /* 0x0001e20000100800 */
[----:B-1----:R-:W-:-:S03]  /*23530*/  LOP3.LUT R2, R0, 0x40, RZ, 0xfc, !PT ;  /* 0x0000004000027812 */ /* 0x002fc600078efcff */
[----:B------:R0:W-:Y:S01]  /*23540*/  STL [R1+0x18], R3 ;  /* 0x0000180301007387 */ /* 0x0001e20000100800 */
[----:B------:R-:W-:-:S07]  /*23550*/  LOP3.LUT R0, R0, 0x80, RZ, 0xfc, !PT ;  /* 0x0000008000007812 */ /* 0x000fce00078efcff */
.L_x_2106:
[----:B------:R-:W-:Y:S05]  /*23560*/  YIELD ;  /* 0x0000000000007946 */ /* 0x000fea0003800000 */
[----:B------:R-:W-:Y:S01]  /*23570*/  ULDC.64 UR4, c[0x0][0xa28] ;  /* 0x00028a0000047ab9 */ /* 0x000fe20000000a00 */
[----:B------:R-:W-:Y:S02]  /*23580*/  CS2R R6, SRZ ;  /* 0x0000000000067805 */ /* 0x000fe4000001ff00 */
[----:B------:R-:W-:Y:S01]  /*23590*/  ISETP.NE.U32.AND P0, PT, RZ, UR4, PT ;  /* 0x00000004ff007c0c */ /* 0x000fe2000bf05070 */
[----:B01----:R-:W1:Y:S01]  /*235a0*/  LDC.64 R12, c[0x0][0xa00] ;  /* 0x00028000ff0c7b82 */ /* 0x003e620000000a00 */
[----:B------:R-:W-:Y:S01]  /*235b0*/  ULDC.64 UR10, c[0x0][0x208] ;  /* 0x00008200000a7ab9 */ /* 0x000fe20000000a00 */
[----:B------:R-:W-:Y:S01]  /*235c0*/  ULDC.64 UR6, c[0x0][0xa08] ;  /* 0x0002820000067ab9 */ /* 0x000fe20000000a00 */
[----:B------:R-:W-:Y:S01]  /*235d0*/  ISETP.NE.AND.EX P0, PT, RZ, UR5, PT, P0 ;  /* 0x00000005ff007c0c */ /* 0x000fe2000bf05300 */
[----:B------:R-:W-:Y:S01]  /*235e0*/  ULDC.64 UR4, c[0x0][0xa18] ;  /* 0x0002860000047ab9 */ /* 0x000fe20000000a00 */
[----:B------:R-:W-:-:S03]  /*235f0*/  ULDC.64 UR8, c[0x0][0xa10] ;  /* 0x0002840000087ab9 */ /* 0x000fc60000000a00 */
[----:B------:R-:W2:Y:S08]  /*23600*/  LDC.64 R4, c[0x0][0xa08] ;  /* 0x00028200ff047b82 */ /* 0x000eb00000000a00 */
[----:B0--3--:R-:W0:Y:S02]  /*23610*/  @P0 LDC.64 R2, c[0x0][0xa28] ;  /* 0x00028a00ff020b82 */ /* 0x009e240000000a00 */
[----:B0-----:R-:W-:-:S05]  /*23620*/  @P0 IMAD.WIDE R2, R19, 0x4, R2 ;  /* 0x0000000413020825 */ /* 0x001fca00078e0202 */
[----:B------:R0:W5:Y:S01]  /*23630*/  @P0 LDG.E R6, desc[UR10][R2.64] ;  /* 0x0000000a02060981 */ /* 0x000162000c1e1900 */
[----:B------:R-:W-:Y:S01]  /*23640*/  ISETP.NE.U32.AND P0, PT, RZ, UR4, PT ;  /* 0x00000004ff007c0c */ /* 0x000fe2000bf05070 */
[----:B-1----:R-:W-:Y:S01]  /*23650*/  IMAD.WIDE R12, R19, 0x4, R12 ;  /* 0x00000004130c7825 */ /* 0x002fe200078e020c */
[----:B------:R-:W-:Y:S02]  /*23660*/  ISETP.NE.U32.AND P2, PT, RZ, UR6, PT ;  /* 0x00000006ff007c0c */ /* 0x000fe4000bf45070 */
[----:B------:R-:W-:Y:S01]  /*23670*/  ISETP.NE.AND.EX P0, PT, RZ, UR5, PT, P0 ;  /* 0x00000005ff007c0c */ /* 0x000fe2000bf05300 */
[----:B------:R-:W-:Y:S01]  /*23680*/  ULDC.64 UR4, c[0x0][0xa00] ;  /* 0x0002800000047ab9 */ /* 0x000fe20000000a00 */
[----:B------:R-:W-:Y:S01]  /*23690*/  ISETP.NE.U32.AND P4, PT, RZ, UR8, PT ;  /* 0x00000008ff007c0c */ /* 0x000fe2000bf85070 */
[----:B------:R-:W-:Y:S01]  /*236a0*/  IMAD.MOV.U32 R8, RZ, RZ, RZ ;  /* 0x000000ffff087224 */ /* 0x000fe200078e00ff */
[----:B------:R-:W-:Y:S01]  /*236b0*/  ISETP.NE.U32.AND P1, PT, RZ, UR4, PT ;  /* 0x00000004ff007c0c */ /* 0x000fe2000bf25070 */
[----:B0-----:R-:W0:Y:S01]  /*236c0*/  LDC.64 R2, c[0x0][0xa10] ;  /* 0x00028400ff027b82 */ /* 0x001e220000000a00 */
[----:B------:R-:W-:-:S02]  /*236d0*/  IMAD.MOV.U32 R0, RZ, RZ, RZ ;  /* 0x000000ffff007224 */ /* 0x000fc400078e00ff */
[----:B------:R-:W-:Y:S01]  /*236e0*/  ISETP.NE.AND.EX P3, PT, RZ, UR5, PT, P1 ;  /* 0x00000005ff007c0c */ /* 0x000fe2000bf65310 */
[----:B--2---:R-:W-:-:S04]  /*236f0*/  IMAD.WIDE R4, R19, 0x4, R4 ;  /* 0x0000000413047825 */ /* 0x004fc800078e0204 */
[----:B------:R-:W1:Y:S01]  /*23700*/  @P0 LDC.64 R10, c[0x0][0xa18] ;  /* 0x00028600ff0a0b82 */ /* 0x000e620000000a00 */
[----:B------:R-:W-:Y:S01]  /*23710*/  ULDC UR4, c[0x0][0x288] ;  /* 0x0000a20000047ab9 */ /* 0x000fe20000000800 */
[----:B------:R-:W-:Y:S02]  /*23720*/  ISETP.NE.AND.EX P1, PT, RZ, UR7, PT, P2 ;  /* 0x00000007ff007c0c */ /* 0x000fe4000bf25320 */
[----:B------:R-:W-:-:S04]  /*23730*/  ISETP.NE.AND.EX P2, PT, RZ, UR9, PT, P4 ;  /* 0x00000009ff007c0c */ /* 0x000fc8000bf45340 */
[----:B------:R-:W2:Y:S07]  /*23740*/  @P3 LDG.E R7, desc[UR10][R12.64] ;  /* 0x0000000a0c073981 */ /* 0x000eae000c1e1900 */
[----:B------:R-:W5:Y:S01]  /*23750*/  @P1 LDG.E R8, desc[UR10][R4.64] ;  /* 0x0000000a04081981 */ /* 0x000f62000c1e1900 */
        /* <DEDUP_REMOVED lines=14> */
[----:B0-----:R-:W-:Y:S01]  /*23840*/  IMAD.U32 R10, RZ, RZ, UR5 ;  /* 0x00000005ff0a7e24 */ /* 0x001fe2000f8e00ff */
[----:B--2---:R0:W-:Y:S01]  /*23850*/  STL [R1+0x3c], R7 ;  /* 0x00003c0701007387 */ /* 0x0041e20000100800 */
[----:B------:R-:W-:Y:S02]  /*23860*/  IMAD.MOV.U32 R11, RZ, RZ, R7 ;  /* 0x000000ffff0b7224 */ /* 0x000fe400078e0007 */
[----:B0-----:R-:W-:Y:S01]  /*23870*/  IMAD.U32 R7, RZ, RZ, UR4 ;  /* 0x00000004ff077e24 */ /* 0x001fe2000f8e00ff */
[----:B------:R-:W-:Y:S06]  /*23880*/  @P0 BRA `(.L_x_1951) ;  /* 0x0000000000180947 */ /* 0x000fec0003800000 */
[----:B------:R-:W-:Y:S05]  /*23890*/  @!P3 BRA `(.L_x_1951) ;  /* 0x000000000014b947 */ /* 0x000fea0003800000 */
[----:B------:R-:W-:Y:S02]  /*238a0*/  ULDC.64 UR4, c[0x0][0x208] ;  /* 0x0000820000047ab9 */ /* 0x000fe40000000a00 */
[----:B------:R-:W2:Y:S04]  /*238b0*/  LDG.E R9, desc[UR4][R12.64] ;  /* 0x000000040c097981 */ /* 0x000ea8000c1e1900 */
[----:B------:R-:W2:Y:S02]  /*238c0*/  LDG.E R12, desc[UR4][R12.64+0x4] ;  /* 0x000004040c0c7981 */ /* 0x000ea4000c1e1900 */
[----:B--2---:R-:W-:-:S05]  /*238d0*/  IMAD.IADD R11, R12, 0x1, -R9 ;  /* 0x000000010c0b7824 */ /* 0x004fca00078e0a09 */
[----:B------:R0:W-:Y:S02]  /*238e0*/  STL [R1+0x3c], R11 ;  /* 0x00003c0b01007387 */ /* 0x0001e40000100800 */
.L_x_1951:
[----:B-----5:R-:W-:Y:S01]  /*238f0*/  IMAD.IADD R8, R8, 0x1, R6 ;  /* 0x0000000108087824 */ /* 0x020fe200078e0206 */
[----:B------:R-:W-:Y:S02]  /*23900*/  ULDC.64 UR4, c[0x0][0xa20] ;  /* 0x0002880000047ab9 */ /* 0x000fe40000000a00 */
[----:B------:R-:W-:Y:S02]  /*23910*/  ISETP.NE.U32.AND P0, PT, RZ, UR4, PT ;  /* 0x00000004ff007c0c */ /* 0x000fe4000bf05070 */
[----:B------:R1:W-:Y:S02]  /*23920*/  STL [R1+0x1c], R8 ;  /* 0x00001c0801007387 */ /* 0x0003e40000100800 */
[----:B------:R-:W-:-:S13]  /*23930*/  ISETP.NE.AND.EX P0, PT, RZ, UR5, PT, P0 ;  /* 0x00000005ff007c0c */ /* 0x000fda000bf05300 */
[----:B-1----:R-:W-:Y:S05]  /*23940*/  @!P0 BRA `(.L_x_1952) ;  /* 0x0000000000148947 */ /* 0x002fea0003800000 */
[----:B------:R-:W1:Y:S01]  /*23950*/  LDC.64 R4, c[0x0][0xa20] ;  /* 0x00028800ff047b82 */ /* 0x000e620000000a00 */
[----:B------:R-:W-:Y:S01]  /*23960*/  ULDC.64 UR4, c[0x0][0x208] ;  /* 0x0000820000047ab9 */ /* 0x000fe20000000a00 */
[----:B-1----:R-:W-:-:S05]  /*23970*/  IMAD.WIDE R4, R19, 0x4, R4 ;  /* 0x0000000413047825 */ /* 0x002fca00078e0204 */
[----:B------:R1:W5:Y:S01]  /*23980*/  LDG.E R7, desc[UR4][R4.64] ;  /* 0x0000000404077981 */ /* 0x000362000c1e1900 */
[----:B------:R-:W-:Y:S05]  /*23990*/  BRA `(.L_x_1953) ;  /* 0x0000000000147947 */ /* 0x000fea0003800000 */
.L_x_1952:
[----:B------:R-:W-:Y:S05]  /*239a0*/  @!P1 BRA `(.L_x_1953) ;  /* 0x0000000000109947 */ /* 0x000fea0003800000 */
[----:B------:R-:W-:Y:S02]  /*239b0*/  ULDC.64 UR4, c[0x0][0x208] ;  /* 0x0000820000047ab9 */ /* 0x000fe40000000a00 */
[----:B------:R-:W2:Y:S04]  /*239c0*/  LDG.E R7, desc[UR4][R4.64] ;  /* 0x0000000404077981 */ /* 0x000ea8000c1e1900 */
[----:B------:R-:W2:Y:S02]  /*239d0*/  LDG.E R4, desc[UR4][R4.64+0x4] ;  /* 0x0000040404047981 */ /* 0x000ea4000c1e1900 */
[----:B--2---:R-:W-:-:S07]  /*239e0*/  IMAD.IADD R7, R4, 0x1, -R7 ;  /* 0x0000000104077824 */ /* 0x004fce00078e0a07 */
.L_x_1953:
[----:B------:R-:W-:Y:S02]  /*239f0*/  ULDC.64 UR4, c[0x0][0x208] ;  /* 0x0000820000047ab9 */ /* 0x000fe40000000a00 */
[----:B-1----:R-:W2:Y:S04]  /*23a00*/  @P2 LDG.E R4, desc[UR4][R2.64] ;  /* 0x0000000402042981 */ /* 0x002ea8000c1e1900 */
[----:B------:R1:W2:Y:S01]  /*23a10*/  @P2 LDG.E R2, desc[UR4][R2.64+0x4] ;  /* 0x0000040402022981 */ /* 0x0002a2000c1e1900 */
[----:B------:R-:W-:Y:S02]  /*23a20*/  IMAD.SHL.U32 R12, R17, 0x80, RZ ;  /* 0x00000080110c7824 */ /* 0x000fe400078e00ff */
[----:B-----5:R-:W-:Y:S02]  /*23a30*/  IMAD.IADD R9, R7, 0x1, -R6 ;  /* 0x0000000107097824 */ /* 0x020fe400078e0a06 */
[----:B------:R-:W-:Y:S01]  /*23a40*/  VIADD R7, R12, 0x7f ;  /* 0x0000007f0c077836 */ /* 0x000fe20000000000 */
[----:B------:R3:W-:Y:S01]  /*23a50*/  STL [R1+0x30], R12 ;  /* 0x0000300c01007387 */ /* 0x0007e20000100800 */
[----:B-1----:R-:W1:Y:S02]  /*23a60*/  LDC R3, c[0x0][0x448] ;  /* 0x00011200ff037b82 */ /* 0x002e640000000800 */
[----:B-1----:R-:W-:-:S13]  /*23a70*/  ISETP.NE.AND P1, PT, R3, 0x1, PT ;  /* 0x000000010300780c */ /* 0x002fda0003f25270 */
[----:B------:R-:W1:Y:S08]  /*23a80*/  @P1 LDC R3, c[0x0][0x44c] ;  /* 0x00011300ff031b82 */ /* 0x000e700000000800 */
[----:B------:R-:W4:Y:S01]  /*23a90*/  @P1 LDC R5, c[0x0][0x450] ;  /* 0x00011400ff051b82 */ /* 0x000f220000000800 */
[----:B--2---:R-:W-:Y:S02]  /*23aa0*/  @P2 IMAD.IADD R10, R2, 0x1, -R4 ;  /* 0x00000001020a2824 */ /* 0x004fe400078e0a04 */
[----:B-1----:R-:W-:-:S04]  /*23ab0*/  @P1 IMAD.HI.U32 R2, R7, R3, RZ ;  /* 0x0000000307021227 */ /* 0x002fc800078e00ff */
[----:B------:R-:W-:Y:S01]  /*23ac0*/  IMAD.IADD R6, R9, 0x1, R10 ;  /* 0x0000000109067824 */ /* 0x000fe200078e020a */
[----:B----4-:R-:W-:-:S03]  /*23ad0*/  @P1 SHF.R.U32.HI R7, RZ, R5, R2 ;  /* 0x00000005ff071219 */ /* 0x010fc60000011602 */
[C---:B------:R-:W-:Y:S01]  /*23ae0*/  VIADD R2, R6.reuse, 0x5f ;  /* 0x0000005f06027836 */ /* 0x040fe20000000000 */
[----:B------:R-:W-:-:S03]  /*23af0*/  IADD3 R17, R6, 0x1, -R11 ;  /* 0x0000000106117810 */ /* 0x000fc60007ffe80b */
[----:B------:R-:W-:-:S04]  /*23b00*/  IMAD.HI R2, R2, 0x2aaaaaab, RZ ;  /* 0x2aaaaaab02027827 */ /* 0x000fc800078e02ff */
[----:B------:R-:W-:Y:S01]  /*23b10*/  IMAD.IADD R7, R17, 0x1, R7 ;  /* 0x0000000111077824 */ /* 0x000fe200078e0207 */
[----:B------:R-:W-:-:S04]  /*23b20*/  SHF.R.U32.HI R21, RZ, 0x1f, R2 ;  /* 0x0000001fff157819 */ /* 0x000fc80000011602 */
[----:B------:R-:W-:Y:S02]  /*23b30*/  LEA.HI.SX32 R21, R2, R21, 0x1c ;  /* 0x0000001502157211 */ /* 0x000fe400078fe2ff */
[----:B------:R-:W1:Y:S02]  /*23b40*/  LDC.64 R2, c[0x0][0x9e0] ;  /* 0x00027800ff027b82 */ /* 0x000e640000000a00 */
[----:B-1----:R-:W-:Y:S01]  /*23b50*/  ISETP.GE.AND P3, PT, R3, 0x1, PT ;  /* 0x000000010300780c */ /* 0x002fe20003f66270 */
        /* <DEDUP_REMOVED lines=13> */
.L_x_1956:
[----:B------:R-:W-:-:S13]  /*23c30*/  ISETP.NE.AND P0, PT, R3, 0x1, PT ;  /* 0x000000010300780c */ /* 0x000fda0003f05270 */
[----:B------:R-:W1:Y:S02]  /*23c40*/  @P0 LDC.64 R4, c[0x0][0x9e8] ;  /* 0x00027a00ff040b82 */ /* 0x000e640000000a00 */
[----:B-1----:R-:W-:-:S05]  /*23c50*/  @P0 IMAD.HI.U32 R4, R2, R4, RZ ;  /* 0x0000000402040227 */ /* 0x002fca00078e00ff */
[----:B------:R-:W-:-:S07]  /*23c60*/  @P0 SHF.R.U32.HI R2, RZ, R5, R4 ;  /* 0x00000005ff020219 */ /* 0x000fce0000011604 */
.L_x_1957:
[----:B------:R-:W-:Y:S05]  /*23c70*/  BSYNC B0 ;  /* 0x0000000000007941 */ /* 0x000fea0003800000 */
.L_x_1955:
[----:B------:R-:W-:-:S05]  /*23c80*/  IMAD R2, R2, R3, R3 ;  /* 0x0000000302027224 */ /* 0x000fca00078e0203 */
[----:B------:R-:W-:-:S07]  /*23c90*/  VIMNMX R8, R8, R2, PT ;  /* 0x0000000208087248 */ /* 0x000fce0003fe0100 */
.L_x_1954:
[----:B------:R-:W1:Y:S01]  /*23ca0*/  @P1 LDC R4, c[0x0][0x44c] ;  /* 0x00011300ff041b82 */ /* 0x000e620000000800 */
[----:B------:R-:W-:Y:S01]  /*23cb0*/  IMAD.MOV.U32 R2, RZ, RZ, R12 ;  /* 0x000000ffff027224 */ /* 0x000fe200078e000c */
[----:B------:R-:W-:Y:S01]  /*23cc0*/  ULDC UR4, c[0x0][0x9dc] ;  /* 0x0002770000047ab9 */ /* 0x000fe20000000800 */
[----:B------:R-:W-:-:S05]  /*23cd0*/  IMAD.IADD R20, R6, 0x1, -R11 ;  /* 0x0000000106147824 */ /* 0x000fca00078e0a0b */
[----:B------:R-:W2:Y:S01]  /*23ce0*/  @P1 LDC R5, c[0x0][0x450] ;  /* 0x00011400ff051b82 */ /* 0x000ea20000000800 */
[----:B-1----:R-:W-:-:S05]  /*23cf0*/  @P1 IMAD.HI.U32 R4, R12, R4, RZ ;  /* 0x000000040c041227 */ /* 0x002fca00078e00ff */
[----:B--2---:R-:W-:-:S05]  /*23d00*/  @P1 SHF.R.U32.HI R2, RZ, R5, R4 ;  /* 0x00000005ff021219 */ /* 0x004fca0000011604 */
        /* <DEDUP_REMOVED lines=13> */
.L_x_1960:
[----:B------:R-:W-:-:S13]  /*23de0*/  ISETP.NE.AND P0, PT, R3, 0x1, PT ;  /* 0x000000010300780c */ /* 0x000fda0003f05270 */
[----:B------:R-:W1:Y:S02]  /*23df0*/  @P0 LDC.64 R4, c[0x0][0x9e8] ;  /* 0x00027a00ff040b82 */ /* 0x000e640000000a00 */
[----:B-1----:R-:W-:-:S05]  /*23e00*/  @P0 IMAD.HI.U32 R4, R2, R4, RZ ;  /* 0x0000000402040227 */ /* 0x002fca00078e00ff */
[----:B------:R-:W-:-:S07]  /*23e10*/  @P0 SHF.R.U32.HI R2, RZ, R5, R4 ;  /* 0x00000005ff020219 */ /* 0x000fce0000011604 */
.L_x_1961:
[----:B------:R-:W-:Y:S05]  /*23e20*/  BSYNC B0 ;  /* 0x0000000000007941 */ /* 0x000fea0003800000 */
.L_x_1959:
[----:B------:R-:W-:-:S05]  /*23e30*/  IMAD R2, R2, R3, RZ ;  /* 0x0000000302027224 */ /* 0x000fca00078e02ff */
[----:B------:R-:W-:-:S07]  /*23e40*/  VIMNMX R6, R6, R2, !PT ;  /* 0x0000000206067248 */ /* 0x000fce0007fe0100 */
.L_x_1958:
[----:B------:R-:W-:Y:S01]  /*23e50*/  VIADD R8, R8, 0x5f ;  /* 0x0000005f08087836 */ /* 0x000fe20000000000 */
[----:B------:R-:W-:Y:S01]  /*23e60*/  BSSY B0, `(.L_x_1962) ;  /* 0x0000151000007945 */ /* 0x000fe20003800000 */
        /* <DEDUP_REMOVED lines=19> */
[----:B------:R-:W-:Y:S02]  /*23fa0*/  @P0 LEA.HI.SX32 R4, R2, R5, 0x1c ;  /* 0x0000000502040211 */ /* 0x000fe400078fe2ff */
[----:B------:R-:W-:Y:S02]  /*23fb0*/  PLOP3.LUT P0, PT, PT, PT, PT, 0x80, 0x0 ;  /* 0x000000000000781c */ /* 0x000fe40003f0f070 */
[----:B------:R-:W-:-:S13]  /*23fc0*/  ISETP.GT.AND P1, PT, R4, R3, PT ;  /* 0x000000030400720c */ /* 0x000fda0003f24270 */
[----:B------:R-:W-:Y:S05]  /*23fd0*/  @!P1 BRA `(.L_x_1963) ;  /* 0x0000001000e49947 */ /* 0x000fea0003800000 */
[----:B------:R-:W-:Y:S01]  /*23fe0*/  UMOV UR4, 0xffffffff ;  /* 0xffffffff00047882 */ /* 0x000fe20000000000 */
[----:B------:R-:W-:Y:S02]  /*23ff0*/  SEL R2, R19, RZ, !P2 ;  /* 0x000000ff13027207 */ /* 0x000fe40005000000 */
[----:B------:R-:W-:Y:S05]  /*24000*/  BRA.DIV UR4, `(.L_x_1964) ;  /* 0x0000007604a47947 */ /* 0x000fea000b800000 */
[----:B------:R-:W1:Y:S02]  /*24010*/  S2R R5, SR_TID.X ;  /* 0x0000000000057919 */ /* 0x000e640000002100 */
[----:B-1----:R-:W-:-:S04]  /*24020*/  SHF.R.U32.HI R5, RZ, 0x5, R5 ;  /* 0x00000005ff057819 */ /* 0x002fc80000011605 */
[----:B------:R-:W-:-:S05]  /*24030*/  LOP3.LUT R5, R5, 0x3, RZ, 0xc0, !PT ;  /* 0x0000000305057812 */ /* 0x000fca00078ec0ff */
[----:B------:R1:W2:Y:S02]  /*24040*/  SHFL.IDX PT, R14, R5, RZ, 0x1f ;  /* 0x00001fff050e7589 */ /* 0x0002a400000e0000 */
.L_x_2149:
[----:B--2---:R-:W-:Y:S02]  /*24050*/  ISETP.NE.AND P0, PT, R14, RZ, PT ;  /* 0x000000ff0e00720c */ /* 0x004fe40003f05270 */
[----:B------:R-:W-:-:S11]  /*24060*/  PLOP3.LUT P6, PT, PT, PT, PT, 0x8, 0x0 ;  /* 0x000000000000781c */ /* 0x000fd60003fce170 */
[----:B------:R-:W-:Y:S05]  /*24070*/  @P0 BRA `(.L_x_1965) ;  /* 0x00000000000c0947 */ /* 0x000fea0003800000 */
[----:B------:R-:W-:-:S03]  /*24080*/  UMOV UR4, 0xffffffff ;  /* 0xffffffff00047882 */ /* 0x000fc60000000000 */
[----:B------:R-:W-:Y:S05]  /*24090*/  BRA.DIV UR4, `(.L_x_1966) ;  /* 0x0000007604b47947 */ /* 0x000fea000b800000 */
[----:B------:R-:W-:-:S13]  /*240a0*/  ELECT P6, URZ, PT ;  /* 0x00000000003f782f */ /* 0x000fda00038c0000 */
.L_x_1965:
[----:B-1----:R-:W2:Y:S04]  /*240b0*/  LDL R5, [R1+0x48] ;  /* 0x0000480001057983 */ /* 0x002ea80000100800 */
[----:B------:R-:W3:Y:S01]  /*240c0*/  LDL R7, [R1] ;  /* 0x0000000001077983 */ /* 0x000ee20000100800 */
[----:B------:R-:W-:Y:S01]  /*240d0*/  BSSY B1, `(.L_x_1967) ;  /* 0x0000008000017945 */ /* 0x000fe20003800000 */
[----:B--2---:R-:W-:-:S05]  /*240e0*/  VIADD R5, R5, 0x1 ;  /* 0x0000000105057836 */ /* 0x004fca0000000000 */
[----:B------:R-:W-:-:S04]  /*240f0*/  LEA.HI R6, R5, R5, RZ, 0x1 ;  /* 0x0000000505067211 */ /* 0x000fc800078f08ff */
[----:B------:R-:W-:-:S05]  /*24100*/  LOP3.LUT R6, R6, 0xfffffffe, RZ, 0xc0, !PT ;  /* 0xfffffffe06067812 */ /* 0x000fca00078ec0ff */
[----:B------:R-:W-:-:S05]  /*24110*/  IMAD.IADD R5, R5, 0x1, -R6 ;  /* 0x0000000105057824 */ /* 0x000fca00078e0a06 */
[----:B------:R-:W-:-:S04]  /*24120*/  SHF.L.U32 R5, R5, 0x1f, RZ ;  /* 0x0000001f05057819 */ /* 0x000fc800000006ff */
[----:B---3--:R-:W1:Y:S02]  /*24130*/  SYNCS.PHASECHK.TRANS64.TRYWAIT P0, [R7+URZ+0x2a820], R5 ;  /* 0x02a82005070075a7 */ /* 0x008e64000800017f */
[----:B-1----:R-:W-:Y:S05]  /*24140*/  @!P0 BRA `(.L_x_1968) ;  /* 0x0000007400a88947 */ /* 0x002fea0003800000 */
.L_x_2152:
[----:B------:R-:W-:Y:S05]  /*24150*/  BSYNC B1 ;  /* 0x0000000000017941 */ /* 0x000fea0003800000 */
.L_x_1967:
[----:B------:R-:W-:Y:S04]  /*24160*/  BSSY B1, `(.L_x_1969) ;  /* 0x0000083000017945 */ /* 0x000fe80003800000 */
[----:B------:R-:W-:Y:S05]  /*24170*/  @!P6 BRA `(.L_x_1970) ;  /* 0x000000080004e947 */ /* 0x000fea0003800000 */
[----:B------:R-:W2:Y:S04]  /*24180*/  LDL R9, [R1] ;  /* 0x0000000001097983 */ /* 0x000ea80000100800 */
[----:B------:R-:W2:Y:S04]  /*24190*/  LDL R7, [R1+0x8] ;  /* 0x0000080001077983 */ /* 0x000ea80000100800 */
[----:B------:R-:W3:Y:S01]  /*241a0*/  LDL R8, [R1+0x20] ;  /* 0x0000200001087983 */ /* 0x000ee20000100800 */
[----:B------:R-:W-:Y:S01]  /*241b0*/  BSSY B2, `(.L_x_1971) ;  /* 0x0000008000027945 */ /* 0x000fe20003800000 */
[----:B-1----:R-:W1:Y:S02]  /*241c0*/  S2R R6, SR_TID.X ;  /* 0x0000000000067919 */ /* 0x002e640000002100 */
[----:B-1----:R-:W-:-:S04]  /*241d0*/  LOP3.LUT R6, R6, 0x7f, RZ, 0xc0, !PT ;  /* 0x0000007f06067812 */ /* 0x002fc800078ec0ff */
[----:B------:R-:W-:Y:S01]  /*241e0*/  ISETP.NE.AND P1, PT, R6, RZ, PT ;  /* 0x000000ff0600720c */ /* 0x000fe20003f25270 */
[----:B--2---:R-:W-:Y:S01]  /*241f0*/  IMAD R7, R7, 0x8, R9 ;  /* 0x0000000807077824 */ /* 0x004fe200078e0209 */
[----:B---3--:R-:W-:-:S04]  /*24200*/  SHF.L.U32 R10, R8, 0x1f, RZ ;  /* 0x0000001f080a7819 */ /* 0x008fc800000006ff */
[----:B------:R-:W1:Y:S02]  /*24210*/  SYNCS.PHASECHK.TRANS64.TRYWAIT P0, [R7+URZ+0x2a8a0], R10 ;  /* 0x02a8a00a070075a7 */ /* 0x000e64000800017f */
[----:B-1----:R-:W-:Y:S05]  /*24220*/  @!P0 BRA `(.L_x_1972) ;  /* 0x0000007400888947 */ /* 0x002fea0003800000 */
.L_x_2153:
[----:B------:R-:W-:Y:S05]  /*24230*/  BSYNC B2 ;  /* 0x0000000000027941 */ /* 0x000fea0003800000 */
.L_x_1971:
        /* <DEDUP_REMOVED lines=9> */
.L_x_1974:
[----:B------:R-:W-:Y:S05]  /*242d0*/  BSYNC B2 ;  /* 0x0000000000027941 */ /* 0x000fea0003800000 */
.L_x_1973:
[----:B------:R-:W2:Y:S04]  /*242e0*/  LDL R8, [R1] ;  /* 0x0000000001087983 */ /* 0x000ea80000100800 */
        /* <DEDUP_REMOVED lines=13> */
.L_x_1975:
        /* <DEDUP_REMOVED lines=16> */
.L_x_1976:
        /* <DEDUP_REMOVED lines=15> */
.L_x_1977:
        /* <DEDUP_REMOVED lines=13> */
.L_x_2154:
[----:B------:R-:W-:Y:S05]  /*24680*/  BSYNC B2 ;  /* 0x0000000000027941 */ /* 0x000fea0003800000 */
.L_x_1978:
[----:B------:R-:W-:Y:S01]  /*24690*/  BSSY B2, `(.L_x_1980) ;  /* 0x000000b000027945 */ /* 0x000fe20003800000 */
[----:B-12---:R-:W-:Y:S02]  /*246a0*/  IMAD.MOV.U32 R10, RZ, RZ, 0x0 ;  /* 0x00000000ff0a7424 */ /* 0x006fe400078e00ff */
[----:B0-----:R-:W-:Y:S01]  /*246b0*/  IMAD.MOV.U32 R11, RZ, RZ, 0x12f00000 ;  /* 0x12f00000ff0b7424 */ /* 0x001fe200078e00ff */
[----:B------:R-:W-:Y:S06]  /*246c0*/  @P1 BRA `(.L_x_1981) ;  /* 0x00000000001c1947 */ /* 0x000fec0003800000 */
[----:B------:R-:W0:Y:S01]  /*246d0*/  S2R R8, SR_TID.X ;  /* 0x0000000000087919 */ /* 0x000e220000002100 */
[----:B------:R-:W-:-:S04]  /*246e0*/  IMAD.MOV.U32 R5, RZ, RZ, 0x6000 ;  /* 0x00006000ff057424 */ /* 0x000fc800078e00ff */
[----:B------:R1:W-:Y:S01]  /*246f0*/  SYNCS.ARRIVE.TRANS64 RZ, [R7+URZ+0x2a8b0], R5 ;  /* 0x02a8b00507ff79a7 */ /* 0x0003e2000800003f */
[----:B0-----:R-:W-:-:S04]  /*24700*/  LOP3.LUT R8, R8, 0x1f, RZ, 0xc0, !PT ;  /* 0x0000001f08087812 */ /* 0x001fc800078ec0ff */
[----:B------:R-:W-:-:S13]  /*24710*/  ISETP.NE.AND P0, PT, R8, RZ, PT ;  /* 0x000000ff0800720c */ /* 0x000fda0003f05270 */
[----:B-1----:R-:W-:Y:S05]  /*24720*/  @!P0 BRA `(.L_x_1981) ;  /* 0x0000000000048947 */ /* 0x002fea0003800000 */
[----:B------:R-:W-:Y:S01]  /*24730*/  BPT.TRAP 0x1 ;  /* 0x000000040000795c */ /* 0x000fe20000300000 */
.L_x_1981:
[----:B------:R-:W-:Y:S05]  /*24740*/  BSYNC B2 ;  /* 0x0000000000027941 */ /* 0x000fea0003800000 */
.L_x_1980:
[----:B------:R-:W2:Y:S04]  /*24750*/  LDL R8, [R1] ;  /* 0x0000000001087983 */ /* 0x000ea80000100800 */
[----:B------:R-:W2:Y:S01]  /*24760*/  LDL R5, [R1+0x8] ;  /* 0x0000080001057983 */ /* 0x000ea20000100800 */
[----:B------:R-:W-:Y:S01]  /*24770*/  R2UR UR10, R12 ;  /* 0x000000000c0a72ca */ /* 0x000fe200000e0000 */
[----:B------:R-:W-:Y:S01]  /*24780*/  UIADD3 UR4, UP0, UR38, 0x670, URZ ;  /* 0x0000067026047890 */ /* 0x000fe2000ff1e03f */
[----:B------:R-:W-:Y:S01]  /*24790*/  R2UR UR6, R10 ;  /* 0x000000000a0672ca */ /* 0x000fe200000e0000 */
[----:B------:R-:W-:Y:S01]  /*247a0*/  VIADD R7, R7, 0x2a8b0 ;  /* 0x0002a8b007077836 */ /* 0x000fe20000000000 */
[----:B------:R-:W-:Y:S01]  /*247b0*/  R2UR UR7, R11 ;  /* 0x000000000b0772ca */ /* 0x000fe200000e0000 */
[----:B------:R-:W-:Y:S01]  /*247c0*/  UIADD3.X UR5, URZ, UR39, URZ, UP0, !UPT ;  /* 0x000000273f057290 */ /* 0x000fe200087fe43f */
[----:B------:R-:W-:Y:S01]  /*247d0*/  PLOP3.LUT P0, PT, PT, PT, PT, 0x80, 0x0 ;  /* 0x000000000000781c */ /* 0x000fe20003f0f070 */
[----:B--2---:R-:W-:-:S04]  /*247e0*/  IMAD R8, R5, 0x6000, R8 ;  /* 0x0000600005087824 */ /* 0x004fc800078e0208 */
[----:B------:R-:W-:-:S08]  /*247f0*/  VIADD R5, R8, 0x400 ;  /* 0x0000040008057836 */ /* 0x000fd00000000000 */
.L_x_1982:
        /* <DEDUP_REMOVED lines=15> */
.L_x_1983:
        /* <DEDUP_REMOVED lines=10> */
.L_x_1970:
[----:B------:R-:W-:Y:S05]  /*24990*/  BSYNC B1 ;  /* 0x0000000000017941 */ /* 0x000fea0003800000 */
.L_x_1969:
[----:B------:R-:W1:Y:S04]  /*249a0*/  LDL.LU R9, [R1+0x8] ;  /* 0x0000080001097983 */ /* 0x000e680000300800 */
[----:B------:R-:W2:Y:S01]  /*249b0*/  LDL.LU R8, [R1+0x20] ;  /* 0x0000200001087983 */ /* 0x000ea20000300800 */
[----:B------:R-:W-:Y:S01]  /*249c0*/  PLOP3.LUT P0, PT, PT, PT, PT, 0x8, 0x0 ;  /* 0x000000000000781c */ /* 0x000fe20003f0e170 */
[----:B-1----:R-:W-:Y:S02]  /*249d0*/  VIADD R5, R9, 0x1 ;  /* 0x0000000109057836 */ /* 0x002fe40000000000 */
[----:B------:R-:W-:-:S03]  /*249e0*/  VIADD R9, R4, 0xfffffffe ;  /* 0xfffffffe04097836 */ /* 0x000fc60000000000 */
[----:B------:R-:W-:Y:S02]  /*249f0*/  ISETP.NE.AND P1, PT, R5, 0x2, PT ;  /* 0x000000020500780c */ /* 0x000fe40003f25270 */
[----:B------:R-:W-:Y:S02]  /*24a00*/  ISETP.GE.AND P2, PT, R9, R3, PT ;  /* 0x000000030900720c */ /* 0x000fe40003f46270 */
[----:B------:R-:W-:-:S04]  /*24a10*/  SEL R4, RZ, 0x1, P1 ;  /* 0x00000001ff047807 */ /* 0x000fc80000800000 */
[----:B--2---:R-:W-:Y:S02]  /*24a20*/  LOP3.LUT R8, R8, R4, RZ, 0x3c, !PT ;  /* 0x0000000408087212 */ /* 0x004fe400078e3cff */
[----:B------:R-:W-:-:S05]  /*24a30*/  SEL R4, R5, RZ, P1 ;  /* 0x000000ff05047207 */ /* 0x000fca0000800000 */
[----:B------:R1:W-:Y:S04]  /*24a40*/  STL [R1+0x8], R4 ;  /* 0x0000080401007387 */ /* 0x0003e80000100800 */
[----:B------:R1:W-:Y:S01]  /*24a50*/  STL [R1+0x20], R8 ;  /* 0x0000200801007387 */ /* 0x0003e20000100800 */
[----:B------:R-:W-:Y:S05]  /*24a60*/  @!P2 BRA `(.L_x_1963) ;  /* 0x000000080040a947 */ /* 0x000fea0003800000 */
.L_x_1999:
[----:B------:R-:W-:Y:S05]  /*24a70*/  YIELD ;  /* 0x0000000000007946 */ /* 0x000fea0003800000 */
[----:B------:R-:W-:Y:S04]  /*24a80*/  BSSY B1, `(.L_x_1984) ;  /* 0x0000082000017945 */ /* 0x000fe80003800000 */
[----:B--2---:R-:W-:Y:S05]  /*24a90*/  @!P6 BRA `(.L_x_1985) ;  /* 0x000000080000e947 */ /* 0x004fea0003800000 */
        /* <DEDUP_REMOVED lines=11> */
.L_x_2155:
[----:B------:R-:W-:Y:S05]  /*24b50*/  BSYNC B2 ;  /* 0x0000000000027941 */ /* 0x000fea0003800000 */
.L_x_1986:
        /* <DEDUP_REMOVED lines=9> */
.L_x_1989:
[----:B------:R-:W-:Y:S05]  /*24bf0*/  BSYNC B2 ;  /* 0x0000000000027941 */ /* 0x000fea0003800000 */
.L_x_1988:
[----:B------:R-:W2:Y:S04]  /*24c00*/  LDL R5, [R1] ;  /* 0x0000000001057983 */ /* 0x000ea80000100800 */
        /* <DEDUP_REMOVED lines=12> */
.L_x_1990:
        /* <DEDUP_REMOVED lines=16> */
.L_x_1991:
        /* <DEDUP_REMOVED lines=15> */
.L_x_1992:
        /* <DEDUP_REMOVED lines=13> */
.L_x_2156:
[----:B------:R-:W-:Y:S05]  /*24f90*/  BSYNC B2 ;  /* 0x0000000000027941 */ /* 0x000fea0003800000 */
.L_x_1993:
[----:B------:R-:W-:Y:S01]  /*24fa0*/  BSSY B2, `(.L_x_1995) ;  /* 0x000000b000027945 */ /* 0x000fe20003800000 */
[----:B------:R-:W-:Y:S02]  /*24fb0*/  IMAD.MOV.U32 R10, RZ, RZ, 0x0 ;  /* 0x00000000ff0a7424 */ /* 0x000fe400078e00ff */
[----:B0-----:R-:W-:Y:S01]  /*24fc0*/  IMAD.MOV.U32 R11, RZ, RZ, 0x12f00000 ;  /* 0x12f00000ff0b7424 */ /* 0x001fe200078e00ff */
[----:B------:R-:W-:Y:S06]  /*24fd0*/  @P2 BRA `(.L_x_1996) ;  /* 0x00000000001c2947 */ /* 0x000fec0003800000 */
[----:B------:R-:W0:Y:S01]  /*24fe0*/  S2R R6, SR_TID.X ;  /* 0x0000000000067919 */ /* 0x000e220000002100 */
[----:B------:R-:W-:-:S04]  /*24ff0*/  IMAD.MOV.U32 R4, RZ, RZ, 0x6000 ;  /* 0x00006000ff047424 */ /* 0x000fc800078e00ff */
[----:B------:R3:W-:Y:S01]  /*25000*/  SYNCS.ARRIVE.TRANS64 RZ, [R8+URZ+0x2a8b0], R4 ;  /* 0x02a8b00408ff79a7 */ /* 0x0007e2000800003f */
[----:B0-----:R-:W-:-:S04]  /*25010*/  LOP3.LUT R6, R6, 0x1f, RZ, 0xc0, !PT ;  /* 0x0000001f06067812 */ /* 0x001fc800078ec0ff */
[----:B------:R-:W-:-:S13]  /*25020*/  ISETP.NE.AND P1, PT, R6, RZ, PT ;  /* 0x000000ff0600720c */ /* 0x000fda0003f25270 */
[----:B---3--:R-:W-:Y:S05]  /*25030*/  @!P1 BRA `(.L_x_1996) ;  /* 0x0000000000049947 */ /* 0x008fea0003800000 */
[----:B------:R-:W-:Y:S01]  /*25040*/  BPT.TRAP 0x1 ;  /* 0x000000040000795c */ /* 0x000fe20000300000 */
.L_x_1996:
[----:B------:R-:W-:Y:S05]  /*25050*/  BSYNC B2 ;  /* 0x0000000000027941 */ /* 0x000fea0003800000 */
.L_x_1995:
[----:B------:R-:W3:Y:S04]  /*25060*/  LDL R6, [R1] ;  /* 0x0000000001067983 */ /* 0x000ee80000100800 */
[----:B------:R-:W3:Y:S01]  /*25070*/  LDL R4, [R1+0x8] ;  /* 0x0000080001047983 */ /* 0x000ee20000100800 */
[----:B------:R-:W-:Y:S01]  /*25080*/  R2UR UR10, R12 ;  /* 0x000000000c0a72ca */ /* 0x000fe200000e0000 */
[----:B------:R-:W-:Y:S01]  /*25090*/  UIADD3 UR4, UP0, UR38, 0x670, URZ ;  /* 0x0000067026047890 */ /* 0x000fe2000ff1e03f */
[----:B------:R-:W-:Y:S01]  /*250a0*/  R2UR UR6, R10 ;  /* 0x000000000a0672ca */ /* 0x000fe200000e0000 */
[----:B-12---:R-:W-:Y:S01]  /*250b0*/  VIADD R8, R8, 0x2a8b0 ;  /* 0x0002a8b008087836 */ /* 0x006fe20000000000 */
[----:B------:R-:W-:Y:S01]  /*250c0*/  R2UR UR7, R11 ;  /* 0x000000000b0772ca */ /* 0x000fe200000e0000 */
[----:B------:R-:W-:Y:S01]  /*250d0*/  UIADD3.X UR5, URZ, UR39, URZ, UP0, !UPT ;  /* 0x000000273f057290 */ /* 0x000fe200087fe43f */
[----:B------:R-:W-:Y:S01]  /*250e0*/  PLOP3.LUT P1, PT, PT, PT, PT, 0x80, 0x0 ;  /* 0x000000000000781c */ /* 0x000fe20003f2f070 */
[----:B---3--:R-:W-:-:S04]  /*250f0*/  IMAD R4, R4, 0x6000, R6 ;  /* 0x0000600004047824 */ /* 0x008fc800078e0206 */
[----:B------:R-:W-:-:S08]  /*25100*/  VIADD R6, R4, 0x400 ;  /* 0x0000040004067836 */ /* 0x000fd00000000000 */
.L_x_1997:
        /* <DEDUP_REMOVED lines=15> */
.L_x_1998:
        /* <DEDUP_REMOVED lines=10> */
.L_x_1985:
[----:B------:R-:W-:Y:S05]  /*252a0*/  BSYNC B1 ;  /* 0x0000000000017941 */ /* 0x000fea0003800000 */
.L_x_1984:
[----:B------:R-:W1:Y:S04]  /*252b0*/  LDL.LU R7, [R1+0x8] ;  /* 0x0000080001077983 */ /* 0x000e680000300800 */
[----:B------:R-:W2:Y:S01]  /*252c0*/  LDL.LU R6, [R1+0x20] ;  /* 0x0000200001067983 */ /* 0x000ea20000300800 */
[C---:B------:R-:W-:Y:S01]  /*252d0*/  ISETP.GT.AND P2, PT, R9.reuse, R3, PT ;  /* 0x000000030900720c */ /* 0x040fe20003f44270 */
[----:B------:R-:W-:Y:S02]  /*252e0*/  VIADD R9, R9, 0xffffffff ;  /* 0xffffffff09097836 */ /* 0x000fe40000000000 */
[----:B-1----:R-:W-:-:S05]  /*252f0*/  VIADD R4, R7, 0x1 ;  /* 0x0000000107047836 */ /* 0x002fca0000000000 */
[----:B------:R-:W-:-:S04]  /*25300*/  ISETP.NE.AND P1, PT, R4, 0x2, PT ;  /* 0x000000020400780c */ /* 0x000fc80003f25270 */
[----:B------:R-:W-:Y:S02]  /*25310*/  SEL R5, RZ, 0x1, P1 ;  /* 0x00000001ff057807 */ /* 0x000fe40000800000 */
[----:B------:R-:W-:Y:S02]  /*25320*/  SEL R4, R4, RZ, P1 ;  /* 0x000000ff04047207 */ /* 0x000fe40000800000 */
[----:B--2---:R-:W-:-:S05]  /*25330*/  LOP3.LUT R6, R6, R5, RZ, 0x3c, !PT ;  /* 0x0000000506067212 */ /* 0x004fca00078e3cff */
[----:B------:R2:W-:Y:S04]  /*25340*/  STL [R1+0x20], R6 ;  /* 0x0000200601007387 */ /* 0x0005e80000100800 */
[----:B------:R2:W-:Y:S01]  /*25350*/  STL [R1+0x8], R4 ;  /* 0x0000080401007387 */ /* 0x0005e20000100800 */
[----:B------:R-:W-:Y:S05]  /*25360*/  @P2 BRA `(.L_x_1999) ;  /* 0xfffffff400c02947 */ /* 0x000fea000383ffff */
.L_x_1963:
[----:B------:R-:W-:Y:S05]  /*25370*/  BSYNC B0 ;  /* 0x0000000000007941 */ /* 0x000fea0003800000 */
.L_x_1962:
[----:B------:R-:W3:Y:S01]  /*25380*/  LDL R7, [R1+0x30] ;  /* 0x0000300001077983 */ /* 0x000ee20000100800 */
[----:B------:R-:W4:Y:S01]  /*25390*/  LDC R0, c[0x0][0x448] ;  /* 0x00011200ff007b82 */ /* 0x000f220000000800 */
[----:B------:R-:W-:Y:S07]  /*253a0*/  @!P0 WARPSYNC.ALL ;  /* 0x0000000000008948 */ /* 0x000fee0003800000 */
[----:B------:R-:W-:Y:S01]  /*253b0*/  @!P0 BAR.SYNC.DEFER_BLOCKING 0xc, 0x180 ;  /* 0x0306000000008b1d */ /* 0x000fe20000010000 */
[----:B----4-:R-:W-:-:S13]  /*253c0*/  ISETP.NE.AND P1, PT, R0, 0x1, PT ;  /* 0x000000010000780c */ /* 0x010fda0003f25270 */
[----:B------:R-:W4:Y:S08]  /*253d0*/  @P1 LDC R2, c[0x0][0x44c] ;  /* 0x00011300ff021b82 */ /* 0x000f300000000800 */
[----:B------:R-:W5:Y:S01]  /*253e0*/  @P1 LDC R3, c[0x0][0x450] ;  /* 0x00011400ff031b82 */ /* 0x000f620000000800 */
[----:B---3--:R-:W-:-:S04]  /*253f0*/  VIADD R0, R7, 0x7f ;  /* 0x0000007f07007836 */ /* 0x008fc80000000000 */
[----:B----4-:R-:W-:-:S05]  /*25400*/  @P1 IMAD.HI.U32 R2, R0, R2, RZ ;  /* 0x0000000200021227 */ /* 0x010fca00078e00ff */
[----:B-----5:R-:W-:Y:S02]  /*25410*/  @P1 SHF.R.U32.HI R0, RZ, R3, R2 ;  /* 0x00000003ff001219 */ /* 0x020fe40000011602 */
[----:B------:R-:W3:Y:S03]  /*25420*/  LDC.64 R2, c[0x0][0x9e0] ;  /* 0x00027800ff027b82 */ /* 0x000ee60000000a00 */
[----:B------:R-:W-:Y:S01]  /*25430*/  IMAD.IADD R0, R17, 0x1, R0 ;  /* 0x0000000111007824 */ /* 0x000fe200078e0200 */
[----:B---3--:R-:W-:-:S03]  /*25440*/  ISETP.GE.AND P2, PT, R3, 0x1, PT ;  /* 0x000000010300780c */ /* 0x008fc60003f46270 */
[----:B------:R-:W-:-:S10]  /*25450*/  IMAD.IADD R2, R0, 0x1, R2 ;  /* 0x0000000100027824 */ /* 0x000fd400078e0202 */
[----:B------:R-:W-:Y:S05]  /*25460*/  @!P2 BRA `(.L_x_2000) ;  /* 0x000000000048a947 */ /* 0x000fea0003800000 */
[C---:B------:R-:W-:Y:S01]  /*25470*/  ISETP.GT.AND P0, PT, R0.reuse, RZ, PT ;  /* 0x000000ff0000720c */ /* 0x040fe20003f04270 */
[----:B------:R-:W-:Y:S01]  /*25480*/  BSSY B0, `(.L_x_2001) ;  /* 0x000000e000007945 */ /* 0x000fe20003800000 */
[----:B--2---:R-:W-:-:S11]  /*25490*/  VIADD R6, R0, 0xffffffff ;  /* 0xffffffff00067836 */ /* 0x004fd60000000000 */
[----:B------:R-:W-:Y:S05]  /*254a0*/  @P0 BRA `(.L_x_2002) ;  /* 0x00000000001c0947 */ /* 0x000fea0003800000 */
[----:B------:R-:W-:Y:S01]  /*254b0*/  ISETP.NE.AND P0, PT, R3, 0x1, PT ;  /* 0x000000010300780c */ /* 0x000fe20003f05270 */
[----:B------:R-:W-:-:S12]  /*254c0*/  IMAD.MOV R0, RZ, RZ, -R0 ;  /* 0x000000ffff007224 */ /* 0x000fd800078e0a00 */
[----:B-1----:R-:W1:Y:S02]  /*254d0*/  @P0 LDC.64 R4, c[0x0][0x9e8] ;  /* 0x00027a00ff040b82 */ /* 0x002e640000000a00 */
[----:B-1----:R-:W-:-:S05]  /*254e0*/  @P0 IMAD.HI.U32 R4, R0, R4, RZ ;  /* 0x0000000400040227 */ /* 0x002fca00078e00ff */
[----:B------:R-:W-:-:S04]  /*254f0*/  @P0 SHF.R.U32.HI R0, RZ, R5, R4 ;  /* 0x00000005ff000219 */ /* 0x000fc80000011604 */
[----:B------:R-:W-:Y:S01]  /*25500*/  LOP3.LUT R6, RZ, R0, RZ, 0x33, !PT ;  /* 0x00000000ff067212 */ /* 0x000fe200078e33ff */
[----:B------:R-:W-:Y:S06]  /*25510*/  BRA `(.L_x_2003) ;  /* 0x0000000000107947 */ /* 0x000fec0003800000 */
.L_x_2002:
[----:B------:R-:W-:-:S13]  /*25520*/  ISETP.NE.AND P0, PT, R3, 0x1, PT ;  /* 0x000000010300780c */ /* 0x000fda0003f05270 */
[----:B-1----:R-:W1:Y:S02]  /*25530*/  @P0 LDC.64 R4, c[0x0][0x9e8] ;  /* 0x00027a00ff040b82 */ /* 0x002e640000000a00 */
[----:B-1----:R-:W-:-:S05]  /*25540*/  @P0 IMAD.HI.U32 R4, R6, R4, RZ ;  /* 0x0000000406040227 */ /* 0x002fca00078e00ff */
[----:B------:R-:W-:-:S07]  /*25550*/  @P0 SHF.R.U32.HI R6, RZ, R5, R4 ;  /* 0x00000005ff060219 */ /* 0x000fce0000011604 */
.L_x_2003:
[----:B------:R-:W-:Y:S05]  /*25560*/  BSYNC B0 ;  /* 0x0000000000007941 */ /* 0x000fea0003800000 */
.L_x_2001:
[----:B------:R-:W-:-:S05]  /*25570*/  IMAD R6, R6, R3, R3 ;  /* 0x0000000306067224 */ /* 0x000fca00078e0203 */
[----:B------:R-:W-:-:S07]  /*25580*/  VIMNMX R2, R2, R6, PT ;  /* 0x0000000602027248 */ /* 0x000fce0003fe0100 */
.L_x_2000:
[----:B------:R-:W-:Y:S01]  /*25590*/  VIADD R0, R2, 0x5f ;  /* 0x0000005f02007836 */ /* 0x000fe20000000000 */
[----:B-12---:R-:W1:Y:S01]  /*255a0*/  @P1 LDC R4, c[0x0][0x450] ;  /* 0x00011400ff041b82 */ /* 0x006e620000000800 */
[----:B------:R-:W-:Y:S02]  /*255b0*/  ULDC UR4, c[0x0][0x9dc] ;  /* 0x0002770000047ab9 */ /* 0x000fe40000000800 */
[----:B------:R-:W-:-:S05]  /*255c0*/  IMAD.HI R0, R0, 0x2aaaaaab, RZ ;  /* 0x2aaaaaab00007827 */ /* 0x000fca00078e02ff */
[----:B------:R-:W-:-:S04]  /*255d0*/  SHF.R.U32.HI R2, RZ, 0x1f, R0 ;  /* 0x0000001fff027819 */ /* 0x000fc80000011600 */
[----:B------:R-:W-:Y:S02]  /*255e0*/  LEA.HI.SX32 R2, R0, R2, 0x1c ;  /* 0x0000000200027211 */ /* 0x000fe400078fe2ff */
[----:B------:R-:W2:Y:S02]  /*255f0*/  @P1 LDC R0, c[0x0][0x44c] ;  /* 0x00011300ff001b82 */ /* 0x000ea40000000800 */
[----:B------:R-:W-:Y:S01]  /*25600*/  VIMNMX R6, R21, R2, PT ;  /* 0x0000000215067248 */ /* 0x000fe20003fe0100 */
[----:B------:R-:W-:-:S04]  /*25610*/  IMAD.MOV.U32 R2, RZ, RZ, R7 ;  /* 0x000000ffff027224 */ /* 0x000fc800078e0007 */
[----:B------:R3:W-:Y:S01]  /*25620*/  STL [R1+0x34], R6 ;  /* 0x0000340601007387 */ /* 0x0007e20000100800 */
[----:B--2---:R-:W-:-:S05]  /*25630*/  @P1 IMAD.HI.U32 R0, R7, R0, RZ ;  /* 0x0000000007001227 */ /* 0x004fca00078e00ff */
[----:B-1----:R-:W-:-:S05]  /*25640*/  @P1 SHF.R.U32.HI R2, RZ, R4, R0 ;  /* 0x00000004ff021219 */ /* 0x002fca0000011600 */
[----:B------:R-:W-:-:S04]  /*25650*/  IMAD.IADD R0, R20, 0x1, R2 ;  /* 0x0000000114007824 */ /* 0x000fc800078e0202 */
[----:B------:R-:W-:Y:S01]  /*25660*/  VIADD R2, R0, -UR4 ;  /* 0x8000000400027c36 */ /* 0x000fe20008000000 */
[----:B---3--:R-:W-:Y:S06]  /*25670*/  @!P2 BRA `(.L_x_2004) ;  /* 0x000000000044a947 */ /* 0x008fec0003800000 */
        /* <DEDUP_REMOVED lines=10> */
.L_x_2006:
[----:B------:R-:W-:-:S13]  /*25720*/  ISETP.NE.AND P0, PT, R3, 0x1, PT ;  /* 0x000000010300780c */ /* 0x000fda0003f05270 */
[----:B------:R-:W1:Y:S02]  /*25730*/  @P0 LDC.64 R4, c[0x0][0x9e8] ;  /* 0x00027a00ff040b82 */ /* 0x000e640000000a00 */
[----:B-1----:R-:W-:-:S05]  /*25740*/  @P0 IMAD.HI.U32 R4, R0, R4, RZ ;  /* 0x0000000400040227 */ /* 0x002fca00078e00ff */
[----:B------:R-:W-:-:S07]  /*25750*/  @P0 SHF.R.U32.HI R0, RZ, R5, R4 ;  /* 0x00000005ff000219 */ /* 0x000fce0000011604 */
.L_x_2007:
[----:B------:R-:W-:Y:S05]  /*25760*/  BSYNC B0 ;  /* 0x0000000000007941 */ /* 0x000fea0003800000 */
.L_x_2005:
[----:B------:R-:W-:-:S05]  /*25770*/  IMAD R0, R0, R3, RZ ;  /* 0x0000000300007224 */ /* 0x000fca00078e02ff */
[----:B------:R-:W-:-:S07]  /*25780*/  VIMNMX R2, R2, R0, !PT ;  /* 0x0000000002027248 */ /* 0x000fce0007fe0100 */
.L_x_2004:
[----:B------:R-:W-:Y:S01]  /*25790*/  IMAD.HI R2, R2, 0x2aaaaaab, RZ ;  /* 0x2aaaaaab02027827 */ /* 0x000fe200078e02ff */
[----:B------:R-:W-:Y:S04]  /*257a0*/  BSSY B7, `(.L_x_2008) ;  /* 0x000042e000077945 */ /* 0x000fe80003800000 */
[----:B------:R-:W-:-:S04]  /*257b0*/  SHF.R.U32.HI R0, RZ, 0x1f, R2 ;  /* 0x0000001fff007819 */ /* 0x000fc80000011602 */
[----:B------:R-:W-:-:S04]  /*257c0*/  LEA.HI.SX32 R0, R2, R0, 0x1c ;  /* 0x0000000002007211 */ /* 0x000fc800078fe2ff */
[----:B------:R-:W-:-:S04]  /*257d0*/  VIMNMX R3, RZ, R0, !PT ;  /* 0x00000000ff037248 */ /* 0x000fc80007fe0100 */
[----:B------:R-:W-:Y:S01]  /*257e0*/  ISETP.GT.AND P0, PT, R6, R3, PT ;  /* 0x000000030600720c */ /* 0x000fe20003f04270 */
[----:B------:R1:W-:-:S12]  /*257f0*/  STL [R1+0x2c], R3 ;  /* 0x00002c0301007387 */ /* 0x0003d80000100800 */
[----:B-1----:R-:W-:Y:S05]  /*25800*/  @P0 BRA `(.L_x_2009) ;  /* 0x0000000000480947 */ /* 0x002fea0003800000 */
[----:B------:R-:W1:Y:S02]  /*25810*/  S2R R3, SR_TID.X ;  /* 0x0000000000037919 */ /* 0x000e640000002100 */
[----:B-1----:R-:W-:-:S04]  /*25820*/  LOP3.LUT R3, R3, 0x7f, RZ, 0xc0, !PT ;  /* 0x0000007f03037812 */ /* 0x002fc800078ec0ff */
[----:B------:R-:W-:-:S13]  /*25830*/  ISETP.NE.AND P0, PT, R3, RZ, PT ;  /* 0x000000ff0300720c */ /* 0x000fda0003f05270 */
[----:B------:R-:W-:Y:S05]  /*25840*/  @P0 BRA `(.L_x_2010) ;  /* 0x00000040008c0947 */ /* 0x000fea0003800000 */
[----:B------:R-:W1:Y:S01]  /*25850*/  S2R R3, SR_LANEID ;  /* 0x0000000000037919 */ /* 0x000e620000000000 */
[----:B------:R-:W-:Y:S01]  /*25860*/  VOTEU.ANY UR4, UPT, PT ;  /* 0x0000000000047886 */ /* 0x000fe200038e0100 */
[----:B------:R-:W-:Y:S01]  /*25870*/  ULDC.64 UR6, c[0x0][0x208] ;  /* 0x0000820000067ab9 */ /* 0x000fe20000000a00 */
[----:B------:R-:W1:Y:S08]  /*25880*/  FLO.U32 R0, UR4 ;  /* 0x0000000400007d00 */ /* 0x000e7000080e0000 */
[----:B------:R-:W2:Y:S01]  /*25890*/  POPC R5, UR4 ;  /* 0x0000000400057d09 */ /* 0x000ea20008000000 */
[----:B-1----:R-:W-:-:S02]  /*258a0*/  ISETP.EQ.U32.AND P0, PT, R0, R3, PT ;  /* 0x000000030000720c */ /* 0x002fc40003f02070 */
[----:B------:R-:W2:Y:S11]  /*258b0*/  LDC.64 R2, c[0x0][0xc60] ;  /* 0x00031800ff027b82 */ /* 0x000eb60000000a00 */
[----:B--2---:R-:W2:Y:S01]  /*258c0*/  @P0 ATOMG.E.ADD.STRONG.GPU PT, R3, desc[UR6][R2.64], R5 ;  /* 0x00000005020309a8 */ /* 0x004ea200081ee1c6 */
[----:B------:R-:W1:Y:S02]  /*258d0*/  S2R R4, SR_LTMASK ;  /* 0x0000000000047919 */ /* 0x000e640000003900 */
[----:B-1----:R-:W-:-:S04]  /*258e0*/  LOP3.LUT R4, R4, UR4, RZ, 0xc0, !PT ;  /* 0x0000000404047c12 */ /* 0x002fc8000f8ec0ff */
[----:B------:R-:W1:Y:S01]  /*258f0*/  POPC R7, R4 ;  /* 0x0000000400077309 */ /* 0x000e620000000000 */
[----:B--2---:R-:W1:Y:S02]  /*25900*/  SHFL.IDX PT, R0, R3, R0, 0x1f ;  /* 0x00001f0003007589 */ /* 0x004e6400000e0000 */
[----:B-1----:R-:W-:Y:S01]  /*25910*/  IADD3 R16, R0, UR36, R7 ;  /* 0x0000002400107c10 */ /* 0x002fe2000fffe007 */
[----:B------:R-:W-:Y:S06]  /*25920*/  BRA `(.L_x_2010) ;  /* 0x0000004000547947 */ /* 0x000fec0003800000 */
.L_x_2009:
[----:B------:R-:W2:Y:S01]  /*25930*/  LDL R17, [R1] ;  /* 0x0000000001117983 */ /* 0x000ea20000100800 */
        /* <DEDUP_REMOVED lines=14> */
[----:B0-----:R-:W-:Y:S02]  /*25a20*/  IMAD.U32 R11, RZ, RZ, UR5 ;  /* 0x00000005ff0b7e24 */ /* 0x001fe4000f8e00ff */
[----:B------:R-:W-:Y:S02]  /*25a30*/  IMAD.MOV.U32 R8, RZ, RZ, 0x70 ;  /* 0x00000070ff087424 */ /* 0x000fe400078e00ff */
[----:B------:R-:W-:Y:S02]  /*25a40*/  IMAD.MOV.U32 R12, RZ, RZ, 0x1 ;  /* 0x00000001ff0c7424 */ /* 0x000fe400078e00ff */
[----:B------:R-:W-:-:S07]  /*25a50*/  IMAD.MOV.U32 R13, RZ, RZ, RZ ;  /* 0x000000ffff0d7224 */ /* 0x000fce00078e00ff */
[----:B------:R-:W-:-:S07]  /*25a60*/  LEPC R20, `(.L_x_2012) ;  /* 0x000000001014794e */ /* 0x000fce0000000000 */
[----:B-1----:R-:W-:Y:S05]  /*25a70*/  CALL.ABS.NOINC R2 ;  /* 0x0000000002007343 */ /* 0x002fea0003c00000 */
.L_x_2012:
[----:B------:R-:W-:Y:S05]  /*25a80*/  BSYNC B6 ;  /* 0x0000000000067941 */ /* 0x000fea0003800000 */
.L_x_2011:
        /* <DEDUP_REMOVED lines=14> */
[----:B0-----:R-:W-:Y:S02]  /*25b70*/  IMAD.U32 R11, RZ, RZ, UR5 ;  /* 0x00000005ff0b7e24 */ /* 0x001fe4000f8e00ff */
[----:B------:R-:W-:Y:S02]  /*25b80*/  IMAD.MOV.U32 R8, RZ, RZ, 0x70 ;  /* 0x00000070ff087424 */ /* 0x000fe400078e00ff */
[----:B------:R-:W-:Y:S02]  /*25b90*/  IMAD.MOV.U32 R12, RZ, RZ, 0x1 ;  /* 0x00000001ff0c7424 */ /* 0x000fe400078e00ff */
[----:B-1----:R-:W-:-:S07]  /*25ba0*/  IMAD.MOV.U32 R13, RZ, RZ, RZ ;  /* 0x000000ffff0d7224 */ /* 0x002fce00078e00ff */
[----:B------:R-:W-:-:S07]  /*25bb0*/  LEPC R20, `(.L_x_2015) ;  /* 0x000000001014794e */ /* 0x000fce0000000000 */
[----:B--2---:R-:W-:Y:S05]  /*25bc0*/  CALL.ABS.NOINC R2 ;  /* 0x0000000002007343 */ /* 0x004fea0003c00000 */
.L_x_2015:
        /* <DEDUP_REMOVED lines=15> */
.L_x_2014:
[----:B------:R-:W-:Y:S05]  /*25cc0*/  BSYNC B6 ;  /* 0x0000000000067941 */ /* 0x000fea0003800000 */
.L_x_2013:
[----:B------:R-:W-:Y:S01]  /*25cd0*/  ULDC.64 UR4, c[0x0][0x9f8] ;  /* 0x00027e0000047ab9 */ /* 0x000fe20000000a00 */
[----:B------:R-:W2:Y:S01]  /*25ce0*/  LDL R17, [R1+0x34] ;  /* 0x0000340001117983 */ /* 0x000ea20000100800 */
[----:B------:R-:W-:Y:S01]  /*25cf0*/  ISETP.NE.U32.AND P0, PT, RZ, UR4, PT ;  /* 0x00000004ff007c0c */ /* 0x000fe2000bf05070 */
[----:B------:R-:W-:Y:S01]  /*25d00*/  IMAD.MOV.U32 R7, RZ, RZ, R19 ;  /* 0x000000ffff077224 */ /* 0x000fe200078e0013 */
[----:B------:R-:W-:Y:S02]  /*25d10*/  ULDC.64 UR6, c[0x0][0x208] ;  /* 0x0000820000067ab9 */ /* 0x000fe40000000a00 */
[----:B------:R-:W-:Y:S01]  /*25d20*/  ISETP.NE.AND.EX P0, PT, RZ, UR5, PT, P0 ;  /* 0x00000005ff007c0c */ /* 0x000fe2000bf05300 */
[----:B------:R-:W-:-:S12]  /*25d30*/  ULDC.64 UR4, c[0x0][0xa08] ;  /* 0x0002820000047ab9 */ /* 0x000fd80000000a00 */
[----:B------:R-:W1:Y:S02]  /*25d40*/  @P0 LDC.64 R2, c[0x0][0x9f8] ;  /* 0x00027e00ff020b82 */ /* 0x000e640000000a00 */
[----:B-1----:R-:W-:-:S05]  /*25d50*/  @P0 IMAD.WIDE R2, R19, 0x4, R2 ;  /* 0x0000000413020825 */ /* 0x002fca00078e0202 */
[----:B------:R1:W3:Y:S02]  /*25d60*/  @P0 LDG.E R7, desc[UR6][R2.64] ;  /* 0x0000000602070981 */ /* 0x0002e4000c1e1900 */
[----:B-1----:R-:W1:Y:S02]  /*25d70*/  LDC.64 R2, c[0x0][0x418] ;  /* 0x00010600ff027b82 */ /* 0x002e640000000a00 */
[----:B-1----:R-:W-:Y:S01]  /*25d80*/  LOP3.LUT P0, RZ, R2, UR4, RZ, 0xfc, !PT ;  /* 0x0000000402ff7c12 */ /* 0x002fe2000f80fcff */
[----:B------:R-:W-:-:S03]  /*25d90*/  UMOV UR4, 0xffffffff ;  /* 0xffffffff00047882 */ /* 0x000fc60000000000 */
[----:B------:R-:W-:Y:S01]  /*25da0*/  LOP3.LUT P0, RZ, R3, UR5, RZ, 0xfc, P0 ;  /* 0x0000000503ff7c12 */ /* 0x000fe2000800fcff */
[----:B--2---:R-:W-:Y:S01]  /*25db0*/  VIADD R0, R17, 0xffffffff ;  /* 0xffffffff11007836 */ /* 0x004fe20000000000 */
[----:B---3--:R-:W-:Y:S01]  /*25dc0*/  SHF.R.S32.HI R8, RZ, 0x1f, R7 ;  /* 0x0000001fff087819 */ /* 0x008fe20000011407 */
[----:B------:R1:W-:Y:S01]  /*25dd0*/  STL [R1+0x14], R7 ;  /* 0x0000140701007387 */ /* 0x0003e20000100800 */
[----:B------:R-:W-:-:S03]  /*25de0*/  SEL R17, R7, RZ, !P0 ;  /* 0x000000ff07117207 */ /* 0x000fc60004000000 */
[----:B------:R1:W-:Y:S01]  /*25df0*/  STL [R1+0x24], R8 ;  /* 0x0000240801007387 */ /* 0x0003e20000100800 */
[----:B------:R-:W-:Y:S05]  /*25e00*/  BRA.DIV UR4, `(.L_x_2016) ;  /* 0x0000005a04e07947 */ /* 0x000fea000b800000 */
[----:B------:R-:W2:Y:S02]  /*25e10*/  S2R R4, SR_TID.X ;  /* 0x0000000000047919 */ /* 0x000ea40000002100 */
[----:B--2---:R-:W-:-:S04]  /*25e20*/  SHF.R.U32.HI R4, RZ, 0x5, R4 ;  /* 0x00000005ff047819 */ /* 0x004fc80000011604 */
[----:B------:R-:W-:-:S05]  /*25e30*/  LOP3.LUT R4, R4, 0x3, RZ, 0xc0, !PT ;  /* 0x0000000304047812 */ /* 0x000fca00078ec0ff */
[----:B------:R2:W3:Y:S02]  /*25e40*/  SHFL.IDX PT, R14, R4, RZ, 0x1f ;  /* 0x00001fff040e7589 */ /* 0x0004e400000e0000 */
.L_x_2159:
[----:B--2---:R-:W2:Y:S01]  /*25e50*/  LDL.LU R4, [R1+0xc] ;  /* 0x00000c0001047983 */ /* 0x004ea20000300800 */
[----:B------:R-:W-:Y:S02]  /*25e60*/  PLOP3.LUT P1, PT, PT, PT, PT, 0x8, 0x0 ;  /* 0x000000000000781c */ /* 0x000fe40003f2e170 */
[----:B---3--:R-:W-:Y:S01]  /*25e70*/  ISETP.NE.AND P0, PT, R14, RZ, PT ;  /* 0x000000ff0e00720c */ /* 0x008fe20003f05270 */
[----:B------:R3:W-:Y:S01]  /*25e80*/  STL [R1+0x10], R0 ;  /* 0x0000100001007387 */ /* 0x0007e20000100800 */
[----:B--2---:R-:W-:-:S09]  /*25e90*/  LOP3.LUT R4, R4, 0xfffffffe, RZ, 0xc0, !PT ;  /* 0xfffffffe04047812 */ /* 0x004fd200078ec0ff */
[----:B------:R-:W-:-:S05]  /*25ea0*/  @P1 LOP3.LUT R4, R4, 0x1, RZ, 0xfc, !PT ;  /* 0x0000000104041812 */ /* 0x000fca00078efcff */
[----:B------:R3:W-:Y:S01]  /*25eb0*/  STL [R1+0xc], R4 ;  /* 0x00000c0401007387 */ /* 0x0007e20000100800 */
[----:B------:R-:W-:Y:S05]  /*25ec0*/  @P0 BRA `(.L_x_2017) ;  /* 0x00000004004c0947 */ /* 0x000fea0003800000 */
[----:B------:R-:W-:-:S03]  /*25ed0*/  UMOV UR4, 0xffffffff ;  /* 0xffffffff00047882 */ /* 0x000fc60000000000 */
[----:B------:R-:W-:Y:S05]  /*25ee0*/  BRA.DIV UR4, `(.L_x_2018) ;  /* 0x0000005a04dc7947 */ /* 0x000fea000b800000 */
[----:B------:R-:W-:-:S13]  /*25ef0*/  ELECT P6, URZ, PT ;  /* 0x00000000003f782f */ /* 0x000fda00038c0000 */
.L_x_2162:
[----:B------:R-:W-:Y:S05]  /*25f00*/  @!P6 BRA `(.L_x_2017) ;  /* 0x00000004003ce947 */ /* 0x000fea0003800000 */
[----:B------:R-:W-:-:S04]  /*25f10*/  ISETP.NE.U32.AND P0, PT, R2, RZ, PT ;  /* 0x000000ff0200720c */ /* 0x000fc80003f05070 */
[----:B------:R-:W-:-:S13]  /*25f20*/  ISETP.NE.AND.EX P0, PT, R3, RZ, PT, P0 ;  /* 0x000000ff0300720c */ /* 0x000fda0003f05300 */
[----:B------:R-:W-:Y:S05]  /*25f30*/  @!P0 BRA `(.L_x_2019) ;  /* 0x0000000000548947 */ /* 0x000fea0003800000 */
[----:B------:R-:W2:Y:S01]  /*25f40*/  LDC R6, c[0x0][0x43c] ;  /* 0x00010f00ff067b82 */ /* 0x000ea20000000800 */
[----:B------:R-:W-:Y:S01]  /*25f50*/  IMAD.MOV.U32 R9, RZ, RZ, R0 ;  /* 0x000000ffff097224 */ /* 0x000fe200078e0000 */
[----:B------:R-:W-:Y:S01]  /*25f60*/  ULDC.64 UR4, c[0x0][0x428] ;  /* 0x00010a0000047ab9 */ /* 0x000fe20000000a00 */
[----:B------:R-:W-:Y:S02]  /*25f70*/  ULDC.64 UR6, c[0x0][0x208] ;  /* 0x0000820000067ab9 */ /* 0x000fe40000000a00 */
[----:B---3--:R-:W-:Y:S01]  /*25f80*/  IMAD.MOV.U32 R0, RZ, RZ, R9 ;  /* 0x000000ffff007224 */ /* 0x008fe200078e0009 */
[----:B--2---:R-:W-:-:S13]  /*25f90*/  ISETP.NE.AND P0, PT, R6, 0x1, PT ;  /* 0x000000010600780c */ /* 0x004fda0003f05270 */
[----:B------:R-:W2:Y:S02]  /*25fa0*/  @P0 LDC.64 R4, c[0x0][0x440] ;  /* 0x00011000ff040b82 */ /* 0x000ea40000000a00 */
[----:B--2---:R-:W-:-:S05]  /*25fb0*/  @P0 IMAD.HI.U32 R4, R9, R4, RZ ;  /* 0x0000000409040227 */ /* 0x004fca00078e00ff */
        /* <DEDUP_REMOVED lines=13> */
.L_x_2019:
[----:B-1----:R-:W4:Y:S04]  /*26090*/  LDL R7, [R1] ;  /* 0x0000000001077983 */ /* 0x002f280000100800 */
[----:B---3--:R-:W4:Y:S04]  /*260a0*/  LDL R0, [R1+0x4] ;  /* 0x0000040001007983 */ /* 0x008f280000100800 */
[----:B--2---:R-:W2:Y:S01]  /*260b0*/  LDL R2, [R1+0x18] ;  /* 0x0000180001027983 */ /* 0x004ea20000100800 */
[----:B----4-:R-:W-:Y:S01]  /*260c0*/  IMAD R0, R0, 0x8, R7 ;  /* 0x0000000800007824 */ /* 0x010fe200078e0207 */
[----:B--2---:R-:W-:-:S04]  /*260d0*/  SHF.L.U32 R2, R2, 0x1f, RZ ;  /* 0x0000001f02027819 */ /* 0x004fc800000006ff */
[----:B------:R-:W1:Y:S02]  /*260e0*/  SYNCS.PHASECHK.TRANS64.TRYWAIT P0, [R0+URZ+0x2a840], R2 ;  /* 0x02a84002000075a7 */ /* 0x000e64000800017f */
[----:B-1----:R-:W-:Y:S05]  /*260f0*/  @!P0 BRA `(.L_x_2020) ;  /* 0x0000005800788947 */ /* 0x002fea0003800000 */
.L_x_2163:
[----:B------:R-:W2:Y:S02]  /*26100*/  S2R R3, SR_TID.X ;  /* 0x0000000000037919 */ /* 0x000ea40000002100 */
        /* <DEDUP_REMOVED lines=10> */
.L_x_2021:
[----:B------:R-:W2:Y:S04]  /*261b0*/  LDL R6, [R1] ;  /* 0x0000000001067983 */ /* 0x000ea80000100800 */
[----:B------:R-:W2:Y:S04]  /*261c0*/  LDL R5, [R1+0x4] ;  /* 0x0000040001057983 */ /* 0x000ea80000100800 */
[----:B------:R-:W3:Y:S04]  /*261d0*/  LDL R4, [R1+0x10] ;  /* 0x0000100001047983 */ /* 0x000ee80000100800 */
[----:B------:R-:W4:Y:S04]  /*261e0*/  LDL R3, [R1+0x1c] ;  /* 0x00001c0001037983 */ /* 0x000f280000100800 */
[----:B-1----:R-:W4:Y:S01]  /*261f0*/  LDL.LU R2, [R1+0xc] ;  /* 0x00000c0001027983 */ /* 0x002f220000300800 */
        /* <DEDUP_REMOVED lines=10> */
[----:B--2---:R-:W-:Y:S01]  /*262a0*/  IMAD R0, R5, 0x9000, R6 ;  /* 0x0000900005007824 */ /* 0x004fe200078e0206 */
[----:B---3--:R-:W-:-:S04]  /*262b0*/  R2UR UR11, R4 ;  /* 0x00000000040b72ca */ /* 0x008fc800000e0000 */
[----:B------:R-:W-:Y:S02]  /*262c0*/  R2UR UR8, R0 ;  /* 0x00000000000872ca */ /* 0x000fe400000e0000 */
[----:B----4-:R-:W-:Y:S02]  /*262d0*/  R2UR UR5, R3 ;  /* 0x00000000030572ca */ /* 0x010fe400000e0000 */
[----:B------:R-:W-:-:S04]  /*262e0*/  LOP3.LUT R2, R2, 0xfffffffe, RZ, 0xc0, !PT ;  /* 0xfffffffe02027812 */ /* 0x000fc800078ec0ff */
        /* <DEDUP_REMOVED lines=16> */
[----:B--2---:R-:W-:Y:S01]  /*263f0*/  NOP ;  /* 0x0000000000007918 */ /* 0x004fe20000000000 */
.L_x_2017:
[----:B---3--:R-:W2:Y:S04]  /*26400*/  LDL R4, [R1] ;  /* 0x0000000001047983 */ /* 0x008ea80000100800 */
[----:B------:R-:W3:Y:S01]  /*26410*/  LDL.LU R3, [R1+0x40] ;  /* 0x0000400001037983 */ /* 0x000ee20000300800 */
[----:B------:R-:W-:Y:S05]  /*26420*/  WARPSYNC.ALL ;  /* 0x0000000000007948 */ /* 0x000fea0003800000 */
[----:B------:R-:W-:Y:S01]  /*26430*/  ULDC.64 UR4, c[0x0][0x298] ;  /* 0x0000a60000047ab9 */ /* 0x000fe20000000a00 */
[----:B------:R-:W-:Y:S01]  /*26440*/  BSSY B6, `(.L_x_2022) ;  /* 0x000001c000067945 */ /* 0x000fe20003800000 */
[----:B------:R-:W-:Y:S01]  /*26450*/  BAR.SYNC.DEFER_BLOCKING 0x8, 0x180 ;  /* 0x0206000000007b1d */ /* 0x000fe20000010000 */
[----:B---3--:R-:W-:-:S05]  /*26460*/  SHF.R.S32.HI R0, RZ, 0x1f, R3 ;  /* 0x0000001fff007819 */ /* 0x008fca0000011403 */
[----:B------:R-:W-:Y:S02]  /*26470*/  IMAD R2, R0, UR4, RZ ;  /* 0x0000000400027c24 */ /* 0x000fe4000f8e02ff */
[----:B--2---:R-:W-:Y:S02]  /*26480*/  VIADD R0, R4, 0xc400 ;  /* 0x0000c40004007836 */ /* 0x004fe40000000000 */
[C---:B------:R-:W-:Y:S02]  /*26490*/  IMAD R2, R3.reuse, UR5, R2 ;  /* 0x0000000503027c24 */ /* 0x040fe4000f8e0202 */
[----:B------:R-:W-:Y:S01]  /*264a0*/  IMAD.WIDE.U32 R4, R3, UR4, RZ ;  /* 0x0000000403047c25 */ /* 0x000fe2000f8e00ff */
[----:B------:R-:W-:-:S03]  /*264b0*/  LOP3.LUT P0, RZ, R0, 0x3ff, RZ, 0xc0, !PT ;  /* 0x000003ff00ff7812 */ /* 0x000fc6000780c0ff */
[----:B------:R-:W-:Y:S01]  /*264c0*/  IMAD.IADD R0, R5, 0x1, R2 ;  /* 0x0000000105007824 */ /* 0x000fe200078e0202 */
[----:B------:R2:W-:Y:S04]  /*264d0*/  STL.64 [R1+0x40], R4 ;  /* 0x0000400401007387 */ /* 0x0005e80000100a00 */
[----:B------:R2:W-:Y:S05]  /*264e0*/  STL [R1+0x4c], R0 ;  /* 0x00004c0001007387 */ /* 0x0005ea0000100800 */
[----:B------:R-:W-:Y:S05]  /*264f0*/  @!P0 BRA `(.L_x_2023) ;  /* 0x0000000000408947 */ /* 0x000fea0003800000 */
[----:B------:R-:W-:Y:S01]  /*26500*/  MOV R2, 0x0 ;  /* 0x0000000000027802 */ /* 0x000fe20000000f00 */
[----:B------:R-:W-:Y:S01]  /*26510*/  ULDC.64 UR4, c[0x4][0xb8] ;  /* 0x01002e0000047ab9 */ /* 0x000fe20000000a00 */
[----:B------:R-:W-:Y:S01]  /*26520*/  ULDC.64 UR6, c[0x4][0xc0] ;  /* 0x0100300000067ab9 */ /* 0x000fe20000000a00 */
[----:B------:R-:W-:Y:S01]  /*26530*/  ULDC.64 UR8, c[0x4][0x20] ;  /* 0x0100080000087ab9 */ /* 0x000fe20000000a00 */
[----:B--2---:R-:W-:Y:S02]  /*26540*/  IMAD.U32 R4, RZ, RZ, UR4 ;  /* 0x00000004ff047e24 */ /* 0x004fe4000f8e00ff */
[----:B------:R-:W2:Y:S01]  /*26550*/  LDC.64 R2, c[0x4][R2] ;  /* 0x0100000002027b82 */ /* 0x000ea20000000a00 */
[----:B------:R-:W-:Y:S02]  /*26560*/  IMAD.U32 R5, RZ, RZ, UR5 ;  /* 0x00000005ff057e24 */ /* 0x000fe4000f8e00ff */
[----:B------:R-:W-:Y:S02]  /*26570*/  IMAD.U32 R6, RZ, RZ, UR6 ;  /* 0x00000006ff067e24 */ /* 0x000fe4000f8e00ff */
[----:B-1----:R-:W-:-:S02]  /*26580*/  IMAD.U32 R7, RZ, RZ, UR7 ;  /* 0x00000007ff077e24 */ /* 0x002fc4000f8e00ff */
[----:B------:R-:W-:Y:S02]  /*26590*/  IMAD.U32 R10, RZ, RZ, UR8 ;  /* 0x00000008ff0a7e24 */ /* 0x000fe4000f8e00ff */
[----:B0-----:R-:W-:Y:S02]  /*265a0*/  IMAD.U32 R11, RZ, RZ, UR9 ;  /* 0x00000009ff0b7e24 */ /* 0x001fe4000f8e00ff */
[----:B------:R-:W-:Y:S02]  /*265b0*/  IMAD.MOV.U32 R8, RZ, RZ, 0x70 ;  /* 0x00000070ff087424 */ /* 0x000fe400078e00ff */
[----:B------:R-:W-:Y:S02]  /*265c0*/  IMAD.MOV.U32 R12, RZ, RZ, 0x1 ;  /* 0x00000001ff0c7424 */ /* 0x000fe400078e00ff */
[----:B------:R-:W-:-:S07]  /*265d0*/  IMAD.MOV.U32 R13, RZ, RZ, RZ ;  /* 0x000000ffff0d7224 */ /* 0x000fce00078e00ff */
[----:B------:R-:W-:-:S07]  /*265e0*/  LEPC R20, `(.L_x_2023) ;  /* 0x000000001014794e */ /* 0x000fce0000000000 */
[----:B--2---:R-:W-:Y:S05]  /*265f0*/  CALL.ABS.NOINC R2 ;  /* 0x0000000002007343 */ /* 0x004fea0003c00000 */
.L_x_2023:
[----:B------:R-:W-:Y:S05]  /*26600*/  BSYNC B6 ;  /* 0x0000000000067941 */ /* 0x000fea0003800000 */
.L_x_2022:
[----:B--2---:R-:W2:Y:S01]  /*26610*/  LDL.LU R0, [R1+0x4c] ;  /* 0x00004c0001007983 */ /* 0x004ea20000300800 */
[----:B-1----:R-:W1:Y:S01]  /*26620*/  LDC R7, c[0x0][0x448] ;  /* 0x00011200ff077b82 */ /* 0x002e620000000800 */
[----:B------:R-:W-:Y:S01]  /*26630*/  ULDC.64 UR4, c[0x0][0x2d8] ;  /* 0x0000b60000047ab9 */ /* 0x000fe20000000a00 */
[----:B------:R-:W-:Y:S01]  /*26640*/  ULDC.64 UR6, c[0x0][0x280] ;  /* 0x0000a00000067ab9 */ /* 0x000fe20000000a00 */
[----:B------:R-:W2:Y:S04]  /*26650*/  LDL.LU.64 R2, [R1+0x40] ;  /* 0x0000400001027983 */ /* 0x000ea80000300a00 */
[----:B------:R-:W3:Y:S01]  /*26660*/  LDL R9, [R1+0x30] ;  /* 0x0000300001097983 */ /* 0x000ee20000100800 */
[----:B------:R-:W4:Y:S01]  /*26670*/  S2R R5, SR_TID.X ;  /* 0x0000000000057919 */ /* 0x000f220000002100 */
[----:B------:R-:W0:Y:S01]  /*26680*/  S2R R8, SR_TID.X ;  /* 0x0000000000087919 */ /* 0x000e220000002100 */
[----:B------:R-:W0:Y:S01]  /*26690*/  S2R R10, SR_TID.X ;  /* 0x00000000000a7919 */ /* 0x000e220000002100 */
[----:B----4-:R-:W-:-:S04]  /*266a0*/  LOP3.LUT R5, R5, 0x7f, RZ, 0xc0, !PT ;  /* 0x0000007f05057812 */ /* 0x010fc800078ec0ff */
[----:B------:R-:W-:Y:S01]  /*266b0*/  SHF.R.U32.HI R5, RZ, 0x3, R5 ;  /* 0x00000003ff057819 */ /* 0x000fe20000011605 */
[----:B0-----:R-:W-:-:S05]  /*266c0*/  IMAD.SHL.U32 R8, R8, 0x10, RZ ;  /* 0x0000001008087824 */ /* 0x001fca00078e00ff */
[----:B------:R-:W-:Y:S01]  /*266d0*/  LOP3.LUT R8, R5, 0x70, R8, 0xf8, !PT ;  /* 0x0000007005087812 */ /* 0x000fe200078ef808 */
[----:B------:R-:W-:-:S05]  /*266e0*/  IMAD.SHL.U32 R10, R10, 0x8, RZ ;  /* 0x000000080a0a7824 */ /* 0x000fca00078e00ff */
[----:B------:R-:W-:-:S04]  /*266f0*/  LOP3.LUT R10, R10, 0x38, RZ, 0xc0, !PT ;  /* 0x000000380a0a7812 */ /* 0x000fc800078ec0ff */
[C---:B------:R-:W-:Y:S02]  /*26700*/  LOP3.LUT R11, R10.reuse, 0x40, RZ, 0xfc, !PT ;  /* 0x000000400a0b7812 */ /* 0x040fe400078efcff */
[----:B------:R-:W-:Y:S01]  /*26710*/  LOP3.LUT R10, R10, 0x80, RZ, 0xfc, !PT ;  /* 0x000000800a0a7812 */ /* 0x000fe200078efcff */
[----:B--2---:R-:W-:Y:S01]  /*26720*/  IMAD.MOV.U32 R3, RZ, RZ, R0 ;  /* 0x000000ffff037224 */ /* 0x004fe200078e0000 */
        /* <DEDUP_REMOVED lines=12> */
[----:B-1----:R-:W-:-:S13]  /*267f0*/  ISETP.NE.AND P0, PT, R7, 0x1, PT ;  /* 0x000000010700780c */ /* 0x002fda0003f05270 */
[----:B------:R-:W0:Y:S08]  /*26800*/  @P0 LDC R5, c[0x0][0x44c] ;  /* 0x00011300ff050b82 */ /* 0x000e300000000800 */
[----:B------:R-:W1:Y:S01]  /*26810*/  @P0 LDC R6, c[0x0][0x450] ;  /* 0x00011400ff060b82 */ /* 0x000e620000000800 */
[----:B------:R-:W-:Y:S02]  /*26820*/  IMAD R4, R4, UR4, RZ ;  /* 0x0000000404047c24 */ /* 0x000fe4000f8e02ff */
[----:B------:R-:W-:-:S04]  /*26830*/  IMAD.WIDE.U32 R2, R0, UR4, R2 ;  /* 0x0000000400027c25 */ /* 0x000fc8000f8e0002 */
[----:B------:R-:W-:Y:S01]  /*26840*/  IMAD R0, R0, UR5, R4 ;  /* 0x0000000500007c24 */ /* 0x000fe2000f8e0204 */
[----:B------:R-:W-:Y:S01]  /*26850*/  ULDC.64 UR4, c[0x0][0x2d0] ;  /* 0x0000b40000047ab9 */ /* 0x000fe20000000a00 */
[----:B---3--:R-:W-:Y:S02]  /*26860*/  IMAD.IADD R4, R8, 0x1, R9 ;  /* 0x0000000108047824 */ /* 0x008fe400078e0209 */
[----:B------:R-:W-:Y:S02]  /*26870*/  IMAD.IADD R3, R3, 0x1, R0 ;  /* 0x0000000103037824 */ /* 0x000fe400078e0200 */
        /* <DEDUP_REMOVED lines=32> */
[----:B------:R-:W3:Y:S01]  /*26a80*/  LDL.LU R6, [R1+0x3c] ;  /* 0x00003c0001067983 */ /* 0x000ee20000300800 */
[----:B------:R-:W0:Y:S01]  /*26a90*/  S2R R11, SR_TID.X ;  /* 0x00000000000b7919 */ /* 0x000e220000002100 */
[----:B------:R-:W-:Y:S01]  /*26aa0*/  ULDC.64 UR4, c[0x0][0x208] ;  /* 0x0000820000047ab9 */ /* 0x000fe20000000a00 */
[----:B0-----:R-:W-:-:S05]  /*26ab0*/  IMAD.SHL.U32 R11, R11, 0x8, RZ ;  /* 0x000000080b0b7824 */ /* 0x001fca00078e00ff */
[----:B------:R-:W-:Y:S01]  /*26ac0*/  LOP3.LUT R11, R11, 0x38, RZ, 0xc0, !PT ;  /* 0x000000380b0b7812 */ /* 0x000fe200078ec0ff */
[----:B--2---:R-:W-:-:S04]  /*26ad0*/  IMAD.IADD R0, R8, 0x1, R9 ;  /* 0x0000000108007824 */ /* 0x004fc800078e0209 */
[----:B------:R-:W-:Y:S01]  /*26ae0*/  VIADD R5, R0, 0x10 ;  /* 0x0000001000057836 */ /* 0x000fe20000000000 */
[----:B------:R-:W-:Y:S01]  /*26af0*/  SHFL.IDX PT, R9, R3, 0x1, 0x181f ;  /* 0x00381f0003097f89 */ /* 0x000fe200000e0000 */
[----:B---3--:R-:W-:-:S03]  /*26b00*/  IMAD R2, R6, R7, RZ ;  /* 0x0000000706027224 */ /* 0x008fc600078e02ff */
[----:B------:R-:W0:Y:S04]  /*26b10*/  SHFL.IDX PT, R7, R4, RZ, 0x181f ;  /* 0x00181fff04077589 */ /* 0x000e2800000e0000 */
[----:B------:R-:W1:Y:S01]  /*26b20*/  SHFL.IDX PT, R6, R3, RZ, 0x181f ;  /* 0x00181fff03067589 */ /* 0x000e6200000e0000 */
[-C--:B------:R-:W-:Y:S02]  /*26b30*/  ISETP.GE.AND P4, PT, R0, R2.reuse, PT ;  /* 0x000000020000720c */ /* 0x080fe40003f86270 */
[----:B------:R-:W-:Y:S02]  /*26b40*/  ISETP.GE.AND P3, PT, R5, R2, PT ;  /* 0x000000020500720c */ /* 0x000fe40003f66270 */
[----:B------:R-:W2:Y:S09]  /*26b50*/  SHFL.IDX PT, R5, R4, 0x1, 0x181f ;  /* 0x00381f0004057f89 */ /* 0x000eb200000e0000 */
[----:B0-----:R-:W-:-:S05]  /*26b60*/  @!P4 LEA R7, P5, R11, R7, 0x1 ;  /* 0x000000070b07c211 */ /* 0x001fca00078a08ff */
[----:B-1----:R-:W-:-:S05]  /*26b70*/  @!P4 IMAD.X R6, RZ, RZ, R6, P5 ;  /* 0x000000ffff06c224 */ /* 0x002fca00028e0606 */
        /* <DEDUP_REMOVED lines=65> */
[----:B------:R0:W1:Y:S04]  /*26f90*/  SHFL.IDX PT, R5, R3, 0x7, 0x181f ;  /* 0x00f81f0003057f89 */ /* 0x00006800000e0000 */
[----:B------:R0:W-:Y:S04]  /*26fa0*/  @!P4 LDGSTS.E.BYPASS.LTC128B.128 [R10+0xf400], desc[UR4][R6.64], !P2 ;  /* 0x0f400000060acfae */ /* 0x0001e8000d101d44 */
[----:B------:R0:W-:Y:S04]  /*26fb0*/  @!P4 LDGSTS.E.BYPASS.LTC128B.128 [R10+0x13400], desc[UR4][R6.64+0x80], !P1 ;  /* 0x13400080060acfae */ /* 0x0001e8000c901d44 */
[----:B------:R0:W-:Y:S04]  /*26fc0*/  @!P4 LDGSTS.E.BYPASS.LTC128B.128 [R10+0x17400], desc[UR4][R6.64+0x100], !P0 ;  /* 0x17400100060acfae */ /* 0x0001e8000c101d44 */
[----:B------:R0:W2:Y:S02]  /*26fd0*/  SHFL.IDX PT, R3, R4, 0x7, 0x181f ;  /* 0x00f81f0004037f89 */ /* 0x0000a400000e0000 */
.L_x_2180:
[----:B------:R-:W-:Y:S01]  /*26fe0*/  VIADD R0, R0, 0x70 ;  /* 0x0000007000007836 */ /* 0x000fe20000000000 */
[----:B------:R-:W-:Y:S04]  /*26ff0*/  BSSY B0, `(.L_x_2025) ;  /* 0x000000f000007945 */ /* 0x000fe80003800000 */
[----:B------:R-:W-:-:S13]  /*27000*/  ISETP.GE.AND P3, PT, R0, R2, PT ;  /* 0x000000020000720c */ /* 0x000fda0003f66270 */
[----:B------:R-:W-:Y:S05]  /*27010*/  @P3 BRA `(.L_x_2026) ;  /* 0x0000000000303947 */ /* 0x000fea0003800000 */
[----:B0-----:R-:W0:Y:S01]  /*27020*/  S2R R4, SR_TID.X ;  /* 0x0000000000047919 */ /* 0x001e220000002100 */
[----:B------:R-:W-:Y:S01]  /*27030*/  ULDC.64 UR4, c[0x0][0x208] ;  /* 0x0000820000047ab9 */ /* 0x000fe20000000a00 */
[----:B0-----:R-:W-:-:S05]  /*27040*/  IMAD.SHL.U32 R4, R4, 0x8, RZ ;  /* 0x0000000804047824 */ /* 0x001fca00078e00ff */
[----:B------:R-:W-:-:S04]  /*27050*/  LOP3.LUT R4, R4, 0x38, RZ, 0xc0, !PT ;  /* 0x0000003804047812 */ /* 0x000fc800078ec0ff */
[----:B--2---:R-:W-:-:S05]  /*27060*/  LEA R2, P3, R4, R3, 0x1 ;  /* 0x0000000304027211 */ /* 0x004fca00078608ff */
[----:B-1----:R-:W-:-:S05]  /*27070*/  IMAD.X R3, RZ, RZ, R5, P3 ;  /* 0x000000ffff037224 */ /* 0x002fca00018e0605 */
[----:B------:R-:W-:Y:S01]  /*27080*/  @!PT LDS RZ, [RZ] ;  /* 0x00000000fffff984 */ /* 0x000fe20000000800 */
[----:B------:R-:W-:Y:S01]  /*27090*/  @!PT LDS RZ, [RZ] ;  /* 0x00000000fffff984 */ /* 0x000fe20000000800 */
[----:B------:R-:W-:Y:S01]  /*270a0*/  @!PT LDS RZ, [RZ] ;  /* 0x00000000fffff984 */ /* 0x000fe20000000800 */
[----:B------:R3:W-:Y:S04]  /*270b0*/  LDGSTS.E.BYPASS.LTC128B.128 [R10+0xfc00], desc[UR4][R2.64], !P2 ;  /* 0x0fc00000020a7fae */ /* 0x0007e8000d101d44 */
[----:B------:R3:W-:Y:S04]  /*270c0*/  LDGSTS.E.BYPASS.LTC128B.128 [R10+0x13c00], desc[UR4][R2.64+0x80], !P1 ;  /* 0x13c00080020a7fae */ /* 0x0007e8000c901d44 */
[----:B------:R3:W-:Y:S02]  /*270d0*/  LDGSTS.E.BYPASS.LTC128B.128 [R10+0x17c00], desc[UR4][R2.64+0x100], !P0 ;  /* 0x17c00100020a7fae */ /* 0x0007e4000c101d44 */
.L_x_2026:
[----:B------:R-:W-:Y:S05]  /*270e0*/  BSYNC B0 ;  /* 0x0000000000007941 */ /* 0x000fea0003800000 */
.L_x_2025:
[----:B0--3--:R-:W3:Y:S01]  /*270f0*/  LDL R10, [R1] ;  /* 0x00000000010a7983 */ /* 0x009ee20000100800 */
[----:B------:R-:W-:Y:S01]  /*27100*/  PLOP3.LUT P0, PT, PT, PT, PT, 0x80, 0x0 ;  /* 0x000000000000781c */ /* 0x000fe20003f0f070 */
[----:B------:R-:W-:Y:S01]  /*27110*/  NOP ;  /* 0x0000000000007918 */ /* 0x000fe20000000000 */
[----:B---3--:R-:W-:-:S11]  /*27120*/  VIADD R11, R10, 0x2a800 ;  /* 0x0002a8000a0b7836 */ /* 0x008fd60000000000 */
.L_x_2027:
[----:B------:R-:W3:Y:S01]  /*27130*/  LDL R2, [R1] ;  /* 0x0000000001027983 */ /* 0x000ee20000100800 */
[----:B------:R-:W-:Y:S02]  /*27140*/  PLOP3.LUT P1, PT, P1, P0, PT, 0xa2, 0x0 ;  /* 0x000000000000781c */ /* 0x000fe40000f21472 */
[----:B---3--:R-:W-:-:S08]  /*27150*/  @P0 R2UR P1, UR4, R2 ;  /* 0x00000000020402ca */ /* 0x008fd00000020000 */
[----:B------:R-:W-:-:S05]  /*27160*/  @P0 PLOP3.LUT P0, PT, P1, PT, PT, 0x80, 0x0 ;  /* 0x000000000000081c */ /* 0x000fca0000f0f070 */
[----:B------:R-:W-:Y:S01]  /*27170*/  @!P1 SYNCS.ARRIVE.TRANS64.RED.A0T1 RZ, [UR4+0x2a800], RZ ;  /* 0x02a800ffffff99a7 */ /* 0x000fe20008200404 */
[----:B------:R-:W-:Y:S07]  /*27180*/  @!P1 ARRIVES.LDGSTSBAR.64.TRANSCNT [UR4+0x2a800] ;  /* 0x02a80000ff0099b0 */ /* 0x000fee0008000a84 */
[----:B------:R-:W-:Y:S05]  /*27190*/  @P0 BRA.U.ANY `(.L_x_2027) ;  /* 0xfffffffd00e40947 */ /* 0x000fea000393ffff */
[----:B--2---:R-:W2:Y:S02]  /*271a0*/  LDL.LU R3, [R1+0x48] ;  /* 0x0000480001037983 */ /* 0x004ea40000300800 */
        /* <DEDUP_REMOVED lines=9> */
[----:B------:R-:W2:Y:S03]  /*27240*/  SYNCS.PHASECHK.TRANS64.TRYWAIT P0, [R2+URZ+0x2a820], R0 ;  /* 0x02a82000020075a7 */ /* 0x000ea6000800017f */
[----:B0-2---:R-:W-:Y:S05]  /*27250*/  @!P0 BRA `(.L_x_2029) ;  /* 0x0000005400308947 */ /* 0x005fea0003800000 */
.L_x_2181:
[----:B------:R-:W-:Y:S05]  /*27260*/  BSYNC B0 ;  /* 0x0000000000007941 */ /* 0x000fea0003800000 */
.L_x_2028:
[----:B------:R-:W2:Y:S04]  /*27270*/  LDL R3, [R1+0x34] ;  /* 0x0000340001037983 */ /* 0x000ea80000100800 */
[----:B0-----:R-:W3:Y:S01]  /*27280*/  LDL R2, [R1+0x2c] ;  /* 0x00002c0001027983 */ /* 0x001ee20000100800 */
[----:B------:R-:W-:Y:S01]  /*27290*/  BSSY B0, `(.L_x_2030) ;  /* 0x0000222000007945 */ /* 0x000fe20003800000 */
[----:B--2---:R-:W-:-:S05]  /*272a0*/  VIADD R0, R3, 0xfffffffe ;  /* 0xfffffffe03007836 */ /* 0x004fca0000000000 */
[----:B---3--:R-:W-:-:S13]  /*272b0*/  ISETP.GE.AND P0, PT, R0, R2, PT ;  /* 0x000000020000720c */ /* 0x008fda0003f06270 */
[----:B------:R-:W-:Y:S05]  /*272c0*/  @!P0 BRA `(.L_x_2031) ;  /* 0x0000002000788947 */ /* 0x000fea0003800000 */
[----:B------:R-:W-:Y:S01]  /*272d0*/  IMAD.MOV R8, RZ, RZ, -R3 ;  /* 0x000000ffff087224 */ /* 0x000fe200078e0a03 */
[----:B------:R-:W-:Y:S01]  /*272e0*/  LOP3.LUT R2, RZ, R2, RZ, 0x33, !PT ;  /* 0x00000002ff027212 */ /* 0x000fe200078e33ff */
[----:B------:R-:W-:Y:S03]  /*272f0*/  BSSY B2, `(.L_x_2032) ;  /* 0x00000b8000027945 */ /* 0x000fe60003800000 */
[----:B------:R-:W-:-:S05]  /*27300*/  VIADDMNMX R8, R8, 0x1, R2, !PT ;  /* 0x0000000108087846 */ /* 0x000fca0007800102 */
[----:B------:R-:W-:-:S05]  /*27310*/  IMAD.IADD R2, R3, 0x1, R8 ;  /* 0x0000000103027824 */ /* 0x000fca00078e0208 */
[----:B------:R-:W-:-:S04]  /*27320*/  LOP3.LUT R2, R2, 0x1, RZ, 0xc0, !PT ;  /* 0x0000000102027812 */ /* 0x000fc800078ec0ff */
[----:B------:R-:W-:-:S13]  /*27330*/  ISETP.NE.U32.AND P0, PT, R2, 0x1, PT ;  /* 0x000000010200780c */ /* 0x000fda0003f05070 */
[----:B------:R-:W-:Y:S05]  /*27340*/  @P0 BRA `(.L_x_2033) ;  /* 0x0000000800c80947 */ /* 0x000fea0003800000 */
[----:B-1----:R-:W2:Y:S04]  /*27350*/  LDL R5, [R1+0xc] ;  /* 0x00000c0001057983 */ /* 0x002ea80000100800 */
        /* <DEDUP_REMOVED lines=35> */
.L_x_2036:
[----:B------:R-:W2:Y:S01]  /*27590*/  LDL R2, [R1] ;  /* 0x0000000001027983 */ /* 0x000ea20000100800 */
[----:B------:R-:W-:Y:S01]  /*275a0*/  BSSY B3, `(.L_x_2037) ;  /* 0x0000005000037945 */ /* 0x000fe20003800000 */
[----:B--2---:R-:W-:Y:S01]  /*275b0*/  IMAD R3, R7, 0x8, R2 ;  /* 0x0000000807037824 */ /* 0x004fe200078e0202 */
[----:B------:R-:W-:-:S04]  /*275c0*/  SHF.L.U32 R2, R9, 0x1f, RZ ;  /* 0x0000001f09027819 */ /* 0x000fc800000006ff */
[----:B------:R-:W1:Y:S02]  /*275d0*/  SYNCS.PHASECHK.TRANS64.TRYWAIT P0, [R3+URZ+0x2a840], R2 ;  /* 0x02a84002030075a7 */ /* 0x000e64000800017f */
[----:B-1----:R-:W-:Y:S05]  /*275e0*/  @!P0 BRA `(.L_x_2038) ;  /* 0x0000005000648947 */ /* 0x002fea0003800000 */
.L_x_2182:
[----:B------:R-:W-:Y:S05]  /*275f0*/  BSYNC B3 ;  /* 0x0000000000037941 */ /* 0x000fea0003800000 */
.L_x_2037:
        /* <DEDUP_REMOVED lines=12> */
.L_x_2040:
[----:B------:R-:W-:Y:S05]  /*276c0*/  BSYNC B3 ;  /* 0x0000000000037941 */ /* 0x000fea0003800000 */
.L_x_2039:
        /* <DEDUP_REMOVED lines=13> */
.L_x_2041:
        /* <DEDUP_REMOVED lines=16> */
.L_x_2042:
        /* <DEDUP_REMOVED lines=15> */
.L_x_2043:
        /* <DEDUP_REMOVED lines=17> */
.L_x_2183:
[----:B------:R-:W-:Y:S05]  /*27aa0*/  BSYNC B3 ;  /* 0x0000000000037941 */ /* 0x000fea0003800000 */
.L_x_2044:
[----:B------:R1:W5:Y:S04]  /*27ab0*/  LDL R15, [R1] ;  /* 0x00000000010f7983 */ /* 0x0003680000100800 */
        /* <DEDUP_REMOVED lines=13> */
.L_x_2047:
[----:B------:R-:W-:Y:S05]  /*27b90*/  BSYNC B3 ;  /* 0x0000000000037941 */ /* 0x000fea0003800000 */
.L_x_2046:
        /* <DEDUP_REMOVED lines=11> */
[----:B--2---:R-:W-:Y:S02]  /*27c50*/  IMAD R3, R3, 0x60, R5 ;  /* 0x0000006003037824 */ /* 0x004fe400078e0205 */
[----:B------:R-:W-:-:S09]  /*27c60*/  VIADD R5, R6, 0x400 ;  /* 0x0000040006057836 */ /* 0x000fd20000000000 */
.L_x_2048:
        /* <DEDUP_REMOVED lines=15> */
.L_x_2049:
        /* <DEDUP_REMOVED lines=12> */
.L_x_2035:
[----:B------:R-:W-:Y:S05]  /*27e20*/  BSYNC B1 ;  /* 0x0000000000017941 */ /* 0x000fea0003800000 */
.L_x_2034:
[----:B0-----:R-:W2:Y:S04]  /*27e30*/  LDL R0, [R1+0x34] ;  /* 0x0000340001007983 */ /* 0x001ea80000100800 */
[----:B------:R0:W-:Y:S04]  /*27e40*/  STL [R1+0x4], R7 ;  /* 0x0000040701007387 */ /* 0x0001e80000100800 */
[----:B------:R0:W-:Y:S02]  /*27e50*/  STL [R1+0x18], R9 ;  /* 0x0000180901007387 */ /* 0x0001e40000100800 */
[----:B0-2---:R-:W-:-:S07]  /*27e60*/  VIADD R0, R0, 0xfffffffd ;  /* 0xfffffffd00007836 */ /* 0x005fce0000000000 */
.L_x_2033:
[----:B------:R-:W-:Y:S05]  /*27e70*/  BSYNC B2 ;  /* 0x0000000000027941 */ /* 0x000fea0003800000 */
.L_x_2032:
[----:B------:R-:W2:Y:S01]  /*27e80*/  LDL.LU R2, [R1+0x34] ;  /* 0x0000340001027983 */ /* 0x000ea20000300800 */
[----:B------:R-:W-:Y:S01]  /*27e90*/  VIADD R8, R8, 0xfffffffe ;  /* 0xfffffffe08087836 */ /* 0x000fe20000000000 */
[----:B--2---:R-:W-:-:S04]  /*27ea0*/  LOP3.LUT R2, RZ, R2, RZ, 0x33, !PT ;  /* 0x00000002ff027212 */ /* 0x004fc800078e33ff */
[----:B------:R-:W-:-:S13]  /*27eb0*/  ISETP.NE.AND P0, PT, R8, R2, PT ;  /* 0x000000020800720c */ /* 0x000fda0003f05270 */
[----:B------:R-:W-:Y:S05]  /*27ec0*/  @!P0 BRA `(.L_x_2031) ;  /* 0x0000001400788947 */ /* 0x000fea0003800000 */
[----:B------:R-:W-:-:S07]  /*27ed0*/  IMAD.MOV.U32 R9, RZ, RZ, R17 ;  /* 0x000000ffff097224 */ /* 0x000fce00078e0011 */
.L_x_2082:
[----:B------:R-:W2:Y:S04]  /*27ee0*/  LDL R4, [R1+0xc] ;  /* 0x00000c0001047983 */ /* 0x000ea80000100800 */
[----:B------:R-:W3:Y:S04]  /*27ef0*/  LDL R3, [R1+0x4] ;  /* 0x0000040001037983 */ /* 0x000ee80000100800 */
[----:B------:R-:W4:Y:S01]  /*27f00*/  LDL R2, [R1+0x18] ;  /* 0x0000180001027983 */ /* 0x000f220000100800 */
[----:B------:R-:W-:Y:S05]  /*27f10*/  YIELD ;  /* 0x0000000000007946 */ /* 0x000fea0003800000 */
[----:B------:R-:W-:Y:S01]  /*27f20*/  BSSY B1, `(.L_x_2050) ;  /* 0x00000a8000017945 */ /* 0x000fe20003800000 */
[----:B--2---:R-:W-:Y:S01]  /*27f30*/  LOP3.LUT P1, RZ, R4, 0x1, RZ, 0xc0, !PT ;  /* 0x0000000104ff7812 */ /* 0x004fe2000782c0ff */
[----:B---3--:R-:W-:-:S05]  /*27f40*/  VIADD R4, R3, 0x1 ;  /* 0x0000000103047836 */ /* 0x008fca0000000000 */
[----:B------:R-:W-:-:S04]  /*27f50*/  ISETP.NE.AND P0, PT, R4, 0x2, PT ;  /* 0x000000020400780c */ /* 0x000fc80003f05270 */
[----:B-1----:R-:W-:Y:S02]  /*27f60*/  SEL R5, RZ, 0x1, P0 ;  /* 0x00000001ff057807 */ /* 0x002fe40000000000 */
        /* <DEDUP_REMOVED lines=26> */
[----:B------:R-:W-:-:S06]  /*28110*/  LEA.HI.X R9, R2, UR5, R3, 0x2, P0 ;  /* 0x0000000502097c11 */ /* 0x000fcc00080f1403 */
[----:B------:R0:W5:Y:S03]  /*28120*/  LDG.E R9, desc[UR8][R8.64] ;  /* 0x0000000808097981 */ /* 0x000166000c1e1900 */
.L_x_2052:
[----:B------:R-:W2:Y:S01]  /*28130*/  LDL R2, [R1] ;  /* 0x0000000001027983 */ /* 0x000ea20000100800 */
[----:B------:R-:W-:Y:S01]  /*28140*/  BSSY B2, `(.L_x_2053) ;  /* 0x0000005000027945 */ /* 0x000fe20003800000 */
[----:B--2---:R-:W-:Y:S01]  /*28150*/  IMAD R3, R4, 0x8, R2 ;  /* 0x0000000804037824 */ /* 0x004fe200078e0202 */
[----:B------:R-:W-:-:S04]  /*28160*/  SHF.L.U32 R2, R5, 0x1f, RZ ;  /* 0x0000001f05027819 */ /* 0x000fc800000006ff */
[----:B------:R-:W1:Y:S02]  /*28170*/  SYNCS.PHASECHK.TRANS64.TRYWAIT P0, [R3+URZ+0x2a840], R2 ;  /* 0x02a84002030075a7 */ /* 0x000e64000800017f */
[----:B-1----:R-:W-:Y:S05]  /*28180*/  @!P0 BRA `(.L_x_2054) ;  /* 0x0000004400a48947 */ /* 0x002fea0003800000 */
.L_x_2184:
[----:B------:R-:W-:Y:S05]  /*28190*/  BSYNC B2 ;  /* 0x0000000000027941 */ /* 0x000fea0003800000 */
.L_x_2053:
[----:B------:R-:W2:Y:S01]  /*281a0*/  S2R R7, SR_TID.X ;  /* 0x0000000000077919 */ /* 0x000ea20000002100 */
        /* <DEDUP_REMOVED lines=11> */
.L_x_2056:
[----:B------:R-:W-:Y:S05]  /*28260*/  BSYNC B2 ;  /* 0x0000000000027941 */ /* 0x000fea0003800000 */
.L_x_2055:
        /* <DEDUP_REMOVED lines=12> */
[----:B0-----:R-:W-:-:S08]  /*28330*/  VIADD R8, R7, 0x18400 ;  /* 0x0001840007087836 */ /* 0x001fd00000000000 */
.L_x_2057:
        /* <DEDUP_REMOVED lines=16> */
.L_x_2058:
        /* <DEDUP_REMOVED lines=15> */
.L_x_2059:
        /* <DEDUP_REMOVED lines=17> */
.L_x_2185:
[----:B------:R-:W-:Y:S05]  /*28640*/  BSYNC B2 ;  /* 0x0000000000027941 */ /* 0x000fea0003800000 */
.L_x_2060:
        /* <DEDUP_REMOVED lines=11> */
.L_x_2063:
[----:B------:R-:W-:Y:S05]  /*28700*/  BSYNC B2 ;  /* 0x0000000000027941 */ /* 0x000fea0003800000 */
.L_x_2062:
        /* <DEDUP_REMOVED lines=14> */
.L_x_2064:
        /* <DEDUP_REMOVED lines=15> */
.L_x_2065:
        /* <DEDUP_REMOVED lines=12> */
.L_x_2051:
[----:B------:R-:W-:Y:S05]  /*289a0*/  BSYNC B1 ;  /* 0x0000000000017941 */ /* 0x000fea0003800000 */
.L_x_2050:
[----:B------:R-:W2:Y:S01]  /*289b0*/  LDL R2, [R1+0xc] ;  /* 0x00000c0001027983 */ /* 0x000ea20000100800 */
[----:B------:R-:W-:Y:S01]  /*289c0*/  VIADD R3, R4, 0x1 ;  /* 0x0000000104037836 */ /* 0x000fe20000000000 */
[----:B------:R-:W-:Y:S01]  /*289d0*/  BSSY B1, `(.L_x_2066) ;  /* 0x00000a9000017945 */ /* 0x000fe20003800000 */
[----:B0-----:R-:W-:-:S03]  /*289e0*/  VIADD R6, R0, 0xffffffff ;  /* 0xffffffff00067836 */ /* 0x001fc60000000000 */
        /* <DEDUP_REMOVED lines=13> */
[----:B------:R-:W2:Y:S01]  /*28ac0*/  LDL R14, [R1+0x24] ;  /* 0x00002400010e7983 */ /* 0x000ea20000100800 */
[----:B------:R-:W1:Y:S01]  /*28ad0*/  LDC R8, c[0x0][0x43c] ;  /* 0x00010f00ff087b82 */ /* 0x000e620000000800 */
[----:B------:R-:W-:Y:S02]  /*28ae0*/  ULDC.64 UR6, c[0x0][0x428] ;  /* 0x00010a0000067ab9 */ /* 0x000fe40000000a00 */
[----:B------:R-:W3:Y:S01]  /*28af0*/  LDL R13, [R1+0x14] ;  /* 0x00001400010d7983 */ /* 0x000ee20000100800 */
[----:B------:R-:W-:Y:S01]  /*28b00*/  ULDC.64 UR8, c[0x0][0x208] ;  /* 0x0000820000087ab9 */ /* 0x000fe20000000a00 */
[----:B-1----:R-:W-:-:S13]  /*28b10*/  ISETP.NE.AND P0, PT, R8, 0x1, PT ;  /* 0x000000010800780c */ /* 0x002fda0003f05270 */
[----:B------:R-:W1:Y:S02]  /*28b20*/  @P0 LDC.64 R2, c[0x0][0x440] ;  /* 0x00011000ff020b82 */ /* 0x000e640000000a00 */
[----:B-1----:R-:W-:-:S04]  /*28b30*/  @P0 IMAD.HI.U32 R7, R6, R2, RZ ;  /* 0x0000000206070227 */ /* 0x002fc800078e00ff */
        /* <DEDUP_REMOVED lines=12> */
.L_x_2068:
[----:B------:R-:W2:Y:S01]  /*28c00*/  LDL R2, [R1] ;  /* 0x0000000001027983 */ /* 0x000ea20000100800 */
[----:B------:R-:W-:Y:S01]  /*28c10*/  SHF.L.U32 R3, R10, 0x1f, RZ ;  /* 0x0000001f0a037819 */ /* 0x000fe200000006ff */
[----:B------:R-:W-:Y:S01]  /*28c20*/  BSSY B2, `(.L_x_2069) ;  /* 0x0000004000027945 */ /* 0x000fe20003800000 */
[----:B--2---:R-:W-:-:S04]  /*28c30*/  IMAD R2, R12, 0x8, R2 ;  /* 0x000000080c027824 */ /* 0x004fc800078e0202 */
[----:B------:R-:W2:Y:S02]  /*28c40*/  SYNCS.PHASECHK.TRANS64.TRYWAIT P0, [R2+URZ+0x2a840], R3 ;  /* 0x02a84003020075a7 */ /* 0x000ea4000800017f */
[----:B--2---:R-:W-:Y:S05]  /*28c50*/  @!P0 BRA `(.L_x_2070) ;  /* 0x0000003c00188947 */ /* 0x004fea0003800000 */
.L_x_2186:
[----:B------:R-:W-:Y:S05]  /*28c60*/  BSYNC B2 ;  /* 0x0000000000027941 */ /* 0x000fea0003800000 */
.L_x_2069:
        /* <DEDUP_REMOVED lines=12> */
.L_x_2072:
[----:B------:R-:W-:Y:S05]  /*28d30*/  BSYNC B2 ;  /* 0x0000000000027941 */ /* 0x000fea0003800000 */
.L_x_2071:
[----:B------:R-:W3:Y:S04]  /*28d40*/  LDL R8, [R1+0x4] ;  /* 0x0000040001087983 */ /* 0x000ee80000100800 */
[----:B0-----:R-:W4:Y:S04]  /*28d50*/  LDL R10, [R1] ;  /* 0x00000000010a7983 */ /* 0x001f280000100800 */
[----:B--2---:R-:W2:Y:S01]  /*28d60*/  LDL R2, [R1+0x1c] ;  /* 0x00001c0001027983 */ /* 0x004ea20000100800 */
        /* <DEDUP_REMOVED lines=8> */
[----:B----4-:R-:W-:Y:S02]  /*28df0*/  IMAD R8, R8, 0x9000, R10 ;  /* 0x0000900008087824 */ /* 0x010fe400078e020a */
[----:B------:R-:W-:-:S02]  /*28e00*/  VIADD R3, R3, 0x30 ;  /* 0x0000003003037836 */ /* 0x000fc40000000000 */
[----:B--2---:R-:W-:Y:S02]  /*28e10*/  IMAD R2, R7, 0x60, R2 ;  /* 0x0000006007027824 */ /* 0x004fe400078e0202 */
[----:B------:R-:W-:-:S07]  /*28e20*/  VIADD R10, R8, 0x18400 ;  /* 0x00018400080a7836 */ /* 0x000fce0000000000 */
.L_x_2073:
        /* <DEDUP_REMOVED lines=16> */
.L_x_2074:
        /* <DEDUP_REMOVED lines=15> */
.L_x_2075:
        /* <DEDUP_REMOVED lines=15> */
.L_x_2187:
[----:B------:R-:W-:Y:S05]  /*29110*/  BSYNC B2 ;  /* 0x0000000000027941 */ /* 0x000fea0003800000 */
.L_x_2076:
        /* <DEDUP_REMOVED lines=11> */
.L_x_2079:
[----:B------:R-:W-:Y:S05]  /*291d0*/  BSYNC B2 ;  /* 0x0000000000027941 */ /* 0x000fea0003800000 */
.L_x_2078:
        /* <DEDUP_REMOVED lines=13> */
.L_x_2080:
        /* <DEDUP_REMOVED lines=15> */
.L_x_2081:
        /* <DEDUP_REMOVED lines=12> */
.L_x_2067:
[----:B------:R-:W-:Y:S05]  /*29460*/  BSYNC B1 ;  /* 0x0000000000017941 */ /* 0x000fea0003800000 */
.L_x_2066:
[----:B------:R-:W2:Y:S01]  /*29470*/  LDL R2, [R1+0x2c] ;  /* 0x00002c0001027983 */ /* 0x000ea20000100800 */
[----:B------:R-:W-:Y:S01]  /*29480*/  VIADD R0, R0, 0xfffffffe ;  /* 0xfffffffe00007836 */ /* 0x000fe20000000000 */
[----:B--2---:R-:W-:-:S13]  /*29490*/  ISETP.GT.AND P0, PT, R6, R2, PT ;  /* 0x000000020600720c */ /* 0x004fda0003f04270 */
[----:B------:R-:W-:Y:S05]  /*294a0*/  @P0 BRA `(.L_x_2082) ;  /* 0xffffffe8008c0947 */ /* 0x000fea000383ffff */
.L_x_2031:
[----:B------:R-:W-:Y:S05]  /*294b0*/  BSYNC B0 ;  /* 0x0000000000007941 */ /* 0x000fea0003800000 */
.L_x_2030:
[----:B------:R-:W2:Y:S01]  /*294c0*/  S2R R3, SR_TID.X ;  /* 0x0000000000037919 */ /* 0x000ea20000002100 */
[----:B------:R-:W-:Y:S01]  /*294d0*/  BSSY B0, `(.L_x_2083) ;  /* 0x0000011000007945 */ /* 0x000fe20003800000 */
[----:B--2---:R-:W-:-:S04]  /*294e0*/  LOP3.LUT R3, R3, 0x7f, RZ, 0xc0, !PT ;  /* 0x0000007f03037812 */ /* 0x004fc800078ec0ff */
[----:B------:R-:W-:-:S13]  /*294f0*/  ISETP.NE.AND P0, PT, R3, RZ, PT ;  /* 0x000000ff0300720c */ /* 0x000fda0003f05270 */
[----:B------:R-:W-:Y:S05]  /*29500*/  @P0 BRA `(.L_x_2084) ;  /* 0x0000000000340947 */ /* 0x000fea0003800000 */
[----:B------:R-:W2:Y:S01]  /*29510*/  S2R R2, SR_LANEID ;  /* 0x0000000000027919 */ /* 0x000ea20000000000 */
[----:B------:R-:W-:Y:S01]  /*29520*/  VOTEU.ANY UR4, UPT, PT ;  /* 0x0000000000047886 */ /* 0x000fe200038e0100 */
[----:B-1----:R-:W1:Y:S01]  /*29530*/  LDC.64 R4, c[0x0][0xc60] ;  /* 0x00031800ff047b82 */ /* 0x002e620000000a00 */
[----:B------:R-:W2:Y:S01]  /*29540*/  FLO.U32 R0, UR4 ;  /* 0x0000000400007d00 */ /* 0x000ea200080e0000 */
[----:B------:R-:W-:Y:S01]  /*29550*/  ULDC.64 UR6, c[0x0][0x208] ;  /* 0x0000820000067ab9 */ /* 0x000fe20000000a00 */
[----:B--2---:R-:W-:-:S06]  /*29560*/  ISETP.EQ.U32.AND P0, PT, R0, R2, PT ;  /* 0x000000020000720c */ /* 0x004fcc0003f02070 */
[----:B------:R-:W1:Y:S07]  /*29570*/  POPC R2, UR4 ;  /* 0x0000000400027d09 */ /* 0x000e6e0008000000 */
[----:B-1----:R-:W2:Y:S04]  /*29580*/  @P0 ATOMG.E.ADD.STRONG.GPU PT, R2, desc[UR6][R4.64], R2 ;  /* 0x00000002040209a8 */ /* 0x002ea800081ee1c6 */
[----:B--2---:R1:W2:Y:S02]  /*29590*/  SHFL.IDX PT, R2, R2, R0, 0x1f ;  /* 0x00001f0002027589 */ /* 0x0042a400000e0000 */
[----:B-1----:R-:W1:Y:S02]  /*295a0*/  S2R R0, SR_LTMASK ;  /* 0x0000000000007919 */ /* 0x002e640000003900 */
[----:B-1----:R-:W-:-:S06]  /*295b0*/  LOP3.LUT R0, R0, UR4, RZ, 0xc0, !PT ;  /* 0x0000000400007c12 */ /* 0x002fcc000f8ec0ff */
[----:B------:R-:W2:Y:S02]  /*295c0*/  POPC R0, R0 ;  /* 0x0000000000007309 */ /* 0x000ea40000000000 */
[----:B--2---:R-:W-:-:S07]  /*295d0*/  IADD3 R16, R2, UR36, R0 ;  /* 0x0000002402107c10 */ /* 0x004fce000fffe000 */
.L_x_2084:
[----:B------:R-:W-:Y:S05]  /*295e0*/  BSYNC B0 ;  /* 0x0000000000007941 */ /* 0x000fea0003800000 */
.L_x_2083:
[----:B------:R-:W2:Y:S01]  /*295f0*/  LDL R0, [R1+0xc] ;  /* 0x00000c0001007983 */ /* 0x000ea20000100800 */
[----:B------:R-:W-:Y:S01]  /*29600*/  BSSY B0, `(.L_x_2085) ;  /* 0x000003e000007945 */ /* 0x000fe20003800000 */
[----:B--2---:R-:W-:-:S13]  /*29610*/  LOP3.LUT P0, RZ, R0, 0x1, RZ, 0xc0, !PT ;  /* 0x0000000100ff7812 */ /* 0x004fda000780c0ff */
[----:B------:R-:W-:Y:S05]  /*29620*/  @!P0 BRA `(.L_x_2086) ;  /* 0x0000000000ec8947 */ /* 0x000fea0003800000 */
[----:B------:R-:W2:Y:S04]  /*29630*/  LDL R4, [R1] ;  /* 0x0000000001047983 */ /* 0x000ea80000100800 */
[----:B------:R-:W2:Y:S04]  /*29640*/  LDL R0, [R1+0x4] ;  /* 0x0000040001007983 */ /* 0x000ea80000100800 */
[----:B------:R-:W3:Y:S01]  /*29650*/  LDL R2, [R1+0x18] ;  /* 0x0000180001027983 */ /* 0x000ee20000100800 */
[----:B------:R-:W-:Y:S01]  /*29660*/  BSSY B1, `(.L_x_2087) ;  /* 0x0000006000017945 */ /* 0x000fe20003800000 */
[----:B------:R-:W-:Y:S01]  /*29670*/  ISETP.NE.AND P1, PT, R3, RZ, PT ;  /* 0x000000ff0300720c */ /* 0x000fe20003f25270 */
[----:B--2---:R-:W-:Y:S01]  /*29680*/  IMAD R0, R0, 0x8, R4 ;  /* 0x0000000800007824 */ /* 0x004fe200078e0204 */
[----:B---3--:R-:W-:-:S04]  /*29690*/  SHF.L.U32 R2, R2, 0x1f, RZ ;  /* 0x0000001f02027819 */ /* 0x008fc800000006ff */
[----:B------:R-:W2:Y:S02]  /*296a0*/  SYNCS.PHASECHK.TRANS64.TRYWAIT P0, [R0+URZ+0x2a860], R2 ;  /* 0x02a86002000075a7 */ /* 0x000ea4000800017f */
[----:B--2---:R-:W-:Y:S05]  /*296b0*/  @!P0 BRA `(.L_x_2088) ;  /* 0x0000003000a88947 */ /* 0x004fea0003800000 */
.L_x_2188:
[----:B------:R-:W-:Y:S05]  /*296c0*/  BSYNC B1 ;  /* 0x0000000000017941 */ /* 0x000fea0003800000 */
.L_x_2087:
[----:B------:R-:W-:Y:S04]  /*296d0*/  BSSY B1, `(.L_x_2089) ;  /* 0x0000009000017945 */ /* 0x000fe80003800000 */
        /* <DEDUP_REMOVED lines=8> */
.L_x_2090:
[----:B------:R-:W-:Y:S05]  /*29760*/  BSYNC B1 ;  /* 0x0000000000017941 */ /* 0x000fea0003800000 */
.L_x_2089:
[----:B-1----:R-:W3:Y:S04]  /*29770*/  LDL.LU R5, [R1+0x1c] ;  /* 0x00001c0001057983 */ /* 0x002ee80000300800 */
[----:B------:R-:W3:Y:S04]  /*29780*/  LDL.LU R3, [R1+0x10] ;  /* 0x0000100001037983 */ /* 0x000ee80000300800 */
[----:B------:R-:W4:Y:S04]  /*29790*/  LDL R4, [R1] ;  /* 0x0000000001047983 */ /* 0x000f280000100800 */
[----:B--2---:R-:W4:Y:S01]  /*297a0*/  LDL R2, [R1+0x4] ;  /* 0x0000040001027983 */ /* 0x004f220000100800 */
        /* <DEDUP_REMOVED lines=8> */
[----:B----4-:R-:W-:-:S04]  /*29830*/  IMAD R2, R2, 0x6000, R4 ;  /* 0x0000600002027824 */ /* 0x010fc800078e0204 */
[----:B------:R-:W-:-:S07]  /*29840*/  VIADD R4, R2, 0x400 ;  /* 0x0000040002047836 */ /* 0x000fce0000000000 */
.L_x_2091:
        /* <DEDUP_REMOVED lines=15> */
.L_x_2092:
        /* <DEDUP_REMOVED lines=10> */
.L_x_2086:
[----:B------:R-:W-:Y:S05]  /*299e0*/  BSYNC B0 ;  /* 0x0000000000007941 */ /* 0x000fea0003800000 */
.L_x_2085:
[----:B-1----:R-:W2:Y:S04]  /*299f0*/  LDL.LU R5, [R1+0x4] ;  /* 0x0000040001057983 */ /* 0x002ea80000300800 */
        /* <DEDUP_REMOVED lines=8> */
.L_x_2010:
[----:B------:R-:W-:Y:S05]  /*29a80*/  BSYNC B7 ;  /* 0x0000000000077941 */ /* 0x000fea0003800000 */
.L_x_2008:
[----:B-1----:R-:W2:Y:S02]  /*29a90*/  LDL R0, [R1+0xc] ;  /* 0x00000c0001007983 */ /* 0x002ea40000100800 */
[----:B--2---:R-:W-:-:S13]  /*29aa0*/  LOP3.LUT P0, RZ, R0, 0x2, RZ, 0xc0, !PT ;  /* 0x0000000200ff7812 */ /* 0x004fda000780c0ff */
[----:B------:R-:W-:Y:S05]  /*29ab0*/  @!P0 BRA `(.L_x_2093) ;  /* 0x0000000000288947 */ /* 0x000fea0003800000 */
[----:B------:R-:W-:Y:S05]  /*29ac0*/  WARPSYNC.ALL ;  /* 0x0000000000007948 */ /* 0x000fea0003800000 */
[----:B------:R-:W1:Y:S08]  /*29ad0*/  S2UR UR5, SR_CgaCtaId ;  /* 0x00000000000579c3 */ /* 0x000e700000008800 */
[----:B------:R-:W-:Y:S06]  /*29ae0*/  BAR.SYNC.DEFER_BLOCKING 0x5, 0x180 ;  /* 0x0146000000007b1d */ /* 0x000fec0000010000 */
[----:B------:R-:W-:-:S02]  /*29af0*/  UMOV UR4, 0x400 ;  /* 0x0000040000047882 */ /* 0x000fc40000000000 */
[----:B-1----:R-:W-:-:S06]  /*29b00*/  ULEA UR4, UR5, UR4, 0x18 ;  /* 0x0000000405047291 */ /* 0x002fcc000f8ec03f */
[----:B------:R-:W-:-:S05]  /*29b10*/  IMAD.U32 R0, RZ, RZ, UR4 ;  /* 0x00000004ff007e24 */ /* 0x000fca000f8e00ff */
[----:B------:R1:W2:Y:S04]  /*29b20*/  LDS.128 R16, [R0+0x2a8d0] ;  /* 0x02a8d00000107984 */ /* 0x0002a80000000c00 */
[----:B------:R1:W-:Y:S01]  /*29b30*/  STL [R1], R0 ;  /* 0x0000000001007387 */ /* 0x0003e20000100800 */
[----:B------:R-:W-:Y:S06]  /*29b40*/  BAR.ARV 0x4, 0x180 ;  /* 0x0106000000007b1d */ /* 0x000fec0000002000 */
[----:B------:R-:W-:Y:S05]  /*29b50*/  BRA `(.L_x_2094) ;  /* 0x0000000800e47947 */ /* 0x000fea0003800000 */
.L_x_2093:
[----:B------:R-:W1:Y:S01]  /*29b60*/  S2R R6, SR_TID.X ;  /* 0x0000000000067919 */ /* 0x000e620000002100 */
[----:B------:R-:W-:Y:S01]  /*29b70*/  UMOV UR4, 0xffffffff ;  /* 0xffffffff00047882 */ /* 0x000fe20000000000 */
[----:B-1----:R-:W-:-:S04]  /*29b80*/  LOP3.LUT R6, R6, 0x1f, RZ, 0xc0, !PT ;  /* 0x0000001f06067812 */ /* 0x002fc800078ec0ff */
[----:B------:R-:W-:Y:S01]  /*29b90*/  ISETP.NE.AND P0, PT, R6, 0x1f, PT ;  /* 0x0000001f0600780c */ /* 0x000fe20003f05270 */
[----:B------:R-:W-:-:S12]  /*29ba0*/  BRA.DIV UR4, `(.L_x_2095) ;  /* 0x0000002e04807947 */ /* 0x000fd8000b800000 */
[----:B------:R-:W-:Y:S01]  /*29bb0*/  IMAD.IADD R5, R19, 0x1, R6 ;  /* 0x0000000113057824 */ /* 0x000fe200078e0206 */
[----:B------:R-:W-:Y:S01]  /*29bc0*/  ULDC UR4, c[0x0][0xc3c] ;  /* 0x00030f0000047ab9 */ /* 0x000fe20000000800 */
[----:B------:R-:W-:-:S03]  /*29bd0*/  ULDC.64 UR6, c[0x0][0x208] ;  /* 0x0000820000067ab9 */ /* 0x000fc60000000a00 */
[----:B------:R-:W-:-:S13]  /*29be0*/  ISETP.GE.OR P1, PT, R5, UR4, !P0 ;  /* 0x0000000405007c0c */ /* 0x000fda000c726670 */
[----:B------:R-:W1:Y:S02]  /*29bf0*/  @!P1 LDC.64 R2, c[0x0][0xc80] ;  /* 0x00032000ff029b82 */ /* 0x000e640000000a00 */
[----:B-1----:R-:W-:-:S06]  /*29c00*/  @!P1 IMAD.WIDE R2, R5, 0x4, R2 ;  /* 0x0000000405029825 */ /* 0x002fcc00078e0202 */
[----:B------:R1:W2:Y:S01]  /*29c10*/  @!P1 LDG.E R2, desc[UR6][R2.64] ;  /* 0x0000000602029981 */ /* 0x0002a2000c1e1900 */
[C---:B------:R-:W-:Y:S02]  /*29c20*/  ISETP.GE.U32.AND P2, PT, R6.reuse, 0x2, PT ;  /* 0x000000020600780c */ /* 0x040fe40003f46070 */
[C---:B------:R-:W-:Y:S02]  /*29c30*/  ISETP.GE.U32.AND P3, PT, R6.reuse, 0x4, PT ;  /* 0x000000040600780c */ /* 0x040fe40003f66070 */
[C---:B------:R-:W-:Y:S02]  /*29c40*/  ISETP.GE.U32.AND P4, PT, R6.reuse, 0x8, PT ;  /* 0x000000080600780c */ /* 0x040fe40003f86070 */
[C---:B------:R-:W-:Y:S01]  /*29c50*/  ISETP.GE.U32.AND P5, PT, R6.reuse, 0x10, PT ;  /* 0x000000100600780c */ /* 0x040fe20003fa6070 */
[----:B-1----:R-:W-:Y:S02]  /*29c60*/  IMAD.MOV.U32 R3, RZ, RZ, RZ ;  /* 0x000000ffff037224 */ /* 0x002fe400078e00ff */
[----:B--2---:R-:W-:Y:S01]  /*29c70*/  @!P1 IMAD.MOV.U32 R3, RZ, RZ, R2 ;  /* 0x000000ffff039224 */ /* 0x004fe200078e0002 */
[----:B------:R-:W-:-:S04]  /*29c80*/  ISETP.NE.AND P1, PT, R6, RZ, PT ;  /* 0x000000ff0600720c */ /* 0x000fc80003f25270 */
[----:B------:R-:W1:Y:S02]  /*29c90*/  SHFL.UP PT, R2, R3, 0x1, RZ ;  /* 0x0420000003027989 */ /* 0x000e6400000e00ff */
[----:B-1----:R-:W-:-:S05]  /*29ca0*/  SEL R0, R2, RZ, P1 ;  /* 0x000000ff02007207 */ /* 0x002fca0000800000 */
[----:B------:R-:W-:Y:S02]  /*29cb0*/  IMAD.IADD R2, R3, 0x1, R0 ;  /* 0x0000000103027824 */ /* 0x000fe400078e0200 */
[----:B------:R-:W-:Y:S04]  /*29cc0*/  SHFL.IDX PT, R0, R16, RZ, 0x1f ;  /* 0x00001fff10007589 */ /* 0x000fe800000e0000 */
        /* <DEDUP_REMOVED lines=11> */
[----:B------:R-:W-:Y:S02]  /*29d80*/  IMAD.IADD R2, R2, 0x1, R5 ;  /* 0x0000000102027824 */ /* 0x000fe400078e0205 */
[----:B------:R1:W2:Y:S04]  /*29d90*/  SHFL.IDX PT, R5, R16, 0x1, 0x1f ;  /* 0x00201f0010057f89 */ /* 0x0002a800000e0000 */
[----:B------:R1:W3:Y:S02]  /*29da0*/  SHFL.IDX PT, R16, R2, 0x1f, 0x1f ;  /* 0x03e01f0002107f89 */ /* 0x0002e400000e0000 */
.L_x_2198:
[----:B------:R-:W-:Y:S02]  /*29db0*/  ULDC UR4, c[0x0][0xc38] ;  /* 0x00030e0000047ab9 */ /* 0x000fe40000000800 */
[----:B------:R-:W-:-:S04]  /*29dc0*/  IMAD.U32 R4, RZ, RZ, UR4 ;  /* 0x00000004ff047e24 */ /* 0x000fc8000f8e00ff */
[----:B-1-3--:R-:W-:-:S04]  /*29dd0*/  IMAD R16, R16, R4, RZ ;  /* 0x0000000410107224 */ /* 0x00afc800078e02ff */
[----:B--2---:R-:W-:-:S05]  /*29de0*/  IMAD.IADD R5, R5, 0x1, R16 ;  /* 0x0000000105057824 */ /* 0x004fca00078e0210 */
[----:B------:R-:W-:-:S13]  /*29df0*/  ISETP.GT.AND P6, PT, R5, R0, PT ;  /* 0x000000000500720c */ /* 0x000fda0003fc4270 */
[----:B------:R-:W-:Y:S05]  /*29e00*/  @P6 BRA `(.L_x_2096) ;  /* 0x0000000000a06947 */ /* 0x000fea0003800000 */
.L_x_2101:
[----:B-1----:R-:W1:Y:S01]  /*29e10*/  LDC R3, c[0x0][0xc3c] ;  /* 0x00030f00ff037b82 */ /* 0x002e620000000800 */
[----:B------:R-:W-:-:S05]  /*29e20*/  VIADD R19, R19, 0x1f ;  /* 0x0000001f13137836 */ /* 0x000fca0000000000 */
[----:B-1----:R-:W-:-:S13]  /*29e30*/  ISETP.GE.AND P6, PT, R19, R3, PT ;  /* 0x000000031300720c */ /* 0x002fda0003fc6270 */
[----:B------:R-:W-:Y:S05]  /*29e40*/  @P6 BRA `(.L_x_2097) ;  /* 0x0000000400dc6947 */ /* 0x000fea0003800000 */
[----:B------:R-:W1:Y:S01]  /*29e50*/  S2R R2, SR_TID.X ;  /* 0x0000000000027919 */ /* 0x000e620000002100 */
[----:B------:R-:W-:Y:S01]  /*29e60*/  BSSY B0, `(.L_x_2098) ;  /* 0x000000a000007945 */ /* 0x000fe20003800000 */
[----:B-1----:R-:W-:-:S05]  /*29e70*/  LOP3.LUT R2, R2, 0x1f, RZ, 0xc0, !PT ;  /* 0x0000001f02027812 */ /* 0x002fca00078ec0ff */
[----:B------:R-:W-:-:S05]  /*29e80*/  IMAD.IADD R4, R19, 0x1, R2 ;  /* 0x0000000113047824 */ /* 0x000fca00078e0202 */
[----:B------:R-:W-:Y:S01]  /*29e90*/  ISETP.GE.OR P6, PT, R4, R3, !P0 ;  /* 0x000000030400720c */ /* 0x000fe200047c6670 */
[----:B------:R-:W-:-:S12]  /*29ea0*/  IMAD.MOV.U32 R3, RZ, RZ, RZ ;  /* 0x000000ffff037224 */ /* 0x000fd800078e00ff */
[----:B------:R-:W-:Y:S05]  /*29eb0*/  @P6 BRA `(.L_x_2099) ;  /* 0x0000000000106947 */ /* 0x000fea0003800000 */
[----:B------:R-:W1:Y:S01]  /*29ec0*/  LDC.64 R2, c[0x0][0xc80] ;  /* 0x00032000ff027b82 */ /* 0x000e620000000a00 */
[----:B------:R-:W-:Y:S01]  /*29ed0*/  ULDC.64 UR4, c[0x0][0x208] ;  /* 0x0000820000047ab9 */ /* 0x000fe20000000a00 */
[----:B-1----:R-:W-:-:S06]  /*29ee0*/  IMAD.WIDE R2, R4, 0x4, R2 ;  /* 0x0000000404027825 */ /* 0x002fcc00078e0202 */
[----:B------:R1:W5:Y:S02]  /*29ef0*/  LDG.E R3, desc[UR4][R2.64] ;  /* 0x0000000402037981 */ /* 0x000364000c1e1900 */
.L_x_2099:
[----:B------:R-:W-:Y:S05]  /*29f00*/  BSYNC B0 ;  /* 0x0000000000007941 */ /* 0x000fea0003800000 */
.L_x_2098:
[----:B------:R-:W-:-:S03]  /*29f10*/  UMOV UR4, 0xffffffff ;  /* 0xffffffff00047882 */ /* 0x000fc60000000000 */
[----:B------:R-:W-:Y:S05]  /*29f20*/  BRA.DIV UR4, `(.L_x_2100) ;  /* 0x0000002e04e07947 */ /* 0x000fea000b800000 */
[----:B-----5:R-:W1:Y:S02]  /*29f30*/  SHFL.UP PT, R14, R3, 0x1, RZ ;  /* 0x04200000030e7989 */ /* 0x020e6400000e00ff */
        /* <DEDUP_REMOVED lines=14> */
[----:B------:R1:W2:Y:S02]  /*2a020*/  SHFL.IDX PT, R16, R2, 0x1f, 0x1f ;  /* 0x03e01f0002107f89 */ /* 0x0002a400000e0000 */
.L_x_2206:
[----:B------:R-:W-:Y:S02]  /*2a030*/  ULDC UR4, c[0x0][0xc38] ;  /* 0x00030e0000047ab9 */ /* 0x000fe40000000800 */
[----:B------:R-:W-:-:S04]  /*2a040*/  IMAD.U32 R4, RZ, RZ, UR4 ;  /* 0x00000004ff047e24 */ /* 0x000fc8000f8e00ff */
[----:B--2---:R-:W-:-:S04]  /*2a050*/  IMAD R16, R16, R4, RZ ;  /* 0x0000000410107224 */ /* 0x004fc800078e02ff */
[----:B------:R-:W-:-:S05]  /*2a060*/  IMAD.IADD R5, R16, 0x1, R5 ;  /* 0x0000000110057824 */ /* 0x000fca00078e0205 */
[----:B------:R-:W-:-:S13]  /*2a070*/  ISETP.GT.AND P6, PT, R5, R0, PT ;  /* 0x000000000500720c */ /* 0x000fda0003fc4270 */
[----:B------:R-:W-:Y:S05]  /*2a080*/  @!P6 BRA `(.L_x_2101) ;  /* 0xfffffffc0060e947 */ /* 0x000fea000383ffff */
.L_x_2096:
        /* <DEDUP_REMOVED lines=8> */
.L_x_2210:
[----:B------:R-:W-:Y:S01]  /*2a110*/  ISETP.NE.AND P0, PT, R5, RZ, PT ;  /* 0x000000ff0500720c */ /* 0x000fe20003f05270 */
[----:B------:R-:W-:-:S12]  /*2a120*/  IMAD.MOV.U32 R5, RZ, RZ, RZ ;  /* 0x000000ffff057224 */ /* 0x000fd800078e00ff */
[----:B------:R-:W-:Y:S05]  /*2a130*/  @!P0 BRA `(.L_x_2103) ;  /* 0x0000000000148947 */ /* 0x000fea0003800000 */
[----:B------:R-:W-:Y:S01]  /*2a140*/  UMOV UR4, 0xffffffff ;  /* 0xffffffff00047882 */ /* 0x000fe20000000000 */
[----:B0-----:R-:W-:Y:S02]  /*2a150*/  VIADD R12, R6, 0xffffffff ;  /* 0xffffffff060c7836 */ /* 0x001fe40000000000 */
[----:B------:R-:W-:Y:S05]  /*2a160*/  BRA.DIV UR4, `(.L_x_2104) ;  /* 0x00000032046c7947 */ /* 0x000fea000b800000 */
[----:B-1----:R0:W1:Y:S02]  /*2a170*/  SHFL.IDX PT, R2, R2, R12, 0x1f ;  /* 0x00001f0c02027589 */ /* 0x00206400000e0000 */
.L_x_2213:
[----:B-1----:R-:W-:-:S07]  /*2a180*/  IMAD.MOV.U32 R5, RZ, RZ, R2 ;  /* 0x000000ffff057224 */ /* 0x002fce00078e0002 */
.L_x_2103:
[----:B-12---:R-:W1:Y:S01]  /*2a190*/  LDC.64 R2, c[0x0][0xc90] ;  /* 0x00032400ff027b82 */ /* 0x006e620000000a00 */
[----:B------:R-:W-:Y:S01]  /*2a1a0*/  IMAD.IADD R19, R6, 0x1, R19 ;  /* 0x0000000106137824 */ /* 0x000fe200078e0213 */
[----:B------:R-:W-:-:S03]  /*2a1b0*/  ULDC.64 UR4, c[0x0][0x208] ;  /* 0x0000820000047ab9 */ /* 0x000fc60000000a00 */
[----:B-1----:R-:W-:-:S05]  /*2a1c0*/  IMAD.WIDE R2, R19, 0x4, R2 ;  /* 0x0000000413027825 */ /* 0x002fca00078e0202 */
[----:B------:R-:W3:Y:S01]  /*2a1d0*/  LDG.E R7, desc[UR4][R2.64] ;  /* 0x0000000402077981 */ /* 0x000ee2000c1e1900 */
[----:B------:R-:W-:-:S04]  /*2a1e0*/  IMAD R16, R5, R4, R16 ;  /* 0x0000000405107224 */ /* 0x000fc800078e0210 */
[----:B------:R-:W-:Y:S02]  /*2a1f0*/  IMAD.IADD R0, R0, 0x1, -R16 ;  /* 0x0000000100007824 */ /* 0x000fe400078e0a10 */
[----:B---3--:R-:W-:-:S05]  /*2a200*/  IMAD R6, R17, R7, RZ ;  /* 0x0000000711067224 */ /* 0x008fca00078e02ff */
[----:B------:R-:W-:-:S04]  /*2a210*/  IABS R8, R6 ;  /* 0x0000000600087213 */ /* 0x000fc80000000000 */
[----:B------:R-:W1:Y:S08]  /*2a220*/  I2F.RP R2, R8 ;  /* 0x0000000800027306 */ /* 0x000e700000209400 */
[----:B-1----:R-:W1:Y:S02]  /*2a230*/  MUFU.RCP R2, R2 ;  /* 0x0000000200027308 */ /* 0x002e640000001000 */
[----:B-1----:R-:W-:-:S06]  /*2a240*/  VIADD R2, R2, 0xffffffe ;  /* 0x0ffffffe02027836 */ /* 0x002fcc0000000000 */
[----:B------:R-:W1:Y:S02]  /*2a250*/  F2I.FTZ.U32.TRUNC.NTZ R3, R2 ;  /* 0x0000000200037305 */ /* 0x000e64000021f000 */
[----:B-1----:R-:W-:-:S04]  /*2a260*/  IMAD.MOV R2, RZ, RZ, -R3 ;  /* 0x000000ffff027224 */ /* 0x002fc800078e0a03 */
        /* <DEDUP_REMOVED lines=22> */
[----:B------:R-:W-:-:S04]  /*2a3d0*/  VIADDMNMX R4, R3, R4, R7, PT ;  /* 0x0000000403047246 */ /* 0x000fc80003800107 */
        /* <DEDUP_REMOVED lines=19> */
[C---:B------:R-:W-:Y:S01]  /*2a510*/  LOP3.LUT R3, R0.reuse, R4, RZ, 0x3c, !PT ;  /* 0x0000000400037212 */ /* 0x040fe200078e3cff */
[----:B------:R-:W-:-:S03]  /*2a520*/  IMAD.IADD R0, R0, 0x1, R5 ;  /* 0x0000000100007824 */ /* 0x000fc600078e0205 */
        /* <DEDUP_REMOVED lines=9> */
.L_x_2097:
[----:B------:R-:W-:Y:S01]  /*2a5c0*/  UMOV UR4, URZ ;  /* 0x0000003f00047c82 */ /* 0x000fe20008000000 */
[----:B------:R-:W-:Y:S01]  /*2a5d0*/  UMOV UR5, URZ ;  /* 0x0000003f00057c82 */ /* 0x000fe20008000000 */
[----:B------:R-:W-:Y:S01]  /*2a5e0*/  ULDC UR6, c[0x0][0xc3c] ;  /* 0x00030f0000067ab9 */ /* 0x000fe20000000800 */
[----:B------:R-:W-:Y:S02]  /*2a5f0*/  IMAD.MOV.U32 R16, RZ, RZ, R0 ;  /* 0x000000ffff107224 */ /* 0x000fe400078e0000 */
[----:B------:R-:W-:Y:S02]  /*2a600*/  IMAD.U32 R17, RZ, RZ, UR4 ;  /* 0x00000004ff117e24 */ /* 0x000fe4000f8e00ff */
[----:B------:R-:W-:Y:S02]  /*2a610*/  IMAD.U32 R18, RZ, RZ, UR5 ;  /* 0x00000005ff127e24 */ /* 0x000fe4000f8e00ff */
[----:B------:R-:W-:-:S07]  /*2a620*/  IMAD.U32 R19, RZ, RZ, UR6 ;  /* 0x00000006ff137e24 */ /* 0x000fce000f8e00ff */
.L_x_2105:
[----:B------:R3:W2:Y:S01]  /*2a630*/  LDL R3, [R1] ;  /* 0x0000000001037983 */ /* 0x0006a20000100800 */
[----:B------:R-:W1:Y:S01]  /*2a640*/  S2R R0, SR_TID.X ;  /* 0x0000000000007919 */ /* 0x000e620000002100 */
[----:B------:R-:W-:Y:S05]  /*2a650*/  WARPSYNC.ALL ;  /* 0x0000000000007948 */ /* 0x000fea0003800000 */
[----:B-1----:R-:W-:Y:S01]  /*2a660*/  LOP3.LUT R0, R0, 0x1f, RZ, 0xc0, !PT ;  /* 0x0000001f00007812 */ /* 0x002fe200078ec0ff */
[----:B------:R-:W-:Y:S03]  /*2a670*/  BAR.SYNC.DEFER_BLOCKING 0x4, 0x180 ;  /* 0x0106000000007b1d */ /* 0x000fe60000010000 */
[----:B------:R-:W-:-:S13]  /*2a680*/  ISETP.NE.AND P0, PT, R0, RZ, PT ;  /* 0x000000ff0000720c */ /* 0x000fda0003f05270 */
[----:B------:R-:W2:Y:S01]  /*2a690*/  @!P0 S2R R0, SR_CgaCtaId ;  /* 0x0000000000008919 */ /* 0x000ea20000008800 */
[----:B------:R-:W-:-:S04]  /*2a6a0*/  @!P0 MOV R2, 0x400 ;  /* 0x0000040000028802 */ /* 0x000fc80000000f00 */
[----:B--2---:R-:W-:-:S05]  /*2a6b0*/  @!P0 LEA R3, R0, R2, 0x18 ;  /* 0x0000000200038211 */ /* 0x004fca00078ec0ff */
[----:B------:R3:W-:Y:S04]  /*2a6c0*/  @!P0 STS.128 [R3+0x2a8d0], R16 ;  /* 0x02a8d01003008388 */ /* 0x0007e80000000c00 */
[----:B------:R3:W-:Y:S01]  /*2a6d0*/  @!P0 STL [R1], R3 ;  /* 0x0000000301008387 */ /* 0x0007e20000100800 */
[----:B------:R-:W-:Y:S06]  /*2a6e0*/  BAR.ARV 0x5, 0x180 ;  /* 0x0146000000007b1d */ /* 0x000fec0000002000 */
.L_x_2094:
[----:B------:R-:W-:Y:S02]  /*2a6f0*/  ULDC UR4, c[0x0][0xc3c] ;  /* 0x00030f0000047ab9 */ /* 0x000fe40000000800 */
[----:B--2---:R-:W-:-:S13]  /*2a700*/  ISETP.GE.AND P0, PT, R19, UR4, PT ;  /* 0x0000000413007c0c */ /* 0x004fda000bf06270 */
[----:B------:R-:W-:Y:S05]  /*2a710*/  @!P0 BRA `(.L_x_2106) ;  /* 0xffffff8c00908947 */ /* 0x000fea000383ffff */
[----:B------:R-:W-:Y:S05]  /*2a720*/  BSYNC B8 ;  /* 0x0000000000087941 */ /* 0x000fea0003800000 */
.L_x_1950:
[----:B-1----:R-:W2:Y:S01]  /*2a730*/  LDL.LU R0, [R1+0x48] ;  /* 0x0000480001007983 */ /* 0x002ea20000300800 */
[----:B------:R-:W-:Y:S01]  /*2a740*/  BSSY B0, `(.L_x_2107) ;  /* 0x000000b000007945 */ /* 0x000fe20003800000 */
[----:B------:R-:W1:Y:S01]  /*2a750*/  S2R R5, SR_CgaCtaId ;  /* 0x0000000000057919 */ /* 0x000e620000008800 */
[----:B--2---:R-:W-:-:S05]  /*2a760*/  VIADD R0, R0, 0x1 ;  /* 0x0000000100007836 */ /* 0x004fca0000000000 */
[----:B0-----:R-:W-:-:S04]  /*2a770*/  LEA.HI R2, R0, R0, RZ, 0x1 ;  /* 0x0000000000027211 */ /* 0x001fc800078f08ff */
[----:B---3--:R-:W-:-:S05]  /*2a780*/  LOP3.LUT R3, R2, 0xfffffffe, RZ, 0xc0, !PT ;  /* 0xfffffffe02037812 */ /* 0x008fca00078ec0ff */
[----:B------:R-:W-:Y:S01]  /*2a790*/  IMAD.IADD R3, R0, 0x1, -R3 ;  /* 0x0000000100037824 */ /* 0x000fe200078e0a03 */
[----:B------:R-:W-:-:S04]  /*2a7a0*/  MOV R0, 0x400 ;  /* 0x0000040000007802 */ /* 0x000fc80000000f00 */
[----:B-1----:R-:W-:Y:S02]  /*2a7b0*/  LEA R0, R5, R0, 0x18 ;  /* 0x0000000005007211 */ /* 0x002fe400078ec0ff */
[----:B------:R-:W-:-:S04]  /*2a7c0*/  SHF.L.U32 R3, R3, 0x1f, RZ ;  /* 0x0000001f03037819 */ /* 0x000fc800000006ff */
[----:B------:R-:W0:Y:S02]  /*2a7d0*/  SYNCS.PHASECHK.TRANS64.TRYWAIT P0, [R0+URZ+0x2a820], R3 ;  /* 0x02a82003000075a7 */ /* 0x000e24000800017f */
[----:B0-----:R-:W-:Y:S05]  /*2a7e0*/  @!P0 BRA `(.L_x_2108) ;  /* 0x0000002800f48947 */ /* 0x001fea0003800000 */
.L_x_2214:
[----:B------:R-:W-:Y:S05]  /*2a7f0*/  BSYNC B0 ;  /* 0x0000000000007941 */ /* 0x000fea0003800000 */
.L_x_2107:
[----:B------:R-:W-:-:S03]  /*2a800*/  UMOV UR4, 0xffffffff ;  /* 0xffffffff00047882 */ /* 0x000fc60000000000 */
[----:B------:R-:W-:Y:S05]  /*2a810*/  BRA.DIV UR4, `(.L_x_2109) ;  /* 0x0000002a04fc7947 */ /* 0x000fea000b800000 */
[----:B------:R-:W1:Y:S02]  /*2a820*/  S2R R2, SR_TID.X ;  /* 0x0000000000027919 */ /* 0x000e640000002100 */
[----:B-1----:R-:W-:-:S04]  /*2a830*/  SHF.R.U32.HI R2, RZ, 0x5, R2 ;  /* 0x00000005ff027819 */ /* 0x002fc80000011602 */
[----:B------:R-:W-:-:S05]  /*2a840*/  LOP3.LUT R2, R2, 0x3, RZ, 0xc0, !PT ;  /* 0x0000000302027812 */ /* 0x000fca00078ec0ff */
[----:B------:R1:W2:Y:S02]  /*2a850*/  SHFL.IDX PT, R14, R2, RZ, 0x1f ;  /* 0x00001fff020e7589 */ /* 0x0002a400000e0000 */
.L_x_2217:
[----:B--2---:R-:W-:-:S13]  /*2a860*/  ISETP.NE.AND P0, PT, R14, RZ, PT ;  /* 0x000000ff0e00720c */ /* 0x004fda0003f05270 */
[----:B------:R-:W-:Y:S05]  /*2a870*/  @P0 BRA `(.L_x_1654) ;  /* 0x0000000000940947 */ /* 0x000fea0003800000 */
[----:B------:R-:W-:-:S03]  /*2a880*/  UMOV UR4, 0xffffffff ;  /* 0xffffffff00047882 */ /* 0x000fc60000000000 */
[----:B------:R-:W-:Y:S05]  /*2a890*/  BRA.DIV UR4, `(.L_x_2110) ;  /* 0x0000002e04107947 */ /* 0x000fea000b800000 */
[----:B------:R-:W-:-:S13]  /*2a8a0*/  ELECT P6, URZ, PT ;  /* 0x00000000003f782f */ /* 0x000fda00038c0000 */
.L_x_2220:
[----:B------:R-:W-:Y:S05]  /*2a8b0*/  @!P6 BRA `(.L_x_1654) ;  /* 0x000000000084e947 */ /* 0x000fea0003800000 */
[----:B------:R-:W-:-:S06]  /*2a8c0*/  ULOP3.LUT UR4, UR60, 0x2, URZ, 0xfc, !UPT ;  /* 0x000000023c047892 */ /* 0x000fcc000f8efc3f */
[----:B-1----:R-:W-:-:S05]  /*2a8d0*/  IMAD.U32 R2, RZ, RZ, UR4 ;  /* 0x00000004ff027e24 */ /* 0x002fca000f8e00ff */
[----:B------:R-:W-:-:S13]  /*2a8e0*/  ISETP.NE.AND P2, PT, R2, 0x3, PT ;  /* 0x000000030200780c */ /* 0x000fda0003f45270 */
[----:B------:R-:W-:Y:S05]  /*2a8f0*/  @!P2 BRA `(.L_x_2111) ;  /* 0x000000000004a947 */ /* 0x000fea0003800000 */
[----:B------:R-:W-:Y:S01]  /*2a900*/  BPT.TRAP 0x1 ;  /* 0x000000040000795c */ /* 0x000fe20000300000 */
.L_x_2111:
[----:B0-----:R-:W2:Y:S04]  /*2a910*/  LDL R3, [R1+0x4] ;  /* 0x0000040001037983 */ /* 0x001ea80000100800 */
[----:B------:R-:W3:Y:S01]  /*2a920*/  LDL.LU R7, [R1+0x18] ;  /* 0x0000180001077983 */ /* 0x000ee20000300800 */
[----:B------:R-:W-:-:S04]  /*2a930*/  VIADD R2, R0, 0x2a840 ;  /* 0x0002a84000027836 */ /* 0x000fc80000000000 */
[C---:B--2---:R-:W-:Y:S02]  /*2a940*/  IMAD R6, R3.reuse, 0x8, R2 ;  /* 0x0000000803067824 */ /* 0x044fe400078e0202 */
        /* <DEDUP_REMOVED lines=10> */
.L_x_2221:
[----:B------:R-:W1:Y:S02]  /*2a9f0*/  SYNCS.PHASECHK.TRANS64.TRYWAIT P0, [R7+URZ], R2 ;  /* 0x00000002070075a7 */ /* 0x000e64000800017f */
[----:B-1----:R-:W-:Y:S05]  /*2aa00*/  @!P0 BRA `(.L_x_2113) ;  /* 0x0000002800e88947 */ /* 0x002fea0003800000 */
.L_x_2222:
[----:B------:R-:W-:Y:S05]  /*2aa10*/  @!P2 BRA `(.L_x_2114) ;  /* 0x000000000004a947 */ /* 0x000fea0003800000 */
[----:B------:R-:W-:Y:S01]  /*2aa20*/  BPT.TRAP 0x1 ;  /* 0x000000040000795c */ /* 0x000fe20000300000 */
.L_x_2114:
[----:B------:R-:W2:Y:S01]  /*2aa30*/  LDL.LU R4, [R1+0x4] ;  /* 0x0000040001047983 */ /* 0x000ea20000300800 */
[----:B------:R-:W-:-:S04]  /*2aa40*/  VIADD R0, R0, 0x2a860 ;  /* 0x0002a86000007836 */ /* 0x000fc80000000000 */
[----:B--2---:R-:W-:-:S04]  /*2aa50*/  IMAD R4, R4, 0x8, R0 ;  /* 0x0000000804047824 */ /* 0x004fc800078e0200 */
[----:B------:R-:W2:Y:S02]  /*2aa60*/  SYNCS.PHASECHK.TRANS64.TRYWAIT P0, [R4+URZ], R5 ;  /* 0x00000005040075a7 */ /* 0x000ea4000800017f */
[----:B--2---:R-:W-:Y:S05]  /*2aa70*/  @!P0 BRA `(.L_x_2115) ;  /* 0x0000002800e08947 */ /* 0x004fea0003800000 */
.L_x_2223:
[----:B------:R-:W-:-:S07]  /*2aa80*/  IMAD R3, R3, 0x8, R0 ;  /* 0x0000000803037824 */ /* 0x000fce00078e0200 */
.L_x_2116:
[----:B---3--:R3:W4:Y:S02]  /*2aa90*/  SYNCS.PHASECHK.TRANS64.TRYWAIT P0, [R3+URZ], R2 ;  /* 0x00000002030075a7 */ /* 0x008724000800017f */
[----:B----4-:R-:W-:Y:S05]  /*2aaa0*/  @!P0 NANOSLEEP.SYNCS 0x989680 ;  /* 0x009896800000895d */ /* 0x010fea0003900000 */
[----:B------:R-:W4:Y:S02]  /*2aab0*/  @!P0 SYNCS.PHASECHK.TRANS64 P0, [R3+URZ], R2 ;  /* 0x00000002030085a7 */ /* 0x000f24000800007f */
[----:B----4-:R-:W-:Y:S05]  /*2aac0*/  @!P0 BRA `(.L_x_2116) ;  /* 0xfffffffc00f08947 */ /* 0x010fea000383ffff */
.L_x_1654:
[----:B------:R-:W-:Y:S05]  /*2aad0*/  BSYNC B9 ;  /* 0x0000000000097941 */ /* 0x000fea0003800000 */
.L_x_1651:
[----:B------:R-:W-:Y:S05]  /*2aae0*/  EXIT ;  /* 0x000000000000794d */ /* 0x000fea0003800000 */
.L_x_1680:
[----:B-1----:R1:W2:Y:S02]  /*2aaf0*/  SYNCS.PHASECHK.TRANS64.TRYWAIT P5, [R3+URZ+0x2a890], R0 ;  /* 0x02a89000030075a7 */ /* 0x0022a400080a017f */
[----:B--2---:R-:W-:Y:S05]  /*2ab00*/  @!P5 NANOSLEEP.SYNCS 0x989680 ;  /* 0x009896800000d95d */ /* 0x004fea0003900000 */
[----:B------:R-:W2:Y:S02]  /*2ab10*/  @!P5 SYNCS.PHASECHK.TRANS64 P5, [R3+URZ+0x2a890], R0 ;  /* 0x02a890000300d5a7 */ /* 0x000ea400080a007f */
[----:B--2---:R-:W-:Y:S05]  /*2ab20*/  @!P5 BRA `(.L_x_1680) ;  /* 0xfffffffc00f0d947 */ /* 0x004fea000383ffff */
[----:B------:R-:W-:Y:S05]  /*2ab30*/  BRA `(.L_x_2117) ;  /* 0xfffffd9000147947 */ /* 0x000fea000383ffff */
.L_x_1734:
[----:B-1----:R1:W3:Y:S02]  /*2ab40*/  SYNCS.PHASECHK.TRANS64.TRYWAIT P5, [R3+URZ+0x2a890], R0 ;  /* 0x02a89000030075a7 */ /* 0x0022e400080a017f */
[----:B---3--:R-:W-:Y:S05]  /*2ab50*/  @!P5 NANOSLEEP.SYNCS 0x989680 ;  /* 0x009896800000d95d */ /* 0x008fea0003900000 */
[----:B------:R-:W3:Y:S02]  /*2ab60*/  @!P5 SYNCS.PHASECHK.TRANS64 P5, [R3+URZ+0x2a890], R0 ;  /* 0x02a890000300d5a7 */ /* 0x000ee400080a007f */
[----:B---3--:R-:W-:Y:S05]  /*2ab70*/  @!P5 BRA `(.L_x_1734) ;  /* 0xfffffffc00f0d947 */ /* 0x008fea000383ffff */
[----:B------:R-:W-:Y:S05]  /*2ab80*/  BRA `(.L_x_2118) ;  /* 0xfffffdc400ac7947 */ /* 0x000fea000383ffff */
.L_x_1759:
[----:B-1----:R1:W2:Y:S02]  /*2ab90*/  SYNCS.PHASECHK.TRANS64.TRYWAIT P4, [R3+URZ+0x2a890], R0 ;  /* 0x02a89000030075a7 */ /* 0x0022a4000808017f */
[----:B--2---:R-:W-:Y:S05]  /*2aba0*/  @!P4 NANOSLEEP.SYNCS 0x989680 ;  /* 0x009896800000c95d */ /* 0x004fea0003900000 */
[----:B------:R-:W2:Y:S02]  /*2abb0*/  @!P4 SYNCS.PHASECHK.TRANS64 P4, [R3+URZ+0x2a890], R0 ;  /* 0x02a890000300c5a7 */ /* 0x000ea4000808007f */
[----:B--2---:R-:W-:Y:S05]  /*2abc0*/  @!P4 BRA `(.L_x_1759) ;  /* 0xfffffffc00f0c947 */ /* 0x004fea000383ffff */
[----:B------:R-:W-:Y:S05]  /*2abd0*/  BRA `(.L_x_2119) ;  /* 0xfffffdf800647947 */ /* 0x000fea000383ffff */
.L_x_1765:
[----:B0-----:R0:W2:Y:S02]  /*2abe0*/  SYNCS.PHASECHK.TRANS64.TRYWAIT P4, [R3+URZ+0x2a8b0], R0 ;  /* 0x02a8b000030075a7 */ /* 0x0010a4000808017f */
[----:B--2---:R-:W-:Y:S05]  /*2abf0*/  @!P4 NANOSLEEP.SYNCS 0x989680 ;  /* 0x009896800000c95d */ /* 0x004fea0003900000 */
[----:B------:R-:W2:Y:S02]  /*2ac00*/  @!P4 SYNCS.PHASECHK.TRANS64 P4, [R3+URZ+0x2a8b0], R0 ;  /* 0x02a8b0000300c5a7 */ /* 0x000ea4000808007f */
[----:B--2---:R-:W-:Y:S05]  /*2ac10*/  @!P4 BRA `(.L_x_1765) ;  /* 0xfffffffc00f0c947 */ /* 0x004fea000383ffff */
[----:B------:R-:W-:Y:S05]  /*2ac20*/  BRA `(.L_x_2120) ;  /* 0xfffffdfc00707947 */ /* 0x000fea000383ffff */
.L_x_1791:
        /* <DEDUP_REMOVED lines=8> */
.L_x_2122:
[----:B------:R-:W-:Y:S05]  /*2acb0*/  BSYNC B1 ;  /* 0x0000000000017941 */ /* 0x000fea0003800000 */
.L_x_2121:
        /* <DEDUP_REMOVED lines=8> */
.L_x_2123:
[----:B------:R-:W-:Y:S02]  /*2ad40*/  IMAD.MOV.U32 R13, RZ, RZ, R8 ;  /* 0x000000ffff0d7224 */ /* 0x000fe400078e0008 */
[----:B------:R-:W-:-:S07]  /*2ad50*/  IMAD.MOV.U32 R0, RZ, RZ, R14 ;  /* 0x000000ffff007224 */ /* 0x000fce00078e000e */
[----:B------:R-:W-:Y:S05]  /*2ad60*/  WARPSYNC.COLLECTIVE R15, `(.L_x_2124) ;  /* 0x000000000f087348 */ /* 0x000fea0003c00000 */
[----:B------:R0:W1:Y:S02]  /*2ad70*/  SHFL.IDX P6, R14, R13, R12, R11 ;  /* 0x0000000c0d0e7389 */ /* 0x00006400000c000b */
[----:B01----:R-:W-:Y:S01]  /*2ad80*/  ENDCOLLECTIVE ;  /* 0x000000000000791b */ /* 0x003fe20003800000 */
.L_x_2124:
[----:B------:R-:W-:Y:S02]  /*2ad90*/  IMAD.MOV.U32 R13, RZ, RZ, R4 ;  /* 0x000000ffff0d7224 */ /* 0x000fe400078e0004 */
[----:B------:R-:W-:-:S07]  /*2ada0*/  IMAD.MOV.U32 R5, RZ, RZ, R14 ;  /* 0x000000ffff057224 */ /* 0x000fce00078e000e */
[----:B------:R-:W-:Y:S05]  /*2adb0*/  WARPSYNC.COLLECTIVE R15, `(.L_x_2125) ;  /* 0x000000000f087348 */ /* 0x000fea0003c00000 */
[----:B------:R0:W1:Y:S02]  /*2adc0*/  SHFL.IDX P6, R14, R13, R12, R11 ;  /* 0x0000000c0d0e7389 */ /* 0x00006400000c000b */
[----:B01----:R-:W-:Y:S01]  /*2add0*/  ENDCOLLECTIVE ;  /* 0x000000000000791b */ /* 0x003fe20003800000 */
.L_x_2125:
[----:B------:R-:W-:Y:S05]  /*2ade0*/  BRA `(.L_x_2126) ;  /* 0xfffffe0c00b07947 */ /* 0x000fea000383ffff */
.L_x_1794:
[----:B------:R-:W-:Y:S01]  /*2adf0*/  BSSY B1, `(.L_x_2127) ;  /* 0x0000008000017945 */ /* 0x000fe20003800000 */
[----:B------:R-:W-:Y:S02]  /*2ae00*/  IMAD.MOV.U32 R13, RZ, RZ, R7 ;  /* 0x000000ffff0d7224 */ /* 0x000fe400078e0007 */
[----:B------:R-:W-:Y:S02]  /*2ae10*/  IMAD.MOV.U32 R12, RZ, RZ, 0x1 ;  /* 0x00000001ff0c7424 */ /* 0x000fe400078e00ff */
[----:B------:R-:W-:Y:S02]  /*2ae20*/  IMAD.MOV.U32 R11, RZ, RZ, 0x1c1f ;  /* 0x00001c1fff0b7424 */ /* 0x000fe400078e00ff */
[----:B------:R-:W-:-:S07]  /*2ae30*/  IMAD.MOV.U32 R15, RZ, RZ, -0x1 ;  /* 0xffffffffff0f7424 */ /* 0x000fce00078e00ff */
[----:B0---4-:R-:W-:Y:S05]  /*2ae40*/  WARPSYNC.COLLECTIVE R15, `(.L_x_2128) ;  /* 0x000000000f087348 */ /* 0x011fea0003c00000 */
[----:B----4-:R1:W2:Y:S02]  /*2ae50*/  SHFL.IDX P6, R14, R13, R12, R11 ;  /* 0x0000000c0d0e7389 */ /* 0x0102a400000c000b */
[----:B012---:R-:W-:Y:S01]  /*2ae60*/  ENDCOLLECTIVE ;  /* 0x000000000000791b */ /* 0x007fe20003800000 */
.L_x_2128:
[----:B------:R-:W-:Y:S05]  /*2ae70*/  BSYNC B1 ;  /* 0x0000000000017941 */ /* 0x000fea0003800000 */
.L_x_2127:
[----:B------:R-:W-:Y:S02]  /*2ae80*/  IMAD.MOV.U32 R13, RZ, RZ, R6 ;  /* 0x000000ffff0d7224 */ /* 0x000fe400078e0006 */
[----:B------:R-:W-:Y:S02]  /*2ae90*/  IMAD.MOV.U32 R12, RZ, RZ, 0x1 ;  /* 0x00000001ff0c7424 */ /* 0x000fe400078e00ff */
[----:B------:R-:W-:Y:S02]  /*2aea0*/  IMAD.MOV.U32 R11, RZ, RZ, 0x1c1f ;  /* 0x00001c1fff0b7424 */ /* 0x000fe400078e00ff */
[----:B------:R-:W-:Y:S02]  /*2aeb0*/  IMAD.MOV.U32 R15, RZ, RZ, -0x1 ;  /* 0xffffffffff0f7424 */ /* 0x000fe400078e00ff */
[----:B------:R-:W-:-:S07]  /*2aec0*/  IMAD.MOV.U32 R3, RZ, RZ, R14 ;  /* 0x000000ffff037224 */ /* 0x000fce00078e000e */
[----:B------:R-:W-:Y:S05]  /*2aed0*/  WARPSYNC.COLLECTIVE R15, `(.L_x_2129) ;  /* 0x000000000f087348 */ /* 0x000fea0003c00000 */
[----:B------:R0:W1:Y:S02]  /*2aee0*/  SHFL.IDX P6, R14, R13, R12, R11 ;  /* 0x0000000c0d0e7389 */ /* 0x00006400000c000b */
[----:B01----:R-:W-:Y:S01]  /*2aef0*/  ENDCOLLECTIVE ;  /* 0x000000000000791b */ /* 0x003fe20003800000 */
.L_x_2129:
[----:B------:R-:W-:Y:S02]  /*2af00*/  IMAD.MOV.U32 R13, RZ, RZ, R8 ;  /* 0x000000ffff0d7224 */ /* 0x000fe400078e0008 */
[----:B------:R-:W-:-:S07]  /*2af10*/  IMAD.MOV.U32 R0, RZ, RZ, R14 ;  /* 0x000000ffff007224 */ /* 0x000fce00078e000e */
[----:B------:R-:W-:Y:S05]  /*2af20*/  WARPSYNC.COLLECTIVE R15, `(.L_x_2130) ;  /* 0x000000000f087348 */ /* 0x000fea0003c00000 */
[----:B------:R0:W1:Y:S02]  /*2af30*/  SHFL.IDX P6, R14, R13, R12, R11 ;  /* 0x0000000c0d0e7389 */ /* 0x00006400000c000b */
[----:B01----:R-:W-:Y:S01]  /*2af40*/  ENDCOLLECTIVE ;  /* 0x000000000000791b */ /* 0x003fe20003800000 */
.L_x_2130:
[----:B------:R-:W-:Y:S02]  /*2af50*/  IMAD.MOV.U32 R13, RZ, RZ, R4 ;  /* 0x000000ffff0d7224 */ /* 0x000fe400078e0004 */
[----:B------:R-:W-:-:S07]  /*2af60*/  IMAD.MOV.U32 R5, RZ, RZ, R14 ;  /* 0x000000ffff057224 */ /* 0x000fce00078e000e */
[----:B------:R-:W-:Y:S05]  /*2af70*/  WARPSYNC.COLLECTIVE R15, `(.L_x_2131) ;  /* 0x000000000f087348 */ /* 0x000fea0003c00000 */
[----:B------:R0:W1:Y:S02]  /*2af80*/  SHFL.IDX P6, R14, R13, R12, R11 ;  /* 0x0000000c0d0e7389 */ /* 0x00006400000c000b */
[----:B01----:R-:W-:Y:S01]  /*2af90*/  ENDCOLLECTIVE ;  /* 0x000000000000791b */ /* 0x003fe20003800000 */
.L_x_2131:
[----:B------:R-:W-:Y:S01]  /*2afa0*/  IMAD.MOV.U32 R4, RZ, RZ, R14 ;  /* 0x000000ffff047224 */ /* 0x000fe200078e000e */
[----:B------:R-:W-:Y:S06]  /*2afb0*/  BRA `(.L_x_2132) ;  /* 0xfffffe1400687947 */ /* 0x000fec000383ffff */
.L_x_1798:
[----:B0-----:R0:W1:Y:S02]  /*2afc0*/  SYNCS.PHASECHK.TRANS64.TRYWAIT P0, [R16+URZ+0x2a800], R5 ;  /* 0x02a80005100075a7 */ /* 0x001064000800017f */
[----:B-1----:R-:W-:Y:S05]  /*2afd0*/  @!P0 NANOSLEEP.SYNCS 0x989680 ;  /* 0x009896800000895d */ /* 0x002fea0003900000 */
[----:B------:R-:W1:Y:S02]  /*2afe0*/  @!P0 SYNCS.PHASECHK.TRANS64 P0, [R16+URZ+0x2a800], R5 ;  /* 0x02a80005100085a7 */ /* 0x000e64000800007f */
[----:B-1----:R-:W-:Y:S05]  /*2aff0*/  @!P0 BRA `(.L_x_1798) ;  /* 0xfffffffc00f08947 */ /* 0x002fea000383ffff */
[----:B------:R-:W-:Y:S05]  /*2b000*/  BRA `(.L_x_2133) ;  /* 0xfffffe1c00987947 */ /* 0x000fea000383ffff */
.L_x_1822:
        /* <DEDUP_REMOVED lines=8> */
.L_x_2135:
[----:B------:R-:W-:Y:S05]  /*2b090*/  BSYNC B1 ;  /* 0x0000000000017941 */ /* 0x000fea0003800000 */
.L_x_2134:
        /* <DEDUP_REMOVED lines=8> */
.L_x_2136:
[----:B------:R-:W-:Y:S02]  /*2b120*/  IMAD.MOV.U32 R21, RZ, RZ, R3 ;  /* 0x000000ffff157224 */ /* 0x000fe400078e0003 */
[----:B------:R-:W-:Y:S02]  /*2b130*/  IMAD.MOV.U32 R13, RZ, RZ, R7 ;  /* 0x000000ffff0d7224 */ /* 0x000fe400078e0007 */
[----:B------:R-:W-:-:S07]  /*2b140*/  IMAD.MOV.U32 R0, RZ, RZ, R14 ;  /* 0x000000ffff007224 */ /* 0x000fce00078e000e */
[----:B------:R-:W-:Y:S05]  /*2b150*/  WARPSYNC.COLLECTIVE R15, `(.L_x_2137) ;  /* 0x000000000f087348 */ /* 0x000fea0003c00000 */
[----:B------:R0:W1:Y:S02]  /*2b160*/  SHFL.IDX P6, R14, R13, R12, R11 ;  /* 0x0000000c0d0e7389 */ /* 0x00006400000c000b */
[----:B01----:R-:W-:Y:S01]  /*2b170*/  ENDCOLLECTIVE ;  /* 0x000000000000791b */ /* 0x003fe20003800000 */
.L_x_2137:
[----:B------:R-:W-:Y:S02]  /*2b180*/  IMAD.MOV.U32 R20, RZ, RZ, R0 ;  /* 0x000000ffff147224 */ /* 0x000fe400078e0000 */
[----:B------:R-:W-:Y:S02]  /*2b190*/  IMAD.MOV.U32 R13, RZ, RZ, R9 ;  /* 0x000000ffff0d7224 */ /* 0x000fe400078e0009 */
[----:B------:R-:W-:-:S07]  /*2b1a0*/  IMAD.MOV.U32 R5, RZ, RZ, R14 ;  /* 0x000000ffff057224 */ /* 0x000fce00078e000e */
[----:B------:R-:W-:Y:S05]  /*2b1b0*/  WARPSYNC.COLLECTIVE R15, `(.L_x_2138) ;  /* 0x000000000f087348 */ /* 0x000fea0003c00000 */
[----:B------:R0:W1:Y:S02]  /*2b1c0*/  SHFL.IDX P6, R14, R13, R12, R11 ;  /* 0x0000000c0d0e7389 */ /* 0x00006400000c000b */
[----:B01----:R-:W-:Y:S01]  /*2b1d0*/  ENDCOLLECTIVE ;  /* 0x000000000000791b */ /* 0x003fe20003800000 */
.L_x_2138:
[----:B------:R-:W-:Y:S05]  /*2b1e0*/  BRA `(.L_x_2139) ;  /* 0xfffffe44002c7947 */ /* 0x000fea000383ffff */
.L_x_1825:
[----:B------:R-:W-:Y:S01]  /*2b1f0*/  BSSY B1, `(.L_x_2140) ;  /* 0x0000008000017945 */ /* 0x000fe20003800000 */
[----:B------:R-:W-:Y:S02]  /*2b200*/  IMAD.MOV.U32 R13, RZ, RZ, R8 ;  /* 0x000000ffff0d7224 */ /* 0x000fe400078e0008 */
[----:B------:R-:W-:Y:S02]  /*2b210*/  IMAD.MOV.U32 R12, RZ, RZ, 0x1 ;  /* 0x00000001ff0c7424 */ /* 0x000fe400078e00ff */
[----:B------:R-:W-:Y:S02]  /*2b220*/  IMAD.MOV.U32 R11, RZ, RZ, 0x1c1f ;  /* 0x00001c1fff0b7424 */ /* 0x000fe400078e00ff */
[----:B------:R-:W-:-:S07]  /*2b230*/  IMAD.MOV.U32 R15, RZ, RZ, -0x1 ;  /* 0xffffffffff0f7424 */ /* 0x000fce00078e00ff */
[----:B------:R-:W-:Y:S05]  /*2b240*/  WARPSYNC.COLLECTIVE R15, `(.L_x_2141) ;  /* 0x000000000f087348 */ /* 0x000fea0003c00000 */
[----:B------:R0:W1:Y:S02]  /*2b250*/  SHFL.IDX P6, R14, R13, R12, R11 ;  /* 0x0000000c0d0e7389 */ /* 0x00006400000c000b */
[----:B01----:R-:W-:Y:S01]  /*2b260*/  ENDCOLLECTIVE ;  /* 0x000000000000791b */ /* 0x003fe20003800000 */
.L_x_2141:
[----:B------:R-:W-:Y:S05]  /*2b270*/  BSYNC B1 ;  /* 0x0000000000017941 */ /* 0x000fea0003800000 */
.L_x_2140:
        /* <DEDUP_REMOVED lines=8> */
.L_x_2142:
[----:B------:R-:W-:Y:S02]  /*2b300*/  IMAD.MOV.U32 R61, RZ, RZ, R3 ;  /* 0x000000ffff3d7224 */ /* 0x000fe400078e0003 */
[----:B------:R-:W-:Y:S02]  /*2b310*/  IMAD.MOV.U32 R13, RZ, RZ, R7 ;  /* 0x000000ffff0d7224 */ /* 0x000fe400078e0007 */
[----:B------:R-:W-:-:S07]  /*2b320*/  IMAD.MOV.U32 R0, RZ, RZ, R14 ;  /* 0x000000ffff007224 */ /* 0x000fce00078e000e */
[----:B------:R-:W-:Y:S05]  /*2b330*/  WARPSYNC.COLLECTIVE R15, `(.L_x_2143) ;  /* 0x000000000f087348 */ /* 0x000fea0003c00000 */
[----:B------:R0:W1:Y:S02]  /*2b340*/  SHFL.IDX P6, R14, R13, R12, R11 ;  /* 0x0000000c0d0e7389 */ /* 0x00006400000c000b */
[----:B01----:R-:W-:Y:S01]  /*2b350*/  ENDCOLLECTIVE ;  /* 0x000000000000791b */ /* 0x003fe20003800000 */
.L_x_2143:
[----:B------:R-:W-:Y:S02]  /*2b360*/  IMAD.MOV.U32 R60, RZ, RZ, R0 ;  /* 0x000000ffff3c7224 */ /* 0x000fe400078e0000 */
[----:B------:R-:W-:Y:S02]  /*2b370*/  IMAD.MOV.U32 R13, RZ, RZ, R9 ;  /* 0x000000ffff0d7224 */ /* 0x000fe400078e0009 */
[----:B------:R-:W-:-:S07]  /*2b380*/  IMAD.MOV.U32 R7, RZ, RZ, R14 ;  /* 0x000000ffff077224 */ /* 0x000fce00078e000e */
[----:B------:R-:W-:Y:S05]  /*2b390*/  WARPSYNC.COLLECTIVE R15, `(.L_x_2144) ;  /* 0x000000000f087348 */ /* 0x000fea0003c00000 */
[----:B------:R0:W1:Y:S02]  /*2b3a0*/  SHFL.IDX P6, R14, R13, R12, R11 ;  /* 0x0000000c0d0e7389 */ /* 0x00006400000c000b */
[----:B01----:R-:W-:Y:S01]  /*2b3b0*/  ENDCOLLECTIVE ;  /* 0x000000000000791b */ /* 0x003fe20003800000 */
.L_x_2144:
[----:B------:R-:W-:Y:S05]  /*2b3c0*/  BRA `(.L_x_2145) ;  /* 0xfffffe4800607947 */ /* 0x000fea000383ffff */
.L_x_1829:
[----:B0-----:R0:W1:Y:S02]  /*2b3d0*/  SYNCS.PHASECHK.TRANS64.TRYWAIT P0, [R16+URZ+0x2a800], R61 ;  /* 0x02a8003d100075a7 */ /* 0x001064000800017f */
[----:B-1----:R-:W-:Y:S05]  /*2b3e0*/  @!P0 NANOSLEEP.SYNCS 0x989680 ;  /* 0x009896800000895d */ /* 0x002fea0003900000 */
[----:B------:R-:W1:Y:S02]  /*2b3f0*/  @!P0 SYNCS.PHASECHK.TRANS64 P0, [R16+URZ+0x2a800], R61 ;  /* 0x02a8003d100085a7 */ /* 0x000e64000800007f */
[----:B-1----:R-:W-:Y:S05]  /*2b400*/  @!P0 BRA `(.L_x_1829) ;  /* 0xfffffffc00f08947 */ /* 0x002fea000383ffff */
[----:B------:R-:W-:Y:S05]  /*2b410*/  BRA `(.L_x_2146) ;  /* 0xfffffe4c00e87947 */ /* 0x000fea000383ffff */
.L_x_1843:
[----:B-1----:R1:W3:Y:S02]  /*2b420*/  SYNCS.PHASECHK.TRANS64.TRYWAIT P2, [R21+URZ+0x2a830], R0 ;  /* 0x02a83000150075a7 */ /* 0x0022e4000804017f */
[----:B---3--:R-:W-:Y:S05]  /*2b430*/  @!P2 NANOSLEEP.SYNCS 0x989680 ;  /* 0x009896800000a95d */ /* 0x008fea0003900000 */
[----:B------:R-:W3:Y:S02]  /*2b440*/  @!P2 SYNCS.PHASECHK.TRANS64 P2, [R21+URZ+0x2a830], R0 ;  /* 0x02a830001500a5a7 */ /* 0x000ee4000804007f */
[----:B---3--:R-:W-:Y:S05]  /*2b450*/  @!P2 BRA `(.L_x_1843) ;  /* 0xfffffffc00f0a947 */ /* 0x008fea000383ffff */
[----:B------:R-:W-:Y:S05]  /*2b460*/  BRA `(.L_x_1842) ;  /* 0xfffffe7800507947 */ /* 0x000fea000383ffff */
.L_x_1863:
[----:B-1----:R1:W2:Y:S02]  /*2b470*/  SYNCS.PHASECHK.TRANS64.TRYWAIT P2, [R21+URZ+0x2a830], R12 ;  /* 0x02a8300c150075a7 */ /* 0x0022a4000804017f */
[----:B--2---:R-:W-:Y:S05]  /*2b480*/  @!P2 NANOSLEEP.SYNCS 0x989680 ;  /* 0x009896800000a95d */ /* 0x004fea0003900000 */
[----:B------:R-:W2:Y:S02]  /*2b490*/  @!P2 SYNCS.PHASECHK.TRANS64 P2, [R21+URZ+0x2a830], R12 ;  /* 0x02a8300c1500a5a7 */ /* 0x000ea4000804007f */
[----:B--2---:R-:W-:Y:S05]  /*2b4a0*/  @!P2 BRA `(.L_x_1863) ;  /* 0xfffffffc00f0a947 */ /* 0x004fea000383ffff */
[----:B------:R-:W-:Y:S05]  /*2b4b0*/  BRA `(.L_x_1862) ;  /* 0xfffffeac00a07947 */ /* 0x000fea000383ffff */
.L_x_1868:
[----:B-1----:R1:W2:Y:S02]  /*2b4c0*/  SYNCS.PHASECHK.TRANS64.TRYWAIT P2, [R12+URZ+0x2a850], R11 ;  /* 0x02a8500b0c0075a7 */ /* 0x0022a4000804017f */
[----:B--2---:R-:W-:Y:S05]  /*2b4d0*/  @!P2 NANOSLEEP.SYNCS 0x989680 ;  /* 0x009896800000a95d */ /* 0x004fea0003900000 */
[----:B------:R-:W2:Y:S02]  /*2b4e0*/  @!P2 SYNCS.PHASECHK.TRANS64 P2, [R12+URZ+0x2a850], R11 ;  /* 0x02a8500b0c00a5a7 */ /* 0x000ea4000804007f */
[----:B--2---:R-:W-:Y:S05]  /*2b4f0*/  @!P2 BRA `(.L_x_1868) ;  /* 0xfffffffc00f0a947 */ /* 0x004fea000383ffff */
[----:B------:R-:W-:Y:S05]  /*2b500*/  BRA `(.L_x_1867) ;  /* 0xfffffeb800947947 */ /* 0x000fea000383ffff */
.L_x_1888:
[----:B-1----:R1:W2:Y:S02]  /*2b510*/  SYNCS.PHASECHK.TRANS64.TRYWAIT P2, [R5+URZ+0x2a830], R6 ;  /* 0x02a83006050075a7 */ /* 0x0022a4000804017f */
[----:B--2---:R-:W-:Y:S05]  /*2b520*/  @!P2 NANOSLEEP.SYNCS 0x989680 ;  /* 0x009896800000a95d */ /* 0x004fea0003900000 */
[----:B------:R-:W2:Y:S02]  /*2b530*/  @!P2 SYNCS.PHASECHK.TRANS64 P2, [R5+URZ+0x2a830], R6 ;  /* 0x02a830060500a5a7 */ /* 0x000ea4000804007f */
[----:B--2---:R-:W-:Y:S05]  /*2b540*/  @!P2 BRA `(.L_x_1888) ;  /* 0xfffffffc00f0a947 */ /* 0x004fea000383ffff */
[----:B------:R-:W-:Y:S05]  /*2b550*/  BRA `(.L_x_1887) ;  /* 0xfffffee800047947 */ /* 0x000fea000383ffff */
.L_x_1893:
[----:B-1----:R1:W2:Y:S02]  /*2b560*/  SYNCS.PHASECHK.TRANS64.TRYWAIT P2, [R198+URZ+0x2a850], R5 ;  /* 0x02a85005c60075a7 */ /* 0x0022a4000804017f */
[----:B--2---:R-:W-:Y:S05]  /*2b570*/  @!P2 NANOSLEEP.SYNCS 0x989680 ;  /* 0x009896800000a95d */ /* 0x004fea0003900000 */
[----:B------:R-:W2:Y:S02]  /*2b580*/  @!P2 SYNCS.PHASECHK.TRANS64 P2, [R198+URZ+0x2a850], R5 ;  /* 0x02a85005c600a5a7 */ /* 0x000ea4000804007f */
[----:B--2---:R-:W-:Y:S05]  /*2b590*/  @!P2 BRA `(.L_x_1893) ;  /* 0xfffffffc00f0a947 */ /* 0x004fea000383ffff */
[----:B------:R-:W-:Y:S05]  /*2b5a0*/  BRA `(.L_x_1892) ;  /* 0xfffffef000e47947 */ /* 0x000fea000383ffff */
.L_x_1901:
[----:B-1----:R1:W2:Y:S02]  /*2b5b0*/  SYNCS.PHASECHK.TRANS64.TRYWAIT P2, [R6+URZ+0x2a830], R13 ;  /* 0x02a8300d060075a7 */ /* 0x0022a4000804017f */
[----:B--2---:R-:W-:Y:S05]  /*2b5c0*/  @!P2 NANOSLEEP.SYNCS 0x989680 ;  /* 0x009896800000a95d */ /* 0x004fea0003900000 */
[----:B------:R-:W2:Y:S02]  /*2b5d0*/  @!P2 SYNCS.PHASECHK.TRANS64 P2, [R6+URZ+0x2a830], R13 ;  /* 0x02a8300d0600a5a7 */ /* 0x000ea4000804007f */
[----:B--2---:R-:W-:Y:S05]  /*2b5e0*/  @!P2 BRA `(.L_x_1901) ;  /* 0xfffffffc00f0a947 */ /* 0x004fea000383ffff */
[----:B------:R-:W-:Y:S05]  /*2b5f0*/  BRA `(.L_x_1900) ;  /* 0xffffff0c005c7947 */ /* 0x000fea000383ffff */
.L_x_1906:
[----:B-1----:R1:W2:Y:S02]  /*2b600*/  SYNCS.PHASECHK.TRANS64.TRYWAIT P2, [R12+URZ+0x2a850], R11 ;  /* 0x02a8500b0c0075a7 */ /* 0x0022a4000804017f */
[----:B--2---:R-:W-:Y:S05]  /*2b610*/  @!P2 NANOSLEEP.SYNCS 0x989680 ;  /* 0x009896800000a95d */ /* 0x004fea0003900000 */
[----:B------:R-:W2:Y:S02]  /*2b620*/  @!P2 SYNCS.PHASECHK.TRANS64 P2, [R12+URZ+0x2a850], R11 ;  /* 0x02a8500b0c00a5a7 */ /* 0x000ea4000804007f */
[----:B--2---:R-:W-:Y:S05]  /*2b630*/  @!P2 BRA `(.L_x_1906) ;  /* 0xfffffffc00f0a947 */ /* 0x004fea000383ffff */
[----:B------:R-:W-:Y:S05]  /*2b640*/  BRA `(.L_x_1905) ;  /* 0xffffff1800507947 */ /* 0x000fea000383ffff */
.L_x_1920:
[----:B-1----:R1:W2:Y:S02]  /*2b650*/  SYNCS.PHASECHK.TRANS64.TRYWAIT P0, [R11+URZ+0x2a850], R0 ;  /* 0x02a850000b0075a7 */ /* 0x0022a4000800017f */
[----:B--2---:R-:W-:Y:S05]  /*2b660*/  @!P0 NANOSLEEP.SYNCS 0x989680 ;  /* 0x009896800000895d */ /* 0x004fea0003900000 */
[----:B------:R-:W2:Y:S02]  /*2b670*/  @!P0 SYNCS.PHASECHK.TRANS64 P0, [R11+URZ+0x2a850], R0 ;  /* 0x02a850000b0085a7 */ /* 0x000ea4000800007f */
[----:B--2---:R-:W-:Y:S05]  /*2b680*/  @!P0 BRA `(.L_x_1920) ;  /* 0xfffffffc00f08947 */ /* 0x004fea000383ffff */
[----:B------:R-:W-:Y:S05]  /*2b690*/  BRA `(.L_x_1919) ;  /* 0xffffff4400f07947 */ /* 0x000fea000383ffff */
.L_x_1964:
[----:B------:R-:W1:Y:S01]  /*2b6a0*/  S2R R7, SR_TID.X ;  /* 0x0000000000077919 */ /* 0x000e620000002100 */
[----:B------:R-:W-:Y:S01]  /*2b6b0*/  BSSY B1, `(.L_x_2147) ;  /* 0x000000a000017945 */ /* 0x000fe20003800000 */
[----:B------:R-:W-:Y:S02]  /*2b6c0*/  IMAD.MOV.U32 R12, RZ, RZ, RZ ;  /* 0x000000ffff0c7224 */ /* 0x000fe400078e00ff */
[----:B0-----:R-:W-:Y:S02]  /*2b6d0*/  IMAD.MOV.U32 R11, RZ, RZ, 0x1f ;  /* 0x0000001fff0b7424 */ /* 0x001fe400078e00ff */
[----:B------:R-:W-:Y:S01]  /*2b6e0*/  IMAD.MOV.U32 R15, RZ, RZ, -0x1 ;  /* 0xffffffffff0f7424 */ /* 0x000fe200078e00ff */
[----:B-1----:R-:W-:-:S04]  /*2b6f0*/  SHF.R.U32.HI R7, RZ, 0x5, R7 ;  /* 0x00000005ff077819 */ /* 0x002fc80000011607 */
[----:B------:R-:W-:-:S05]  /*2b700*/  LOP3.LUT R7, R7, 0x3, RZ, 0xc0, !PT ;  /* 0x0000000307077812 */ /* 0x000fca00078ec0ff */
[----:B------:R-:W-:-:S07]  /*2b710*/  IMAD.MOV.U32 R13, RZ, RZ, R7 ;  /* 0x000000ffff0d7224 */ /* 0x000fce00078e0007 */
[----:B------:R-:W-:Y:S05]  /*2b720*/  WARPSYNC.COLLECTIVE R15, `(.L_x_2148) ;  /* 0x000000000f087348 */ /* 0x000fea0003c00000 */
[----:B------:R0:W1:Y:S02]  /*2b730*/  SHFL.IDX P6, R14, R13, R12, R11 ;  /* 0x0000000c0d0e7389 */ /* 0x00006400000c000b */
[----:B01----:R-:W-:Y:S01]  /*2b740*/  ENDCOLLECTIVE ;  /* 0x000000000000791b */ /* 0x003fe20003800000 */
.L_x_2148:
[----:B------:R-:W-:Y:S05]  /*2b750*/  BSYNC B1 ;  /* 0x0000000000017941 */ /* 0x000fea0003800000 */
.L_x_2147:
[----:B------:R-:W-:Y:S05]  /*2b760*/  BRA `(.L_x_2149) ;  /* 0xffffff8800387947 */ /* 0x000fea000383ffff */
.L_x_1966:
[----:B------:R-:W-:Y:S01]  /*2b770*/  BSSY B1, `(.L_x_2150) ;  /* 0x0000006000017945 */ /* 0x000fe20003800000 */
[----:B------:R-:W-:-:S07]  /*2b780*/  IMAD.MOV.U32 R15, RZ, RZ, -0x1 ;  /* 0xffffffffff0f7424 */ /* 0x000fce00078e00ff */
[----:B01----:R-:W-:Y:S05]  /*2b790*/  WARPSYNC.COLLECTIVE R15, `(.L_x_2151) ;  /* 0x000000000f0c7348 */ /* 0x003fea0003c00000 */
[----:B------:R-:W-:Y:S02]  /*2b7a0*/  ELECT P6, UR62, PT ;  /* 0x00000000003e782f */ /* 0x000fe400038c0000 */
[----:B------:R-:W-:Y:S01]  /*2b7b0*/  MOV R14, UR62 ;  /* 0x0000003e000e7c02 */ /* 0x000fe20008000f00 */
[----:B01----:R-:W-:Y:S10]  /*2b7c0*/  ENDCOLLECTIVE ;  /* 0x000000000000791b */ /* 0x003ff40003800000 */
.L_x_2151:
[----:B------:R-:W-:Y:S05]  /*2b7d0*/  BSYNC B1 ;  /* 0x0000000000017941 */ /* 0x000fea0003800000 */
.L_x_2150:
[----:B------:R-:W-:Y:S05]  /*2b7e0*/  BRA `(.L_x_1965) ;  /* 0xffffff8800307947 */ /* 0x000fea000383ffff */
.L_x_1968:
[----:B-1----:R-:W2:Y:S02]  /*2b7f0*/  LDL R6, [R1] ;  /* 0x0000000001067983 */ /* 0x002ea40000100800 */
[----:B--2---:R1:W2:Y:S02]  /*2b800*/  SYNCS.PHASECHK.TRANS64.TRYWAIT P0, [R6+URZ+0x2a820], R5 ;  /* 0x02a82005060075a7 */ /* 0x0042a4000800017f */
[----:B--2---:R-:W-:Y:S05]  /*2b810*/  @!P0 NANOSLEEP.SYNCS 0x989680 ;  /* 0x009896800000895d */ /* 0x004fea0003900000 */
[----:B------:R-:W2:Y:S02]  /*2b820*/  @!P0 SYNCS.PHASECHK.TRANS64 P0, [R6+URZ+0x2a820], R5 ;  /* 0x02a82005060085a7 */ /* 0x000ea4000800007f */
[----:B--2---:R-:W-:Y:S05]  /*2b830*/  @!P0 BRA `(.L_x_1968) ;  /* 0xfffffffc00ec8947 */ /* 0x004fea000383ffff */
[----:B------:R-:W-:Y:S05]  /*2b840*/  BRA `(.L_x_2152) ;  /* 0xffffff8800407947 */ /* 0x000fea000383ffff */
.L_x_1972:
[----:B-1----:R1:W2:Y:S02]  /*2b850*/  SYNCS.PHASECHK.TRANS64.TRYWAIT P0, [R7+URZ+0x2a8a0], R10 ;  /* 0x02a8a00a070075a7 */ /* 0x0022a4000800017f */
[----:B--2---:R-:W-:Y:S05]  /*2b860*/  @!P0 NANOSLEEP.SYNCS 0x989680 ;  /* 0x009896800000895d */ /* 0x004fea0003900000 */
[----:B------:R-:W2:Y:S02]  /*2b870*/  @!P0 SYNCS.PHASECHK.TRANS64 P0, [R7+URZ+0x2a8a0], R10 ;  /* 0x02a8a00a070085a7 */ /* 0x000ea4000800007f */
[----:B--2---:R-:W-:Y:S05]  /*2b880*/  @!P0 BRA `(.L_x_1972) ;  /* 0xfffffffc00f08947 */ /* 0x004fea000383ffff */
[----:B------:R-:W-:Y:S05]  /*2b890*/  BRA `(.L_x_2153) ;  /* 0xffffff8800647947 */ /* 0x000fea000383ffff */
.L_x_1979:
[----:B--2---:R2:W3:Y:S02]  /*2b8a0*/  SYNCS.PHASECHK.TRANS64.TRYWAIT P0, [R7+URZ+0x2a8c0], R10 ;  /* 0x02a8c00a070075a7 */ /* 0x0044e4000800017f */
[----:B---3--:R-:W-:Y:S05]  /*2b8b0*/  @!P0 NANOSLEEP.SYNCS 0x989680 ;  /* 0x009896800000895d */ /* 0x008fea0003900000 */
[----:B------:R-:W3:Y:S02]  /*2b8c0*/  @!P0 SYNCS.PHASECHK.TRANS64 P0, [R7+URZ+0x2a8c0], R10 ;  /* 0x02a8c00a070085a7 */ /* 0x000ee4000800007f */
[----:B---3--:R-:W-:Y:S05]  /*2b8d0*/  @!P0 BRA `(.L_x_1979) ;  /* 0xfffffffc00f08947 */ /* 0x008fea000383ffff */
[----:B------:R-:W-:Y:S05]  /*2b8e0*/  BRA `(.L_x_2154) ;  /* 0xffffff8c00647947 */ /* 0x000fea000383ffff */
.L_x_1987:
[----:B-1----:R1:W2:Y:S02]  /*2b8f0*/  SYNCS.PHASECHK.TRANS64.TRYWAIT P1, [R8+URZ+0x2a8a0], R7 ;  /* 0x02a8a007080075a7 */ /* 0x0022a4000802017f */
[----:B--2---:R-:W-:Y:S05]  /*2b900*/  @!P1 NANOSLEEP.SYNCS 0x989680 ;  /* 0x009896800000995d */ /* 0x004fea0003900000 */
[----:B------:R-:W2:Y:S02]  /*2b910*/  @!P1 SYNCS.PHASECHK.TRANS64 P1, [R8+URZ+0x2a8a0], R7 ;  /* 0x02a8a007080095a7 */ /* 0x000ea4000802007f */
[----:B--2---:R-:W-:Y:S05]  /*2b920*/  @!P1 BRA `(.L_x_1987) ;  /* 0xfffffffc00f09947 */ /* 0x004fea000383ffff */
[----:B------:R-:W-:Y:S05]  /*2b930*/  BRA `(.L_x_2155) ;  /* 0xffffff9000847947 */ /* 0x000fea000383ffff */
.L_x_1994:
[----:B--2---:R2:W3:Y:S02]  /*2b940*/  SYNCS.PHASECHK.TRANS64.TRYWAIT P1, [R8+URZ+0x2a8c0], R7 ;  /* 0x02a8c007080075a7 */ /* 0x0044e4000802017f */
[----:B---3--:R-:W-:Y:S05]  /*2b950*/  @!P1 NANOSLEEP.SYNCS 0x989680 ;  /* 0x009896800000995d */ /* 0x008fea0003900000 */
[----:B------:R-:W3:Y:S02]  /*2b960*/  @!P1 SYNCS.PHASECHK.TRANS64 P1, [R8+URZ+0x2a8c0], R7 ;  /* 0x02a8c007080095a7 */ /* 0x000ee4000802007f */
[----:B---3--:R-:W-:Y:S05]  /*2b970*/  @!P1 BRA `(.L_x_1994) ;  /* 0xfffffffc00f09947 */ /* 0x008fea000383ffff */
[----:B------:R-:W-:Y:S05]  /*2b980*/  BRA `(.L_x_2156) ;  /* 0xffffff9400807947 */ /* 0x000fea000383ffff */
.L_x_2016:
[----:B------:R-:W2:Y:S01]  /*2b990*/  S2R R4, SR_TID.X ;  /* 0x0000000000047919 */ /* 0x000ea20000002100 */
[----:B------:R-:W-:Y:S01]  /*2b9a0*/  BSSY B0, `(.L_x_2157) ;  /* 0x000000a000007945 */ /* 0x000fe20003800000 */
[----:B------:R-:W-:Y:S02]  /*2b9b0*/  IMAD.MOV.U32 R12, RZ, RZ, RZ ;  /* 0x000000ffff0c7224 */ /* 0x000fe400078e00ff */
[----:B0-----:R-:W-:Y:S02]  /*2b9c0*/  IMAD.MOV.U32 R11, RZ, RZ, 0x1f ;  /* 0x0000001fff0b7424 */ /* 0x001fe400078e00ff */
[----:B------:R-:W-:Y:S01]  /*2b9d0*/  IMAD.MOV.U32 R15, RZ, RZ, -0x1 ;  /* 0xffffffffff0f7424 */ /* 0x000fe200078e00ff */
[----:B--2---:R-:W-:-:S04]  /*2b9e0*/  SHF.R.U32.HI R4, RZ, 0x5, R4 ;  /* 0x00000005ff047819 */ /* 0x004fc80000011604 */
[----:B------:R-:W-:-:S05]  /*2b9f0*/  LOP3.LUT R4, R4, 0x3, RZ, 0xc0, !PT ;  /* 0x0000000304047812 */ /* 0x000fca00078ec0ff */
[----:B------:R-:W-:-:S07]  /*2ba00*/  IMAD.MOV.U32 R13, RZ, RZ, R4 ;  /* 0x000000ffff0d7224 */ /* 0x000fce00078e0004 */
[----:B-1----:R-:W-:Y:S05]  /*2ba10*/  WARPSYNC.COLLECTIVE R15, `(.L_x_2158) ;  /* 0x000000000f087348 */ /* 0x002fea0003c00000 */
[----:B------:R0:W2:Y:S02]  /*2ba20*/  SHFL.IDX P6, R14, R13, R12, R11 ;  /* 0x0000000c0d0e7389 */ /* 0x0000a400000c000b */
[----:B012---:R-:W-:Y:S01]  /*2ba30*/  ENDCOLLECTIVE ;  /* 0x000000000000791b */ /* 0x007fe20003800000 */
.L_x_2158:
[----:B------:R-:W-:Y:S05]  /*2ba40*/  BSYNC B0 ;  /* 0x0000000000007941 */ /* 0x000fea0003800000 */
.L_x_2157:
[----:B------:R-:W-:Y:S05]  /*2ba50*/  BRA `(.L_x_2159) ;  /* 0xffffffa000fc7947 */ /* 0x000fea000383ffff */
.L_x_2018:
[----:B------:R-:W-:Y:S01]  /*2ba60*/  BSSY B0, `(.L_x_2160) ;  /* 0x0000006000007945 */ /* 0x000fe20003800000 */
[----:B------:R-:W-:-:S07]  /*2ba70*/  IMAD.MOV.U32 R15, RZ, RZ, -0x1 ;  /* 0xffffffffff0f7424 */ /* 0x000fce00078e00ff */
[----:B01-3--:R-:W-:Y:S05]  /*2ba80*/  WARPSYNC.COLLECTIVE R15, `(.L_x_2161) ;  /* 0x000000000f0c7348 */ /* 0x00bfea0003c00000 */
[----:B------:R-:W-:Y:S02]  /*2ba90*/  ELECT P6, UR62, PT ;  /* 0x00000000003e782f */ /* 0x000fe400038c0000 */
[----:B------:R-:W-:Y:S01]  /*2baa0*/  MOV R14, UR62 ;  /* 0x0000003e000e7c02 */ /* 0x000fe20008000f00 */
[----:B01-3--:R-:W-:Y:S10]  /*2bab0*/  ENDCOLLECTIVE ;  /* 0x000000000000791b */ /* 0x00bff40003800000 */
.L_x_2161:
[----:B------:R-:W-:Y:S05]  /*2bac0*/  BSYNC B0 ;  /* 0x0000000000007941 */ /* 0x000fea0003800000 */
.L_x_2160:
[----:B------:R-:W-:Y:S05]  /*2bad0*/  BRA `(.L_x_2162) ;  /* 0xffffffa400087947 */ /* 0x000fea000383ffff */
.L_x_2020:
[----:B-1----:R1:W2:Y:S02]  /*2bae0*/  SYNCS.PHASECHK.TRANS64.TRYWAIT P0, [R0+URZ+0x2a840], R2 ;  /* 0x02a84002000075a7 */ /* 0x0022a4000800017f */
[----:B--2---:R-:W-:Y:S05]  /*2baf0*/  @!P0 NANOSLEEP.SYNCS 0x989680 ;  /* 0x009896800000895d */ /* 0x004fea0003900000 */
[----:B------:R-:W2:Y:S02]  /*2bb00*/  @!P0 SYNCS.PHASECHK.TRANS64 P0, [R0+URZ+0x2a840], R2 ;  /* 0x02a84002000085a7 */ /* 0x000ea4000800007f */
[----:B--2---:R-:W-:Y:S05]  /*2bb10*/  @!P0 BRA `(.L_x_2020) ;  /* 0xfffffffc00f08947 */ /* 0x004fea000383ffff */
[----:B------:R-:W-:Y:S05]  /*2bb20*/  BRA `(.L_x_2163) ;  /* 0xffffffa400747947 */ /* 0x000fea000383ffff */
.L_x_2024:
[----:B------:R-:W2:Y:S01]  /*2bb30*/  LDL.LU R11, [R1+0x3c] ;  /* 0x00003c00010b7983 */ /* 0x000ea20000300800 */
[----:B------:R-:W-:Y:S02]  /*2bb40*/  IMAD.MOV.U32 R13, RZ, RZ, R3 ;  /* 0x000000ffff0d7224 */ /* 0x000fe400078e0003 */
[----:B------:R-:W-:Y:S01]  /*2bb50*/  IMAD.MOV.U32 R12, RZ, RZ, RZ ;  /* 0x000000ffff0c7224 */ /* 0x000fe200078e00ff */
[----:B------:R-:W0:Y:S01]  /*2bb60*/  S2R R5, SR_TID.X ;  /* 0x0000000000057919 */ /* 0x000e220000002100 */
[----:B------:R-:W-:Y:S01]  /*2bb70*/  IMAD.MOV.U32 R15, RZ, RZ, -0x1 ;  /* 0xffffffffff0f7424 */ /* 0x000fe200078e00ff */
[----:B0-----:R-:W-:-:S04]  /*2bb80*/  LOP3.LUT R5, R5, 0x7f, RZ, 0xc0, !PT ;  /* 0x0000007f05057812 */ /* 0x001fc800078ec0ff */
        /* <DEDUP_REMOVED lines=9> */
.L_x_2164:
[----:B------:R-:W-:Y:S02]  /*2bc20*/  IMAD.MOV.U32 R13, RZ, RZ, R4 ;  /* 0x000000ffff0d7224 */ /* 0x000fe400078e0004 */
[----:B------:R-:W-:-:S07]  /*2bc30*/  IMAD.MOV.U32 R6, RZ, RZ, R14 ;  /* 0x000000ffff067224 */ /* 0x000fce00078e000e */
[----:B------:R-:W-:Y:S05]  /*2bc40*/  WARPSYNC.COLLECTIVE R15, `(.L_x_2165) ;  /* 0x000000000f087348 */ /* 0x000fea0003c00000 */
[----:B------:R0:W1:Y:S02]  /*2bc50*/  SHFL.IDX P6, R14, R13, R12, R11 ;  /* 0x0000000c0d0e7389 */ /* 0x00006400000c000b */
[----:B01----:R-:W-:Y:S01]  /*2bc60*/  ENDCOLLECTIVE ;  /* 0x000000000000791b */ /* 0x003fe20003800000 */
.L_x_2165:
        /* <DEDUP_REMOVED lines=19> */
.L_x_2166:
[----:B------:R-:W-:Y:S02]  /*2bda0*/  IMAD.MOV.U32 R13, RZ, RZ, R4 ;  /* 0x000000ffff0d7224 */ /* 0x000fe400078e0004 */
[----:B------:R-:W-:-:S07]  /*2bdb0*/  IMAD.MOV.U32 R9, RZ, RZ, R14 ;  /* 0x000000ffff097224 */ /* 0x000fce00078e000e */
[----:B------:R-:W-:Y:S05]  /*2bdc0*/  WARPSYNC.COLLECTIVE R15, `(.L_x_2167) ;  /* 0x000000000f087348 */ /* 0x000fea0003c00000 */
[----:B------:R0:W1:Y:S02]  /*2bdd0*/  SHFL.IDX P6, R14, R13, R12, R11 ;  /* 0x0000000c0d0e7389 */ /* 0x00006400000c000b */
[----:B01----:R-:W-:Y:S01]  /*2bde0*/  ENDCOLLECTIVE ;  /* 0x000000000000791b */ /* 0x003fe20003800000 */
.L_x_2167:
        /* <DEDUP_REMOVED lines=20> */
.L_x_2168:
[----:B------:R-:W-:Y:S02]  /*2bf30*/  IMAD.MOV.U32 R13, RZ, RZ, R4 ;  /* 0x000000ffff0d7224 */ /* 0x000fe400078e0004 */
[----:B------:R-:W-:-:S05]  /*2bf40*/  IMAD.SHL.U32 R9, R9, 0x8, RZ ;  /* 0x0000000809097824 */ /* 0x000fca00078e00ff */
[----:B------:R-:W-:Y:S01]  /*2bf50*/  LOP3.LUT R9, R9, 0x38, RZ, 0xc0, !PT ;  /* 0x0000003809097812 */ /* 0x000fe200078ec0ff */
[----:B------:R-:W-:-:S07]  /*2bf60*/  IMAD.MOV.U32 R8, RZ, RZ, R14 ;  /* 0x000000ffff087224 */ /* 0x000fce00078e000e */
[----:B------:R-:W-:Y:S05]  /*2bf70*/  WARPSYNC.COLLECTIVE R15, `(.L_x_2169) ;  /* 0x000000000f087348 */ /* 0x000fea0003c00000 */
[----:B------:R0:W1:Y:S02]  /*2bf80*/  SHFL.IDX P6, R14, R13, R12, R11 ;  /* 0x0000000c0d0e7389 */ /* 0x00006400000c000b */
[----:B01----:R-:W-:Y:S01]  /*2bf90*/  ENDCOLLECTIVE ;  /* 0x000000000000791b */ /* 0x003fe20003800000 */
.L_x_2169:
        /* <DEDUP_REMOVED lines=19> */
.L_x_2170:
[----:B------:R-:W-:Y:S02]  /*2c0d0*/  IMAD.MOV.U32 R13, RZ, RZ, R4 ;  /* 0x000000ffff0d7224 */ /* 0x000fe400078e0004 */
[----:B------:R-:W-:-:S07]  /*2c0e0*/  IMAD.MOV.U32 R6, RZ, RZ, R14 ;  /* 0x000000ffff067224 */ /* 0x000fce00078e000e */
[----:B------:R-:W-:Y:S05]  /*2c0f0*/  WARPSYNC.COLLECTIVE R15, `(.L_x_2171) ;  /* 0x000000000f087348 */ /* 0x000fea0003c00000 */
[----:B------:R0:W1:Y:S02]  /*2c100*/  SHFL.IDX P6, R14, R13, R12, R11 ;  /* 0x0000000c0d0e7389 */ /* 0x00006400000c000b */
[----:B01----:R-:W-:Y:S01]  /*2c110*/  ENDCOLLECTIVE ;  /* 0x000000000000791b */ /* 0x003fe20003800000 */
.L_x_2171:
        /* <DEDUP_REMOVED lines=19> */
.L_x_2172:
[----:B------:R-:W-:Y:S02]  /*2c250*/  IMAD.MOV.U32 R13, RZ, RZ, R4 ;  /* 0x000000ffff0d7224 */ /* 0x000fe400078e0004 */
[----:B------:R-:W-:-:S07]  /*2c260*/  IMAD.MOV.U32 R6, RZ, RZ, R14 ;  /* 0x000000ffff067224 */ /* 0x000fce00078e000e */
[----:B------:R-:W-:Y:S05]  /*2c270*/  WARPSYNC.COLLECTIVE R15, `(.L_x_2173) ;  /* 0x000000000f087348 */ /* 0x000fea0003c00000 */
[----:B------:R0:W1:Y:S02]  /*2c280*/  SHFL.IDX P6, R14, R13, R12, R11 ;  /* 0x0000000c0d0e7389 */ /* 0x00006400000c000b */
[----:B01----:R-:W-:Y:S01]  /*2c290*/  ENDCOLLECTIVE ;  /* 0x000000000000791b */ /* 0x003fe20003800000 */
.L_x_2173:
        /* <DEDUP_REMOVED lines=19> */
.L_x_2174:
[----:B------:R-:W-:Y:S02]  /*2c3d0*/  IMAD.MOV.U32 R13, RZ, RZ, R4 ;  /* 0x000000ffff0d7224 */ /* 0x000fe400078e0004 */
[----:B------:R-:W-:-:S07]  /*2c3e0*/  IMAD.MOV.U32 R6, RZ, RZ, R14 ;  /* 0x000000ffff067224 */ /* 0x000fce00078e000e */
[----:B------:R-:W-:Y:S05]  /*2c3f0*/  WARPSYNC.COLLECTIVE R15, `(.L_x_2175) ;  /* 0x000000000f087348 */ /* 0x000fea0003c00000 */
[----:B------:R0:W1:Y:S02]  /*2c400*/  SHFL.IDX P6, R14, R13, R12, R11 ;  /* 0x0000000c0d0e7389 */ /* 0x00006400000c000b */
[----:B01----:R-:W-:Y:S01]  /*2c410*/  ENDCOLLECTIVE ;  /* 0x000000000000791b */ /* 0x003fe20003800000 */
.L_x_2175:
        /* <DEDUP_REMOVED lines=17> */
.L_x_2176:
[----:B------:R-:W-:-:S05]  /*2c530*/  VIADD R7, R0, 0x60 ;  /* 0x0000006000077836 */ /* 0x000fca0000000000 */
[----:B------:R-:W-:Y:S01]  /*2c540*/  ISETP.GE.AND P4, PT, R7, R2, PT ;  /* 0x000000020700720c */ /* 0x000fe20003f86270 */
[----:B------:R-:W-:Y:S02]  /*2c550*/  IMAD.MOV.U32 R13, RZ, RZ, R4 ;  /* 0x000000ffff0d7224 */ /* 0x000fe400078e0004 */
[----:B------:R-:W-:-:S10]  /*2c560*/  IMAD.MOV.U32 R6, RZ, RZ, R14 ;  /* 0x000000ffff067224 */ /* 0x000fd400078e000e */
[----:B------:R-:W-:Y:S05]  /*2c570*/  WARPSYNC.COLLECTIVE R15, `(.L_x_2177) ;  /* 0x000000000f087348 */ /* 0x000fea0003c00000 */
[----:B------:R0:W1:Y:S02]  /*2c580*/  SHFL.IDX P6, R14, R13, R12, R11 ;  /* 0x0000000c0d0e7389 */ /* 0x00006400000c000b */
[----:B01----:R-:W-:Y:S01]  /*2c590*/  ENDCOLLECTIVE ;  /* 0x000000000000791b */ /* 0x003fe20003800000 */
.L_x_2177:
        /* <DEDUP_REMOVED lines=17> */
.L_x_2178:
[----:B------:R-:W-:Y:S02]  /*2c6b0*/  IMAD.MOV.U32 R13, RZ, RZ, R4 ;  /* 0x000000ffff0d7224 */ /* 0x000fe400078e0004 */
[----:B------:R-:W-:-:S07]  /*2c6c0*/  IMAD.MOV.U32 R5, RZ, RZ, R14 ;  /* 0x000000ffff057224 */ /* 0x000fce00078e000e */
[----:B------:R-:W-:Y:S05]  /*2c6d0*/  WARPSYNC.COLLECTIVE R15, `(.L_x_2179) ;  /* 0x000000000f087348 */ /* 0x000fea0003c00000 */
[----:B------:R0:W1:Y:S02]  /*2c6e0*/  SHFL.IDX P6, R14, R13, R12, R11 ;  /* 0x0000000c0d0e7389 */ /* 0x00006400000c000b */
[----:B01----:R-:W-:Y:S01]  /*2c6f0*/  ENDCOLLECTIVE ;  /* 0x000000000000791b */ /* 0x003fe20003800000 */
.L_x_2179:
[----:B------:R-:W-:Y:S01]  /*2c700*/  IMAD.MOV.U32 R3, RZ, RZ, R14 ;  /* 0x000000ffff037224 */ /* 0x000fe200078e000e */
[----:B------:R-:W-:Y:S06]  /*2c710*/  BRA `(.L_x_2180) ;  /* 0xffffffa800307947 */ /* 0x000fec000383ffff */
.L_x_2029:
[----:B0-----:R-:W2:Y:S02]  /*2c720*/  LDL R2, [R1] ;  /* 0x0000000001027983 */ /* 0x001ea40000100800 */
[----:B--2---:R0:W2:Y:S02]  /*2c730*/  SYNCS.PHASECHK.TRANS64.TRYWAIT P0, [R2+URZ+0x2a820], R0 ;  /* 0x02a82000020075a7 */ /* 0x0040a4000800017f */
[----:B--2---:R-:W-:Y:S05]  /*2c740*/  @!P0 NANOSLEEP.SYNCS 0x989680 ;  /* 0x009896800000895d */ /* 0x004fea0003900000 */
[----:B------:R-:W2:Y:S02]  /*2c750*/  @!P0 SYNCS.PHASECHK.TRANS64 P0, [R2+URZ+0x2a820], R0 ;  /* 0x02a82000020085a7 */ /* 0x000ea4000800007f */
[----:B--2---:R-:W-:Y:S05]  /*2c760*/  @!P0 BRA `(.L_x_2029) ;  /* 0xfffffffc00ec8947 */ /* 0x004fea000383ffff */
[----:B------:R-:W-:Y:S05]  /*2c770*/  BRA `(.L_x_2181) ;  /* 0xffffffa800b87947 */ /* 0x000fea000383ffff */
.L_x_2038:
[----:B-1----:R1:W2:Y:S02]  /*2c780*/  SYNCS.PHASECHK.TRANS64.TRYWAIT P0, [R3+URZ+0x2a840], R2 ;  /* 0x02a84002030075a7 */ /* 0x0022a4000800017f */
[----:B--2---:R-:W-:Y:S05]  /*2c790*/  @!P0 NANOSLEEP.SYNCS 0x989680 ;  /* 0x009896800000895d */ /* 0x004fea0003900000 */
[----:B------:R-:W2:Y:S02]  /*2c7a0*/  @!P0 SYNCS.PHASECHK.TRANS64 P0, [R3+URZ+0x2a840], R2 ;  /* 0x02a84002030085a7 */ /* 0x000ea4000800007f */
[----:B--2---:R-:W-:Y:S05]  /*2c7b0*/  @!P0 BRA `(.L_x_2038) ;  /* 0xfffffffc00f08947 */ /* 0x004fea000383ffff */
[----:B------:R-:W-:Y:S05]  /*2c7c0*/  BRA `(.L_x_2182) ;  /* 0xffffffac00887947 */ /* 0x000fea000383ffff */
.L_x_2045:
[----:B0-----:R0:W1:Y:S02]  /*2c7d0*/  SYNCS.PHASECHK.TRANS64.TRYWAIT P0, [R3+URZ+0x60], R2 ;  /* 0x00006002030075a7 */ /* 0x001064000800017f */
[----:B-1----:R-:W-:Y:S05]  /*2c7e0*/  @!P0 NANOSLEEP.SYNCS 0x989680 ;  /* 0x009896800000895d */ /* 0x002fea0003900000 */
[----:B------:R-:W1:Y:S02]  /*2c7f0*/  @!P0 SYNCS.PHASECHK.TRANS64 P0, [R3+URZ+0x60], R2 ;  /* 0x00006002030085a7 */ /* 0x000e64000800007f */
[----:B-1----:R-:W-:Y:S05]  /*2c800*/  @!P0 BRA `(.L_x_2045) ;  /* 0xfffffffc00f08947 */ /* 0x002fea000383ffff */
[----:B------:R-:W-:Y:S05]  /*2c810*/  BRA `(.L_x_2183) ;  /* 0xffffffb000a07947 */ /* 0x000fea000383ffff */
.L_x_2054:
[----:B-1----:R1:W2:Y:S02]  /*2c820*/  SYNCS.PHASECHK.TRANS64.TRYWAIT P0, [R3+URZ+0x2a840], R2 ;  /* 0x02a84002030075a7 */ /* 0x0022a4000800017f */
[----:B--2---:R-:W-:Y:S05]  /*2c830*/  @!P0 NANOSLEEP.SYNCS 0x989680 ;  /* 0x009896800000895d */ /* 0x004fea0003900000 */
[----:B------:R-:W2:Y:S02]  /*2c840*/  @!P0 SYNCS.PHASECHK.TRANS64 P0, [R3+URZ+0x2a840], R2 ;  /* 0x02a84002030085a7 */ /* 0x000ea4000800007f */
[----:B--2---:R-:W-:Y:S05]  /*2c850*/  @!P0 BRA `(.L_x_2054) ;  /* 0xfffffffc00f08947 */ /* 0x004fea000383ffff */
[----:B------:R-:W-:Y:S05]  /*2c860*/  BRA `(.L_x_2184) ;  /* 0xffffffb800487947 */ /* 0x000fea000383ffff */
.L_x_2061:
[----:B0-----:R0:W1:Y:S02]  /*2c870*/  SYNCS.PHASECHK.TRANS64.TRYWAIT P0, [R2+URZ+0x60], R3 ;  /* 0x00006003020075a7 */ /* 0x001064000800017f */
[----:B-1----:R-:W-:Y:S05]  /*2c880*/  @!P0 NANOSLEEP.SYNCS 0x989680 ;  /* 0x009896800000895d */ /* 0x002fea0003900000 */
[----:B------:R-:W1:Y:S02]  /*2c890*/  @!P0 SYNCS.PHASECHK.TRANS64 P0, [R2+URZ+0x60], R3 ;  /* 0x00006003020085a7 */ /* 0x000e64000800007f */
[----:B-1----:R-:W-:Y:S05]  /*2c8a0*/  @!P0 BRA `(.L_x_2061) ;  /* 0xfffffffc00f08947 */ /* 0x002fea000383ffff */
[----:B------:R-:W-:Y:S05]  /*2c8b0*/  BRA `(.L_x_2185) ;  /* 0xffffffbc00607947 */ /* 0x000fea000383ffff */
.L_x_2070:
[----:B--2---:R2:W3:Y:S02]  /*2c8c0*/  SYNCS.PHASECHK.TRANS64.TRYWAIT P0, [R2+URZ+0x2a840], R3 ;  /* 0x02a84003020075a7 */ /* 0x0044e4000800017f */
[----:B---3--:R-:W-:Y:S05]  /*2c8d0*/  @!P0 NANOSLEEP.SYNCS 0x989680 ;  /* 0x009896800000895d */ /* 0x008fea0003900000 */
[----:B------:R-:W3:Y:S02]  /*2c8e0*/  @!P0 SYNCS.PHASECHK.TRANS64 P0, [R2+URZ+0x2a840], R3 ;  /* 0x02a84003020085a7 */ /* 0x000ee4000800007f */
[----:B---3--:R-:W-:Y:S05]  /*2c8f0*/  @!P0 BRA `(.L_x_2070) ;  /* 0xfffffffc00f08947 */ /* 0x008fea000383ffff */
[----:B------:R-:W-:Y:S05]  /*2c900*/  BRA `(.L_x_2186) ;  /* 0xffffffc000d47947 */ /* 0x000fea000383ffff */
.L_x_2077:
[----:B0-----:R0:W1:Y:S02]  /*2c910*/  SYNCS.PHASECHK.TRANS64.TRYWAIT P0, [R2+URZ+0x60], R5 ;  /* 0x00006005020075a7 */ /* 0x001064000800017f */
[----:B-1----:R-:W-:Y:S05]  /*2c920*/  @!P0 NANOSLEEP.SYNCS 0x989680 ;  /* 0x009896800000895d */ /* 0x002fea0003900000 */
[----:B------:R-:W1:Y:S02]  /*2c930*/  @!P0 SYNCS.PHASECHK.TRANS64 P0, [R2+URZ+0x60], R5 ;  /* 0x00006005020085a7 */ /* 0x000e64000800007f */
[----:B-1----:R-:W-:Y:S05]  /*2c940*/  @!P0 BRA `(.L_x_2077) ;  /* 0xfffffffc00f08947 */ /* 0x002fea000383ffff */
[----:B------:R-:W-:Y:S05]  /*2c950*/  BRA `(.L_x_2187) ;  /* 0xffffffc400ec7947 */ /* 0x000fea000383ffff */
.L_x_2088:
[----:B--2---:R2:W3:Y:S02]  /*2c960*/  SYNCS.PHASECHK.TRANS64.TRYWAIT P0, [R0+URZ+0x2a860], R2 ;  /* 0x02a86002000075a7 */ /* 0x0044e4000800017f */
[----:B---3--:R-:W-:Y:S05]  /*2c970*/  @!P0 NANOSLEEP.SYNCS 0x989680 ;  /* 0x009896800000895d */ /* 0x008fea0003900000 */
[----:B------:R-:W3:Y:S02]  /*2c980*/  @!P0 SYNCS.PHASECHK.TRANS64 P0, [R0+URZ+0x2a860], R2 ;  /* 0x02a86002000085a7 */ /* 0x000ee4000800007f */
[----:B---3--:R-:W-:Y:S05]  /*2c990*/  @!P0 BRA `(.L_x_2088) ;  /* 0xfffffffc00f08947 */ /* 0x008fea000383ffff */
[----:B------:R-:W-:Y:S05]  /*2c9a0*/  BRA `(.L_x_2188) ;  /* 0xffffffcc00447947 */ /* 0x000fea000383ffff */
.L_x_2095:
[----:B------:R-:W-:Y:S01]  /*2c9b0*/  BSSY B0, `(.L_x_2189) ;  /* 0x0000008000007945 */ /* 0x000fe20003800000 */
[----:B------:R-:W-:Y:S02]  /*2c9c0*/  IMAD.MOV.U32 R13, RZ, RZ, R16 ;  /* 0x000000ffff0d7224 */ /* 0x000fe400078e0010 */
[----:B0-----:R-:W-:Y:S02]  /*2c9d0*/  IMAD.MOV.U32 R12, RZ, RZ, RZ ;  /* 0x000000ffff0c7224 */ /* 0x001fe400078e00ff */
[----:B------:R-:W-:Y:S02]  /*2c9e0*/  IMAD.MOV.U32 R11, RZ, RZ, 0x1f ;  /* 0x0000001fff0b7424 */ /* 0x000fe400078e00ff */
[----:B------:R-:W-:-:S07]  /*2c9f0*/  IMAD.MOV.U32 R15, RZ, RZ, -0x1 ;  /* 0xffffffffff0f7424 */ /* 0x000fce00078e00ff */
[----:B------:R-:W-:Y:S05]  /*2ca00*/  WARPSYNC.COLLECTIVE R15, `(.L_x_2190) ;  /* 0x000000000f087348 */ /* 0x000fea0003c00000 */
[----:B------:R0:W1:Y:S02]  /*2ca10*/  SHFL.IDX P6, R14, R13, R12, R11 ;  /* 0x0000000c0d0e7389 */ /* 0x00006400000c000b */
[----:B01----:R-:W-:Y:S01]  /*2ca20*/  ENDCOLLECTIVE ;  /* 0x000000000000791b */ /* 0x003fe20003800000 */
.L_x_2190:
[----:B------:R-:W-:Y:S05]  /*2ca30*/  BSYNC B0 ;  /* 0x0000000000007941 */ /* 0x000fea0003800000 */
.L_x_2189:
        /* <DEDUP_REMOVED lines=9> */
.L_x_2191:
        /* <DEDUP_REMOVED lines=19> */
.L_x_2192:
        /* <DEDUP_REMOVED lines=8> */
.L_x_2193:
        /* <DEDUP_REMOVED lines=8> */
.L_x_2194:
        /* <DEDUP_REMOVED lines=8> */
.L_x_2195:
        /* <DEDUP_REMOVED lines=8> */
.L_x_2196:
        /* <DEDUP_REMOVED lines=9> */
.L_x_2197:
[----:B------:R-:W-:Y:S01]  /*2ce90*/  IMAD.MOV.U32 R16, RZ, RZ, R14 ;  /* 0x000000ffff107224 */ /* 0x000fe200078e000e */
[----:B------:R-:W-:Y:S06]  /*2cea0*/  BRA `(.L_x_2198) ;  /* 0xffffffcc00c07947 */ /* 0x000fec000383ffff */
.L_x_2100:
[----:B------:R-:W-:Y:S01]  /*2ceb0*/  BSSY B0, `(.L_x_2199) ;  /* 0x0000008000007945 */ /* 0x000fe20003800000 */
[----:B-----5:R-:W-:Y:S02]  /*2cec0*/  IMAD.MOV.U32 R13, RZ, RZ, R3 ;  /* 0x000000ffff0d7224 */ /* 0x020fe400078e0003 */
[----:B0-----:R-:W-:Y:S02]  /*2ced0*/  IMAD.MOV.U32 R12, RZ, RZ, 0x1 ;  /* 0x00000001ff0c7424 */ /* 0x001fe400078e00ff */
[----:B------:R-:W-:Y:S02]  /*2cee0*/  IMAD.MOV.U32 R11, RZ, RZ, RZ ;  /* 0x000000ffff0b7224 */ /* 0x000fe400078e00ff */
[----:B------:R-:W-:-:S07]  /*2cef0*/  IMAD.MOV.U32 R15, RZ, RZ, -0x1 ;  /* 0xffffffffff0f7424 */ /* 0x000fce00078e00ff */
[----:B-1----:R-:W-:Y:S05]  /*2cf00*/  WARPSYNC.COLLECTIVE R15, `(.L_x_2200) ;  /* 0x000000000f087348 */ /* 0x002fea0003c00000 */
[----:B------:R0:W2:Y:S02]  /*2cf10*/  SHFL.UP P6, R14, R13, R12, R11 ;  /* 0x0400000c0d0e7389 */ /* 0x0000a400000c000b */
[----:B012---:R-:W-:Y:S01]  /*2cf20*/  ENDCOLLECTIVE ;  /* 0x000000000000791b */ /* 0x007fe20003800000 */
.L_x_2200:
[----:B------:R-:W-:Y:S05]  /*2cf30*/  BSYNC B0 ;  /* 0x0000000000007941 */ /* 0x000fea0003800000 */
.L_x_2199:
        /* <DEDUP_REMOVED lines=9> */
.L_x_2201:
        /* <DEDUP_REMOVED lines=8> */
.L_x_2202:
        /* <DEDUP_REMOVED lines=8> */
.L_x_2203:
        /* <DEDUP_REMOVED lines=8> */
.L_x_2204:
        /* <DEDUP_REMOVED lines=9> */
.L_x_2205:
[----:B------:R-:W-:Y:S01]  /*2d1e0*/  IMAD.MOV.U32 R16, RZ, RZ, R14 ;  /* 0x000000ffff107224 */ /* 0x000fe200078e000e */
[----:B------:R-:W-:Y:S06]  /*2d1f0*/  BRA `(.L_x_2206) ;  /* 0xffffffcc008c7947 */ /* 0x000fec000383ffff */
.L_x_2102:
[----:B------:R-:W-:Y:S01]  /*2d200*/  BSSY B0, `(.L_x_2207) ;  /* 0x0000006000007945 */ /* 0x000fe20003800000 */
[----:B------:R-:W-:Y:S01]  /*2d210*/  PLOP3.LUT P6, PT, P6, PT, PT, 0x8, 0x0 ;  /* 0x000000000000781c */ /* 0x000fe200037ce170 */
[----:B------:R-:W-:-:S12]  /*2d220*/  IMAD.MOV.U32 R15, RZ, RZ, -0x1 ;  /* 0xffffffffff0f7424 */ /* 0x000fd800078e00ff */
[----:B01----:R-:W-:Y:S05]  /*2d230*/  WARPSYNC.COLLECTIVE R15, `(.L_x_2208) ;  /* 0x000000000f087348 */ /* 0x003fea0003c00000 */
[----:B------:R-:W-:Y:S01]  /*2d240*/  VOTE.ANY R14, PT, P6 ;  /* 0x00000000000e7806 */ /* 0x000fe200030e0100 */
[----:B01----:R-:W-:Y:S06]  /*2d250*/  ENDCOLLECTIVE ;  /* 0x000000000000791b */ /* 0x003fec0003800000 */
.L_x_2208:
[----:B------:R-:W-:Y:S05]  /*2d260*/  BSYNC B0 ;  /* 0x0000000000007941 */ /* 0x000fea0003800000 */
.L_x_2207:
        /* <DEDUP_REMOVED lines=9> */
.L_x_2209:
[----:B------:R-:W-:Y:S01]  /*2d300*/  IMAD.MOV.U32 R17, RZ, RZ, R14 ;  /* 0x000000ffff117224 */ /* 0x000fe200078e000e */
[----:B------:R-:W-:Y:S06]  /*2d310*/  BRA `(.L_x_2210) ;  /* 0xffffffcc007c7947 */ /* 0x000fec000383ffff */
.L_x_2104:
[----:B------:R-:W-:Y:S01]  /*2d320*/  BSSY B0, `(.L_x_2211) ;  /* 0x0000007000007945 */ /* 0x000fe20003800000 */
[----:B------:R-:W-:Y:S02]  /*2d330*/  IMAD.MOV.U32 R13, RZ, RZ, R2 ;  /* 0x000000ffff0d7224 */ /* 0x000fe400078e0002 */
[----:B------:R-:W-:Y:S02]  /*2d340*/  IMAD.MOV.U32 R11, RZ, RZ, 0x1f ;  /* 0x0000001fff0b7424 */ /* 0x000fe400078e00ff */
[----:B------:R-:W-:-:S07]  /*2d350*/  IMAD.MOV.U32 R15, RZ, RZ, -0x1 ;  /* 0xffffffffff0f7424 */ /* 0x000fce00078e00ff */
[----:B-123--:R-:W-:Y:S05]  /*2d360*/  WARPSYNC.COLLECTIVE R15, `(.L_x_2212) ;  /* 0x000000000f087348 */ /* 0x00efea0003c00000 */
[----:B------:R0:W4:Y:S02]  /*2d370*/  SHFL.IDX P6, R14, R13, R12, R11 ;  /* 0x0000000c0d0e7389 */ /* 0x00012400000c000b */
[----:B01234-:R-:W-:Y:S01]  /*2d380*/  ENDCOLLECTIVE ;  /* 0x000000000000791b */ /* 0x01ffe20003800000 */
.L_x_2212:
[----:B------:R-:W-:Y:S05]  /*2d390*/  BSYNC B0 ;  /* 0x0000000000007941 */ /* 0x000fea0003800000 */
.L_x_2211:
[----:B------:R-:W-:Y:S01]  /*2d3a0*/  IMAD.MOV.U32 R2, RZ, RZ, R14 ;  /* 0x000000ffff027224 */ /* 0x000fe200078e000e */
[----:B------:R-:W-:Y:S06]  /*2d3b0*/  BRA `(.L_x_2213) ;  /* 0xffffffcc00707947 */ /* 0x000fec000383ffff */
.L_x_2108:
[----:B0-----:R0:W1:Y:S02]  /*2d3c0*/  SYNCS.PHASECHK.TRANS64.TRYWAIT P0, [R0+URZ+0x2a820], R3 ;  /* 0x02a82003000075a7 */ /* 0x001064000800017f */
[----:B-1----:R-:W-:Y:S05]  /*2d3d0*/  @!P0 NANOSLEEP.SYNCS 0x989680 ;  /* 0x009896800000895d */ /* 0x002fea0003900000 */
[----:B------:R-:W1:Y:S02]  /*2d3e0*/  @!P0 SYNCS.PHASECHK.TRANS64 P0, [R0+URZ+0x2a820], R3 ;  /* 0x02a82003000085a7 */ /* 0x000e64000800007f */
[----:B-1----:R-:W-:Y:S05]  /*2d3f0*/  @!P0 BRA `(.L_x_2108) ;  /* 0xfffffffc00f08947 */ /* 0x002fea000383ffff */
[----:B------:R-:W-:Y:S05]  /*2d400*/  BRA `(.L_x_2214) ;  /* 0xffffffd000f87947 */ /* 0x000fea000383ffff */
.L_x_2109:
        /* <DEDUP_REMOVED lines=11> */
.L_x_2216:
[----:B------:R-:W-:Y:S05]  /*2d4c0*/  BSYNC B0 ;  /* 0x0000000000007941 */ /* 0x000fea0003800000 */
.L_x_2215:
[----:B------:R-:W-:Y:S05]  /*2d4d0*/  BRA `(.L_x_2217) ;  /* 0xffffffd000e07947 */ /* 0x000fea000383ffff */
.L_x_2110:
[----:B------:R-:W-:Y:S01]  /*2d4e0*/  BSSY B0, `(.L_x_2218) ;  /* 0x0000006000007945 */ /* 0x000fe20003800000 */
[----:B------:R-:W-:-:S07]  /*2d4f0*/  IMAD.MOV.U32 R15, RZ, RZ, -0x1 ;  /* 0xffffffffff0f7424 */ /* 0x000fce00078e00ff */
[----:B01----:R-:W-:Y:S05]  /*2d500*/  WARPSYNC.COLLECTIVE R15, `(.L_x_2219) ;  /* 0x000000000f0c7348 */ /* 0x003fea0003c00000 */
[----:B------:R-:W-:Y:S02]  /*2d510*/  ELECT P6, UR62, PT ;  /* 0x00000000003e782f */ /* 0x000fe400038c0000 */
[----:B------:R-:W-:Y:S01]  /*2d520*/  MOV R14, UR62 ;  /* 0x0000003e000e7c02 */ /* 0x000fe20008000f00 */
[----:B01----:R-:W-:Y:S10]  /*2d530*/  ENDCOLLECTIVE ;  /* 0x000000000000791b */ /* 0x003ff40003800000 */
.L_x_2219:
[----:B------:R-:W-:Y:S05]  /*2d540*/  BSYNC B0 ;  /* 0x0000000000007941 */ /* 0x000fea0003800000 */
.L_x_2218:
[----:B------:R-:W-:Y:S05]  /*2d550*/  BRA `(.L_x_2220) ;  /* 0xffffffd000d47947 */ /* 0x000fea000383ffff */
.L_x_2112:
[----:B0-----:R0:W1:Y:S02]  /*2d560*/  SYNCS.PHASECHK.TRANS64.TRYWAIT P0, [R6+URZ], R5 ;  /* 0x00000005060075a7 */ /* 0x001064000800017f */
[----:B-1----:R-:W-:Y:S05]  /*2d570*/  @!P0 NANOSLEEP.SYNCS 0x989680 ;  /* 0x009896800000895d */ /* 0x002fea0003900000 */
[----:B------:R-:W1:Y:S02]  /*2d580*/  @!P0 SYNCS.PHASECHK.TRANS64 P0, [R6+URZ], R5 ;  /* 0x00000005060085a7 */ /* 0x000e64000800007f */
[----:B-1----:R-:W-:Y:S05]  /*2d590*/  @!P0 BRA `(.L_x_2112) ;  /* 0xfffffffc00f08947 */ /* 0x002fea000383ffff */
[----:B------:R-:W-:Y:S05]  /*2d5a0*/  BRA `(.L_x_2221) ;  /* 0xffffffd400107947 */ /* 0x000fea000383ffff */
.L_x_2113:
[----:B-1----:R1:W2:Y:S02]  /*2d5b0*/  SYNCS.PHASECHK.TRANS64.TRYWAIT P0, [R7+URZ], R2 ;  /* 0x00000002070075a7 */ /* 0x0022a4000800017f */
[----:B--2---:R-:W-:Y:S05]  /*2d5c0*/  @!P0 NANOSLEEP.SYNCS 0x989680 ;  /* 0x009896800000895d */ /* 0x004fea0003900000 */
[----:B------:R-:W2:Y:S02]  /*2d5d0*/  @!P0 SYNCS.PHASECHK.TRANS64 P0, [R7+URZ], R2 ;  /* 0x00000002070085a7 */ /* 0x000ea4000800007f */
[----:B--2---:R-:W-:Y:S05]  /*2d5e0*/  @!P0 BRA `(.L_x_2113) ;  /* 0xfffffffc00f08947 */ /* 0x004fea000383ffff */
[----:B------:R-:W-:Y:S05]  /*2d5f0*/  BRA `(.L_x_2222) ;  /* 0xffffffd400047947 */ /* 0x000fea000383ffff */
.L_x_2115:
[----:B--2---:R2:W3:Y:S02]  /*2d600*/  SYNCS.PHASECHK.TRANS64.TRYWAIT P0, [R4+URZ], R5 ;  /* 0x00000005040075a7 */ /* 0x0044e4000800017f */
[----:B---3--:R-:W-:Y:S05]  /*2d610*/  @!P0 NANOSLEEP.SYNCS 0x989680 ;  /* 0x009896800000895d */ /* 0x008fea0003900000 */
[----:B------:R-:W3:Y:S02]  /*2d620*/  @!P0 SYNCS.PHASECHK.TRANS64 P0, [R4+URZ], R5 ;  /* 0x00000005040085a7 */ /* 0x000ee4000800007f */
[----:B---3--:R-:W-:Y:S05]  /*2d630*/  @!P0 BRA `(.L_x_2115) ;  /* 0xfffffffc00f08947 */ /* 0x008fea000383ffff */
[----:B------:R-:W-:Y:S05]  /*2d640*/  BRA `(.L_x_2223) ;  /* 0xffffffd4000c7947 */ /* 0x000fea000383ffff */
.L_x_2224:
        /* <DEDUP_REMOVED lines=11> */
.L_x_3199:


//--------------------- .text._ZN7cutlass13device_kernelIN5flash11enable_sm90INS1_16FlashAttnFwdSm90INS1_25CollectiveMainloopFwdSm90ILi2EN4cute5tupleIJNS5_1CILi1EEES8_S8_EEENS6_IJNS7_ILi128EEESA_NS7_ILi192EEEEEELi128ENS_10bfloat16_tEfNS_4arch4Sm90ELb1ELb0ELb1ELb0ELb0ELb0ELb0ELb1ELb1ELb1ELb0ELb0EEENS1_21CollectiveEpilogueFwdINS6_IJSA_SA_SA_EEES9_SD_SF_Li256ELb0ELb1ELb0ELb0EEENS1_30DynamicPersistentTileSchedulerILi256ELi128ELb0ELb1ELb1EEEEEEEEEvNT_6ParamsE --------------------------
	.section	.text._ZN7cutlass13device_kernelIN5flash11enable_sm90INS1_16FlashAttnFwdSm90INS1_25CollectiveMainloopFwdSm90ILi2EN4cute5tupleIJNS5_1CILi1EEES8_S8_EEENS6_IJNS7_ILi128EEESA_NS7_ILi192EEEEEELi128ENS_10bfloat16_tEfNS_4arch4Sm90ELb1ELb0ELb1ELb0ELb0ELb0ELb0ELb1ELb1ELb1ELb0ELb0EEENS1_21CollectiveEpilogueFwdINS6_IJSA_SA_SA_EEES9_SD_SF_Li256ELb0ELb1ELb0ELb0EEENS1_30DynamicPersistentTileSchedulerILi256ELi128ELb0ELb1ELb1EEEEEEEEEvNT_6ParamsE,"ax",@progbits
	.align	128
.text._ZN7cutlass13device_kernelIN5flash11enable_sm90INS1_16FlashAttnFwdSm90INS1_25CollectiveMainloopFwdSm90ILi2EN4cute5tupleIJNS5_1CILi1EEES8_S8_EEENS6_IJNS7_ILi128EEESA_NS7_ILi192EEEEEELi128ENS_10bfloat16_tEfNS_4arch4Sm90ELb1ELb0ELb1ELb0ELb0ELb0ELb0ELb1ELb1ELb1ELb0ELb0EEENS1_21CollectiveEpilogueFwdINS6_IJSA_SA_SA_EEES9_SD_SF_Li256ELb0ELb1ELb0ELb0EEENS1_30DynamicPersistentTileSchedulerILi256ELi128ELb0ELb1ELb1EEEEEEEEEvNT_6ParamsE:
        .type           _ZN7cutlass13device_kernelIN5flash11enable_sm90INS1_16FlashAttnFwdSm90INS1_25CollectiveMainloopFwdSm90ILi2EN4cute5tupleIJNS5_1CILi1EEES8_S8_EEENS6_IJNS7_ILi128EEESA_NS7_ILi192EEEEEELi128ENS_10bfloat16_tEfNS_4arch4Sm90ELb1ELb0ELb1ELb0ELb0ELb0ELb0ELb1ELb1ELb1ELb0ELb0EEENS1_21CollectiveEpilogueFwdINS6_IJSA_SA_SA_EEES9_SD_SF_Li256ELb0ELb1ELb0ELb0EEENS1_30DynamicPersistentTileSchedulerILi256ELi128ELb0ELb1ELb1EEEEEEEEEvNT_6ParamsE,@function
        .size           _ZN7cutlass13device_kernelIN5flash11enable_sm90INS1_16FlashAttnFwdSm90INS1_25CollectiveMainloopFwdSm90ILi2EN4cute5tupleIJNS5_1CILi1EEES8_S8_EEENS6_IJNS7_ILi128EEESA_NS7_ILi192EEEEEELi128ENS_10bfloat16_tEfNS_4arch4Sm90ELb1ELb0ELb1ELb0ELb0ELb0ELb0ELb1ELb1ELb1ELb0ELb0EEENS1_21CollectiveEpilogueFwdINS6_IJSA_SA_SA_EEES9_SD_SF_Li256ELb0ELb1ELb0ELb0EEENS1_30DynamicPersistentTileSchedulerILi256ELi128ELb0ELb1ELb1EEEEEEEEEvNT_6ParamsE,(.L_x_3200 - _ZN7cutlass13device_kernelIN5flash11enable_sm90INS1_16FlashAttnFwdSm90INS1_25CollectiveMainloopFwdSm90ILi2EN4cute5tupleIJNS5_1CILi1EEES8_S8_EEENS6_IJNS7_ILi128EEESA_NS7_ILi192EEEEEELi128ENS_10bfloat16_tEfNS_4arch4Sm90ELb1ELb0ELb1ELb0ELb0ELb0ELb0ELb1ELb1ELb1ELb0ELb0EEENS1_21CollectiveEpilogueFwdINS6_IJSA_SA_SA_EEES9_SD_SF_Li256ELb0ELb1ELb0ELb0EEENS1_30DynamicPersistentTileSchedulerILi256ELi128ELb0ELb1ELb1EEEEEEEEEvNT_6ParamsE)
        .other          _ZN7cutlass13device_kernelIN5flash11enable_sm90INS1_16FlashAttnFwdSm90INS1_25CollectiveMainloopFwdSm90ILi2EN4cute5tupleIJNS5_1CILi1EEES8_S8_EEENS6_IJNS7_ILi128EEESA_NS7_ILi192EEEEEELi128ENS_10bfloat16_tEfNS_4arch4Sm90ELb1ELb0ELb1ELb0ELb0ELb0ELb0ELb1ELb1ELb1ELb0ELb0EEENS1_21CollectiveEpilogueFwdINS6_IJSA_SA_SA_EEES9_SD_SF_Li256ELb0ELb1ELb0ELb0EEENS1_30DynamicPersistentTileSchedulerILi256ELi128ELb0ELb1ELb1EEEEEEEEEvNT_6ParamsE,@"STO_CUDA_ENTRY STV_DEFAULT"
_ZN7cutlass13device_kernelIN5flash11enable_sm90INS1_16FlashAttnFwdSm90INS1_25CollectiveMainloopFwdSm90ILi2EN4cute5tupleIJNS5_1CILi1EEES8_S8_EEENS6_IJNS7_ILi128EEESA_NS7_ILi192EEEEEELi128ENS_10bfloat16_tEfNS_4arch4Sm90ELb1ELb0ELb1ELb0ELb0ELb0ELb0ELb1ELb1ELb1ELb0ELb0EEENS1_21CollectiveEpilogueFwdINS6_IJSA_SA_SA_EEES9_SD_SF_Li256ELb0ELb1ELb0ELb0EEENS1_30DynamicPersistentTileSchedulerILi256ELi128ELb0ELb1ELb1EEEEEEEEEvNT_6ParamsE:
        /* <DEDUP_REMOVED lines=18> */
.L_x_2226:
[----:B------:R-:W-:Y:S05]  /*0120*/  BSYNC B0 ;  /* 0x0000000000007941 */ /* 0x000fea0003800000 */
.L_x_2225:
        /* <DEDUP_REMOVED lines=41> */
.L_x_2227:
        /* <DEDUP_REMOVED lines=22> */
.L_x_2228:
        /* <DEDUP_REMOVED lines=18> */
.L_x_2229:
        /* <DEDUP_REMOVED lines=22> */
.L_x_2230:
        /* <DEDUP_REMOVED lines=22> */
.L_x_2231:
        /* <DEDUP_REMOVED lines=8> */
.L_x_2233:
        /* <DEDUP_REMOVED lines=11> */
[----:B------:R-:W-:Y:S01]  /*0a30*/  UMOV UR37, URZ ;  /* 0x0000003f00257c82 */ /* 0x000fe20008000000 */
[----:B------:R-:W-:Y:S01]  /*0a40*/  UMOV UR36, URZ ;  /* 0x0000003f00247c82 */ /* 0x000fe20008000000 */
[----:B0-----:R-:W0:Y:S02]  /*0a50*/  S2R R2, SR_TID.X ;  /* 0x0000000000027919 */ /* 0x001e240000002100 */
[----:B0-----:R-:W-:-:S05]  /*0a60*/  VIADD R193, R2, 0xffffff80 ;  /* 0xffffff8002c17836 */ /* 0x001fca0000000000 */
[----:B------:R-:W-:-:S04]  /*0a70*/  SHF.R.S32.HI R0, RZ, 0x1f, R193 ;  /* 0x0000001fff007819 */ /* 0x000fc800000114c1 */
[CC--:B------:R-:W-:Y:S02]  /*0a80*/  LEA.HI R2, R0.reuse, R193.reuse, RZ, 0x7 ;  /* 0x000000c100027211 */ /* 0x0c0fe400078f38ff */
[----:B------:R-:W-:Y:S02]  /*0a90*/  LEA.HI R4, R0, R193, RZ, 0x5 ;  /* 0x000000c100047211 */ /* 0x000fe400078f28ff */
[----:B------:R-:W-:Y:S02]  /*0aa0*/  LOP3.LUT R186, R2, 0xffffff80, RZ, 0xc0, !PT ;  /* 0xffffff8002ba7812 */ /* 0x000fe400078ec0ff */
[----:B------:R-:W-:Y:S01]  /*0ab0*/  SHF.R.S32.HI R187, RZ, 0x7, R2 ;  /* 0x00000007ffbb7819 */ /* 0x000fe20000011402 */
[----:B------:R-:W-:Y:S02]  /*0ac0*/  IMAD.SHL.U32 R5, R4, 0x20, RZ ;  /* 0x0000002004057824 */ /* 0x000fe400078e00ff */
[----:B------:R-:W-:Y:S01]  /*0ad0*/  IMAD.IADD R186, R193, 0x1, -R186 ;  /* 0x00000001c1ba7824 */ /* 0x000fe200078e0aba */
[----:B------:R-:W-:-:S02]  /*0ae0*/  LEA.HI R2, R2, R187, RZ, 0x1 ;  /* 0x000000bb02027211 */ /* 0x000fc400078f08ff */
[----:B------:R-:W-:Y:S02]  /*0af0*/  LOP3.LUT R5, R5, 0xfffffc00, RZ, 0xc0, !PT ;  /* 0xfffffc0005057812 */ /* 0x000fe400078ec0ff */
[----:B------:R-:W-:Y:S02]  /*0b00*/  SHF.R.S32.HI R7, RZ, 0x1f, R186 ;  /* 0x0000001fff077819 */ /* 0x000fe400000114ba */
[----:B------:R-:W-:Y:S02]  /*0b10*/  LOP3.LUT R2, R2, 0x3fffffe, RZ, 0xc0, !PT ;  /* 0x03fffffe02027812 */ /* 0x000fe400078ec0ff */
[CC--:B------:R-:W-:Y:S02]  /*0b20*/  LEA.HI R8, R7.reuse, R186.reuse, RZ, 0x2 ;  /* 0x000000ba07087211 */ /* 0x0c0fe400078f10ff */
[----:B------:R-:W-:Y:S01]  /*0b30*/  LEA.HI R7, R7, R186, RZ, 0x5 ;  /* 0x000000ba07077211 */ /* 0x000fe200078f28ff */
[----:B------:R-:W-:Y:S01]  /*0b40*/  IMAD.IADD R2, R187, 0x1, -R2 ;  /* 0x00000001bb027824 */ /* 0x000fe200078e0a02 */
[----:B------:R-:W-:-:S02]  /*0b50*/  SHF.R.S32.HI R9, RZ, 0x2, R8 ;  /* 0x00000002ff097819 */ /* 0x000fc40000011408 */
[----:B------:R-:W-:Y:S02]  /*0b60*/  SHF.R.S32.HI R10, RZ, 0x1f, R8 ;  /* 0x0000001fff0a7819 */ /* 0x000fe40000011408 */
[----:B------:R-:W-:Y:S02]  /*0b70*/  SHF.R.S32.HI R7, RZ, 0x5, R7 ;  /* 0x00000005ff077819 */ /* 0x000fe40000011407 */
[----:B------:R-:W-:Y:S02]  /*0b80*/  LEA.HI R10, R10, R9, RZ, 0x3 ;  /* 0x000000090a0a7211 */ /* 0x000fe400078f18ff */
[----:B------:R-:W-:Y:S02]  /*0b90*/  LOP3.LUT R17, R8, 0x7ffffffc, RZ, 0xc0, !PT ;  /* 0x7ffffffc08117812 */ /* 0x000fe400078ec0ff */
[----:B------:R-:W-:-:S03]  /*0ba0*/  LOP3.LUT R10, R10, 0xfffffff8, RZ, 0xc0, !PT ;  /* 0xfffffff80a0a7812 */ /* 0x000fc600078ec0ff */
[----:B------:R-:W-:Y:S02]  /*0bb0*/  IMAD.IADD R17, R186, 0x1, -R17 ;  /* 0x00000001ba117824 */ /* 0x000fe400078e0a11 */
[----:B------:R-:W-:-:S04]  /*0bc0*/  IMAD.IADD R10, R9, 0x1, -R10 ;  /* 0x00000001090a7824 */ /* 0x000fc800078e0a0a */
[----:B------:R-:W-:-:S04]  /*0bd0*/  IMAD R7, R7, 0x10, R10 ;  /* 0x0000001007077824 */ /* 0x000fc800078e020a */
[----:B------:R-:W-:Y:S01]  /*0be0*/  IMAD R188, R2, 0x40, R7 ;  /* 0x0000004002bc7824 */ /* 0x000fe200078e0207 */
[----:B--2---:R-:W-:Y:S02]  /*0bf0*/  R2UR UR5, R3 ;  /* 0x00000000030572ca */ /* 0x004fe400000e0000 */
[----:B------:R-:W-:-:S04]  /*0c00*/  LEA.HI R3, R0, R193, RZ, 0x4 ;  /* 0x000000c100037211 */ /* 0x000fc800078f20ff */
[----:B------:R-:W-:Y:S02]  /*0c10*/  SHF.R.S32.HI R6, RZ, 0x4, R3 ;  /* 0x00000004ff067819 */ /* 0x000fe40000011403 */
[C---:B------:R-:W-:Y:S02]  /*0c20*/  LOP3.LUT R4, R3.reuse, 0x3fffff0, RZ, 0xc0, !PT ;  /* 0x03fffff003047812 */ /* 0x040fe400078ec0ff */
[----:B------:R-:W-:-:S03]  /*0c30*/  LEA.HI R3, R3, R6, RZ, 0x1 ;  /* 0x0000000603037211 */ /* 0x000fc600078f08ff */
[----:B------:R-:W-:Y:S01]  /*0c40*/  IMAD.IADD R4, R193, 0x1, -R4 ;  /* 0x00000001c1047824 */ /* 0x000fe200078e0a04 */
[----:B------:R-:W-:Y:S01]  /*0c50*/  LOP3.LUT R3, R3, 0x1ffffffe, RZ, 0xc0, !PT ;  /* 0x1ffffffe03037812 */ /* 0x000fe200078ec0ff */
[----:B------:R-:W-:Y:S02]  /*0c60*/  ULOP3.LUT UR6, UR5, 0x1, URZ, 0xfc, !UPT ;  /* 0x0000000105067892 */ /* 0x000fe4000f8efc3f */
[----:B------:R-:W-:Y:S01]  /*0c70*/  IMAD R4, R4, 0x40, R5 ;  /* 0x0000004004047824 */ /* 0x000fe200078e0205 */
[-C--:B------:R-:W-:Y:S01]  /*0c80*/  LEA.HI R5, R0, R193.reuse, RZ, 0x2 ;  /* 0x000000c100057211 */ /* 0x080fe200078f10ff */
[----:B------:R-:W-:Y:S01]  /*0c90*/  IMAD.IADD R3, R6, 0x1, -R3 ;  /* 0x0000000106037824 */ /* 0x000fe200078e0a03 */
[----:B------:R-:W-:Y:S01]  /*0ca0*/  LEA.HI R0, R0, R193, RZ, 0x3 ;  /* 0x000000c100007211 */ /* 0x000fe200078f18ff */
[----:B------:R-:W-:Y:S01]  /*0cb0*/  UMOV UR5, URZ ;  /* 0x0000003f00057c82 */ /* 0x000fe20008000000 */
[----:B------:R-:W-:Y:S01]  /*0cc0*/  LOP3.LUT R6, R5, 0xfffffffc, RZ, 0xc0, !PT ;  /* 0xfffffffc05067812 */ /* 0x000fe200078ec0ff */
[----:B------:R-:W-:Y:S01]  /*0cd0*/  IMAD R189, R3, 0x8, R4 ;  /* 0x0000000803bd7824 */ /* 0x000fe200078e0204 */
[----:B------:R-:W-:Y:S01]  /*0ce0*/  LOP3.LUT R22, R0, 0xfffffff8, RZ, 0xc0, !PT ;  /* 0xfffffff800167812 */ /* 0x000fe200078ec0ff */
[----:B------:R-:W-:Y:S01]  /*0cf0*/  IMAD.U32 R190, RZ, RZ, UR6 ;  /* 0x00000006ffbe7e24 */ /* 0x000fe2000f8e00ff */
[----:B------:R-:W-:Y:S01]  /*0d00*/  SHF.R.S32.HI R184, RZ, 0x3, R0 ;  /* 0x00000003ffb87819 */ /* 0x000fe20000011400 */
[----:B------:R-:W-:-:S02]  /*0d10*/  IMAD.IADD R6, R193, 0x1, -R6 ;  /* 0x00000001c1067824 */ /* 0x000fc400078e0a06 */
[----:B------:R-:W-:Y:S02]  /*0d20*/  IMAD.IADD R22, R193, 0x1, -R22 ;  /* 0x00000001c1167824 */ /* 0x000fe400078e0a16 */
[----:B------:R-:W-:Y:S01]  /*0d30*/  IMAD.U32 R185, RZ, RZ, UR5 ;  /* 0x00000005ffb97e24 */ /* 0x000fe2000f8e00ff */
[----:B------:R-:W-:Y:S01]  /*0d40*/  LEA.HI R3, R6, R6, RZ, 0x1 ;  /* 0x0000000606037211 */ /* 0x000fe200078f08ff */
[----:B------:R-:W-:-:S03]  /*0d50*/  IMAD.SHL.U32 R16, R22, 0x8, RZ ;  /* 0x0000000816107824 */ /* 0x000fc600078e00ff */
[----:B------:R-:W-:Y:S01]  /*0d60*/  LOP3.LUT R3, R3, 0x1ffffffe, RZ, 0xc0, !PT ;  /* 0x1ffffffe03037812 */ /* 0x000fe200078ec0ff */
[----:B------:R-:W-:Y:S01]  /*0d70*/  VIADD R19, R16, 0x40 ;  /* 0x0000004010137836 */ /* 0x000fe20000000000 */
[----:B------:R-:W-:Y:S02]  /*0d80*/  SHF.R.S32.HI R192, RZ, 0x1f, R16 ;  /* 0x0000001fffc07819 */ /* 0x000fe40000011410 */
[----:B------:R-:W-:Y:S02]  /*0d90*/  IADD3 R3, R6, -R3, RZ ;  /* 0x8000000306037210 */ /* 0x000fe40007ffe0ff */
[----:B------:R-:W-:-:S03]  /*0da0*/  SHF.R.S32.HI R191, RZ, 0x1f, R19 ;  /* 0x0000001fffbf7819 */ /* 0x000fc60000011413 */
[----:B------:R-:W-:-:S07]  /*0db0*/  IMAD R18, R3, 0x8, R188 ;  /* 0x0000000803127824 */ /* 0x000fce00078e02bc */
.L_x_2284:
[----:B------:R-:W-:Y:S01]  /*0dc0*/  ULDC UR5, c[0x0][0xc60] ;  /* 0x0003180000057ab9 */ /* 0x000fe20000000800 */
[----:B------:R-:W-:Y:S01]  /*0dd0*/  UMOV UR8, UR4 ;  /* 0x0000000400087c82 */ /* 0x000fe20008000000 */
[----:B------:R-:W-:-:S11]  /*0de0*/  UISETP.NE.AND UP0, UPT, UR5, 0x1, UPT ;  /* 0x000000010500788c */ /* 0x000fd6000bf05270 */
[----:B------:R-:W-:Y:S01]  /*0df0*/  @UP0 ULDC UR6, c[0x0][0xc64] ;  /* 0x0003190000060ab9 */ /* 0x000fe20000000800 */
[----:B------:R-:W-:Y:S01]  /*0e00*/  @UP0 ULDC UR9, c[0x0][0xc68] ;  /* 0x00031a0000090ab9 */ /* 0x000fe20000000800 */
[----:B------:R-:W-:-:S04]  /*0e10*/  UIMAD.WIDE.U32 UR6, UR4, UR6, URZ ;  /* 0x00000006040672a5 */ /* 0x000fc8000f8e003f */
[----:B------:R-:W-:-:S03]  /*0e20*/  @UP0 USHF.R.U32.HI UR8, URZ, UR9, UR7 ;  /* 0x000000093f080299 */ /* 0x000fc60008011607 */
[----:B------:R-:W-:Y:S02]  /*0e30*/  ULDC UR6, c[0x0][0xc78] ;  /* 0x00031e0000067ab9 */ /* 0x000fe40000000800 */
[----:B------:R-:W-:Y:S02]  /*0e40*/  UISETP.GE.AND UP0, UPT, UR8, UR6, UPT ;  /* 0x000000060800728c */ /* 0x000fe4000bf06270 */
[----:B------:R-:W-:-:S04]  /*0e50*/  UIADD3 UR6, -UR8, URZ, URZ ;  /* 0x0000003f08067290 */ /* 0x000fc8000fffe13f */
[----:B------:R-:W-:Y:S01]  /*0e60*/  PLOP3.LUT P0, PT, PT, PT, UP0, 0x80, 0x0 ;  /* 0x000000000000781c */ /* 0x000fe20003f0f008 */
[----:B------:R-:W-:-:S12]  /*0e70*/  UIMAD UR9, UR5, UR6, UR4 ;  /* 0x00000006050972a4 */ /* 0x000fd8000f8e0204 */
[----:B012345:R-:W-:Y:S05]  /*0e80*/  @!P0 BRA `(.L_x_2234) ;  /* 0x0000000000208947 */ /* 0x03ffea0003800000 */
        /* <DEDUP_REMOVED lines=8> */
.L_x_2234:
[----:B------:R-:W-:Y:S01]  /*0f10*/  ULDC UR7, c[0x0][0xc54] ;  /* 0x0003150000077ab9 */ /* 0x000fe20000000800 */
[----:B------:R-:W-:Y:S01]  /*0f20*/  UMOV UR6, UR9 ;  /* 0x0000000900067c82 */ /* 0x000fe20008000000 */
[----:B------:R-:W-:-:S11]  /*0f30*/  UISETP.NE.AND UP0, UPT, UR7, 0x1, UPT ;  /* 0x000000010700788c */ /* 0x000fd6000bf05270 */
[----:B------:R-:W-:Y:S02]  /*0f40*/  @UP0 ULDC.64 UR10, c[0x0][0xc58] ;  /* 0x00031600000a0ab9 */ /* 0x000fe40000000a00 */
[----:B------:R-:W-:-:S04]  /*0f50*/  UIMAD.WIDE.U32 UR4, UR9, UR10, URZ ;  /* 0x0000000a090472a5 */ /* 0x000fc8000f8e003f */
[----:B------:R-:W-:-:S04]  /*0f60*/  @UP0 USHF.R.U32.HI UR6, URZ, UR11, UR5 ;  /* 0x0000000b3f060299 */ /* 0x000fc80008011605 */
[----:B------:R-:W-:-:S12]  /*0f70*/  UIMAD UR4, UR6, UR7, URZ ;  /* 0x00000007060472a4 */ /* 0x000fd8000f8e023f */
.L_x_2235:
[----:B------:R-:W-:Y:S01]  /*0f80*/  ULDC.64 UR12, c[0x0][0x418] ;  /* 0x00010600000c7ab9 */ /* 0x000fe20000000a00 */
[----:B------:R-:W-:Y:S01]  /*0f90*/  ULOP3.LUT UR6, URZ, UR6, URZ, 0x33, !UPT ;  /* 0x000000063f067292 */ /* 0x000fe2000f8e333f */
[----:B------:R-:W-:Y:S01]  /*0fa0*/  PLOP3.LUT P0, PT, PT, PT, PT, 0x80, 0x0 ;  /* 0x000000000000781c */ /* 0x000fe20003f0f070 */
[----:B------:R-:W-:Y:S01]  /*0fb0*/  UISETP.NE.U32.AND UP0, UPT, UR12, URZ, UPT ;  /* 0x0000003f0c00728c */ /* 0x000fe2000bf05070 */
[----:B------:R-:W-:Y:S01]  /*0fc0*/  IMAD.MOV.U32 R0, RZ, RZ, RZ ;  /* 0x000000ffff007224 */ /* 0x000fe200078e00ff */
[----:B------:R-:W-:Y:S01]  /*0fd0*/  ULDC UR5, c[0x0][0xc3c] ;  /* 0x00030f0000057ab9 */ /* 0x000fe20000000800 */
[----:B------:R-:W-:Y:S01]  /*0fe0*/  ULDC UR12, c[0x0][0x448] ;  /* 0x00011200000c7ab9 */ /* 0x000fe20000000800 */
[----:B------:R-:W-:Y:S01]  /*0ff0*/  UIADD3 UR6, UR6, UR5, URZ ;  /* 0x0000000506067290 */ /* 0x000fe2000fffe03f */
[----:B------:R-:W-:Y:S01]  /*1000*/  CS2R R88, SRZ ;  /* 0x0000000000587805 */ /* 0x000fe2000001ff00 */
[----:B------:R-:W-:Y:S01]  /*1010*/  UISETP.NE.AND UP2, UPT, UR12, 0x1, UPT ;  /* 0x000000010c00788c */ /* 0x000fe2000bf45270 */
[----:B------:R-:W-:Y:S01]  /*1020*/  CS2R R86, SRZ ;  /* 0x0000000000567805 */ /* 0x000fe2000001ff00 */
[----:B------:R-:W-:Y:S01]  /*1030*/  UIADD3 UR4, UR9, -UR4, URZ ;  /* 0x8000000409047290 */ /* 0x000fe2000fffe03f */
[----:B------:R-:W-:Y:S01]  /*1040*/  CS2R R84, SRZ ;  /* 0x0000000000547805 */ /* 0x000fe2000001ff00 */
[----:B------:R-:W-:Y:S01]  /*1050*/  USHF.L.U32 UR39, UR6, 0x7, URZ ;  /* 0x0000000706277899 */ /* 0x000fe2000800063f */
[----:B------:R-:W-:Y:S01]  /*1060*/  CS2R R82, SRZ ;  /* 0x0000000000527805 */ /* 0x000fe2000001ff00 */
[----:B------:R-:W-:Y:S01]  /*1070*/  ULDC UR11, c[0x0][0xc54] ;  /* 0x00031500000b7ab9 */ /* 0x000fe20000000800 */
[----:B------:R-:W-:Y:S01]  /*1080*/  UISETP.NE.AND.EX UP0, UPT, UR13, URZ, UPT, UP0 ;  /* 0x0000003f0d00728c */ /* 0x000fe2000bf05300 */
[----:B------:R-:W-:Y:S01]  /*1090*/  CS2R R80, SRZ ;  /* 0x0000000000507805 */ /* 0x000fe2000001ff00 */
[----:B------:R-:W-:Y:S01]  /*10a0*/  UIADD3 UR6, UR39, 0x7f, URZ ;  /* 0x0000007f27067890 */ /* 0x000fe2000fffe03f */
[----:B------:R-:W-:Y:S01]  /*10b0*/  CS2R R78, SRZ ;  /* 0x00000000004e7805 */ /* 0x000fe2000001ff00 */
[----:B------:R-:W-:Y:S01]  /*10c0*/  UIMAD UR11, UR8, UR11, UR4 ;  /* 0x0000000b080b72a4 */ /* 0x000fe2000f8e0204 */
[----:B------:R-:W-:Y:S01]  /*10d0*/  CS2R R76, SRZ ;  /* 0x00000000004c7805 */ /* 0x000fe2000001ff00 */
[----:B------:R-:W-:Y:S01]  /*10e0*/  ULDC UR60, c[0x0][0x424] ;  /* 0x00010900003c7ab9 */ /* 0x000fe20000000800 */
[----:B------:R-:W-:Y:S01]  /*10f0*/  ULDC UR7, c[0x0][0x288] ;  /* 0x0000a20000077ab9 */ /* 0x000fe20000000800 */
[----:B------:R-:W-:Y:S01]  /*1100*/  @UP2 ULDC UR4, c[0x0][0x44c] ;  /* 0x0001130000042ab9 */ /* 0x000fe20000000800 */
[----:B------:R-:W-:Y:S01]  /*1110*/  UIADD3 UR7, -UR7, 0x80, URZ ;  /* 0x0000008007077890 */ /* 0x000fe2000fffe13f */
[----:B------:R-:W-:Y:S01]  /*1120*/  CS2R R74, SRZ ;  /* 0x00000000004a7805 */ /* 0x000fe2000001ff00 */
[----:B------:R-:W-:Y:S01]  /*1130*/  UIMAD.WIDE.U32 UR4, UR6, UR4, URZ ;  /* 0x00000004060472a5 */ /* 0x000fe2000f8e003f */
[----:B------:R-:W-:Y:S01]  /*1140*/  CS2R R72, SRZ ;  /* 0x0000000000487805 */ /* 0x000fe2000001ff00 */
[----:B------:R-:W-:Y:S01]  /*1150*/  USEL UR60, UR60, 0x1, UP0 ;  /* 0x000000013c3c7887 */ /* 0x000fe20008000000 */
[----:B------:R-:W-:Y:S01]  /*1160*/  CS2R R70, SRZ ;  /* 0x0000000000467805 */ /* 0x000fe2000001ff00 */
[----:B------:R-:W-:Y:S01]  /*1170*/  ULDC UR10, c[0x0][0x2f0] ;  /* 0x0000bc00000a7ab9 */ /* 0x000fe20000000800 */
[----:B------:R-:W-:Y:S01]  /*1180*/  @UP2 ULDC UR12, c[0x0][0x450] ;  /* 0x00011400000c2ab9 */ /* 0x000fe20000000800 */
[----:B------:R-:W-:Y:S01]  /*1190*/  UIMAD UR7, UR60, UR10, UR7 ;  /* 0x0000000a3c0772a4 */ /* 0x000fe2000f8e0207 */
[----:B------:R-:W-:Y:S01]  /*11a0*/  CS2R R68, SRZ ;  /* 0x0000000000447805 */ /* 0x000fe2000001ff00 */
[----:B------:R-:W-:Y:S01]  /*11b0*/  @UP2 USHF.R.U32.HI UR6, URZ, UR12, UR5 ;  /* 0x0000000c3f062299 */ /* 0x000fe20008011605 */
[----:B------:R-:W-:Y:S01]  /*11c0*/  CS2R R66, SRZ ;  /* 0x0000000000427805 */ /* 0x000fe2000001ff00 */
[----:B------:R-:W-:Y:S01]  /*11d0*/  UIMAD UR4, UR60, UR10, 0x7f ;  /* 0x0000007f3c0474a4 */ /* 0x000fe2000f8e020a */
[----:B------:R-:W-:Y:S01]  /*11e0*/  CS2R R64, SRZ ;  /* 0x0000000000407805 */ /* 0x000fe2000001ff00 */
[----:B------:R-:W-:Y:S01]  /*11f0*/  UIADD3 UR6, UR7, UR6, URZ ;  /* 0x0000000607067290 */ /* 0x000fe2000fffe03f */
[----:B------:R-:W-:Y:S01]  /*1200*/  CS2R R62, SRZ ;  /* 0x00000000003e7805 */ /* 0x000fe2000001ff00 */
[----:B------:R-:W-:Y:S01]  /*1210*/  USHF.R.S32.HI UR5, URZ, 0x1f, UR4 ;  /* 0x0000001f3f057899 */ /* 0x000fe20008011404 */
[----:B------:R-:W-:Y:S01]  /*1220*/  CS2R R60, SRZ ;  /* 0x00000000003c7805 */ /* 0x000fe2000001ff00 */
[----:B------:R-:W-:Y:S01]  /*1230*/  USHF.R.S32.HI UR7, URZ, 0x1f, UR6 ;  /* 0x0000001f3f077899 */ /* 0x000fe20008011406 */
[----:B------:R-:W-:Y:S01]  /*1240*/  CS2R R58, SRZ ;  /* 0x00000000003a7805 */ /* 0x000fe2000001ff00 */
[----:B------:R-:W-:Y:S01]  /*1250*/  ULEA.HI UR5, UR5, UR4, URZ, 0x7 ;  /* 0x0000000405057291 */ /* 0x000fe2000f8f383f */
[----:B------:R-:W-:Y:S01]  /*1260*/  CS2R R56, SRZ ;  /* 0x0000000000387805 */ /* 0x000fe2000001ff00 */
[----:B------:R-:W-:Y:S01]  /*1270*/  ULEA.HI UR7, UR7, UR6, URZ, 0x7 ;  /* 0x0000000607077291 */ /* 0x000fe2000f8f383f */
[----:B------:R-:W-:Y:S01]  /*1280*/  CS2R R54, SRZ ;  /* 0x0000000000367805 */ /* 0x000fe2000001ff00 */
[----:B------:R-:W-:Y:S01]  /*1290*/  ULDC UR9, c[0x0][0xc48] ;  /* 0x0003120000097ab9 */ /* 0x000fe20000000800 */
[----:B------:R-:W-:Y:S01]  /*12a0*/  USHF.R.S32.HI UR6, URZ, 0x7, UR5 ;  /* 0x000000073f067899 */ /* 0x000fe20008011405 */
[----:B------:R-:W-:Y:S01]  /*12b0*/  CS2R R52, SRZ ;  /* 0x0000000000347805 */ /* 0x000fe2000001ff00 */
[----:B------:R-:W-:Y:S01]  /*12c0*/  UISETP.NE.AND UP1, UPT, UR9, 0x1, UPT ;  /* 0x000000010900788c */ /* 0x000fe2000bf25270 */
[----:B------:R-:W-:Y:S01]  /*12d0*/  CS2R R50, SRZ ;  /* 0x0000000000327805 */ /* 0x000fe2000001ff00 */
[----:B------:R-:W-:Y:S01]  /*12e0*/  USHF.R.S32.HI UR7, URZ, 0x7, UR7 ;  /* 0x000000073f077899 */ /* 0x000fe20008011407 */
[----:B------:R-:W-:Y:S01]  /*12f0*/  CS2R R48, SRZ ;  /* 0x0000000000307805 */ /* 0x000fe2000001ff00 */
[----:B------:R-:W-:Y:S01]  /*1300*/  UMOV UR61, UR11 ;  /* 0x0000000b003d7c82 */ /* 0x000fe20008000000 */
[----:B------:R-:W-:Y:S01]  /*1310*/  CS2R R46, SRZ ;  /* 0x00000000002e7805 */ /* 0x000fe2000001ff00 */
[----:B------:R-:W-:Y:S01]  /*1320*/  UISETP.LT.AND UP0, UPT, UR6, UR7, UPT ;  /* 0x000000070600728c */ /* 0x000fe2000bf01270 */
[----:B------:R-:W-:-:S02]  /*1330*/  CS2R R44, SRZ ;  /* 0x00000000002c7805 */ /* 0x000fc4000001ff00 */
[----:B------:R-:W-:Y:S02]  /*1340*/  CS2R R94, SRZ ;  /* 0x00000000005e7805 */ /* 0x000fe4000001ff00 */
[----:B------:R-:W-:Y:S01]  /*1350*/  CS2R R98, SRZ ;  /* 0x0000000000627805 */ /* 0x000fe2000001ff00 */
[----:B------:R-:W-:Y:S01]  /*1360*/  USEL UR14, UR6, UR7, UP0 ;  /* 0x00000007060e7287 */ /* 0x000fe20008000000 */
[----:B------:R-:W-:Y:S01]  /*1370*/  CS2R R90, SRZ ;  /* 0x00000000005a7805 */ /* 0x000fe2000001ff00 */
[----:B------:R-:W-:Y:S01]  /*1380*/  @UP1 ULDC UR8, c[0x0][0xc4c] ;  /* 0x0003130000081ab9 */ /* 0x000fe20000000800 */
[----:B------:R-:W-:Y:S01]  /*1390*/  IMAD.MOV.U32 R37, RZ, RZ, RZ ;  /* 0x000000ffff257224 */ /* 0x000fe200078e00ff */
[----:B------:R-:W-:Y:S01]  /*13a0*/  UIMAD.WIDE.U32 UR4, UR11, UR8, URZ ;  /* 0x000000080b0472a5 */ /* 0x000fe2000f8e003f */
[----:B------:R-:W-:Y:S01]  /*13b0*/  CS2R R96, SRZ ;  /* 0x0000000000607805 */ /* 0x000fe2000001ff00 */
[----:B------:R-:W-:Y:S02]  /*13c0*/  UISETP.GE.AND UP0, UPT, UR14, 0x1, UPT ;  /* 0x000000010e00788c */ /* 0x000fe4000bf06270 */
[----:B------:R-:W-:Y:S01]  /*13d0*/  IMAD.U32 R105, RZ, RZ, UR14 ;  /* 0x0000000eff697e24 */ /* 0x000fe2000f8e00ff */
[----:B------:R-:W-:Y:S01]  /*13e0*/  @UP1 ULDC UR8, c[0x0][0xc50] ;  /* 0x0003140000081ab9 */ /* 0x000fe20000000800 */
[----:B------:R-:W-:Y:S01]  /*13f0*/  CS2R R100, SRZ ;  /* 0x0000000000647805 */ /* 0x000fe2000001ff00 */
[----:B------:R-:W-:Y:S01]  /*1400*/  @UP1 USHF.R.U32.HI UR61, URZ, UR8, UR5 ;  /* 0x000000083f3d1299 */ /* 0x000fe20008011605 */
[----:B------:R-:W-:-:S02]  /*1410*/  CS2R R102, SRZ ;  /* 0x0000000000667805 */ /* 0x000fc4000001ff00 */
[----:B------:R-:W-:Y:S02]  /*1420*/  PLOP3.LUT P1, PT, PT, PT, UP0, 0x80, 0x0 ;  /* 0x000000000000781c */ /* 0x000fe40003f2f008 */
[----:B------:R-:W-:Y:S01]  /*1430*/  CS2R R92, SRZ ;  /* 0x00000000005c7805 */ /* 0x000fe2000001ff00 */
[----:B------:R-:W-:Y:S01]  /*1440*/  UIADD3 UR4, -UR61, URZ, URZ ;  /* 0x0000003f3d047290 */ /* 0x000fe2000fffe13f */
[----:B------:R-:W-:Y:S01]  /*1450*/  IMAD.MOV.U32 R104, RZ, RZ, RZ ;  /* 0x000000ffff687224 */ /* 0x000fe200078e00ff */
[----:B------:R-:W-:Y:S01]  /*1460*/  CS2R R6, SRZ ;  /* 0x0000000000067805 */ /* 0x000fe2000001ff00 */
[----:B------:R-:W-:Y:S01]  /*1470*/  IMAD.MOV.U32 R106, RZ, RZ, RZ ;  /* 0x000000ffff6a7224 */ /* 0x000fe200078e00ff */
[----:B------:R-:W-:-:S06]  /*1480*/  UIMAD UR4, UR9, UR4, UR11 ;  /* 0x00000004090472a4 */ /* 0x000fcc000f8e020b */
[----:B------:R-:W-:Y:S01]  /*1490*/  IMAD.U32 R23, RZ, RZ, UR4 ;  /* 0x00000004ff177e24 */ /* 0x000fe2000f8e00ff */
        /* <DEDUP_REMOVED lines=21> */
[----:B------:R-:W-:Y:S01]  /*15f0*/  MOV R5, UR5 ;  /* 0x0000000500057c02 */ /* 0x000fe20008000f00 */
        /* <DEDUP_REMOVED lines=10> */
.L_x_2237:
[----:B------:R-:W-:Y:S02]  /*16a0*/  R2UR UR6, R185 ;  /* 0x00000000b90672ca */ /* 0x000fe400000e0000 */
[----:B------:R-:W-:-:S11]  /*16b0*/  R2UR UR5, R190 ;  /* 0x00000000be0572ca */ /* 0x000fd600000e0000 */
[----:B------:R-:W-:Y:S02]  /*16c0*/  ULEA.HI UR4, UR6, UR6, URZ, 0x1 ;  /* 0x0000000606047291 */ /* 0x000fe4000f8f083f */
[----:B------:R-:W-:Y:S02]  /*16d0*/  IMAD.U32 R2, RZ, RZ, UR5 ;  /* 0x00000005ff027e24 */ /* 0x000fe4000f8e00ff */
[----:B------:R-:W-:-:S03]  /*16e0*/  ULOP3.LUT UR4, UR4, 0xfffffffe, URZ, 0xc0, !UPT ;  /* 0xfffffffe04047892 */ /* 0x000fc6000f8ec03f */
[----:B------:R-:W-:Y:S01]  /*16f0*/  ISETP.NE.AND P0, PT, R2, 0x3, PT ;  /* 0x000000030200780c */ /* 0x000fe20003f05270 */
[----:B------:R-:W-:-:S06]  /*1700*/  UIADD3 UR4, UR6, -UR4, URZ ;  /* 0x8000000406047290 */ /* 0x000fcc000fffe03f */
[----:B------:R-:W-:-:S05]  /*1710*/  IMAD.U32 R0, RZ, RZ, UR4 ;  /* 0x00000004ff007e24 */ /* 0x000fca000f8e00ff */
[----:B------:R-:W-:-:S04]  /*1720*/  SHF.L.U32 R0, R0, 0x1f, RZ ;  /* 0x0000001f00007819 */ /* 0x000fc800000006ff */
[----:B------:R-:W0:Y:S02]  /*1730*/  SYNCS.PHASECHK.TRANS64.TRYWAIT P1, [UR38+0x34800], R0 ;  /* 0x03480000ff0075a7 */ /* 0x000e240008020166 */
[----:B0-----:R-:W-:Y:S05]  /*1740*/  @!P1 BRA `(.L_x_2238) ;  /* 0x0000010000709947 */ /* 0x001fea0003800000 */
.L_x_2388:
[----:B------:R-:W-:Y:S05]  /*1750*/  @!P0 BRA `(.L_x_2239) ;  /* 0x0000000000048947 */ /* 0x000fea0003800000 */
[----:B------:R-:W-:Y:S01]  /*1760*/  BPT.TRAP 0x1 ;  /* 0x000000040000795c */ /* 0x000fe20000300000 */
.L_x_2239:
[----:B0-----:R-:W-:Y:S02]  /*1770*/  IMAD.U32 R0, RZ, RZ, UR36 ;  /* 0x00000024ff007e24 */ /* 0x001fe4000f8e00ff */
[----:B------:R-:W-:-:S03]  /*1780*/  IMAD.U32 R3, RZ, RZ, UR37 ;  /* 0x00000025ff037e24 */ /* 0x000fc6000f8e00ff */
[----:B------:R-:W-:Y:S02]  /*1790*/  LEA R0, R0, UR38, 0x3 ;  /* 0x0000002600007c11 */ /* 0x000fe4000f8e18ff */
[----:B------:R-:W-:-:S04]  /*17a0*/  SHF.L.U32 R3, R3, 0x1f, RZ ;  /* 0x0000001f03037819 */ /* 0x000fc800000006ff */
[----:B------:R0:W1:Y:S01]  /*17b0*/  SYNCS.PHASECHK.TRANS64.TRYWAIT P2, [R0+URZ+0x34830], R3 ;  /* 0x03483003000075a7 */ /* 0x000062000804017f */
[----:B------:R-:W-:Y:S05]  /*17c0*/  @!P0 BRA `(.L_x_2240) ;  /* 0x0000000000048947 */ /* 0x000fea0003800000 */
[----:B------:R-:W-:Y:S01]  /*17d0*/  BPT.TRAP 0x1 ;  /* 0x000000040000795c */ /* 0x000fe20000300000 */
.L_x_2240:
[----:B------:R-:W2:Y:S02]  /*17e0*/  S2R R2, SR_TID.X ;  /* 0x0000000000027919 */ /* 0x000ea40000002100 */
[----:B--2---:R-:W-:Y:S01]  /*17f0*/  LOP3.LUT P1, RZ, R2, 0x7f, RZ, 0xc0, !PT ;  /* 0x0000007f02ff7812 */ /* 0x004fe2000782c0ff */
[----:B-1----:R-:W-:-:S12]  /*1800*/  @P2 BRA `(.L_x_2241) ;  /* 0x0000000000082947 */ /* 0x002fd80003800000 */
[----:B------:R-:W1:Y:S02]  /*1810*/  SYNCS.PHASECHK.TRANS64.TRYWAIT P2, [R0+URZ+0x34830], R3 ;  /* 0x03483003000075a7 */ /* 0x000e64000804017f */
[----:B-1----:R-:W-:Y:S05]  /*1820*/  @!P2 BRA `(.L_x_2242) ;  /* 0x000001000050a947 */ /* 0x002fea0003800000 */
.L_x_2241:
        /* <DEDUP_REMOVED lines=10> */
[----:B------:R-:W-:Y:S01]  /*18d0*/  VIADD R5, R18, UR39 ;  /* 0x0000002712057c36 */ /* 0x000fe20008000000 */
[----:B------:R-:W-:Y:S01]  /*18e0*/  UMOV UR53, 0x40000040 ;  /* 0x4000004000357882 */ /* 0x000fe20000000000 */
[----:B------:R-:W-:Y:S01]  /*18f0*/  UMOV UR55, 0x40000040 ;  /* 0x4000004000377882 */ /* 0x000fe20000000000 */
[----:B------:R-:W-:Y:S01]  /*1900*/  ULOP3.LUT UR11, UR4, 0x10000, URZ, 0xfc, !UPT ;  /* 0x00010000040b7892 */ /* 0x000fe2000f8efc3f */
[----:B01----:R-:W-:Y:S01]  /*1910*/  @!P1 VIADD R0, R0, 0x34840 ;  /* 0x0003484000009836 */ /* 0x003fe20000000000 */
[----:B------:R-:W-:Y:S01]  /*1920*/  ULOP3.LUT UR4, UR40, 0x10000, URZ, 0xfc, !UPT ;  /* 0x0001000028047892 */ /* 0x000fe2000f8efc3f */
[----:B------:R-:W-:Y:S01]  /*1930*/  CS2R R150, SRZ ;  /* 0x0000000000967805 */ /* 0x000fe2000001ff00 */
[----:B------:R-:W-:Y:S01]  /*1940*/  UIMAD UR5, UR36, 0xc00, UR11 ;  /* 0x00000c00240578a4 */ /* 0x000fe2000f8e020b */
[----:B------:R-:W-:Y:S01]  /*1950*/  CS2R R148, SRZ ;  /* 0x0000000000947805 */ /* 0x000fe2000001ff00 */
[----:B------:R-:W-:Y:S01]  /*1960*/  UIADD3 UR6, UR4, 0x2, URZ ;  /* 0x0000000204067890 */ /* 0x000fe2000fffe03f */
[----:B------:R-:W-:Y:S01]  /*1970*/  @!P1 PRMT R0, RZ, 0x654, R0 ;  /* 0x00000654ff009816 */ /* 0x000fe20000000000 */
[----:B------:R-:W-:Y:S01]  /*1980*/  UIADD3 UR7, UR5, 0x2, URZ ;  /* 0x0000000205077890 */ /* 0x000fe2000fffe03f */
[----:B------:R-:W-:Y:S01]  /*1990*/  CS2R R146, SRZ ;  /* 0x0000000000927805 */ /* 0x000fe2000001ff00 */
[----:B------:R-:W-:Y:S01]  /*19a0*/  UMOV UR12, UR4 ;  /* 0x00000004000c7c82 */ /* 0x000fe20008000000 */
[----:B------:R-:W-:Y:S01]  /*19b0*/  UMOV UR14, UR5 ;  /* 0x00000005000e7c82 */ /* 0x000fe20008000000 */
[----:B------:R-:W-:Y:S01]  /*19c0*/  IMAD.U32 R8, RZ, RZ, UR12 ;  /* 0x0000000cff087e24 */ /* 0x000fe2000f8e00ff */
[----:B------:R-:W-:Y:S01]  /*19d0*/  HGMMA.64x128x16.F32.BF16 R24, gdesc[UR12], RZ, !UPT, gsb0 ;  /* 0x01e000000c1879f0 */ /* 0x000fe2000c0018ff */
[----:B------:R-:W-:Y:S01]  /*19e0*/  UMOV UR12, UR6 ;  /* 0x00000006000c7c82 */ /* 0x000fe20008000000 */
[----:B------:R-:W-:Y:S01]  /*19f0*/  UMOV UR13, 0x40000040 ;  /* 0x40000040000d7882 */ /* 0x000fe20000000000 */
[----:B------:R-:W-:Y:S01]  /*1a00*/  UMOV UR14, UR7 ;  /* 0x00000007000e7c82 */ /* 0x000fe20008000000 */
[----:B------:R-:W-:Y:S01]  /*1a10*/  UMOV UR15, 0x40000040 ;  /* 0x40000040000f7882 */ /* 0x000fe20000000000 */
[----:B------:R-:W-:Y:S01]  /*1a20*/  UIADD3 UR56, UR4, 0x4, URZ ;  /* 0x0000000404387890 */ /* 0x000fe2000fffe03f */
[----:B------:R-:W-:Y:S01]  /*1a30*/  IMAD.U32 R6, RZ, RZ, UR12 ;  /* 0x0000000cff067e24 */ /* 0x000fe2000f8e00ff */
[----:B------:R-:W-:Y:S01]  /*1a40*/  UIADD3 UR58, UR5, 0x4, URZ ;  /* 0x00000004053a7890 */ /* 0x000fe2000fffe03f */
[----:B------:R-:W-:Y:S01]  /*1a50*/  MOV R7, UR13 ;  /* 0x0000000d00077c02 */ /* 0x000fe20008000f00 */
[----:B------:R-:W-:Y:S01]  /*1a60*/  UIADD3 UR52, UR4, 0x6, URZ ;  /* 0x0000000604347890 */ /* 0x000fe2000fffe03f */
[----:B------:R-:W-:Y:S01]  /*1a70*/  R2UR UR7, R105 ;  /* 0x00000000690772ca */ /* 0x000fe200000e0000 */
[----:B------:R-:W-:Y:S01]  /*1a80*/  UIADD3 UR54, UR5, 0x6, URZ ;  /* 0x0000000605367890 */ /* 0x000fe2000fffe03f */
[----:B------:R-:W-:Y:S01]  /*1a90*/  CS2R R144, SRZ ;  /* 0x0000000000907805 */ /* 0x000fe2000001ff00 */
[----:B------:R-:W-:Y:S01]  /*1aa0*/  UIADD3 UR48, UR4, 0x400, URZ ;  /* 0x0000040004307890 */ /* 0x000fe2000fffe03f */
[----:B------:R-:W-:Y:S01]  /*1ab0*/  CS2R R142, SRZ ;  /* 0x00000000008e7805 */ /* 0x000fe2000001ff00 */
[----:B------:R-:W-:Y:S01]  /*1ac0*/  UIADD3 UR50, UR5, 0x400, URZ ;  /* 0x0000040005327890 */ /* 0x000fe2000fffe03f */
[----:B------:R-:W-:Y:S01]  /*1ad0*/  CS2R R140, SRZ ;  /* 0x00000000008c7805 */ /* 0x000fe2000001ff00 */
[----:B------:R-:W-:Y:S01]  /*1ae0*/  UMOV UR49, 0x40000040 ;  /* 0x4000004000317882 */ /* 0x000fe20000000000 */
[----:B------:R-:W-:Y:S01]  /*1af0*/  UMOV UR51, 0x40000040 ;  /* 0x4000004000337882 */ /* 0x000fe20000000000 */
        /* <DEDUP_REMOVED lines=32> */
[----:B------:R-:W-:Y:S01]  /*1d00*/  ULDC UR6, c[0x0][0x9d8] ;  /* 0x0002760000067ab9 */ /* 0x000fe20000000800 */
[----:B------:R-:W-:Y:S01]  /*1d10*/  ULDC UR8, c[0x0][0x2f0] ;  /* 0x0000bc0000087ab9 */ /* 0x000fe20000000800 */
[----:B------:R-:W-:Y:S01]  /*1d20*/  ULDC UR9, c[0x0][0x288] ;  /* 0x0000a20000097ab9 */ /* 0x000fe20000000800 */
[----:B------:R-:W-:-:S02]  /*1d30*/  WARPGROUP.DEPBAR.LE gsb0, 0x0 ;  /* 0x00008000000079c5 */ /* 0x000fc40000010000 */
[----:B------:R-:W-:-:S06]  /*1d40*/  WARPGROUP.ARRIVE ;  /* 0x00000000000079c5 */ /* 0x000fcc0000000000 */
[----:B------:R-:W-:Y:S01]  /*1d50*/  HGMMA.64x128x16.F32.BF16 R24, gdesc[UR12], R24, gsb0 ;  /* 0x01e000000c1879f0 */ /* 0x000fe20008001818 */
[----:B------:R-:W-:Y:S02]  /*1d60*/  UIADD3 UR12, UR4, 0x404, URZ ;  /* 0x00000404040c7890 */ /* 0x000fe4000fffe03f */
[----:B------:R-:W-:Y:S01]  /*1d70*/  UIADD3 UR14, UR5, 0x404, URZ ;  /* 0x00000404050e7890 */ /* 0x000fe2000fffe03f */
[----:B------:R-:W-:Y:S01]  /*1d80*/  UMOV UR13, 0x40000040 ;  /* 0x40000040000d7882 */ /* 0x000fe20000000000 */
[----:B------:R-:W-:Y:S01]  /*1d90*/  UMOV UR15, 0x40000040 ;  /* 0x40000040000f7882 */ /* 0x000fe20000000000 */
[----:B------:R-:W-:Y:S02]  /*1da0*/  ULDC UR4, c[0x0][0x448] ;  /* 0x0001120000047ab9 */ /* 0x000fe40000000800 */
[----:B------:R-:W-:-:S06]  /*1db0*/  UISETP.NE.AND UP0, UPT, UR4, 0x1, UPT ;  /* 0x000000010400788c */ /* 0x000fcc000bf05270 */
[----:B------:R-:W-:-:S05]  /*1dc0*/  PLOP3.LUT P2, PT, PT, PT, UP0, 0x80, 0x0 ;  /* 0x000000000000781c */ /* 0x000fca0003f4f008 */
[----:B------:R-:W-:-:S08]  /*1dd0*/  @UP0 ULDC UR4, c[0x0][0x44c] ;  /* 0x0001130000040ab9 */ /* 0x000fd00000000800 */
[----:B------:R-:W-:Y:S01]  /*1de0*/  @P2 IMAD.HI.U32 R10, R5, UR4, RZ ;  /* 0x00000004050a2c27 */ /* 0x000fe2000f8e00ff */
[----:B------:R-:W-:Y:S01]  /*1df0*/  @UP0 ULDC UR4, c[0x0][0x450] ;  /* 0x0001140000040ab9 */ /* 0x000fe20000000800 */
        /* <DEDUP_REMOVED lines=35> */
[----:B------:R0:W1:Y:S01]  /*2030*/  MUFU.TANH R32, R26 ;  /* 0x0000001a00207308 */ /* 0x0000620000002400 */
[----:B------:R-:W-:Y:S01]  /*2040*/  FMUL.FTZ R25, R36, UR6 ;  /* 0x0000000624197c20 */ /* 0x000fe20008410000 */
[----:B------:R-:W-:Y:S01]  /*2050*/  FMUL.FTZ R38, R38, UR6 ;  /* 0x0000000626267c20 */ /* 0x000fe20008410000 */
[----:B------:R-:W-:Y:S01]  /*2060*/  FMUL.FTZ R31, R31, UR6 ;  /* 0x000000061f1f7c20 */ /* 0x000fe20008410000 */
[----:B------:R-:W-:Y:S01]  /*2070*/  FMUL.FTZ R27, R27, UR6 ;  /* 0x000000061b1b7c20 */ /* 0x000fe20008410000 */
[----:B------:R-:W-:Y:S01]  /*2080*/  FMUL.FTZ R90, R29, UR6 ;  /* 0x000000061d5a7c20 */ /* 0x000fe20008410000 */
[----:B------:R-:W-:Y:S01]  /*2090*/  FMUL.FTZ R30, R30, UR6 ;  /* 0x000000061e1e7c20 */ /* 0x000fe20008410000 */
[----:B------:R-:W-:Y:S01]  /*20a0*/  FMUL.FTZ R29, R33, UR6 ;  /* 0x00000006211d7c20 */ /* 0x000fe20008410000 */
[----:B------:R2:W-:Y:S01]  /*20b0*/  MUFU.TANH R110, R38 ;  /* 0x00000026006e7308 */ /* 0x0005e20000002400 */
[----:B0-----:R-:W-:Y:S01]  /*20c0*/  IMAD.MOV.U32 R26, RZ, RZ, R5 ;  /* 0x000000ffff1a7224 */ /* 0x001fe200078e0005 */
[----:B------:R-:W-:Y:S01]  /*20d0*/  @P2 SHF.R.U32.HI R26, RZ, UR4, R10 ;  /* 0x00000004ff1a2c19 */ /* 0x000fe2000801160a */
[----:B------:R-:W-:Y:S01]  /*20e0*/  UMOV UR4, 0xffffff80 ;  /* 0xffffff8000047882 */ /* 0x000fe20000000000 */
[----:B------:R-:W-:Y:S01]  /*20f0*/  FMUL.FTZ R34, R34, UR6 ;  /* 0x0000000622227c20 */ /* 0x000fe20008410000 */
[----:B------:R-:W-:Y:S01]  /*2100*/  UIMAD UR4, UR7, UR4, 0x80 ;  /* 0x00000080070474a4 */ /* 0x000fe2000f8e0204 */
[----:B------:R-:W-:Y:S01]  /*2110*/  FMUL.FTZ R35, R35, UR6 ;  /* 0x0000000623237c20 */ /* 0x000fe20008410000 */
[----:B------:R-:W0:Y:S01]  /*2120*/  SHFL.IDX PT, R10, R26, 0x1, 0x1c1f ;  /* 0x003c1f001a0a7f89 */ /* 0x000e2200000e0000 */
[----:B------:R3:W-:Y:S01]  /*2130*/  MUFU.TANH R104, R31 ;  /* 0x0000001f00687308 */ /* 0x0007e20000002400 */
[----:B------:R-:W-:Y:S01]  /*2140*/  UIADD3 UR5, UR4, 0x1, URZ ;  /* 0x0000000104057890 */ /* 0x000fe2000fffe03f */
[----:B--2---:R-:W-:Y:S01]  /*2150*/  IMAD.U32 R38, RZ, RZ, UR8 ;  /* 0x00000008ff267e24 */ /* 0x004fe2000f8e00ff */
[----:B------:R-:W-:Y:S01]  /*2160*/  UIMAD UR4, UR60, UR8, UR4 ;  /* 0x000000083c0472a4 */ /* 0x000fe2000f8e0204 */
[----:B------:R-:W-:Y:S01]  /*2170*/  FMUL.FTZ R39, R39, UR6 ;  /* 0x0000000627277c20 */ /* 0x000fe20008410000 */
[----:B------:R-:W-:Y:S01]  /*2180*/  FMUL.FTZ R42, R42, UR6 ;  /* 0x000000062a2a7c20 */ /* 0x000fe20008410000 */
[----:B------:R-:W-:Y:S01]  /*2190*/  FMUL.FTZ R43, R43, UR6 ;  /* 0x000000062b2b7c20 */ /* 0x000fe20008410000 */
[----:B------:R-:W-:Y:S01]  /*21a0*/  IMAD.U32 R36, RZ, RZ, UR5 ;  /* 0x00000005ff247e24 */ /* 0x000fe2000f8e00ff */
[----:B------:R2:W4:Y:S01]  /*21b0*/  MUFU.TANH R33, R27 ;  /* 0x0000001b00217308 */ /* 0x0005220000002400 */
[----:B------:R-:W-:Y:S01]  /*21c0*/  FMUL.FTZ R46, R46, UR6 ;  /* 0x000000062e2e7c20 */ /* 0x000fe20008410000 */
[----:B------:R-:W-:Y:S01]  /*21d0*/  FMUL.FTZ R47, R47, UR6 ;  /* 0x000000062f2f7c20 */ /* 0x000fe20008410000 */
[----:B------:R-:W-:-:S02]  /*21e0*/  IMAD R5, R17, -0x2, R36 ;  /* 0xfffffffe11057824 */ /* 0x000fc400078e0224 */
[----:B------:R-:W-:Y:S01]  /*21f0*/  FMUL.FTZ R50, R50, UR6 ;  /* 0x0000000632327c20 */ /* 0x000fe20008410000 */
[----:B------:R-:W-:Y:S02]  /*2200*/  IMAD.U32 R36, RZ, RZ, UR4 ;  /* 0x00000004ff247e24 */ /* 0x000fe4000f8e00ff */
[----:B------:R-:W-:Y:S01]  /*2210*/  FMUL.FTZ R51, R51, UR6 ;  /* 0x0000000633337c20 */ /* 0x000fe20008410000 */
[----:B---3--:R-:W-:Y:S01]  /*2220*/  IMAD R31, R38, UR60, R5 ;  /* 0x0000003c261f7c24 */ /* 0x008fe2000f8e0205 */
[----:B------:R-:W3:Y:S01]  /*2230*/  MUFU.TANH R30, R30 ;  /* 0x0000001e001e7308 */ /* 0x000ee20000002400 */
[----:B--2---:R-:W-:Y:S02]  /*2240*/  IMAD R27, R17, -0x2, R36 ;  /* 0xfffffffe111b7824 */ /* 0x004fe400078e0224 */
[----:B------:R-:W-:Y:S01]  /*2250*/  FMUL.FTZ R54, R54, UR6 ;  /* 0x0000000636367c20 */ /* 0x000fe20008410000 */
[----:B------:R-:W-:Y:S01]  /*2260*/  FMUL.FTZ R55, R55, UR6 ;  /* 0x0000000637377c20 */ /* 0x000fe20008410000 */
[----:B------:R-:W-:Y:S01]  /*2270*/  FMUL.FTZ R58, R58, UR6 ;  /* 0x000000063a3a7c20 */ /* 0x000fe20008410000 */
[----:B------:R-:W-:Y:S01]  /*2280*/  FMUL.FTZ R59, R59, UR6 ;  /* 0x000000063b3b7c20 */ /* 0x000fe20008410000 */
[----:B------:R-:W-:Y:S01]  /*2290*/  FMUL.FTZ R62, R62, UR6 ;  /* 0x000000063e3e7c20 */ /* 0x000fe20008410000 */
[----:B0-----:R-:W-:Y:S01]  /*22a0*/  IADD3 R10, R10, -UR9, R31 ;  /* 0x800000090a0a7c10 */ /* 0x001fe2000fffe01f */
[----:B------:R-:W0:Y:S01]  /*22b0*/  MUFU.TANH R34, R34 ;  /* 0x0000002200227308 */ /* 0x000e220000002400 */
[----:B------:R-:W-:Y:S01]  /*22c0*/  FMUL.FTZ R63, R63, UR6 ;  /* 0x000000063f3f7c20 */ /* 0x000fe20008410000 */
[----:B------:R-:W-:Y:S01]  /*22d0*/  FMUL.FTZ R70, R70, UR6 ;  /* 0x0000000646467c20 */ /* 0x000fe20008410000 */
[----:B------:R-:W-:Y:S01]  /*22e0*/  VIMNMX R10, R27, R10, PT ;  /* 0x0000000a1b0a7248 */ /* 0x000fe20003fe0100 */
[----:B------:R-:W-:Y:S01]  /*22f0*/  FMUL.FTZ R20, R40, UR6 ;  /* 0x0000000628147c20 */ /* 0x000fe20008410000 */
[----:B------:R-:W-:Y:S01]  /*2300*/  FMUL.FTZ R66, R66, UR6 ;  /* 0x0000000642427c20 */ /* 0x000fe20008410000 */
[----:B------:R-:W-:Y:S01]  /*2310*/  FMUL.FTZ R67, R67, UR6 ;  /* 0x0000000643437c20 */ /* 0x000fe20008410000 */
[C---:B------:R-:W-:Y:S01]  /*2320*/  ISETP.GT.AND P3, PT, R10.reuse, RZ, PT ;  /* 0x000000ff0a00720c */ /* 0x040fe20003f64270 */
[----:B------:R-:W2:Y:S01]  /*2330*/  MUFU.TANH R35, R35 ;  /* 0x0000002300237308 */ /* 0x000ea20000002400 */
[C---:B------:R-:W-:Y:S01]  /*2340*/  ISETP.GT.AND P4, PT, R10.reuse, 0x1, PT ;  /* 0x000000010a00780c */ /* 0x040fe20003f84270 */
[----:B------:R-:W-:Y:S01]  /*2350*/  FMUL.FTZ R71, R71, UR6 ;  /* 0x0000000647477c20 */ /* 0x000fe20008410000 */
[----:B------:R-:W-:Y:S01]  /*2360*/  ISETP.GT.AND P5, PT, R10, 0x8, PT ;  /* 0x000000080a00780c */ /* 0x000fe20003fa4270 */
[----:B------:R-:W-:Y:S01]  /*2370*/  FMUL.FTZ R75, R75, UR6 ;  /* 0x000000064b4b7c20 */ /* 0x000fe20008410000 */
[----:B-1----:R-:W-:Y:S01]  /*2380*/  FSEL R38, R32, -INF , P3 ;  /* 0xff80000020267808 */ /* 0x002fe20001800000 */
[----:B------:R-:W-:Y:S01]  /*2390*/  FMUL.FTZ R78, R78, UR6 ;  /* 0x000000064e4e7c20 */ /* 0x000fe20008410000 */
[----:B----4-:R-:W-:Y:S01]  /*23a0*/  FSEL R33, R33, -INF , P4 ;  /* 0xff80000021217808 */ /* 0x010fe20002000000 */
[----:B------:R-:W1:Y:S01]  /*23b0*/  MUFU.TANH R39, R39 ;  /* 0x0000002700277308 */ /* 0x000e620000002400 */
[----:B------:R-:W-:Y:S01]  /*23c0*/  ISETP.GT.AND P3, PT, R10, 0x9, PT ;  /* 0x000000090a00780c */ /* 0x000fe20003f64270 */
[----:B------:R-:W-:Y:S01]  /*23d0*/  FMUL.FTZ R12, R48, UR6 ;  /* 0x00000006300c7c20 */ /* 0x000fe20008410000 */
[----:B---3--:R-:W-:Y:S01]  /*23e0*/  FSEL R102, R30, -INF , P5 ;  /* 0xff8000001e667808 */ /* 0x008fe20002800000 */
[----:B------:R-:W-:Y:S01]  /*23f0*/  FMUL.FTZ R79, R79, UR6 ;  /* 0x000000064f4f7c20 */ /* 0x000fe20008410000 */
[----:B------:R-:W-:Y:S01]  /*2400*/  FMNMX.FTZ R5, R38, R33, !PT ;  /* 0x0000002126057209 */ /* 0x000fe20007810000 */
[----:B------:R-:W-:Y:S01]  /*2410*/  FMUL.FTZ R82, R82, UR6 ;  /* 0x0000000652527c20 */ /* 0x000fe20008410000 */
[----:B------:R-:W-:Y:S01]  /*2420*/  ISETP.GT.AND P4, PT, R10, 0x10, PT ;  /* 0x000000100a00780c */ /* 0x000fe20003f84270 */
[----:B------:R-:W3:Y:S01]  /*2430*/  MUFU.TANH R42, R42 ;  /* 0x0000002a002a7308 */ /* 0x000ee20000002400 */
[----:B------:R-:W-:Y:S01]  /*2440*/  FSEL R104, R104, -INF , P3 ;  /* 0xff80000068687808 */ /* 0x000fe20001800000 */
[----:B------:R-:W-:Y:S01]  /*2450*/  FMUL.FTZ R11, R52, UR6 ;  /* 0x00000006340b7c20 */ /* 0x000fe20008410000 */
[----:B------:R-:W-:Y:S01]  /*2460*/  FMNMX.FTZ R5, R102, R5, !PT ;  /* 0x0000000566057209 */ /* 0x000fe20007810000 */
[----:B------:R-:W-:Y:S01]  /*2470*/  FMUL.FTZ R15, R44, UR6 ;  /* 0x000000062c0f7c20 */ /* 0x000fe20008410000 */
[----:B------:R-:W-:Y:S01]  /*2480*/  ISETP.GT.AND P3, PT, R10, 0x11, PT ;  /* 0x000000110a00780c */ /* 0x000fe20003f64270 */
[----:B------:R-:W-:Y:S01]  /*2490*/  FMUL.FTZ R83, R83, UR6 ;  /* 0x0000000653537c20 */ /* 0x000fe20008410000 */
[----:B0-----:R-:W-:Y:S01]  /*24a0*/  FSEL R106, R34, -INF , P4 ;  /* 0xff800000226a7808 */ /* 0x001fe20002000000 */
[----:B------:R-:W0:Y:S01]  /*24b0*/  MUFU.TANH R43, R43 ;  /* 0x0000002b002b7308 */ /* 0x000e220000002400 */
[----:B------:R-:W-:Y:S01]  /*24c0*/  FMNMX.FTZ R5, R104, R5, !PT ;  /* 0x0000000568057209 */ /* 0x000fe20007810000 */
[----:B------:R-:W-:Y:S01]  /*24d0*/  FMUL.FTZ R86, R86, UR6 ;  /* 0x0000000656567c20 */ /* 0x000fe20008410000 */
[----:B------:R-:W-:Y:S01]  /*24e0*/  ISETP.GT.AND P4, PT, R10, 0x18, PT ;  /* 0x000000180a00780c */ /* 0x000fe20003f84270 */
[----:B------:R-:W-:Y:S01]  /*24f0*/  FMUL.FTZ R2, R56, UR6 ;  /* 0x0000000638027c20 */ /* 0x000fe20008410000 */
[----:B--2---:R-:W-:Y:S01]  /*2500*/  FSEL R108, R35, -INF , P3 ;  /* 0xff800000236c7808 */ /* 0x004fe20001800000 */
[----:B------:R-:W-:Y:S01]  /*2510*/  FMUL.FTZ R87, R87, UR6 ;  /* 0x0000000657577c20 */ /* 0x000fe20008410000 */
[----:B------:R-:W-:Y:S01]  /*2520*/  FMNMX.FTZ R5, R106, R5, !PT ;  /* 0x000000056a057209 */ /* 0x000fe20007810000 */
[----:B------:R-:W2:Y:S01]  /*2530*/  MUFU.TANH R46, R46 ;  /* 0x0000002e002e7308 */ /* 0x000ea20000002400 */
[----:B------:R-:W-:Y:S01]  /*2540*/  ISETP.GT.AND P3, PT, R10, 0x19, PT ;  /* 0x000000190a00780c */ /* 0x000fe20003f64270 */
[----:B------:R-:W-:Y:S01]  /*2550*/  SHFL.IDX PT, R26, R26, RZ, 0x1c1f ;  /* 0x001c1fff1a1a7589 */ /* 0x000fe200000e0000 */
[----:B------:R-:W-:Y:S01]  /*2560*/  FSEL R110, R110, -INF , P4 ;  /* 0xff8000006e6e7808 */ /* 0x000fe20002000000 */
[----:B------:R-:W-:Y:S01]  /*2570*/  ULDC UR4, c[0x0][0x988] ;  /* 0x0002620000047ab9 */ /* 0x000fe20000000800 */
[----:B------:R-:W-:Y:S01]  /*2580*/  FMNMX.FTZ R5, R108, R5, !PT ;  /* 0x000000056c057209 */ /* 0x000fe20007810000 */
[----:B------:R-:W-:Y:S01]  /*2590*/  FMUL.FTZ R88, R24, UR6 ;  /* 0x0000000618587c20 */ /* 0x000fe20008410000 */
[----:B------:R-:W-:Y:S01]  /*25a0*/  ISETP.GT.AND P4, PT, R10, 0x20, PT ;  /* 0x000000200a00780c */ /* 0x000fe20003f84270 */
[----:B------:R-:W4:Y:S01]  /*25b0*/  MUFU.TANH R47, R47 ;  /* 0x0000002f002f7308 */ /* 0x000f220000002400 */
[----:B-1----:R-:W-:Y:S01]  /*25c0*/  FSEL R112, R39, -INF , P3 ;  /* 0xff80000027707808 */ /* 0x002fe20001800000 */
[----:B------:R-:W-:Y:S01]  /*25d0*/  FMUL.FTZ R64, R64, UR6 ;  /* 0x0000000640407c20 */ /* 0x000fe20008410000 */
[----:B------:R-:W-:Y:S01]  /*25e0*/  FMNMX.FTZ R5, R110, R5, !PT ;  /* 0x000000056e057209 */ /* 0x000fe20007810000 */
[----:B------:R-:W-:Y:S01]  /*25f0*/  FMUL.FTZ R24, R37, UR6 ;  /* 0x0000000625187c20 */ /* 0x000fe20008410000 */
[----:B------:R-:W-:Y:S01]  /*2600*/  ISETP.GT.AND P3, PT, R10, 0x21, PT ;  /* 0x000000210a00780c */ /* 0x000fe20003f64270 */
[----:B------:R-:W-:Y:S01]  /*2610*/  FMUL.FTZ R68, R68, UR6 ;  /* 0x0000000644447c20 */ /* 0x000fe20008410000 */
[----:B---3--:R-:W-:Y:S01]  /*2620*/  FSEL R114, R42, -INF , P4 ;  /* 0xff8000002a727808 */ /* 0x008fe20002000000 */
[----:B------:R-:W1:Y:S01]  /*2630*/  MUFU.TANH R50, R50 ;  /* 0x0000003200327308 */ /* 0x000e620000002400 */
[----:B------:R-:W-:Y:S01]  /*2640*/  FMNMX.FTZ R5, R112, R5, !PT ;  /* 0x0000000570057209 */ /* 0x000fe20007810000 */
[----:B------:R-:W-:Y:S01]  /*2650*/  FMUL.FTZ R21, R41, UR6 ;  /* 0x0000000629157c20 */ /* 0x000fe20008410000 */
[----:B------:R-:W-:Y:S01]  /*2660*/  ISETP.GT.AND P4, PT, R10, 0x28, PT ;  /* 0x000000280a00780c */ /* 0x000fe20003f84270 */
[----:B------:R-:W-:Y:S01]  /*2670*/  FMUL.FTZ R72, R72, UR6 ;  /* 0x0000000648487c20 */ /* 0x000fe20008410000 */
[----:B0-----:R-:W-:Y:S01]  /*2680*/  FSEL R100, R43, -INF , P3 ;  /* 0xff8000002b647808 */ /* 0x001fe20001800000 */
[----:B------:R-:W-:Y:S01]  /*2690*/  FMUL.FTZ R76, R76, UR6 ;  /* 0x000000064c4c7c20 */ /* 0x000fe20008410000 */
[----:B------:R-:W-:Y:S01]  /*26a0*/  FMNMX.FTZ R5, R114, R5, !PT ;  /* 0x0000000572057209 */ /* 0x000fe20007810000 */
[----:B------:R-:W0:Y:S01]  /*26b0*/  MUFU.TANH R51, R51 ;  /* 0x0000003300337308 */ /* 0x000e220000002400 */
[----:B------:R-:W-:Y:S01]  /*26c0*/  ISETP.GT.AND P3, PT, R10, 0x29, PT ;  /* 0x000000290a00780c */ /* 0x000fe20003f64270 */
[----:B------:R-:W-:Y:S01]  /*26d0*/  FMUL.FTZ R14, R45, UR6 ;  /* 0x000000062d0e7c20 */ /* 0x000fe20008410000 */
[----:B--2---:R-:W-:Y:S01]  /*26e0*/  FSEL R98, R46, -INF , P4 ;  /* 0xff8000002e627808 */ /* 0x004fe20002000000 */
[----:B------:R-:W-:Y:S01]  /*26f0*/  FMUL.FTZ R80, R80, UR6 ;  /* 0x0000000650507c20 */ /* 0x000fe20008410000 */
[----:B------:R-:W-:Y:S01]  /*2700*/  FMNMX.FTZ R5, R100, R5, !PT ;  /* 0x0000000564057209 */ /* 0x000fe20007810000 */
[----:B------:R-:W-:Y:S01]  /*2710*/  FMUL.FTZ R13, R49, UR6 ;  /* 0x00000006310d7c20 */ /* 0x000fe20008410000 */
[----:B------:R-:W-:Y:S01]  /*2720*/  ISETP.GT.AND P4, PT, R10, 0x30, PT ;  /* 0x000000300a00780c */ /* 0x000fe20003f84270 */
[----:B------:R-:W2:Y:S01]  /*2730*/  MUFU.TANH R54, R54 ;  /* 0x0000003600367308 */ /* 0x000ea20000002400 */
[----:B----4-:R-:W-:Y:S01]  /*2740*/  FSEL R96, R47, -INF , P3 ;  /* 0xff8000002f607808 */ /* 0x010fe20001800000 */
[----:B------:R-:W-:Y:S01]  /*2750*/  FMUL.FTZ R84, R84, UR6 ;  /* 0x0000000654547c20 */ /* 0x000fe20008410000 */
[----:B------:R-:W-:Y:S01]  /*2760*/  FMNMX.FTZ R35, R98, R5, !PT ;  /* 0x0000000562237209 */ /* 0x000fe20007810000 */
[----:B------:R-:W-:Y:S01]  /*2770*/  FMUL.FTZ R5, R74, UR6 ;  /* 0x000000064a057c20 */ /* 0x000fe20008410000 */
[----:B------:R-:W-:Y:S01]  /*2780*/  ISETP.GT.AND P3, PT, R10, 0x31, PT ;  /* 0x000000310a00780c */ /* 0x000fe20003f64270 */
[----:B------:R-:W-:Y:S01]  /*2790*/  FMUL.FTZ R4, R53, UR6 ;  /* 0x0000000635047c20 */ /* 0x000fe20008410000 */
[----:B-1----:R-:W-:Y:S01]  /*27a0*/  FSEL R94, R50, -INF , P4 ;  /* 0xff800000325e7808 */ /* 0x002fe20002000000 */
        /* <DEDUP_REMOVED lines=8> */
[----:B------:R-:W-:Y:S01]  /*2830*/  MUFU.TANH R58, R58 ;  /* 0x0000003a003a7308 */ /* 0x000fe20000002400 */
[----:B------:R-:W-:Y:S01]  /*2840*/  ISETP.GT.AND P3, PT, R10, 0x39, PT ;  /* 0x000000390a00780c */ /* 0x000fe20003f64270 */
[----:B------:R-:W-:Y:S01]  /*2850*/  FMUL.FTZ R65, R65, UR6 ;  /* 0x0000000641417c20 */ /* 0x000fe20008410000 */
[----:B--2---:R-:W-:Y:S01]  /*2860*/  FSEL R74, R54, -INF , P4 ;  /* 0xff800000364a7808 */ /* 0x004fe20002000000 */
[----:B------:R-:W-:Y:S01]  /*2870*/  FMUL.FTZ R69, R69, UR6 ;  /* 0x0000000645457c20 */ /* 0x000fe20008410000 */
[----:B------:R-:W-:Y:S01]  /*2880*/  FMNMX.FTZ R35, R92, R35, !PT ;  /* 0x000000235c237209 */ /* 0x000fe20007810000 */
[----:B------:R-:W-:Y:S01]  /*2890*/  FMUL.FTZ R73, R73, UR6 ;  /* 0x0000000649497c20 */ /* 0x000fe20008410000 */
[----:B------:R-:W-:Y:S01]  /*28a0*/  ISETP.GT.AND P4, PT, R10, 0x40, PT ;  /* 0x000000400a00780c */ /* 0x000fe20003f84270 */
[----:B------:R-:W0:Y:S01]  /*28b0*/  MUFU.TANH R59, R59 ;  /* 0x0000003b003b7308 */ /* 0x000e220000002400 */
[----:B------:R-:W-:Y:S01]  /*28c0*/  FMNMX.FTZ R35, R74, R35, !PT ;  /* 0x000000234a237209 */ /* 0x000fe20007810000 */
[----:B------:R-:W-:Y:S01]  /*28d0*/  FMUL.FTZ R77, R77, UR6 ;  /* 0x000000064d4d7c20 */ /* 0x000fe20008410000 */
[----:B------:R-:W-:Y:S01]  /*28e0*/  FMUL.FTZ R81, R81, UR6 ;  /* 0x0000000651517c20 */ /* 0x000fe20008410000 */
[----:B------:R-:W-:Y:S01]  /*28f0*/  FMUL.FTZ R85, R85, UR6 ;  /* 0x0000000655557c20 */ /* 0x000fe20008410000 */
[----:B------:R2:W-:Y:S01]  /*2900*/  @!P1 SYNCS.ARRIVE.TRANS64.RED.A1T0 RZ, [R0+URZ], RZ ;  /* 0x000000ff00ff99a7 */ /* 0x0005e2000810043f */
[----:B------:R-:W-:Y:S01]  /*2910*/  @UP0 ULDC UR6, c[0x0][0x44c] ;  /* 0x0001130000060ab9 */ /* 0x000fe20000000800 */
[----:B------:R-:W-:Y:S01]  /*2920*/  UIMAD UR8, UR60, UR8, -UR9 ;  /* 0x000000083c0872a4 */ /* 0x000fe2000f8e0a09 */
[----:B------:R-:W3:Y:S01]  /*2930*/  MUFU.TANH R36, R62 ;  /* 0x0000003e00247308 */ /* 0x000ee20000002400 */
[----:B------:R-:W-:-:S07]  /*2940*/  UMOV UR5, UR39 ;  /* 0x0000002700057c82 */ /* 0x000fce0008000000 */
[----:B------:R-:W4:Y:S08]  /*2950*/  MUFU.TANH R63, R63 ;  /* 0x0000003f003f7308 */ /* 0x000f300000002400 */
[----:B------:R1:W-:Y:S08]  /*2960*/  MUFU.TANH R40, R70 ;  /* 0x0000004600287308 */ /* 0x0003f00000002400 */
[----:B------:R5:W2:Y:S01]  /*2970*/  MUFU.TANH R32, R66 ;  /* 0x0000004200207308 */ /* 0x000aa20000002400 */
[----:B-1----:R-:W-:-:S02]  /*2980*/  FSEL R70, R55, -INF , P3 ;  /* 0xff80000037467808 */ /* 0x002fc40001800000 */
[----:B------:R-:W-:Y:S02]  /*2990*/  ISETP.GT.AND P3, PT, R10, 0x41, PT ;  /* 0x000000410a00780c */ /* 0x000fe40003f64270 */
[----:B------:R-:W-:Y:S02]  /*29a0*/  FMNMX.FTZ R35, R70, R35, !PT ;  /* 0x0000002346237209 */ /* 0x000fe40007810000 */
[----:B0-----:R-:W-:Y:S01]  /*29b0*/  FSEL R62, R59, -INF , P3 ;  /* 0xff8000003b3e7808 */ /* 0x001fe20001800000 */
[----:B------:R-:W0:Y:S01]  /*29c0*/  MUFU.TANH R67, R67 ;  /* 0x0000004300437308 */ /* 0x000e220000002400 */
[----:B-----5:R-:W-:Y:S02]  /*29d0*/  FSEL R66, R58, -INF , P4 ;  /* 0xff8000003a427808 */ /* 0x020fe40002000000 */
[----:B------:R-:W-:Y:S02]  /*29e0*/  ISETP.GT.AND P4, PT, R10, 0x48, PT ;  /* 0x000000480a00780c */ /* 0x000fe40003f84270 */
[----:B------:R-:W-:-:S02]  /*29f0*/  FMNMX.FTZ R35, R66, R35, !PT ;  /* 0x0000002342237209 */ /* 0x000fc40007810000 */
[----:B------:R-:W-:Y:S01]  /*2a00*/  ISETP.GT.AND P3, PT, R10, 0x49, PT ;  /* 0x000000490a00780c */ /* 0x000fe20003f64270 */
[----:B------:R-:W1:Y:S01]  /*2a10*/  MUFU.TANH R42, R71 ;  /* 0x00000047002a7308 */ /* 0x000e620000002400 */
[----:B---3--:R-:W-:Y:S02]  /*2a20*/  FSEL R30, R36, -INF , P4 ;  /* 0xff800000241e7808 */ /* 0x008fe40002000000 */
[----:B------:R-:W-:Y:S02]  /*2a30*/  FMNMX.FTZ R35, R62, R35, !PT ;  /* 0x000000233e237209 */ /* 0x000fe40007810000 */
[----:B------:R-:W-:Y:S02]  /*2a40*/  ISETP.GT.AND P4, PT, R10, 0x50, PT ;  /* 0x000000500a00780c */ /* 0x000fe40003f84270 */
[----:B----4-:R-:W-:Y:S01]  /*2a50*/  FSEL R34, R63, -INF , P3 ;  /* 0xff8000003f227808 */ /* 0x010fe20001800000 */
[----:B------:R-:W3:Y:S01]  /*2a60*/  MUFU.TANH R5, R5 ;  /* 0x0000000500057308 */ /* 0x000ee20000002400 */
[----:B------:R-:W-:-:S02]  /*2a70*/  FMNMX.FTZ R35, R30, R35, !PT ;  /* 0x000000231e237209 */ /* 0x000fc40007810000 */
[----:B------:R-:W-:Y:S02]  /*2a80*/  ISETP.GT.AND P3, PT, R10, 0x51, PT ;  /* 0x000000510a00780c */ /* 0x000fe40003f64270 */
[----:B--2---:R-:W-:Y:S02]  /*2a90*/  FSEL R32, R32, -INF , P4 ;  /* 0xff80000020207808 */ /* 0x004fe40002000000 */
[----:B------:R-:W-:Y:S01]  /*2aa0*/  FMNMX.FTZ R35, R34, R35, !PT ;  /* 0x0000002322237209 */ /* 0x000fe20007810000 */
[----:B------:R-:W2:Y:S01]  /*2ab0*/  MUFU.TANH R46, R75 ;  /* 0x0000004b002e7308 */ /* 0x000ea20000002400 */
[----:B------:R-:W-:Y:S02]  /*2ac0*/  ISETP.GT.AND P4, PT, R10, 0x58, PT ;  /* 0x000000580a00780c */ /* 0x000fe40003f84270 */
[----:B0-----:R-:W-:Y:S02]  /*2ad0*/  FSEL R36, R67, -INF , P3 ;  /* 0xff80000043247808 */ /* 0x001fe40001800000 */
[----:B------:R-:W-:-:S02]  /*2ae0*/  FMNMX.FTZ R35, R32, R35, !PT ;  /* 0x0000002320237209 */ /* 0x000fc40007810000 */
[----:B------:R-:W-:Y:S01]  /*2af0*/  ISETP.GT.AND P3, PT, R10, 0x59, PT ;  /* 0x000000590a00780c */ /* 0x000fe20003f64270 */
[----:B------:R-:W0:Y:S01]  /*2b00*/  MUFU.TANH R48, R78 ;  /* 0x0000004e00307308 */ /* 0x000e220000002400 */
[----:B------:R-:W-:Y:S02]  /*2b10*/  FSEL R40, R40, -INF , P4 ;  /* 0xff80000028287808 */ /* 0x000fe40002000000 */
[----:B------:R-:W-:Y:S02]  /*2b20*/  FMNMX.FTZ R35, R36, R35, !PT ;  /* 0x0000002324237209 */ /* 0x000fe40007810000 */
[----:B------:R-:W-:Y:S02]  /*2b30*/  ISETP.GT.AND P4, PT, R10, 0x60, PT ;  /* 0x000000600a00780c */ /* 0x000fe40003f84270 */
[----:B-1----:R-:W-:Y:S01]  /*2b40*/  FSEL R42, R42, -INF , P3 ;  /* 0xff8000002a2a7808 */ /* 0x002fe20001800000 */
[----:B------:R-:W1:Y:S01]  /*2b50*/  MUFU.TANH R50, R79 ;  /* 0x0000004f00327308 */ /* 0x000e620000002400 */
[----:B------:R-:W-:-:S02]  /*2b60*/  FMNMX.FTZ R35, R40, R35, !PT ;  /* 0x0000002328237209 */ /* 0x000fc40007810000 */
[----:B------:R-:W-:Y:S02]  /*2b70*/  ISETP.GT.AND P3, PT, R10, 0x61, PT ;  /* 0x000000610a00780c */ /* 0x000fe40003f64270 */
[----:B---3--:R-:W-:Y:S02]  /*2b80*/  FSEL R44, R5, -INF , P4 ;  /* 0xff800000052c7808 */ /* 0x008fe40002000000 */
[----:B------:R-:W-:Y:S01]  /*2b90*/  FMNMX.FTZ R35, R42, R35, !PT ;  /* 0x000000232a237209 */ /* 0x000fe20007810000 */
[----:B------:R-:W3:Y:S01]  /*2ba0*/  MUFU.TANH R52, R82 ;  /* 0x0000005200347308 */ /* 0x000ee20000002400 */
[----:B------:R-:W-:Y:S02]  /*2bb0*/  ISETP.GT.AND P4, PT, R10, 0x68, PT ;  /* 0x000000680a00780c */ /* 0x000fe40003f84270 */
[----:B--2---:R-:W-:Y:S02]  /*2bc0*/  FSEL R46, R46, -INF , P3 ;  /* 0xff8000002e2e7808 */ /* 0x004fe40001800000 */
[----:B------:R-:W-:-:S02]  /*2bd0*/  FMNMX.FTZ R35, R44, R35, !PT ;  /* 0x000000232c237209 */ /* 0x000fc40007810000 */
[----:B------:R-:W-:Y:S01]  /*2be0*/  ISETP.GT.AND P3, PT, R10, 0x69, PT ;  /* 0x000000690a00780c */ /* 0x000fe20003f64270 */
[----:B------:R-:W2:Y:S01]  /*2bf0*/  MUFU.TANH R54, R83 ;  /* 0x0000005300367308 */ /* 0x000ea20000002400 */
[----:B0-----:R-:W-:Y:S02]  /*2c00*/  FSEL R48, R48, -INF , P4 ;  /* 0xff80000030307808 */ /* 0x001fe40002000000 */
[----:B------:R-:W-:Y:S02]  /*2c10*/  FMNMX.FTZ R35, R46, R35, !PT ;  /* 0x000000232e237209 */ /* 0x000fe40007810000 */
[----:B------:R-:W-:Y:S02]  /*2c20*/  ISETP.GT.AND P4, PT, R10, 0x70, PT ;  /* 0x000000700a00780c */ /* 0x000fe40003f84270 */
[----:B-1----:R-:W-:Y:S01]  /*2c30*/  FSEL R50, R50, -INF , P3 ;  /* 0xff80000032327808 */ /* 0x002fe20001800000 */
[----:B------:R-:W0:Y:S01]  /*2c40*/  MUFU.TANH R56, R86 ;  /* 0x0000005600387308 */ /* 0x000e220000002400 */
[----:B------:R-:W-:-:S02]  /*2c50*/  FMNMX.FTZ R35, R48, R35, !PT ;  /* 0x0000002330237209 */ /* 0x000fc40007810000 */
[----:B------:R-:W-:Y:S02]  /*2c60*/  ISETP.GT.AND P3, PT, R10, 0x71, PT ;  /* 0x000000710a00780c */ /* 0x000fe40003f64270 */
[----:B---3--:R-:W-:Y:S02]  /*2c70*/  FSEL R52, R52, -INF , P4 ;  /* 0xff80000034347808 */ /* 0x008fe40002000000 */
[----:B------:R-:W-:Y:S01]  /*2c80*/  FMNMX.FTZ R35, R50, R35, !PT ;  /* 0x0000002332237209 */ /* 0x000fe20007810000 */
[----:B------:R-:W1:Y:S01]  /*2c90*/  MUFU.TANH R58, R87 ;  /* 0x00000057003a7308 */ /* 0x000e620000002400 */
[----:B------:R-:W-:Y:S02]  /*2ca0*/  ISETP.GT.AND P4, PT, R10, 0x78, PT ;  /* 0x000000780a00780c */ /* 0x000fe40003f84270 */
[----:B--2---:R-:W-:Y:S02]  /*2cb0*/  FSEL R54, R54, -INF , P3 ;  /* 0xff80000036367808 */ /* 0x004fe40001800000 */
[----:B------:R-:W-:-:S02]  /*2cc0*/  FMNMX.FTZ R35, R52, R35, !PT ;  /* 0x0000002334237209 */ /* 0x000fc40007810000 */
[----:B------:R-:W-:Y:S01]  /*2cd0*/  ISETP.GT.AND P3, PT, R10, 0x79, PT ;  /* 0x000000790a00780c */ /* 0x000fe20003f64270 */
[----:B------:R-:W2:Y:S01]  /*2ce0*/  MUFU.TANH R88, R88 ;  /* 0x0000005800587308 */ /* 0x000ea20000002400 */
[----:B0-----:R-:W-:Y:S02]  /*2cf0*/  FSEL R56, R56, -INF , P4 ;  /* 0xff80000038387808 */ /* 0x001fe40002000000 */
[----:B------:R-:W-:-:S04]  /*2d00*/  FMNMX.FTZ R35, R54, R35, !PT ;  /* 0x0000002336237209 */ /* 0x000fc80007810000 */
[----:B------:R-:W-:Y:S01]  /*2d10*/  FMNMX.FTZ R35, R56, R35, !PT ;  /* 0x0000002338237209 */ /* 0x000fe20007810000 */
[----:B------:R-:W0:Y:S01]  /*2d20*/  MUFU.TANH R89, R89 ;  /* 0x0000005900597308 */ /* 0x000e220000002400 */
[----:B-1----:R-:W-:-:S04]  /*2d30*/  FSEL R58, R58, -INF , P3 ;  /* 0xff8000003a3a7808 */ /* 0x002fc80001800000 */
[----:B------:R-:W-:-:S03]  /*2d40*/  FMNMX.FTZ R35, R58, R35, !PT ;  /* 0x000000233a237209 */ /* 0x000fc60007810000 */
[----:B------:R-:W1:Y:S02]  /*2d50*/  MUFU.TANH R91, R91 ;  /* 0x0000005b005b7308 */ /* 0x000e640000002400 */
[----:B------:R-:W3:Y:S06]  /*2d60*/  SHFL.BFLY PT, R10, R35, 0x2, 0x1f ;  /* 0x0c401f00230a7f89 */ /* 0x000eec00000e0000 */
[----:B------:R-:W4:Y:S08]  /*2d70*/  MUFU.TANH R90, R90 ;  /* 0x0000005a005a7308 */ /* 0x000f300000002400 */
[----:B------:R-:W5:Y:S08]  /*2d80*/  MUFU.TANH R28, R28 ;  /* 0x0000001c001c7308 */ /* 0x000f700000002400 */
[----:B------:R-:W5:Y:S01]  /*2d90*/  MUFU.TANH R29, R29 ;  /* 0x0000001d001d7308 */ /* 0x000f620000002400 */
[----:B---3--:R-:W-:-:S05]  /*2da0*/  FMNMX.FTZ R5, R35, R10, !PT ;  /* 0x0000000a23057209 */ /* 0x008fca0007810000 */
[----:B------:R-:W3:Y:S02]  /*2db0*/  SHFL.BFLY PT, R10, R5, 0x1, 0x1f ;  /* 0x0c201f00050a7f89 */ /* 0x000ee400000e0000 */
[----:B------:R-:W5:Y:S08]  /*2dc0*/  MUFU.TANH R25, R25 ;  /* 0x0000001900197308 */ /* 0x000f700000002400 */
[----:B------:R1:W-:Y:S08]  /*2dd0*/  MUFU.TANH R37, R64 ;  /* 0x0000004000257308 */ /* 0x0003f00000002400 */
[----:B------:R-:W5:Y:S01]  /*2de0*/  MUFU.TANH R24, R24 ;  /* 0x0000001800187308 */ /* 0x000f620000002400 */
[----:B---3--:R-:W-:Y:S01]  /*2df0*/  FMNMX.FTZ R10, R5, R10, !PT ;  /* 0x0000000a050a7209 */ /* 0x008fe20007810000 */
[----:B------:R-:W-:-:S06]  /*2e00*/  IMAD.U32 R5, RZ, RZ, UR4 ;  /* 0x00000004ff057e24 */ /* 0x000fcc000f8e00ff */
[----:B------:R-:W-:Y:S01]  /*2e10*/  MUFU.TANH R20, R20 ;  /* 0x0000001400147308 */ /* 0x000fe20000002400 */
[----:B------:R-:W-:Y:S01]  /*2e20*/  UIADD3 UR4, UR7, -0x2, URZ ;  /* 0xfffffffe07047890 */ /* 0x000fe2000fffe03f */
[C---:B------:R-:W-:Y:S01]  /*2e30*/  FSETP.NEU.FTZ.AND P3, PT, R10.reuse, -INF , PT ;  /* 0xff8000000a00780b */ /* 0x040fe20003f7d000 */
[----:B------:R-:W-:Y:S01]  /*2e40*/  FMUL.FTZ R35, R10, R5 ;  /* 0x000000050a237220 */ /* 0x000fe20000410000 */
[----:B------:R-:W-:-:S04]  /*2e50*/  UIMAD.WIDE.U32 UR6, UR39, UR6, URZ ;  /* 0x00000006270672a5 */ /* 0x000fc8000f8e003f */
[----:B------:R-:W-:Y:S01]  /*2e60*/  FSEL R35, R35, RZ, P3 ;  /* 0x000000ff23237208 */ /* 0x000fe20001800000 */
[----:B------:R5:W-:Y:S04]  /*2e70*/  MUFU.TANH R39, R68 ;  /* 0x0000004400277308 */ /* 0x000be80000002400 */
[-CC-:B------:R-:W-:Y:S01]  /*2e80*/  FFMA.FTZ R181, R38, R5.reuse, -R35.reuse ;  /* 0x0000000526b57223 */ /* 0x180fe20000010823 */
[----:B------:R-:W-:Y:S02]  /*2e90*/  VIADD R38, R31, -UR9 ;  /* 0x800000091f267c36 */ /* 0x000fe40008000000 */
[-CC-:B------:R-:W-:Y:S01]  /*2ea0*/  FFMA.FTZ R183, R102, R5.reuse, -R35.reuse ;  /* 0x0000000566b77223 */ /* 0x180fe20000010823 */
[-CC-:B------:R-:W-:Y:S01]  /*2eb0*/  FFMA.FTZ R177, R106, R5.reuse, -R35.reuse ;  /* 0x000000056ab17223 */ /* 0x180fe20000010823 */
[----:B------:R-:W3:Y:S01]  /*2ec0*/  MUFU.TANH R21, R21 ;  /* 0x0000001500157308 */ /* 0x000ee20000002400 */
[-C--:B------:R-:W-:Y:S01]  /*2ed0*/  FFMA.FTZ R108, R108, R5.reuse, -R35 ;  /* 0x000000056c6c7223 */ /* 0x080fe20000010823 */
[----:B------:R-:W-:Y:S01]  /*2ee0*/  VIADDMNMX R27, R26, R38, R27, PT ;  /* 0x000000261a1b7246 */ /* 0x000fe2000380011b */
[-CC-:B------:R-:W-:Y:S01]  /*2ef0*/  FFMA.FTZ R38, R104, R5.reuse, -R35.reuse ;  /* 0x0000000568267223 */ /* 0x180fe20000010823 */
[-CC-:B------:R-:W-:Y:S01]  /*2f00*/  FFMA.FTZ R175, R98, R5.reuse, -R35.reuse ;  /* 0x0000000562af7223 */ /* 0x180fe20000010823 */
[-CC-:B------:R-:W-:Y:S01]  /*2f10*/  FFMA.FTZ R179, R110, R5.reuse, -R35.reuse ;  /* 0x000000056eb37223 */ /* 0x180fe20000010823 */
[C---:B------:R-:W-:Y:S01]  /*2f20*/  ISETP.GT.AND P3, PT, R27.reuse, RZ, PT ;  /* 0x000000ff1b00720c */ /* 0x040fe20003f64270 */
[-CC-:B------:R-:W-:Y:S01]  /*2f30*/  FFMA.FTZ R112, R112, R5.reuse, -R35.reuse ;  /* 0x0000000570707223 */ /* 0x180fe20000010823 */
[C---:B------:R-:W-:Y:S01]  /*2f40*/  ISETP.GT.AND P4, PT, R27.reuse, 0x1, PT ;  /* 0x000000011b00780c */ /* 0x040fe20003f84270 */
[----:B------:R3:W-:Y:S01]  /*2f50*/  MUFU.TANH R116, R72 ;  /* 0x0000004800747308 */ /* 0x0007e20000002400 */
[----:B------:R-:W-:Y:S01]  /*2f60*/  ISETP.GT.AND P5, PT, R27, 0x8, PT ;  /* 0x000000081b00780c */ /* 0x000fe20003fa4270 */
[-CC-:B------:R-:W-:Y:S01]  /*2f70*/  FFMA.FTZ R169, R94, R5.reuse, -R35.reuse ;  /* 0x000000055ea97223 */ /* 0x180fe20000010823 */
[----:B--2---:R-:W-:Y:S01]  /*2f80*/  FSEL R88, R88, -INF , P3 ;  /* 0xff80000058587808 */ /* 0x004fe20001800000 */
[-CC-:B------:R-:W-:Y:S01]  /*2f90*/  FFMA.FTZ R173, R114, R5.reuse, -R35.reuse ;  /* 0x0000000572ad7223 */ /* 0x180fe20000010823 */
[----:B0-----:R-:W-:Y:S01]  /*2fa0*/  FSEL R89, R89, -INF , P4 ;  /* 0xff80000059597808 */ /* 0x001fe20002000000 */
[-CC-:B------:R-:W-:Y:S01]  /*2fb0*/  FFMA.FTZ R171, R74, R5.reuse, -R35.reuse ;  /* 0x000000054aab7223 */ /* 0x180fe20000010823 */
[----:B------:R-:W-:Y:S01]  /*2fc0*/  ISETP.GT.AND P3, PT, R27, 0x9, PT ;  /* 0x000000091b00780c */ /* 0x000fe20003f64270 */
[----:B------:R-:W-:Y:S01]  /*2fd0*/  MUFU.TANH R15, R15 ;  /* 0x0000000f000f7308 */ /* 0x000fe20000002400 */
[----:B-1----:R-:W-:Y:S01]  /*2fe0*/  FSEL R64, R91, -INF , P5 ;  /* 0xff8000005b407808 */ /* 0x002fe20002800000 */
[--C-:B------:R-:W-:Y:S01]  /*2ff0*/  FFMA.FTZ R165, R66, R5, -R35.reuse ;  /* 0x0000000542a57223 */ /* 0x100fe20000010823 */
[----:B------:R-:W-:Y:S01]  /*3000*/  FMNMX.FTZ R31, R88, R89, !PT ;  /* 0x00000059581f7209 */ /* 0x000fe20007810000 */
[-CC-:B------:R-:W-:Y:S01]  /*3010*/  FFMA.FTZ R33, R33, R5.reuse, -R35.reuse ;  /* 0x0000000521217223 */ /* 0x180fe20000010823 */
[C---:B------:R-:W-:Y:S01]  /*3020*/  ISETP.GT.AND P4, PT, R27.reuse, 0x10, PT ;  /* 0x000000101b00780c */ /* 0x040fe20003f84270 */
[--C-:B------:R-:W-:Y:S01]  /*3030*/  FFMA.FTZ R167, R30, R5, -R35.reuse ;  /* 0x000000051ea77223 */ /* 0x100fe20000010823 */
[----:B----4-:R-:W-:Y:S01]  /*3040*/  FSEL R90, R90, -INF , P3 ;  /* 0xff8000005a5a7808 */ /* 0x010fe20001800000 */
[----:B------:R0:W-:Y:S01]  /*3050*/  MUFU.TANH R118, R76 ;  /* 0x0000004c00767308 */ /* 0x0001e20000002400 */
[----:B------:R-:W-:Y:S01]  /*3060*/  FMNMX.FTZ R31, R64, R31, !PT ;  /* 0x0000001f401f7209 */ /* 0x000fe20007810000 */
[-CC-:B------:R-:W-:Y:S01]  /*3070*/  FFMA.FTZ R30, R34, R5.reuse, -R35.reuse ;  /* 0x00000005221e7223 */ /* 0x180fe20000010823 */
[C---:B------:R-:W-:Y:S01]  /*3080*/  ISETP.GT.AND P3, PT, R27.reuse, 0x11, PT ;  /* 0x000000111b00780c */ /* 0x040fe20003f64270 */
[-CC-:B------:R-:W-:Y:S01]  /*3090*/  FFMA.FTZ R161, R32, R5.reuse, -R35.reuse ;  /* 0x0000000520a17223 */ /* 0x180fe20000010823 */
[----:B-----5:R-:W-:Y:S01]  /*30a0*/  FSEL R68, R28, -INF , P4 ;  /* 0xff8000001c447808 */ /* 0x020fe20002000000 */
[--C-:B------:R-:W-:Y:S01]  /*30b0*/  FFMA.FTZ R28, R70, R5, -R35.reuse ;  /* 0x00000005461c7223 */ /* 0x100fe20000010823 */
[----:B------:R-:W-:Y:S01]  /*30c0*/  FMNMX.FTZ R31, R90, R31, !PT ;  /* 0x0000001f5a1f7209 */ /* 0x000fe20007810000 */
[----:B------:R-:W1:Y:S01]  /*30d0*/  MUFU.TANH R14, R14 ;  /* 0x0000000e000e7308 */ /* 0x000e620000002400 */
[----:B------:R-:W-:Y:S01]  /*30e0*/  ISETP.GT.AND P4, PT, R27, 0x18, PT ;  /* 0x000000181b00780c */ /* 0x000fe20003f84270 */
[-CC-:B------:R-:W-:Y:S01]  /*30f0*/  FFMA.FTZ R32, R36, R5.reuse, -R35.reuse ;  /* 0x0000000524207223 */ /* 0x180fe20000010823 */
[----:B---3--:R-:W-:Y:S01]  /*3100*/  FSEL R72, R29, -INF , P3 ;  /* 0xff8000001d487808 */ /* 0x008fe20001800000 */
[--C-:B------:R-:W-:Y:S01]  /*3110*/  FFMA.FTZ R163, R40, R5, -R35.reuse ;  /* 0x0000000528a37223 */ /* 0x100fe20000010823 */
[----:B------:R-:W-:Y:S01]  /*3120*/  FMNMX.FTZ R31, R68, R31, !PT ;  /* 0x0000001f441f7209 */ /* 0x000fe20007810000 */
[-CC-:B------:R-:W-:Y:S01]  /*3130*/  FFMA.FTZ R42, R42, R5.reuse, -R35.reuse ;  /* 0x000000052a2a7223 */ /* 0x180fe20000010823 */
[----:B------:R-:W-:Y:S01]  /*3140*/  ISETP.GT.AND P3, PT, R27, 0x19, PT ;  /* 0x000000191b00780c */ /* 0x000fe20003f64270 */
[----:B------:R-:W-:Y:S01]  /*3150*/  MUFU.TANH R12, R12 ;  /* 0x0000000c000c7308 */ /* 0x000fe20000002400 */
[----:B0-----:R-:W-:Y:S01]  /*3160*/  FSEL R76, R25, -INF , P4 ;  /* 0xff800000194c7808 */ /* 0x001fe20002000000 */
[--C-:B------:R-:W-:Y:S01]  /*3170*/  FFMA.FTZ R44, R44, R5, -R35.reuse ;  /* 0x000000052c2c7223 */ /* 0x100fe20000010823 */
[----:B------:R-:W-:Y:S01]  /*3180*/  FMNMX.FTZ R31, R72, R31, !PT ;  /* 0x0000001f481f7209 */ /* 0x000fe20007810000 */
[-CC-:B------:R-:W-:Y:S01]  /*3190*/  FFMA.FTZ R46, R46, R5.reuse, -R35.reuse ;  /* 0x000000052e2e7223 */ /* 0x180fe20000010823 */
[C---:B------:R-:W-:Y:S01]  /*31a0*/  ISETP.GT.AND P4, PT, R27.reuse, 0x20, PT ;  /* 0x000000201b00780c */ /* 0x040fe20003f84270 */
[--C-:B------:R-:W-:Y:S01]  /*31b0*/  FFMA.FTZ R48, R48, R5, -R35.reuse ;  /* 0x0000000530307223 */ /* 0x100fe20000010823 */
[----:B------:R-:W-:Y:S01]  /*31c0*/  FSEL R78, R24, -INF , P3 ;  /* 0xff800000184e7808 */ /* 0x000fe20001800000 */
[----:B------:R0:W-:Y:S01]  /*31d0*/  MUFU.TANH R120, R80 ;  /* 0x0000005000787308 */ /* 0x0001e20000002400 */
[----:B------:R-:W-:Y:S01]  /*31e0*/  FMNMX.FTZ R31, R76, R31, !PT ;  /* 0x0000001f4c1f7209 */ /* 0x000fe20007810000 */
[-CC-:B------:R-:W-:Y:S01]  /*31f0*/  FFMA.FTZ R50, R50, R5.reuse, -R35.reuse ;  /* 0x0000000532327223 */ /* 0x180fe20000010823 */
[----:B------:R-:W-:Y:S01]  /*3200*/  ISETP.GT.AND P3, PT, R27, 0x21, PT ;  /* 0x000000211b00780c */ /* 0x000fe20003f64270 */
[--C-:B------:R-:W-:Y:S01]  /*3210*/  FFMA.FTZ R52, R52, R5, -R35.reuse ;  /* 0x0000000534347223 */ /* 0x100fe20000010823 */
[----:B------:R-:W-:Y:S01]  /*3220*/  FMNMX.FTZ R31, R78, R31, !PT ;  /* 0x0000001f4e1f7209 */ /* 0x000fe20007810000 */
[-CC-:B------:R-:W-:Y:S01]  /*3230*/  FFMA.FTZ R54, R54, R5.reuse, -R35.reuse ;  /* 0x0000000536367223 */ /* 0x180fe20000010823 */
[----:B------:R-:W-:Y:S01]  /*3240*/  FSEL R82, R21, -INF , P3 ;  /* 0xff80000015527808 */ /* 0x000fe20001800000 */
[----:B------:R-:W2:Y:S01]  /*3250*/  MUFU.TANH R13, R13 ;  /* 0x0000000d000d7308 */ /* 0x000ea20000002400 */
[----:B0-----:R-:W-:Y:S01]  /*3260*/  FSEL R80, R20, -INF , P4 ;  /* 0xff80000014507808 */ /* 0x001fe20002000000 */
[-CC-:B------:R-:W-:Y:S01]  /*3270*/  FFMA.FTZ R20, R92, R5.reuse, -R35.reuse ;  /* 0x000000055c147223 */ /* 0x180fe20000010823 */
[C---:B------:R-:W-:Y:S01]  /*3280*/  ISETP.GT.AND P4, PT, R27.reuse, 0x28, PT ;  /* 0x000000281b00780c */ /* 0x040fe20003f84270 */
[----:B------:R-:W-:Y:S01]  /*3290*/  FFMA.FTZ R56, R56, R5, -R35 ;  /* 0x0000000538387223 */ /* 0x000fe20000010823 */
[----:B------:R-:W-:Y:S01]  /*32a0*/  FMNMX.FTZ R31, R80, R31, !PT ;  /* 0x0000001f501f7209 */ /* 0x000fe20007810000 */
[----:B------:R-:W-:Y:S01]  /*32b0*/  @UP0 ULDC UR9, c[0x0][0x450] ;  /* 0x0001140000090ab9 */ /* 0x000fe20000000800 */
[----:B------:R-:W-:Y:S01]  /*32c0*/  ISETP.GT.AND P3, PT, R27, 0x29, PT ;  /* 0x000000291b00780c */ /* 0x000fe20003f64270 */
[----:B------:R-:W0:Y:S01]  /*32d0*/  MUFU.TANH R11, R11 ;  /* 0x0000000b000b7308 */ /* 0x000e220000002400 */
[----:B------:R-:W-:Y:S01]  /*32e0*/  FMNMX.FTZ R31, R82, R31, !PT ;  /* 0x0000001f521f7209 */ /* 0x000fe20007810000 */
[----:B------:R-:W-:Y:S01]  /*32f0*/  @UP0 USHF.R.U32.HI UR5, URZ, UR9, UR7 ;  /* 0x000000093f050299 */ /* 0x000fe20008011607 */
[----:B-1----:R-:W-:-:S02]  /*3300*/  FSEL R86, R14, -INF , P3 ;  /* 0xff8000000e567808 */ /* 0x002fc40001800000 */
[----:B------:R-:W-:Y:S01]  /*3310*/  ISETP.GT.AND P3, PT, R27, 0x31, PT ;  /* 0x000000311b00780c */ /* 0x000fe20003f64270 */
[----:B------:R-:W-:Y:S02]  /*3320*/  UIADD3 UR8, UR8, UR5, URZ ;  /* 0x0000000508087290 */ /* 0x000fe4000fffe03f */
[----:B------:R1:W-:Y:S01]  /*3330*/  MUFU.TANH R122, R84 ;  /* 0x00000054007a7308 */ /* 0x0003e20000002400 */
[----:B--2---:R-:W-:Y:S01]  /*3340*/  FSEL R104, R13, -INF , P3 ;  /* 0xff8000000d687808 */ /* 0x004fe20001800000 */
[----:B------:R-:W-:Y:S01]  /*3350*/  USHF.R.S32.HI UR5, URZ, 0x1f, UR8 ;  /* 0x0000001f3f057899 */ /* 0x000fe20008011408 */
[----:B------:R-:W-:-:S03]  /*3360*/  ISETP.GT.AND P3, PT, R27, 0x39, PT ;  /* 0x000000391b00780c */ /* 0x000fc60003f64270 */
[----:B------:R-:W-:Y:S02]  /*3370*/  ULEA.HI UR5, UR5, UR8, URZ, 0x7 ;  /* 0x0000000805057291 */ /* 0x000fe4000f8f383f */
[----:B------:R-:W2:Y:S01]  /*3380*/  MUFU.TANH R4, R4 ;  /* 0x0000000400047308 */ /* 0x000ea20000002400 */
[----:B-1----:R-:W-:Y:S01]  /*3390*/  FSEL R84, R15, -INF , P4 ;  /* 0xff8000000f547808 */ /* 0x002fe20002000000 */
[----:B------:R-:W-:Y:S01]  /*33a0*/  USHF.R.S32.HI UR5, URZ, 0x7, UR5 ;  /* 0x000000073f057899 */ /* 0x000fe20008011405 */
[C---:B------:R-:W-:Y:S02]  /*33b0*/  ISETP.GT.AND P4, PT, R27.reuse, 0x30, PT ;  /* 0x000000301b00780c */ /* 0x040fe40003f84270 */
[----:B------:R-:W-:Y:S01]  /*33c0*/  FMNMX.FTZ R31, R84, R31, !PT ;  /* 0x0000001f541f7209 */ /* 0x000fe20007810000 */
[----:B------:R-:W-:Y:S01]  /*33d0*/  UISETP.LT.AND UP1, UPT, URZ, UR5, UPT ;  /* 0x000000053f00728c */ /* 0x000fe2000bf21270 */
[----:B------:R-:W-:Y:S01]  /*33e0*/  FSEL R102, R12, -INF , P4 ;  /* 0xff8000000c667808 */ /* 0x000fe20002000000 */
[----:B------:R-:W-:Y:S01]  /*33f0*/  MUFU.TANH R2, R2 ;  /* 0x0000000200027308 */ /* 0x000fe20000002400 */
[----:B------:R-:W-:Y:S01]  /*3400*/  FMNMX.FTZ R31, R86, R31, !PT ;  /* 0x0000001f561f7209 */ /* 0x000fe20007810000 */
[----:B------:R-:W-:Y:S01]  /*3410*/  USEL UR10, URZ, UR5, !UP1 ;  /* 0x000000053f0a7287 */ /* 0x000fe2000c800000 */
[----:B------:R-:W-:-:S02]  /*3420*/  ISETP.GT.AND P4, PT, R27, 0x38, PT ;  /* 0x000000381b00780c */ /* 0x000fc40003f84270 */
[----:B------:R-:W-:Y:S01]  /*3430*/  FMNMX.FTZ R31, R102, R31, !PT ;  /* 0x0000001f661f7209 */ /* 0x000fe20007810000 */
[----:B------:R-:W-:Y:S01]  /*3440*/  UISETP.GE.AND UP1, UPT, UR4, UR10, UPT ;  /* 0x0000000a0400728c */ /* 0x000fe2000bf26270 */
[----:B0-----:R-:W-:Y:S01]  /*3450*/  FSEL R106, R11, -INF , P4 ;  /* 0xff8000000b6a7808 */ /* 0x001fe20002000000 */
[----:B------:R-:W0:Y:S01]  /*3460*/  MUFU.TANH R3, R3 ;  /* 0x0000000300037308 */ /* 0x000e220000002400 */
[----:B------:R-:W-:Y:S01]  /*3470*/  FMNMX.FTZ R31, R104, R31, !PT ;  /* 0x0000001f681f7209 */ /* 0x000fe20007810000 */
[----:B------:R-:W-:Y:S01]  /*3480*/  FFMA.FTZ R11, R100, R5, -R35 ;  /* 0x00000005640b7223 */ /* 0x000fe20000010823 */
[C---:B------:R-:W-:Y:S02]  /*3490*/  ISETP.GT.AND P4, PT, R27.reuse, 0x40, PT ;  /* 0x000000401b00780c */ /* 0x040fe40003f84270 */
[----:B--2---:R-:W-:Y:S02]  /*34a0*/  FSEL R100, R4, -INF , P3 ;  /* 0xff80000004647808 */ /* 0x004fe40001800000 */
[----:B------:R-:W-:Y:S01]  /*34b0*/  FMNMX.FTZ R31, R106, R31, !PT ;  /* 0x0000001f6a1f7209 */ /* 0x000fe20007810000 */
[----:B------:R-:W1:Y:S01]  /*34c0*/  MUFU.TANH R60, R60 ;  /* 0x0000003c003c7308 */ /* 0x000e620000002400 */
[----:B------:R-:W-:-:S02]  /*34d0*/  ISETP.GT.AND P3, PT, R27, 0x41, PT ;  /* 0x000000411b00780c */ /* 0x000fc40003f64270 */
[----:B------:R-:W-:-:S05]  /*34e0*/  FMNMX.FTZ R31, R100, R31, !PT ;  /* 0x0000001f641f7209 */ /* 0x000fca0007810000 */
[----:B------:R-:W2:Y:S01]  /*34f0*/  MUFU.TANH R61, R61 ;  /* 0x0000003d003d7308 */ /* 0x000ea20000002400 */
[----:B0-----:R-:W-:Y:S02]  /*3500*/  FSEL R98, R3, -INF , P3 ;  /* 0xff80000003627808 */ /* 0x001fe40001800000 */
[----:B------:R-:W-:-:S05]  /*3510*/  ISETP.GT.AND P3, PT, R27, 0x49, PT ;  /* 0x000000491b00780c */ /* 0x000fca0003f64270 */
[----:B------:R0:W-:Y:S08]  /*3520*/  MUFU.EX2 R24, R108 ;  /* 0x0000006c00187308 */ /* 0x0001f00000000800 */
[----:B------:R-:W3:Y:S01]  /*3530*/  MUFU.TANH R65, R65 ;  /* 0x0000004100417308 */ /* 0x000ee20000002400 */
[----:B0-----:R-:W-:Y:S01]  /*3540*/  FSEL R108, R2, -INF , P4 ;  /* 0xff800000026c7808 */ /* 0x001fe20002000000 */
[----:B------:R-:W-:Y:S01]  /*3550*/  FFMA.FTZ R2, R96, R5, -R35 ;  /* 0x0000000560027223 */ /* 0x000fe20000010823 */
[----:B------:R-:W-:-:S02]  /*3560*/  ISETP.GT.AND P4, PT, R27, 0x48, PT ;  /* 0x000000481b00780c */ /* 0x000fc40003f84270 */
[----:B------:R-:W-:Y:S02]  /*3570*/  FMNMX.FTZ R31, R108, R31, !PT ;  /* 0x0000001f6c1f7209 */ /* 0x000fe40007810000 */
[----:B-1----:R-:W-:Y:S01]  /*3580*/  FSEL R110, R60, -INF , P4 ;  /* 0xff8000003c6e7808 */ /* 0x002fe20002000000 */
[----:B------:R-:W0:Y:S01]  /*3590*/  MUFU.TANH R69, R69 ;  /* 0x0000004500457308 */ /* 0x000e220000002400 */
[----:B------:R-:W-:Y:S01]  /*35a0*/  FMNMX.FTZ R31, R98, R31, !PT ;  /* 0x0000001f621f7209 */ /* 0x000fe20007810000 */
[-CC-:B------:R-:W-:Y:S01]  /*35b0*/  FFMA.FTZ R60, R62, R5.reuse, -R35.reuse ;  /* 0x000000053e3c7223 */ /* 0x180fe20000010823 */
[----:B------:R-:W-:Y:S01]  /*35c0*/  ISETP.GT.AND P4, PT, R27, 0x50, PT ;  /* 0x000000501b00780c */ /* 0x000fe20003f84270 */
[----:B------:R-:W-:Y:S01]  /*35d0*/  FFMA.FTZ R35, R58, R5, -R35 ;  /* 0x000000053a237223 */ /* 0x000fe20000010823 */
[----:B--2---:R-:W-:Y:S02]  /*35e0*/  FSEL R96, R61, -INF , P3 ;  /* 0xff8000003d607808 */ /* 0x004fe40001800000 */
[----:B------:R-:W-:Y:S01]  /*35f0*/  FMNMX.FTZ R31, R110, R31, !PT ;  /* 0x0000001f6e1f7209 */ /* 0x000fe20007810000 */
[----:B------:R1:W-:Y:S01]  /*3600*/  MUFU.EX2 R14, R112 ;  /* 0x00000070000e7308 */ /* 0x0003e20000000800 */
[----:B------:R-:W-:-:S02]  /*3610*/  ISETP.GT.AND P3, PT, R27, 0x51, PT ;  /* 0x000000511b00780c */ /* 0x000fc40003f64270 */
[----:B------:R-:W-:Y:S02]  /*3620*/  FMNMX.FTZ R31, R96, R31, !PT ;  /* 0x0000001f601f7209 */ /* 0x000fe40007810000 */
[----:B---3--:R-:W-:Y:S02]  /*3630*/  FSEL R94, R65, -INF , P3 ;  /* 0xff800000415e7808 */ /* 0x008fe40001800000 */
[----:B------:R-:W-:Y:S01]  /*3640*/  ISETP.GT.AND P3, PT, R27, 0x59, PT ;  /* 0x000000591b00780c */ /* 0x000fe20003f64270 */
[----:B------:R-:W2:Y:S01]  /*3650*/  MUFU.TANH R73, R73 ;  /* 0x0000004900497308 */ /* 0x000ea20000002400 */
[----:B-1----:R-:W-:Y:S02]  /*3660*/  FSEL R112, R37, -INF , P4 ;  /* 0xff80000025707808 */ /* 0x002fe40002000000 */
[----:B------:R-:W-:Y:S02]  /*3670*/  ISETP.GT.AND P4, PT, R27, 0x58, PT ;  /* 0x000000581b00780c */ /* 0x000fe40003f84270 */
[----:B------:R-:W-:-:S02]  /*3680*/  FMNMX.FTZ R31, R112, R31, !PT ;  /* 0x0000001f701f7209 */ /* 0x000fc40007810000 */
[----:B------:R-:W-:Y:S01]  /*3690*/  FSEL R114, R39, -INF , P4 ;  /* 0xff80000027727808 */ /* 0x000fe20002000000 */
[----:B------:R-:W1:Y:S01]  /*36a0*/  MUFU.TANH R77, R77 ;  /* 0x0000004d004d7308 */ /* 0x000e620000002400 */
[----:B------:R-:W-:Y:S02]  /*36b0*/  FMNMX.FTZ R31, R94, R31, !PT ;  /* 0x0000001f5e1f7209 */ /* 0x000fe40007810000 */
[----:B------:R-:W-:Y:S02]  /*36c0*/  ISETP.GT.AND P4, PT, R27, 0x60, PT ;  /* 0x000000601b00780c */ /* 0x000fe40003f84270 */
[----:B0-----:R-:W-:Y:S02]  /*36d0*/  FSEL R92, R69, -INF , P3 ;  /* 0xff800000455c7808 */ /* 0x001fe40001800000 */
[----:B------:R-:W-:Y:S01]  /*36e0*/  FMNMX.FTZ R31, R114, R31, !PT ;  /* 0x0000001f721f7209 */ /* 0x000fe20007810000 */
[----:B------:R-:W0:Y:S01]  /*36f0*/  MUFU.TANH R81, R81 ;  /* 0x0000005100517308 */ /* 0x000e220000002400 */
[----:B------:R-:W-:-:S02]  /*3700*/  ISETP.GT.AND P3, PT, R27, 0x61, PT ;  /* 0x000000611b00780c */ /* 0x000fc40003f64270 */
[----:B------:R-:W-:Y:S02]  /*3710*/  FSEL R116, R116, -INF , P4 ;  /* 0xff80000074747808 */ /* 0x000fe40002000000 */
[----:B------:R-:W-:Y:S02]  /*3720*/  FMNMX.FTZ R31, R92, R31, !PT ;  /* 0x0000001f5c1f7209 */ /* 0x000fe40007810000 */
[----:B------:R-:W-:Y:S01]  /*3730*/  ISETP.GT.AND P4, PT, R27, 0x68, PT ;  /* 0x000000681b00780c */ /* 0x000fe20003f84270 */
[----:B------:R-:W-:Y:S01]  /*3740*/  MUFU.TANH R85, R85 ;  /* 0x0000005500557308 */ /* 0x000fe20000002400 */
[----:B--2---:R-:W-:Y:S02]  /*3750*/  FSEL R74, R73, -INF , P3 ;  /* 0xff800000494a7808 */ /* 0x004fe40001800000 */
[----:B------:R-:W-:Y:S02]  /*3760*/  FMNMX.FTZ R31, R116, R31, !PT ;  /* 0x0000001f741f7209 */ /* 0x000fe40007810000 */
[----:B------:R-:W-:-:S02]  /*3770*/  ISETP.GT.AND P3, PT, R27, 0x69, PT ;  /* 0x000000691b00780c */ /* 0x000fc40003f64270 */
[----:B------:R-:W-:Y:S01]  /*3780*/  FSEL R118, R118, -INF , P4 ;  /* 0xff80000076767808 */ /* 0x000fe20002000000 */
[----:B------:R-:W-:Y:S01]  /*3790*/  MUFU.EX2 R181, R181 ;  /* 0x000000b500b57308 */ /* 0x000fe20000000800 */
[----:B------:R-:W-:Y:S02]  /*37a0*/  FMNMX.FTZ R31, R74, R31, !PT ;  /* 0x0000001f4a1f7209 */ /* 0x000fe40007810000 */
[----:B------:R-:W-:Y:S02]  /*37b0*/  ISETP.GT.AND P4, PT, R27, 0x70, PT ;  /* 0x000000701b00780c */ /* 0x000fe40003f84270 */
[----:B-1----:R-:W-:Y:S02]  /*37c0*/  FSEL R70, R77, -INF , P3 ;  /* 0xff8000004d467808 */ /* 0x002fe40001800000 */
[----:B------:R-:W-:Y:S01]  /*37d0*/  FMNMX.FTZ R31, R118, R31, !PT ;  /* 0x0000001f761f7209 */ /* 0x000fe20007810000 */
[----:B------:R-:W1:Y:S01]  /*37e0*/  MUFU.EX2 R26, R33 ;  /* 0x00000021001a7308 */ /* 0x000e620000000800 */
[----:B------:R-:W-:-:S02]  /*37f0*/  ISETP.GT.AND P3, PT, R27, 0x71, PT ;  /* 0x000000711b00780c */ /* 0x000fc40003f64270 */
[----:B------:R-:W-:Y:S02]  /*3800*/  FSEL R120, R120, -INF , P4 ;  /* 0xff80000078787808 */ /* 0x000fe40002000000 */
[----:B------:R-:W-:Y:S02]  /*3810*/  FMNMX.FTZ R31, R70, R31, !PT ;  /* 0x0000001f461f7209 */ /* 0x000fe40007810000 */
[----:B------:R-:W-:Y:S01]  /*3820*/  ISETP.GT.AND P4, PT, R27, 0x78, PT ;  /* 0x000000781b00780c */ /* 0x000fe20003f84270 */
[----:B------:R-:W2:Y:S01]  /*3830*/  MUFU.EX2 R183, R183 ;  /* 0x000000b700b77308 */ /* 0x000ea20000000800 */
[----:B0-----:R-:W-:Y:S02]  /*3840*/  FSEL R66, R81, -INF , P3 ;  /* 0xff80000051427808 */ /* 0x001fe40001800000 */
[----:B------:R-:W-:Y:S02]  /*3850*/  FMNMX.FTZ R31, R120, R31, !PT ;  /* 0x0000001f781f7209 */ /* 0x000fe40007810000 */
[----:B------:R-:W-:-:S02]  /*3860*/  ISETP.GT.AND P3, PT, R27, 0x79, PT ;  /* 0x000000791b00780c */ /* 0x000fc40003f64270 */
[----:B------:R-:W-:Y:S01]  /*3870*/  FSEL R122, R122, -INF , P4 ;  /* 0xff8000007a7a7808 */ /* 0x000fe20002000000 */
[----:B------:R-:W0:Y:S01]  /*3880*/  MUFU.EX2 R38, R38 ;  /* 0x0000002600267308 */ /* 0x000e220000000800 */
[----:B------:R-:W-:Y:S01]  /*3890*/  FMNMX.FTZ R31, R66, R31, !PT ;  /* 0x0000001f421f7209 */ /* 0x000fe20007810000 */
[----:B-1----:R-:W-:Y:S01]  /*38a0*/  FADD.FTZ R34, R181, R26 ;  /* 0x0000001ab5227221 */ /* 0x002fe20000010000 */
[----:B------:R-:W-:Y:S02]  /*38b0*/  FSEL R62, R85, -INF , P3 ;  /* 0xff800000553e7808 */ /* 0x000fe40001800000 */
[----:B------:R-:W-:Y:S02]  /*38c0*/  FMNMX.FTZ R31, R122, R31, !PT ;  /* 0x0000001f7a1f7209 */ /* 0x000fe40007810000 */
[----:B------:R-:W-:Y:S01]  /*38d0*/  F2FP.BF16.F32.PACK_AB R181, R26, R181 ;  /* 0x000000b51ab5723e */ /* 0x000fe200000010ff */
[----:B------:R-:W1:Y:S01]  /*38e0*/  MUFU.EX2 R177, R177 ;  /* 0x000000b100b17308 */ /* 0x000e620000000800 */
[----:B------:R-:W-:-:S05]  /*38f0*/  FMNMX.FTZ R31, R62, R31, !PT ;  /* 0x0000001f3e1f7209 */ /* 0x000fca0007810000 */
[----:B------:R-:W3:Y:S02]  /*3900*/  SHFL.BFLY PT, R12, R31, 0x2, 0x1f ;  /* 0x0c401f001f0c7f89 */ /* 0x000ee400000e0000 */
[----:B------:R-:W4:Y:S08]  /*3910*/  MUFU.EX2 R179, R179 ;  /* 0x000000b300b37308 */ /* 0x000f300000000800 */
[----:B------:R-:W5:Y:S08]  /*3920*/  MUFU.EX2 R173, R173 ;  /* 0x000000ad00ad7308 */ /* 0x000f700000000800 */
[----:B------:R-:W5:Y:S01]  /*3930*/  MUFU.EX2 R4, R11 ;  /* 0x0000000b00047308 */ /* 0x000f620000000800 */
[----:B---3--:R-:W-:Y:S01]  /*3940*/  FMNMX.FTZ R3, R31, R12, !PT ;  /* 0x0000000c1f037209 */ /* 0x008fe20007810000 */
[----:B--2---:R-:W-:-:S06]  /*3950*/  FADD.FTZ R31, R183, R34 ;  /* 0x00000022b71f7221 */ /* 0x004fcc0000010000 */
[----:B------:R-:W2:Y:S01]  /*3960*/  MUFU.EX2 R175, R175 ;  /* 0x000000af00af7308 */ /* 0x000ea20000000800 */
[C---:B0-----:R-:W-:Y:S01]  /*3970*/  F2FP.BF16.F32.PACK_AB R183, R38.reuse, R183 ;  /* 0x000000b726b7723e */ /* 0x041fe200000010ff */
[----:B------:R-:W0:Y:S01]  /*3980*/  SHFL.BFLY PT, R12, R3, 0x1, 0x1f ;  /* 0x0c201f00030c7f89 */ /* 0x000e2200000e0000 */
[----:B------:R-:W-:-:S04]  /*3990*/  FADD.FTZ R34, R38, R31 ;  /* 0x0000001f26227221 */ /* 0x000fc80000010000 */
[----:B-1----:R-:W-:Y:S01]  /*39a0*/  FADD.FTZ R33, R177, R34 ;  /* 0x00000022b1217221 */ /* 0x002fe20000010000 */
[----:B------:R4:W-:Y:S01]  /*39b0*/  MUFU.EX2 R155, R35 ;  /* 0x00000023009b7308 */ /* 0x0009e20000000800 */
[C---:B------:R-:W-:Y:S02]  /*39c0*/  F2FP.BF16.F32.PACK_AB R177, R24.reuse, R177 ;  /* 0x000000b118b1723e */ /* 0x040fe400000010ff */
[----:B------:R-:W-:-:S05]  /*39d0*/  FADD.FTZ R34, R24, R33 ;  /* 0x0000002118227221 */ /* 0x000fca0000010000 */
[----:B------:R-:W1:Y:S01]  /*39e0*/  MUFU.EX2 R2, R2 ;  /* 0x0000000200027308 */ /* 0x000e620000000800 */
[----:B----4-:R-:W-:Y:S01]  /*39f0*/  FADD.FTZ R35, R179, R34 ;  /* 0x00000022b3237221 */ /* 0x010fe20000010000 */
[----:B------:R-:W-:-:S03]  /*3a00*/  F2FP.BF16.F32.PACK_AB R179, R14, R179 ;  /* 0x000000b30eb3723e */ /* 0x000fc600000010ff */
[----:B------:R-:W-:-:S03]  /*3a10*/  FADD.FTZ R36, R14, R35 ;  /* 0x000000230e247221 */ /* 0x000fc60000010000 */
[----:B------:R-:W3:Y:S01]  /*3a20*/  MUFU.EX2 R169, R169 ;  /* 0x000000a900a97308 */ /* 0x000ee20000000800 */
[----:B-----5:R-:W-:Y:S01]  /*3a30*/  FADD.FTZ R37, R173, R36 ;  /* 0x00000024ad257221 */ /* 0x020fe20000010000 */
[----:B0-----:R-:W-:Y:S02]  /*3a40*/  FMNMX.FTZ R12, R3, R12, !PT ;  /* 0x0000000c030c7209 */ /* 0x001fe40007810000 */
[C---:B------:R-:W-:Y:S01]  /*3a50*/  F2FP.BF16.F32.PACK_AB R173, R4.reuse, R173 ;  /* 0x000000ad04ad723e */ /* 0x040fe200000010ff */
[----:B------:R-:W-:Y:S01]  /*3a60*/  FADD.FTZ R36, R4, R37 ;  /* 0x0000002504247221 */ /* 0x000fe20000010000 */
[C---:B------:R-:W-:Y:S01]  /*3a70*/  FSETP.NEU.FTZ.AND P3, PT, R12.reuse, -INF , PT ;  /* 0xff8000000c00780b */ /* 0x040fe20003f7d000 */
[----:B------:R-:W-:Y:S01]  /*3a80*/  FMUL.FTZ R3, R12, R5 ;  /* 0x000000050c037220 */ /* 0x000fe20000410000 */
[----:B------:R-:W0:Y:S01]  /*3a90*/  MUFU.EX2 R20, R20 ;  /* 0x0000001400147308 */ /* 0x000e220000000800 */
[----:B--2---:R-:W-:Y:S01]  /*3aa0*/  FADD.FTZ R37, R175, R36 ;  /* 0x00000024af257221 */ /* 0x004fe20000010000 */
[----:B-1----:R-:W-:-:S02]  /*3ab0*/  F2FP.BF16.F32.PACK_AB R175, R2, R175 ;  /* 0x000000af02af723e */ /* 0x002fc400000010ff */
[----:B------:R-:W-:Y:S01]  /*3ac0*/  FSEL R3, R3, RZ, P3 ;  /* 0x000000ff03037208 */ /* 0x000fe20001800000 */
[----:B------:R-:W-:Y:S01]  /*3ad0*/  FADD.FTZ R36, R2, R37 ;  /* 0x0000002502247221 */ /* 0x000fe20000010000 */
[----:B------:R-:W-:Y:S02]  /*3ae0*/  PLOP3.LUT P3, PT, PT, PT, UP1, 0x80, 0x0 ;  /* 0x000000000000781c */ /* 0x000fe40003f6f018 */
[----:B------:R-:W1:Y:S01]  /*3af0*/  MUFU.EX2 R171, R171 ;  /* 0x000000ab00ab7308 */ /* 0x000e620000000800 */
        /* <DEDUP_REMOVED lines=14> */
[----:B---3--:R-:W-:Y:S01]  /*3be0*/  FADD.FTZ R39, R169, R36 ;  /* 0x00000024a9277221 */ /* 0x008fe20000010000 */
[----:B------:R-:W2:Y:S01]  /*3bf0*/  MUFU.EX2 R89, R89 ;  /* 0x0000005900597308 */ /* 0x000ea20000000800 */
[-CC-:B------:R-:W-:Y:S01]  /*3c00*/  FFMA.FTZ R104, R104, R5.reuse, -R3.reuse ;  /* 0x0000000568687223 */ /* 0x180fe20000010803 */
[-C--:B------:R-:W-:Y:S01]  /*3c10*/  FFMA.FTZ R106, R106, R5.reuse, -R3 ;  /* 0x000000056a6a7223 */ /* 0x080fe20000010803 */
[----:B0-----:R-:W-:Y:S01]  /*3c20*/  FADD.FTZ R36, R20, R39 ;  /* 0x0000002714247221 */ /* 0x001fe20000010000 */
[-CC-:B------:R-:W-:Y:S01]  /*3c30*/  FFMA.FTZ R100, R100, R5.reuse, -R3.reuse ;  /* 0x0000000564647223 */ /* 0x180fe20000010803 */
[-CC-:B------:R-:W-:Y:S01]  /*3c40*/  FFMA.FTZ R108, R108, R5.reuse, -R3.reuse ;  /* 0x000000056c6c7223 */ /* 0x180fe20000010803 */
[-CC-:B------:R-:W-:Y:S01]  /*3c50*/  FFMA.FTZ R98, R98, R5.reuse, -R3.reuse ;  /* 0x0000000562627223 */ /* 0x180fe20000010803 */
[----:B-1----:R-:W-:Y:S01]  /*3c60*/  FADD.FTZ R39, R171, R36 ;  /* 0x00000024ab277221 */ /* 0x002fe20000010000 */
[----:B------:R-:W0:Y:S01]  /*3c70*/  MUFU.EX2 R64, R64 ;  /* 0x0000004000407308 */ /* 0x000e220000000800 */
[-CC-:B------:R-:W-:Y:S01]  /*3c80*/  FFMA.FTZ R110, R110, R5.reuse, -R3.reuse ;  /* 0x000000056e6e7223 */ /* 0x180fe20000010803 */
[-CC-:B------:R-:W-:Y:S01]  /*3c90*/  FFMA.FTZ R96, R96, R5.reuse, -R3.reuse ;  /* 0x0000000560607223 */ /* 0x180fe20000010803 */
[-CC-:B------:R-:W-:Y:S01]  /*3ca0*/  FFMA.FTZ R112, R112, R5.reuse, -R3.reuse ;  /* 0x0000000570707223 */ /* 0x180fe20000010803 */
[-CC-:B------:R-:W-:Y:S01]  /*3cb0*/  FFMA.FTZ R94, R94, R5.reuse, -R3.reuse ;  /* 0x000000055e5e7223 */ /* 0x180fe20000010803 */
[-CC-:B------:R-:W-:Y:S01]  /*3cc0*/  FFMA.FTZ R114, R114, R5.reuse, -R3.reuse ;  /* 0x0000000572727223 */ /* 0x180fe20000010803 */
[-CC-:B------:R-:W-:Y:S01]  /*3cd0*/  FFMA.FTZ R92, R92, R5.reuse, -R3.reuse ;  /* 0x000000055c5c7223 */ /* 0x180fe20000010803 */
[-C--:B------:R-:W-:Y:S01]  /*3ce0*/  FFMA.FTZ R116, R116, R5.reuse, -R3 ;  /* 0x0000000574747223 */ /* 0x080fe20000010803 */
[----:B------:R1:W3:Y:S01]  /*3cf0*/  MUFU.EX2 R11, R90 ;  /* 0x0000005a000b7308 */ /* 0x0002e20000000800 */
[----:B--2---:R-:W-:Y:S01]  /*3d00*/  FADD.FTZ R33, R88, R89 ;  /* 0x0000005958217221 */ /* 0x004fe20000010000 */
[-CC-:B------:R-:W-:Y:S01]  /*3d10*/  FFMA.FTZ R74, R74, R5.reuse, -R3.reuse ;  /* 0x000000054a4a7223 */ /* 0x180fe20000010803 */
[-CC-:B------:R-:W-:Y:S01]  /*3d20*/  FFMA.FTZ R118, R118, R5.reuse, -R3.reuse ;  /* 0x0000000576767223 */ /* 0x180fe20000010803 */
[-CC-:B------:R-:W-:Y:S01]  /*3d30*/  FFMA.FTZ R70, R70, R5.reuse, -R3.reuse ;  /* 0x0000000546467223 */ /* 0x180fe20000010803 */
[-CC-:B------:R-:W-:Y:S01]  /*3d40*/  FFMA.FTZ R120, R120, R5.reuse, -R3.reuse ;  /* 0x0000000578787223 */ /* 0x180fe20000010803 */
[-CC-:B------:R-:W-:Y:S01]  /*3d50*/  FFMA.FTZ R66, R66, R5.reuse, -R3.reuse ;  /* 0x0000000542427223 */ /* 0x180fe20000010803 */
[-C--:B------:R-:W-:Y:S01]  /*3d60*/  FFMA.FTZ R122, R122, R5.reuse, -R3 ;  /* 0x000000057a7a7223 */ /* 0x080fe20000010803 */
[----:B------:R-:W2:Y:S01]  /*3d70*/  MUFU.EX2 R68, R68 ;  /* 0x0000004400447308 */ /* 0x000ea20000000800 */
[----:B0-----:R-:W-:Y:S01]  /*3d80*/  FADD.FTZ R34, R64, R33 ;  /* 0x0000002140227221 */ /* 0x001fe20000010000 */
[----:B------:R-:W-:Y:S01]  /*3d90*/  FFMA.FTZ R62, R62, R5, -R3 ;  /* 0x000000053e3e7223 */ /* 0x000fe20000010803 */
[----:B------:R-:W-:-:S02]  /*3da0*/  F2FP.BF16.F32.PACK_AB R180, R89, R88 ;  /* 0x0000005859b4723e */ /* 0x000fc400000010ff */
[----:B-1----:R-:W-:Y:S02]  /*3db0*/  CS2R R90, SRZ ;  /* 0x00000000005a7805 */ /* 0x002fe4000001ff00 */
[----:B------:R-:W-:Y:S02]  /*3dc0*/  F2FP.BF16.F32.PACK_AB R169, R20, R169 ;  /* 0x000000a914a9723e */ /* 0x000fe400000010ff */
[----:B------:R-:W-:Y:S01]  /*3dd0*/  CS2R R88, SRZ ;  /* 0x0000000000587805 */ /* 0x000fe2000001ff00 */
[----:B------:R-:W0:Y:S01]  /*3de0*/  MUFU.EX2 R13, R72 ;  /* 0x00000048000d7308 */ /* 0x000e220000000800 */
[C---:B---3--:R-:W-:Y:S01]  /*3df0*/  FADD.FTZ R35, R11.reuse, R34 ;  /* 0x000000220b237221 */ /* 0x048fe20000010000 */
        /* <DEDUP_REMOVED lines=29> */
[----:B------:R0:W3:Y:S01]  /*3fd0*/  MUFU.EX2 R27, R104 ;  /* 0x00000068001b7308 */ /* 0x0000e20000000800 */
[----:B-1----:R-:W-:-:S07]  /*3fe0*/  FADD.FTZ R0, R102, R39 ;  /* 0x0000002766007221 */ /* 0x002fce0000010000 */
[----:B------:R-:W1:Y:S01]  /*3ff0*/  MUFU.EX2 R30, R30 ;  /* 0x0000001e001e7308 */ /* 0x000e620000000800 */
[----:B--2---:R-:W-:Y:S01]  /*4000*/  FADD.FTZ R41, R167, R34 ;  /* 0x00000022a7297221 */ /* 0x004fe20000010000 */
[----:B0-----:R-:W-:-:S06]  /*4010*/  CS2R R104, SRZ ;  /* 0x0000000000687805 */ /* 0x001fcc000001ff00 */
[----:B------:R-:W0:Y:S01]  /*4020*/  MUFU.EX2 R106, R106 ;  /* 0x0000006a006a7308 */ /* 0x000e220000000800 */
[C---:B---3--:R-:W-:Y:S01]  /*4030*/  FADD.FTZ R39, R27.reuse, R0 ;  /* 0x000000001b277221 */ /* 0x048fe20000010000 */
[----:B------:R-:W-:Y:S02]  /*4040*/  F2FP.BF16.F32.PACK_AB R168, R27, R102 ;  /* 0x000000661ba8723e */ /* 0x000fe400000010ff */
[----:B------:R-:W-:-:S04]  /*4050*/  CS2R R102, SRZ ;  /* 0x0000000000667805 */ /* 0x000fc8000001ff00 */
[----:B------:R-:W2:Y:S01]  /*4060*/  MUFU.EX2 R161, R161 ;  /* 0x000000a100a17308 */ /* 0x000ea20000000800 */
[C---:B-1----:R-:W-:Y:S01]  /*4070*/  FADD.FTZ R34, R30.reuse, R41 ;  /* 0x000000291e227221 */ /* 0x042fe20000010000 */
[----:B------:R-:W-:-:S06]  /*4080*/  F2FP.BF16.F32.PACK_AB R167, R30, R167 ;  /* 0x000000a71ea7723e */ /* 0x000fcc00000010ff */
[----:B------:R1:W3:Y:S01]  /*4090*/  MUFU.EX2 R29, R100 ;  /* 0x00000064001d7308 */ /* 0x0002e20000000800 */
[----:B0-----:R-:W-:-:S07]  /*40a0*/  FADD.FTZ R0, R106, R39 ;  /* 0x000000276a007221 */ /* 0x001fce0000010000 */
[----:B------:R-:W0:Y:S01]  /*40b0*/  MUFU.EX2 R32, R32 ;  /* 0x0000002000207308 */ /* 0x000e220000000800 */
[----:B--2---:R-:W-:Y:S01]  /*40c0*/  FADD.FTZ R41, R161, R34 ;  /* 0x00000022a1297221 */ /* 0x004fe20000010000 */
[----:B-1----:R-:W-:-:S06]  /*40d0*/  CS2R R100, SRZ ;  /* 0x0000000000647805 */ /* 0x002fcc000001ff00 */
[----:B------:R-:W1:Y:S01]  /*40e0*/  MUFU.EX2 R108, R108 ;  /* 0x0000006c006c7308 */ /* 0x000e620000000800 */
[C---:B---3--:R-:W-:Y:S01]  /*40f0*/  FADD.FTZ R3, R29.reuse, R0 ;  /* 0x000000001d037221 */ /* 0x048fe20000010000 */
[----:B------:R-:W-:Y:S02]  /*4100*/  F2FP.BF16.F32.PACK_AB R170, R29, R106 ;  /* 0x0000006a1daa723e */ /* 0x000fe400000010ff */
[----:B------:R-:W-:-:S04]  /*4110*/  CS2R R106, SRZ ;  /* 0x00000000006a7805 */ /* 0x000fc8000001ff00 */
        /* <DEDUP_REMOVED lines=51> */
[----:B------:R-:W0:Y:S01]  /*4450*/  MUFU.EX2 R39, R74 ;  /* 0x0000004a00277308 */ /* 0x000e220000000800 */
[----:B-1----:R-:W-:-:S07]  /*4460*/  FADD.FTZ R0, R116, R3 ;  /* 0x0000000374007221 */ /* 0x002fce0000010000 */
[----:B------:R-:W1:Y:S01]  /*4470*/  MUFU.EX2 R118, R118 ;  /* 0x0000007600767308 */ /* 0x000e620000000800 */
[----:B--2---:R-:W-:-:S04]  /*4480*/  FADD.FTZ R2, R56, R45 ;  /* 0x0000002d38027221 */ /* 0x004fc80000010000 */
[C---:B------:R-:W-:Y:S01]  /*4490*/  FADD.FTZ R3, R155.reuse, R2 ;  /* 0x000000029b037221 */ /* 0x040fe20000010000 */
[----:B------:R-:W-:Y:S01]  /*44a0*/  F2FP.BF16.F32.PACK_AB R155, R155, R56 ;  /* 0x000000389b9b723e */ /* 0x000fe200000010ff */
[----:B------:R-:W-:Y:S01]  /*44b0*/  IMAD.MOV.U32 R2, RZ, RZ, 0x3f800000 ;  /* 0x3f800000ff027424 */ /* 0x000fe200078e00ff */
[----:B------:R-:W2:Y:S01]  /*44c0*/  MUFU.EX2 R41, R70 ;  /* 0x0000004600297308 */ /* 0x000ea20000000800 */
[C---:B0-----:R-:W-:Y:S01]  /*44d0*/  FADD.FTZ R45, R39.reuse, R0 ;  /* 0x00000000272d7221 */ /* 0x041fe20000010000 */
[----:B------:R-:W-:Y:S02]  /*44e0*/  F2FP.BF16.F32.PACK_AB R156, R39, R116 ;  /* 0x00000074279c723e */ /* 0x000fe400000010ff */
[----:B------:R-:W-:-:S04]  /*44f0*/  CS2R R116, SRZ ;  /* 0x0000000000747805 */ /* 0x000fc8000001ff00 */
[----:B------:R-:W0:Y:S01]  /*4500*/  MUFU.EX2 R120, R120 ;  /* 0x0000007800787308 */ /* 0x000e220000000800 */
[----:B-1----:R-:W-:-:S07]  /*4510*/  FADD.FTZ R0, R118, R45 ;  /* 0x0000002d76007221 */ /* 0x002fce0000010000 */
[----:B------:R-:W1:Y:S01]  /*4520*/  MUFU.EX2 R43, R66 ;  /* 0x00000042002b7308 */ /* 0x000e620000000800 */
[C---:B--2---:R-:W-:Y:S01]  /*4530*/  FADD.FTZ R13, R41.reuse, R0 ;  /* 0x00000000290d7221 */ /* 0x044fe20000010000 */
[----:B------:R-:W-:Y:S02]  /*4540*/  F2FP.BF16.F32.PACK_AB R158, R41, R118 ;  /* 0x00000076299e723e */ /* 0x000fe400000010ff */
[----:B------:R-:W-:-:S04]  /*4550*/  CS2R R118, SRZ ;  /* 0x0000000000767805 */ /* 0x000fc8000001ff00 */
[----:B------:R-:W2:Y:S01]  /*4560*/  MUFU.EX2 R122, R122 ;  /* 0x0000007a007a7308 */ /* 0x000ea20000000800 */
[----:B0-----:R-:W-:-:S07]  /*4570*/  FADD.FTZ R0, R120, R13 ;  /* 0x0000000d78007221 */ /* 0x001fce0000010000 */
[----:B------:R-:W0:Y:S01]  /*4580*/  MUFU.EX2 R11, R62 ;  /* 0x0000003e000b7308 */ /* 0x000e220000000800 */
[C---:B-1----:R-:W-:Y:S01]  /*4590*/  FADD.FTZ R13, R43.reuse, R0 ;  /* 0x000000002b0d7221 */ /* 0x042fe20000010000 */
[----:B------:R-:W-:Y:S01]  /*45a0*/  F2FP.BF16.F32.PACK_AB R152, R43, R120 ;  /* 0x000000782b98723e */ /* 0x000fe200000010ff */
[----:B------:R-:W-:Y:S01]  /*45b0*/  IMAD.MOV.U32 R0, RZ, RZ, 0x3f800000 ;  /* 0x3f800000ff007424 */ /* 0x000fe200078e00ff */
[----:B------:R-:W-:Y:S01]  /*45c0*/  CS2R R120, SRZ ;  /* 0x0000000000787805 */ /* 0x000fe2000001ff00 */
[----:B--2---:R-:W-:Y:S01]  /*45d0*/  FADD.FTZ R4, R122, R13 ;  /* 0x0000000d7a047221 */ /* 0x004fe20000010000 */
[----:B0-----:R-:W-:-:S03]  /*45e0*/  F2FP.BF16.F32.PACK_AB R154, R11, R122 ;  /* 0x0000007a0b9a723e */ /* 0x001fc600000010ff */
[----:B------:R-:W-:Y:S01]  /*45f0*/  FADD.FTZ R4, R11, R4 ;  /* 0x000000040b047221 */ /* 0x000fe20000010000 */
[----:B------:R-:W-:Y:S01]  /*4600*/  CS2R R122, SRZ ;  /* 0x00000000007a7805 */ /* 0x000fe2000001ff00 */
[----:B------:R-:W-:Y:S06]  /*4610*/  @!P3 BRA `(.L_x_2243) ;  /* 0x0000003000c4b947 */ /* 0x000fec0003800000 */
[----:B------:R-:W-:Y:S01]  /*4620*/  IMAD.MOV.U32 R11, RZ, RZ, R10 ;  /* 0x000000ffff0b7224 */ /* 0x000fe200078e000a */
[----:B------:R-:W-:Y:S01]  /*4630*/  UMOV UR5, UR37 ;  /* 0x0000002500057c82 */ /* 0x000fe20008000000 */
[----:B------:R-:W-:Y:S01]  /*4640*/  IMAD.MOV.U32 R13, RZ, RZ, R12 ;  /* 0x000000ffff0d7224 */ /* 0x000fe200078e000c */
[----:B------:R-:W-:Y:S01]  /*4650*/  UMOV UR6, UR36 ;  /* 0x0000002400067c82 */ /* 0x000fe20008000000 */
[----:B------:R-:W-:Y:S01]  /*4660*/  IMAD.MOV.U32 R0, RZ, RZ, 0x3f800000 ;  /* 0x3f800000ff007424 */ /* 0x000fe200078e00ff */
[----:B------:R-:W-:Y:S01]  /*4670*/  ULDC UR42, c[0x0][0x288] ;  /* 0x0000a200002a7ab9 */ /* 0x000fe20000000800 */
[----:B------:R-:W-:Y:S01]  /*4680*/  IMAD.MOV.U32 R151, RZ, RZ, RZ ;  /* 0x000000ffff977224 */ /* 0x000fe200078e00ff */
[----:B------:R-:W-:-:S06]  /*4690*/  ULDC UR7, c[0x0][0x9d8] ;  /* 0x0002760000077ab9 */ /* 0x000fcc0000000800 */
.L_x_2252:
[----:B------:R-:W-:-:S04]  /*46a0*/  UIADD3 UR8, UR6, 0x1, URZ ;  /* 0x0000000106087890 */ /* 0x000fc8000fffe03f */
[----:B------:R-:W-:-:S04]  /*46b0*/  UISETP.NE.AND UP1, UPT, UR8, 0x2, UPT ;  /* 0x000000020800788c */ /* 0x000fc8000bf25270 */
[----:B------:R-:W-:Y:S02]  /*46c0*/  USEL UR37, URZ, 0x1, UP1 ;  /* 0x000000013f257887 */ /* 0x000fe40008800000 */
[----:B------:R-:W-:Y:S02]  /*46d0*/  USEL UR36, UR8, URZ, UP1 ;  /* 0x0000003f08247287 */ /* 0x000fe40008800000 */
[----:B------:R-:W-:Y:S01]  /*46e0*/  ULOP3.LUT UR37, UR5, UR37, URZ, 0x3c, !UPT ;  /* 0x0000002505257292 */ /* 0x000fe2000f8e3c3f */
[----:B------:R-:W-:Y:S11]  /*46f0*/  @!P0 BRA `(.L_x_2244) ;  /* 0x0000000000048947 */ /* 0x000ff60003800000 */
[----:B------:R-:W-:Y:S01]  /*4700*/  BPT.TRAP 0x1 ;  /* 0x000000040000795c */ /* 0x000fe20000300000 */
.L_x_2244:
[----:B------:R-:W-:Y:S01]  /*4710*/  ULEA UR8, UR36, UR38, 0x3 ;  /* 0x0000002624087291 */ /* 0x000fe2000f8e183f */
[----:B------:R-:W-:-:S04]  /*4720*/  MOV R5, UR37 ;  /* 0x0000002500057c02 */ /* 0x000fc80008000f00 */
[----:B------:R-:W-:-:S04]  /*4730*/  SHF.L.U32 R5, R5, 0x1f, RZ ;  /* 0x0000001f05057819 */ /* 0x000fc800000006ff */
[----:B------:R0:W1:Y:S01]  /*4740*/  SYNCS.PHASECHK.TRANS64.TRYWAIT P3, [UR8+0x34830], R5 ;  /* 0x03483005ff0075a7 */ /* 0x0000620008060148 */
[----:B------:R-:W-:Y:S05]  /*4750*/  @!P0 BRA `(.L_x_2245) ;  /* 0x0000000000048947 */ /* 0x000fea0003800000 */
[----:B------:R-:W-:Y:S01]  /*4760*/  BPT.TRAP 0x1 ;  /* 0x000000040000795c */ /* 0x000fe20000300000 */
.L_x_2245:
[----:B-1----:R-:W-:Y:S05]  /*4770*/  @P3 BRA `(.L_x_2246) ;  /* 0x0000000000083947 */ /* 0x002fea0003800000 */
[----:B------:R-:W1:Y:S02]  /*4780*/  SYNCS.PHASECHK.TRANS64.TRYWAIT P3, [UR8+0x34830], R5 ;  /* 0x03483005ff0075a7 */ /* 0x000e640008060148 */
[----:B-1----:R-:W-:Y:S05]  /*4790*/  @!P3 BRA `(.L_x_2247) ;  /* 0x000000d00088b947 */ /* 0x002fea0003800000 */
.L_x_2246:
        /* <DEDUP_REMOVED lines=141> */
.L_x_2248:
[----:B------:R-:W-:Y:S01]  /*5070*/  ULEA UR9, UR6, UR38, 0x3 ;  /* 0x0000002606097291 */ /* 0x000fe2000f8e183f */
[----:B------:R-:W-:-:S05]  /*5080*/  IMAD.U32 R0, RZ, RZ, UR5 ;  /* 0x00000005ff007e24 */ /* 0x000fca000f8e00ff */
[----:B------:R-:W-:-:S04]  /*5090*/  SHF.L.U32 R0, R0, 0x1f, RZ ;  /* 0x0000001f00007819 */ /* 0x000fc800000006ff */
[----:B------:R2:W3:Y:S01]  /*50a0*/  SYNCS.PHASECHK.TRANS64.TRYWAIT P3, [UR9+0x34850], R0 ;  /* 0x03485000ff0075a7 */ /* 0x0004e20008060149 */
[----:B------:R-:W-:Y:S05]  /*50b0*/  @!P0 BRA `(.L_x_2249) ;  /* 0x0000000000048947 */ /* 0x000fea0003800000 */
[----:B------:R-:W-:Y:S01]  /*50c0*/  BPT.TRAP 0x1 ;  /* 0x000000040000795c */ /* 0x000fe20000300000 */
.L_x_2249:
[----:B---3--:R-:W-:Y:S05]  /*50d0*/  @P3 BRA `(.L_x_2250) ;  /* 0x0000000000083947 */ /* 0x008fea0003800000 */
[----:B------:R-:W3:Y:S02]  /*50e0*/  SYNCS.PHASECHK.TRANS64.TRYWAIT P3, [UR9+0x34850], R0 ;  /* 0x03485000ff0075a7 */ /* 0x000ee40008060149 */
[----:B---3--:R-:W-:Y:S05]  /*50f0*/  @!P3 BRA `(.L_x_2251) ;  /* 0x000000c80048b947 */ /* 0x008fea0003800000 */
.L_x_2250:
[----:B------:R-:W-:Y:S01]  /*5100*/  UIADD3 UR5, UR38, 0x400, URZ ;  /* 0x0000040026057890 */ /* 0x000fe2000fffe03f */
[----:B------:R-:W-:Y:S01]  /*5110*/  WARPGROUP.ARRIVE ;  /* 0x00000000000079c5 */ /* 0x000fe20000000000 */
[----:B------:R-:W-:Y:S01]  /*5120*/  UMOV UR15, 0x40000040 ;  /* 0x40000040000f7882 */ /* 0x000fe20000000000 */
[----:B------:R-:W-:Y:S01]  /*5130*/  FMUL.FTZ R194, R27, UR7 ;  /* 0x000000071bc27c20 */ /* 0x000fe20008410000 */
[----:B------:R-:W-:Y:S01]  /*5140*/  USHF.R.U32.HI UR5, URZ, 0x4, UR5 ;  /* 0x000000043f057899 */ /* 0x000fe20008011605 */
[----:B------:R-:W-:Y:S02]  /*5150*/  VIADD R27, R18, UR39 ;  /* 0x00000027121b7c36 */ /* 0x000fe40008000000 */
[----:B0-2---:R-:W-:Y:S01]  /*5160*/  FMUL.FTZ R0, R24, UR7 ;  /* 0x0000000718007c20 */ /* 0x005fe20008410000 */
[----:B------:R-:W-:Y:S01]  /*5170*/  FMUL.FTZ R196, R26, UR7 ;  /* 0x000000071ac47c20 */ /* 0x000fe20008410000 */
[----:B------:R-:W-:Y:S01]  /*5180*/  ULOP3.LUT UR5, UR5, 0x3fff, URZ, 0xc0, !UPT ;  /* 0x00003fff05057892 */ /* 0x000fe2000f8ec03f */
[----:B------:R-:W-:Y:S01]  /*5190*/  FMUL.FTZ R24, R36, UR7 ;  /* 0x0000000724187c20 */ /* 0x000fe20008410000 */
[----:B------:R-:W-:Y:S01]  /*51a0*/  FMUL.FTZ R12, R29, UR7 ;  /* 0x000000071d0c7c20 */ /* 0x000fe20008410000 */
[----:B------:R-:W-:Y:S01]  /*51b0*/  FMUL.FTZ R29, R45, UR7 ;  /* 0x000000072d1d7c20 */ /* 0x000fe20008410000 */
[----:B------:R-:W-:Y:S01]  /*51c0*/  ULOP3.LUT UR5, UR5, 0x4000000, URZ, 0xfc, !UPT ;  /* 0x0400000005057892 */ /* 0x000fe2000f8efc3f */
[----:B------:R-:W0:Y:S01]  /*51d0*/  MUFU.TANH R196, R196 ;  /* 0x000000c400c47308 */ /* 0x000e220000002400 */
[----:B------:R-:W-:Y:S01]  /*51e0*/  FMUL.FTZ R47, R47, UR7 ;  /* 0x000000072f2f7c20 */ /* 0x000fe20008410000 */
[----:B------:R-:W-:Y:S01]  /*51f0*/  FMUL.FTZ R21, R32, UR7 ;  /* 0x0000000720157c20 */ /* 0x000fe20008410000 */
[----:B------:R-:W-:Y:S01]  /*5200*/  ULEA UR5, UR6, UR5, 0xb ;  /* 0x0000000506057291 */ /* 0x000fe2000f8e583f */
[----:B------:R-:W-:Y:S01]  /*5210*/  FMUL.FTZ R14, R28, UR7 ;  /* 0x000000071c0e7c20 */ /* 0x000fe20008410000 */
[----:B------:R-:W-:Y:S01]  /*5220*/  FMUL.FTZ R28, R42, UR7 ;  /* 0x000000072a1c7c20 */ /* 0x000fe20008410000 */
[----:B------:R-:W-:Y:S01]  /*5230*/  @UP0 ULDC UR6, c[0x0][0x44c] ;  /* 0x0001130000060ab9 */ /* 0x000fe20000000800 */
[----:B-1----:R-:W-:Y:S01]  /*5240*/  FMUL.FTZ R10, R43, UR7 ;  /* 0x000000072b0a7c20 */ /* 0x002fe20008410000 */
[----:B------:R-:W-:Y:S01]  /*5250*/  @P2 IMAD.HI.U32 R5, R27, UR6, RZ ;  /* 0x000000061b052c27 */ /* 0x000fe2000f8e00ff */
[----:B------:R-:W-:Y:S01]  /*5260*/  @UP0 ULDC UR6, c[0x0][0x450] ;  /* 0x0001140000060ab9 */ /* 0x000fe20000000800 */
[----:B------:R-:W-:Y:S01]  /*5270*/  UMOV UR14, UR5 ;  /* 0x00000005000e7c82 */ /* 0x000fe20008000000 */
[----:B------:R-:W1:Y:S01]  /*5280*/  MUFU.TANH R194, R194 ;  /* 0x000000c200c27308 */ /* 0x000e620000002400 */
[----:B------:R-:W-:Y:S01]  /*5290*/  HGMMA.64x128x16.F32.BF16 R88, R180, gdesc[UR12].tnspB, R88, gsb0 ;  /* 0x41e0000cb4587df0 */ /* 0x000fe20008001858 */
[----:B------:R-:W-:Y:S01]  /*52a0*/  UIADD3 UR14, UR5, 0x80, URZ ;  /* 0x00000080050e7890 */ /* 0x000fe2000fffe03f */
[----:B------:R-:W-:Y:S01]  /*52b0*/  @P2 SHF.R.U32.HI R27, RZ, UR6, R5 ;  /* 0x00000006ff1b2c19 */ /* 0x000fe20008011605 */
[----:B------:R-:W-:Y:S01]  /*52c0*/  UMOV UR15, 0x40000040 ;  /* 0x40000040000f7882 */ /* 0x000fe20000000000 */
[----:B------:R-:W-:Y:S01]  /*52d0*/  UMOV UR6, 0xffffff80 ;  /* 0xffffff8000067882 */ /* 0x000fe20000000000 */
[----:B------:R-:W-:Y:S01]  /*52e0*/  FMUL.FTZ R46, R46, UR7 ;  /* 0x000000072e2e7c20 */ /* 0x000fe20008410000 */
[----:B------:R-:W-:Y:S01]  /*52f0*/  UIMAD UR6, UR4, UR6, 0x1 ;  /* 0x00000001040674a4 */ /* 0x000fe2000f8e0206 */
[----:B------:R-:W-:Y:S01]  /*5300*/  MUFU.TANH R32, R47 ;  /* 0x0000002f00207308 */ /* 0x000fe20000002400 */
[----:B------:R-:W-:Y:S01]  /*5310*/  FMUL.FTZ R50, R50, UR7 ;  /* 0x0000000732327c20 */ /* 0x000fe20008410000 */
[----:B------:R-:W-:Y:S01]  /*5320*/  FMUL.FTZ R51, R51, UR7 ;  /* 0x0000000733337c20 */ /* 0x000fe20008410000 */
[----:B------:R-:W-:Y:S01]  /*5330*/  FMUL.FTZ R54, R54, UR7 ;  /* 0x0000000736367c20 */ /* 0x000fe20008410000 */
[----:B------:R-:W-:Y:S01]  /*5340*/  FMUL.FTZ R55, R55, UR7 ;  /* 0x0000000737377c20 */ /* 0x000fe20008410000 */
[----:B------:R-:W-:-:S02]  /*5350*/  IMAD.U32 R36, RZ, RZ, UR6 ;  /* 0x00000006ff247e24 */ /* 0x000fc4000f8e00ff */
[----:B------:R-:W-:Y:S01]  /*5360*/  FMUL.FTZ R58, R58, UR7 ;  /* 0x000000073a3a7c20 */ /* 0x000fe20008410000 */
[----:B------:R-:W-:Y:S01]  /*5370*/  FMUL.FTZ R59, R59, UR7 ;  /* 0x000000073b3b7c20 */ /* 0x000fe20008410000 */
[----:B------:R-:W-:Y:S01]  /*5380*/  MUFU.TANH R28, R28 ;  /* 0x0000001c001c7308 */ /* 0x000fe20000002400 */
[----:B------:R-:W-:Y:S02]  /*5390*/  IMAD R45, R17, -0x2, R36 ;  /* 0xfffffffe112d7824 */ /* 0x000fe400078e0224 */
        /* <DEDUP_REMOVED lines=28> */
[----:B------:R-:W-:-:S02]  /*5560*/  UISETP.GT.AND UP1, UPT, UR4, UR10, UPT ;  /* 0x0000000a0400728c */ /* 0x000fc4000bf24270 */
[----:B------:R-:W-:Y:S01]  /*5570*/  MUFU.TANH R51, R51 ;  /* 0x0000003300337308 */ /* 0x000fe20000002400 */
[----:B------:R-:W-:Y:S01]  /*5580*/  UIADD3 UR4, UR4, -0x1, URZ ;  /* 0xffffffff04047890 */ /* 0x000fe2000fffe03f */
[----:B------:R-:W-:-:S06]  /*5590*/  UMOV UR6, UR36 ;  /* 0x0000002400067c82 */ /* 0x000fcc0008000000 */
[----:B------:R-:W-:Y:S08]  /*55a0*/  MUFU.TANH R54, R54 ;  /* 0x0000003600367308 */ /* 0x000ff00000002400 */
[----:B------:R-:W-:Y:S08]  /*55b0*/  MUFU.TANH R55, R55 ;  /* 0x0000003700377308 */ /* 0x000ff00000002400 */
[----:B------:R-:W-:Y:S08]  /*55c0*/  MUFU.TANH R58, R58 ;  /* 0x0000003a003a7308 */ /* 0x000ff00000002400 */
[----:B------:R2:W-:Y:S08]  /*55d0*/  MUFU.TANH R56, R59 ;  /* 0x0000003b00387308 */ /* 0x0005f00000002400 */
[----:B------:R-:W-:Y:S01]  /*55e0*/  MUFU.TANH R63, R63 ;  /* 0x0000003f003f7308 */ /* 0x000fe20000002400 */
[----:B--2---:R-:W-:-:S07]  /*55f0*/  FMUL.FTZ R59, R73, UR7 ;  /* 0x00000007493b7c20 */ /* 0x004fce0008410000 */
        /* <DEDUP_REMOVED lines=10> */
[----:B------:R-:W2:Y:S01]  /*56a0*/  SHFL.IDX PT, R30, R27, 0x1, 0x1c1f ;  /* 0x003c1f001b1e7f89 */ /* 0x000ea200000e0000 */
[----:B------:R-:W-:Y:S01]  /*56b0*/  FMUL.FTZ R31, R44, UR7 ;  /* 0x000000072c1f7c20 */ /* 0x000fe20008410000 */
[----:B------:R-:W-:Y:S01]  /*56c0*/  MUFU.TANH R2, R2 ;  /* 0x0000000200027308 */ /* 0x000fe20000002400 */
[----:B------:R-:W-:Y:S01]  /*56d0*/  HGMMA.64x128x16.F32.BF16 R88, R176, gdesc[UR12].tnspB, R88, gsb0 ;  /* 0x41e0000cb0587df0 */ /* 0x000fe20008001858 */
[----:B------:R-:W-:Y:S01]  /*56e0*/  UIADD3 UR14, UR5, 0x100, URZ ;  /* 0x00000100050e7890 */ /* 0x000fe2000fffe03f */
[----:B------:R-:W-:-:S05]  /*56f0*/  UMOV UR15, 0x40000040 ;  /* 0x40000040000f7882 */ /* 0x000fca0000000000 */
[----:B------:R-:W3:Y:S08]  /*5700*/  MUFU.TANH R182, R182 ;  /* 0x000000b600b67308 */ /* 0x000ef00000002400 */
[----:B------:R-:W4:Y:S08]  /*5710*/  MUFU.TANH R180, R180 ;  /* 0x000000b400b47308 */ /* 0x000f300000002400 */
        /* <DEDUP_REMOVED lines=19> */
[----:B------:R-:W5:Y:S01]  /*5850*/  LDC R34, c[0x0][0x2f0] ;  /* 0x0000bc00ff227b82 */ /* 0x000f620000000800 */
[----:B------:R-:W-:Y:S01]  /*5860*/  FMUL.FTZ R35, R48, UR7 ;  /* 0x0000000730237c20 */ /* 0x000fe20008410000 */
[----:B------:R-:W-:Y:S01]  /*5870*/  MUFU.TANH R53, R53 ;  /* 0x0000003500357308 */ /* 0x000fe20000002400 */
[----:B------:R-:W-:Y:S01]  /*5880*/  HGMMA.64x128x16.F32.BF16 R88, R172, gdesc[UR12].tnspB, R88, gsb0 ;  /* 0x41e0000cac587df0 */ /* 0x000fe20008001858 */
[----:B------:R-:W-:Y:S01]  /*5890*/  UIADD3 UR14, UR5, 0x180, URZ ;  /* 0x00000180050e7890 */ /* 0x000fe2000fffe03f */
[----:B------:R-:W-:-:S05]  /*58a0*/  UMOV UR15, 0x40000040 ;  /* 0x40000040000f7882 */ /* 0x000fca0000000000 */
[----:B------:R-:W4:Y:S08]  /*58b0*/  MUFU.TANH R178, R178 ;  /* 0x000000b200b27308 */ /* 0x000f300000002400 */
[----:B------:R-:W4:Y:S01]  /*58c0*/  MUFU.TANH R176, R176 ;  /* 0x000000b000b07308 */ /* 0x000f220000002400 */
[----:B-----5:R-:W-:-:S07]  /*58d0*/  IMAD R45, R34, UR60, R45 ;  /* 0x0000003c222d7c24 */ /* 0x020fce000f8e022d */
[----:B------:R-:W-:Y:S01]  /*58e0*/  MUFU.TANH R48, R66 ;  /* 0x0000004200307308 */ /* 0x000fe20000002400 */
[----:B--2---:R-:W-:-:S04]  /*58f0*/  IADD3 R5, R30, -UR42, R45 ;  /* 0x8000002a1e057c10 */ /* 0x004fc8000fffe02d */
[----:B------:R-:W-:-:S03]  /*5900*/  ISETP.GT.AND P3, PT, R5, RZ, PT ;  /* 0x000000ff0500720c */ /* 0x000fc60003f64270 */
[----:B------:R-:W-:Y:S01]  /*5910*/  MUFU.TANH R30, R62 ;  /* 0x0000003e001e7308 */ /* 0x000fe20000002400 */
[C---:B------:R-:W-:Y:S02]  /*5920*/  ISETP.GT.AND P4, PT, R5.reuse, 0x1, PT ;  /* 0x000000010500780c */ /* 0x040fe40003f84270 */
[----:B0-----:R-:W-:Y:S02]  /*5930*/  FSEL R196, R196, -INF , P3 ;  /* 0xff800000c4c47808 */ /* 0x001fe40001800000 */
[C---:B------:R-:W-:Y:S02]  /*5940*/  ISETP.GT.AND P3, PT, R5.reuse, 0x8, PT ;  /* 0x000000080500780c */ /* 0x040fe40003f64270 */
[----:B-1----:R-:W-:Y:S01]  /*5950*/  FSEL R194, R194, -INF , P4 ;  /* 0xff800000c2c27808 */ /* 0x002fe20002000000 */
[----:B------:R-:W-:Y:S01]  /*5960*/  MUFU.TANH R35, R35 ;  /* 0x0000002300237308 */ /* 0x000fe20000002400 */
[----:B------:R-:W-:Y:S02]  /*5970*/  FMNMX.FTZ R47, R196, R11, !PT ;  /* 0x0000000bc42f7209 */ /* 0x000fe40007810000 */
[----:B------:R-:W-:-:S02]  /*5980*/  ISETP.GT.AND P4, PT, R5, 0x9, PT ;  /* 0x000000090500780c */ /* 0x000fc40003f84270 */
[----:B---3--:R-:W-:Y:S02]  /*5990*/  FSEL R182, R182, -INF , P3 ;  /* 0xff800000b6b67808 */ /* 0x008fe40001800000 */
[----:B------:R-:W-:Y:S01]  /*59a0*/  FMNMX.FTZ R47, R194, R47, !PT ;  /* 0x0000002fc22f7209 */ /* 0x000fe20007810000 */
[----:B------:R-:W-:Y:S01]  /*59b0*/  MUFU.TANH R57, R57 ;  /* 0x0000003900397308 */ /* 0x000fe20000002400 */
[C---:B------:R-:W-:Y:S02]  /*59c0*/  ISETP.GT.AND P3, PT, R5.reuse, 0x10, PT ;  /* 0x000000100500780c */ /* 0x040fe40003f64270 */
[----:B----4-:R-:W-:Y:S02]  /*59d0*/  FSEL R180, R180, -INF , P4 ;  /* 0xff800000b4b47808 */ /* 0x010fe40002000000 */
[----:B------:R-:W-:Y:S02]  /*59e0*/  FMNMX.FTZ R47, R182, R47, !PT ;  /* 0x0000002fb62f7209 */ /* 0x000fe40007810000 */
[----:B------:R-:W-:Y:S01]  /*59f0*/  ISETP.GT.AND P4, PT, R5, 0x11, PT ;  /* 0x000000110500780c */ /* 0x000fe20003f84270 */
[----:B------:R-:W-:Y:S01]  /*5a00*/  MUFU.TANH R59, R59 ;  /* 0x0000003b003b7308 */ /* 0x000fe20000002400 */
[----:B------:R-:W-:-:S02]  /*5a10*/  FSEL R178, R178, -INF , P3 ;  /* 0xff800000b2b27808 */ /* 0x000fc40001800000 */
[----:B------:R-:W-:Y:S02]  /*5a20*/  FMNMX.FTZ R47, R180, R47, !PT ;  /* 0x0000002fb42f7209 */ /* 0x000fe40007810000 */
[C---:B------:R-:W-:Y:S02]  /*5a30*/  ISETP.GT.AND P3, PT, R5.reuse, 0x18, PT ;  /* 0x000000180500780c */ /* 0x040fe40003f64270 */
[----:B------:R-:W-:Y:S02]  /*5a40*/  FSEL R176, R176, -INF , P4 ;  /* 0xff800000b0b07808 */ /* 0x000fe40002000000 */
[----:B------:R-:W-:Y:S02]  /*5a50*/  FMNMX.FTZ R47, R178, R47, !PT ;  /* 0x0000002fb22f7209 */ /* 0x000fe40007810000 */
[----:B------:R-:W-:Y:S02]  /*5a60*/  ISETP.GT.AND P4, PT, R5, 0x19, PT ;  /* 0x000000190500780c */ /* 0x000fe40003f84270 */
[----:B------:R-:W-:Y:S01]  /*5a70*/  FMNMX.FTZ R47, R176, R47, !PT ;  /* 0x0000002fb02f7209 */ /* 0x000fe20007810000 */
[----:B------:R-:W-:-:S02]  /*5a80*/  WARPGROUP.DEPBAR.LE gsb0, 0x0 ;  /* 0x00008000000079c5 */ /* 0x000fc40000010000 */
[----:B------:R-:W-:Y:S01]  /*5a90*/  WARPGROUP.ARRIVE ;  /* 0x00000000000079c5 */ /* 0x000fe20000000000 */
[----:B------:R-:W-:Y:S01]  /*5aa0*/  FMUL.FTZ R174, R38, UR7 ;  /* 0x0000000726ae7c20 */ /* 0x000fe20008410000 */
[----:B------:R-:W-:Y:S01]  /*5ab0*/  FMUL.FTZ R172, R39, UR7 ;  /* 0x0000000727ac7c20 */ /* 0x000fe20008410000 */
[----:B------:R-:W-:Y:S01]  /*5ac0*/  MUFU.TANH R38, R82 ;  /* 0x0000005200267308 */ /* 0x000fe20000002400 */
[----:B------:R-:W-:Y:S02]  /*5ad0*/  FMUL.FTZ R39, R52, UR7 ;  /* 0x0000000734277c20 */ /* 0x000fe40008410000 */
[----:B------:R-:W-:Y:S01]  /*5ae0*/  HGMMA.64x128x16.F32.BF16 R88, R168, gdesc[UR12].tnspB, R88, gsb0 ;  /* 0x41e0000ca8587df0 */ /* 0x000fe20008001858 */
[----:B------:R-:W-:Y:S01]  /*5af0*/  UIADD3 UR14, UR5, 0x200, URZ ;  /* 0x00000200050e7890 */ /* 0x000fe2000fffe03f */
[----:B------:R-:W-:-:S03]  /*5b00*/  UMOV UR15, 0x40000040 ;  /* 0x40000040000f7882 */ /* 0x000fc60000000000 */
[----:B------:R-:W0:Y:S08]  /*5b10*/  MUFU.TANH R174, R174 ;  /* 0x000000ae00ae7308 */ /* 0x000e300000002400 */
[----:B------:R-:W1:Y:S08]  /*5b20*/  MUFU.TANH R172, R172 ;  /* 0x000000ac00ac7308 */ /* 0x000e700000002400 */
[----:B------:R-:W-:Y:S01]  /*5b30*/  MUFU.TANH R52, R86 ;  /* 0x0000005600347308 */ /* 0x000fe20000002400 */
[----:B0-----:R-:W-:-:S02]  /*5b40*/  FSEL R174, R174, -INF , P3 ;  /* 0xff800000aeae7808 */ /* 0x001fc40001800000 */
[----:B------:R-:W-:Y:S02]  /*5b50*/  ISETP.GT.AND P3, PT, R5, 0x20, PT ;  /* 0x000000200500780c */ /* 0x000fe40003f64270 */
[----:B------:R-:W-:-:S03]  /*5b60*/  FMNMX.FTZ R47, R174, R47, !PT ;  /* 0x0000002fae2f7209 */ /* 0x000fc60007810000 */
[----:B------:R-:W-:Y:S01]  /*5b70*/  MUFU.TANH R39, R39 ;  /* 0x0000002700277308 */ /* 0x000fe20000002400 */
[----:B-1----:R-:W-:Y:S02]  /*5b80*/  FSEL R172, R172, -INF , P4 ;  /* 0xff800000acac7808 */ /* 0x002fe40002000000 */
[C---:B------:R-:W-:Y:S02]  /*5b90*/  ISETP.GT.AND P4, PT, R5.reuse, 0x21, PT ;  /* 0x000000210500780c */ /* 0x040fe40003f84270 */
[----:B------:R-:W-:Y:S01]  /*5ba0*/  FMNMX.FTZ R47, R172, R47, !PT ;  /* 0x0000002fac2f7209 */ /* 0x000fe20007810000 */
[----:B------:R-:W-:Y:S02]  /*5bb0*/  WARPGROUP.DEPBAR.LE gsb0, 0x0 ;  /* 0x00008000000079c5 */ /* 0x000fe40000010000 */
[----:B------:R-:W-:Y:S01]  /*5bc0*/  WARPGROUP.ARRIVE ;  /* 0x00000000000079c5 */ /* 0x000fe20000000000 */
[----:B------:R-:W-:Y:S02]  /*5bd0*/  FSEL R170, R28, -INF , P3 ;  /* 0xff8000001caa7808 */ /* 0x000fe40001800000 */
[C---:B------:R-:W-:Y:S01]  /*5be0*/  ISETP.GT.AND P3, PT, R5.reuse, 0x28, PT ;  /* 0x000000280500780c */ /* 0x040fe20003f64270 */
[----:B------:R0:W1:Y:S01]  /*5bf0*/  MUFU.TANH R28, R70 ;  /* 0x00000046001c7308 */ /* 0x0000620000002400 */
[----:B------:R-:W-:Y:S01]  /*5c00*/  FSEL R168, R10, -INF , P4 ;  /* 0xff8000000aa87808 */ /* 0x000fe20002000000 */
[----:B------:R-:W-:Y:S01]  /*5c10*/  HGMMA.64x128x16.F32.BF16 R88, R164, gdesc[UR12].tnspB, R88, gsb0 ;  /* 0x41e0000ca4587df0 */ /* 0x000fe20008001858 */
[----:B------:R-:W-:Y:S01]  /*5c20*/  FMNMX.FTZ R47, R170, R47, !PT ;  /* 0x0000002faa2f7209 */ /* 0x000fe20007810000 */
[----:B------:R-:W-:Y:S01]  /*5c30*/  FMUL.FTZ R10, R74, UR7 ;  /* 0x000000074a0a7c20 */ /* 0x000fe20008410000 */
[----:B------:R-:W-:Y:S01]  /*5c40*/  ISETP.GT.AND P4, PT, R5, 0x29, PT ;  /* 0x000000290500780c */ /* 0x000fe20003f84270 */
[----:B------:R-:W-:Y:S01]  /*5c50*/  UIADD3 UR14, UR5, 0x280, URZ ;  /* 0x00000280050e7890 */ /* 0x000fe2000fffe03f */
[----:B------:R-:W-:Y:S01]  /*5c60*/  FMNMX.FTZ R47, R168, R47, !PT ;  /* 0x0000002fa82f7209 */ /* 0x000fe20007810000 */
[----:B------:R-:W-:-:S02]  /*5c70*/  UMOV UR15, 0x40000040 ;  /* 0x40000040000f7882 */ /* 0x000fc40000000000 */
[----:B------:R-:W2:Y:S01]  /*5c80*/  MUFU.TANH R10, R10 ;  /* 0x0000000a000a7308 */ /* 0x000ea20000002400 */
[----:B------:R-:W-:Y:S02]  /*5c90*/  WARPGROUP.DEPBAR.LE gsb0, 0x0 ;  /* 0x00008000000079c5 */ /* 0x000fe40000010000 */
[----:B------:R-:W-:Y:S01]  /*5ca0*/  FSEL R166, R46, -INF , P3 ;  /* 0xff8000002ea67808 */ /* 0x000fe20001800000 */
[----:B------:R-:W-:Y:S01]  /*5cb0*/  WARPGROUP.ARRIVE ;  /* 0x00000000000079c5 */ /* 0x000fe20000000000 */
[----:B------:R-:W-:-:S03]  /*5cc0*/  ISETP.GT.AND P3, PT, R5, 0x30, PT ;  /* 0x000000300500780c */ /* 0x000fc60003f64270 */
[----:B------:R-:W3:Y:S01]  /*5cd0*/  MUFU.TANH R46, R79 ;  /* 0x0000004f002e7308 */ /* 0x000ee20000002400 */
[----:B------:R-:W-:Y:S02]  /*5ce0*/  FSEL R164, R32, -INF , P4 ;  /* 0xff80000020a47808 */ /* 0x000fe40002000000 */
[----:B------:R-:W-:Y:S01]  /*5cf0*/  FMNMX.FTZ R47, R166, R47, !PT ;  /* 0x0000002fa62f7209 */ /* 0x000fe20007810000 */
[----:B------:R-:W-:Y:S01]  /*5d00*/  HGMMA.64x128x16.F32.BF16 R88, R160, gdesc[UR12].tnspB, R88, gsb0 ;  /* 0x41e0000ca0587df0 */ /* 0x000fe20008001858 */
[C---:B------:R-:W-:Y:S01]  /*5d10*/  ISETP.GT.AND P4, PT, R5.reuse, 0x31, PT ;  /* 0x000000310500780c */ /* 0x040fe20003f84270 */
[----:B------:R-:W-:Y:S01]  /*5d20*/  UIADD3 UR14, UR5, 0x300, URZ ;  /* 0x00000300050e7890 */ /* 0x000fe2000fffe03f */
[----:B------:R-:W-:Y:S01]  /*5d30*/  FSEL R74, R50, -INF , P3 ;  /* 0xff800000324a7808 */ /* 0x000fe20001800000 */
[----:B------:R-:W-:Y:S01]  /*5d40*/  UMOV UR15, 0x40000040 ;  /* 0x40000040000f7882 */ /* 0x000fe20000000000 */
[----:B------:R-:W-:Y:S02]  /*5d50*/  FMNMX.FTZ R47, R164, R47, !PT ;  /* 0x0000002fa42f7209 */ /* 0x000fe40007810000 */
[----:B------:R-:W-:-:S02]  /*5d60*/  ISETP.GT.AND P3, PT, R5, 0x38, PT ;  /* 0x000000380500780c */ /* 0x000fc40003f64270 */
[----:B0-----:R-:W-:Y:S02]  /*5d70*/  FSEL R70, R51, -INF , P4 ;  /* 0xff80000033467808 */ /* 0x001fe40002000000 */
[----:B------:R-:W-:Y:S02]  /*5d80*/  FMNMX.FTZ R47, R74, R47, !PT ;  /* 0x0000002f4a2f7209 */ /* 0x000fe40007810000 */
[C---:B------:R-:W-:Y:S02]  /*5d90*/  ISETP.GT.AND P4, PT, R5.reuse, 0x39, PT ;  /* 0x000000390500780c */ /* 0x040fe40003f84270 */
[----:B------:R-:W-:Y:S02]  /*5da0*/  FSEL R66, R54, -INF , P3 ;  /* 0xff80000036427808 */ /* 0x000fe40001800000 */
[----:B------:R-:W-:Y:S02]  /*5db0*/  FMNMX.FTZ R47, R70, R47, !PT ;  /* 0x0000002f462f7209 */ /* 0x000fe40007810000 */
[----:B------:R-:W-:-:S02]  /*5dc0*/  ISETP.GT.AND P3, PT, R5, 0x40, PT ;  /* 0x000000400500780c */ /* 0x000fc40003f64270 */
[----:B------:R-:W-:Y:S01]  /*5dd0*/  FSEL R62, R55, -INF , P4 ;  /* 0xff800000373e7808 */ /* 0x000fe20002000000 */
[----:B------:R-:W-:Y:S01]  /*5de0*/  FMUL.FTZ R55, R69, UR7 ;  /* 0x0000000745377c20 */ /* 0x000fe20008410000 */
[----:B------:R-:W-:Y:S01]  /*5df0*/  FMNMX.FTZ R47, R66, R47, !PT ;  /* 0x0000002f422f7209 */ /* 0x000fe20007810000 */
[----:B------:R-:W-:Y:S01]  /*5e00*/  FMUL.FTZ R69, R80, UR7 ;  /* 0x0000000750457c20 */ /* 0x000fe20008410000 */
[C---:B------:R-:W-:Y:S02]  /*5e10*/  ISETP.GT.AND P4, PT, R5.reuse, 0x41, PT ;  /* 0x000000410500780c */ /* 0x040fe40003f84270 */
[----:B------:R-:W-:Y:S01]  /*5e20*/  FSEL R58, R58, -INF , P3 ;  /* 0xff8000003a3a7808 */ /* 0x000fe20001800000 */
[----:B------:R-:W-:Y:S01]  /*5e30*/  MUFU.TANH R55, R55 ;  /* 0x0000003700377308 */ /* 0x000fe20000002400 */
[----:B------:R-:W-:Y:S02]  /*5e40*/  FMNMX.FTZ R47, R62, R47, !PT ;  /* 0x0000002f3e2f7209 */ /* 0x000fe40007810000 */
[----:B------:R-:W-:-:S02]  /*5e50*/  ISETP.GT.AND P3, PT, R5, 0x48, PT ;  /* 0x000000480500780c */ /* 0x000fc40003f64270 */
[----:B------:R-:W-:Y:S02]  /*5e60*/  FSEL R56, R56, -INF , P4 ;  /* 0xff80000038387808 */ /* 0x000fe40002000000 */
[----:B------:R-:W-:Y:S01]  /*5e70*/  FMNMX.FTZ R47, R58, R47, !PT ;  /* 0x0000002f3a2f7209 */ /* 0x000fe20007810000 */
[----:B------:R-:W-:Y:S01]  /*5e80*/  MUFU.TANH R69, R69 ;  /* 0x0000004500457308 */ /* 0x000fe20000002400 */
[C---:B------:R-:W-:Y:S02]  /*5e90*/  ISETP.GT.AND P4, PT, R5.reuse, 0x49, PT ;  /* 0x000000490500780c */ /* 0x040fe40003f84270 */
[----:B------:R-:W-:Y:S02]  /*5ea0*/  FSEL R54, R30, -INF , P3 ;  /* 0xff8000001e367808 */ /* 0x000fe40001800000 */
[----:B------:R-:W-:Y:S02]  /*5eb0*/  FMNMX.FTZ R47, R56, R47, !PT ;  /* 0x0000002f382f7209 */ /* 0x000fe40007810000 */
[----:B------:R-:W-:-:S02]  /*5ec0*/  ISETP.GT.AND P3, PT, R5, 0x50, PT ;  /* 0x000000500500780c */ /* 0x000fc40003f64270 */
[----:B------:R-:W-:Y:S01]  /*5ed0*/  FSEL R50, R63, -INF , P4 ;  /* 0xff8000003f327808 */ /* 0x000fe20002000000 */
[----:B------:R-:W-:Y:S01]  /*5ee0*/  FMUL.FTZ R63, R76, UR7 ;  /* 0x000000074c3f7c20 */ /* 0x000fe20008410000 */
[----:B------:R-:W-:Y:S02]  /*5ef0*/  FMNMX.FTZ R47, R54, R47, !PT ;  /* 0x0000002f362f7209 */ /* 0x000fe40007810000 */
[C---:B------:R-:W-:Y:S02]  /*5f00*/  ISETP.GT.AND P4, PT, R5.reuse, 0x51, PT ;  /* 0x000000510500780c */ /* 0x040fe40003f84270 */
[----:B------:R-:W-:Y:S01]  /*5f10*/  FSEL R48, R48, -INF , P3 ;  /* 0xff80000030307808 */ /* 0x000fe20001800000 */
[----:B------:R-:W-:Y:S01]  /*5f20*/  MUFU.TANH R63, R63 ;  /* 0x0000003f003f7308 */ /* 0x000fe20000002400 */
[----:B------:R-:W-:Y:S02]  /*5f30*/  FMNMX.FTZ R47, R50, R47, !PT ;  /* 0x0000002f322f7209 */ /* 0x000fe40007810000 */
[----:B------:R-:W-:-:S02]  /*5f40*/  ISETP.GT.AND P3, PT, R5, 0x58, PT ;  /* 0x000000580500780c */ /* 0x000fc40003f64270 */
[----:B------:R-:W-:Y:S01]  /*5f50*/  FSEL R30, R67, -INF , P4 ;  /* 0xff800000431e7808 */ /* 0x000fe20002000000 */
[----:B------:R-:W-:Y:S01]  /*5f60*/  FMUL.FTZ R67, R81, UR7 ;  /* 0x0000000751437c20 */ /* 0x000fe20008410000 */
[----:B------:R-:W-:Y:S02]  /*5f70*/  FMNMX.FTZ R47, R48, R47, !PT ;  /* 0x0000002f302f7209 */ /* 0x000fe40007810000 */
[C---:B------:R-:W-:Y:S02]  /*5f80*/  ISETP.GT.AND P4, PT, R5.reuse, 0x59, PT ;  /* 0x000000590500780c */ /* 0x040fe40003f84270 */
[----:B-1----:R-:W-:Y:S01]  /*5f90*/  FSEL R28, R28, -INF , P3 ;  /* 0xff8000001c1c7808 */ /* 0x002fe20001800000 */
[----:B------:R-:W-:Y:S01]  /*5fa0*/  MUFU.TANH R67, R67 ;  /* 0x0000004300437308 */ /* 0x000fe20000002400 */
[----:B------:R-:W-:Y:S02]  /*5fb0*/  FMNMX.FTZ R47, R30, R47, !PT ;  /* 0x0000002f1e2f7209 */ /* 0x000fe40007810000 */
[----:B------:R-:W-:-:S02]  /*5fc0*/  ISETP.GT.AND P3, PT, R5, 0x60, PT ;  /* 0x000000600500780c */ /* 0x000fc40003f64270 */
[----:B------:R-:W-:Y:S02]  /*5fd0*/  FSEL R32, R71, -INF , P4 ;  /* 0xff80000047207808 */ /* 0x000fe40002000000 */
[----:B------:R-:W-:Y:S02]  /*5fe0*/  FMNMX.FTZ R47, R28, R47, !PT ;  /* 0x0000002f1c2f7209 */ /* 0x000fe40007810000 */
[C---:B------:R-:W-:Y:S02]  /*5ff0*/  ISETP.GT.AND P4, PT, R5.reuse, 0x61, PT ;  /* 0x000000610500780c */ /* 0x040fe40003f84270 */
[----:B--2---:R-:W-:Y:S02]  /*6000*/  FSEL R34, R10, -INF , P3 ;  /* 0xff8000000a227808 */ /* 0x004fe40001800000 */
[----:B------:R-:W-:Y:S02]  /*6010*/  FMNMX.FTZ R47, R32, R47, !PT ;  /* 0x0000002f202f7209 */ /* 0x000fe40007810000 */
[----:B------:R-:W-:-:S02]  /*6020*/  ISETP.GT.AND P3, PT, R5, 0x68, PT ;  /* 0x000000680500780c */ /* 0x000fc40003f64270 */
[----:B------:R-:W-:Y:S02]  /*6030*/  FSEL R36, R36, -INF , P4 ;  /* 0xff80000024247808 */ /* 0x000fe40002000000 */
[----:B------:R-:W-:Y:S02]  /*6040*/  FMNMX.FTZ R47, R34, R47, !PT ;  /* 0x0000002f222f7209 */ /* 0x000fe40007810000 */
[C---:B------:R-:W-:Y:S02]  /*6050*/  ISETP.GT.AND P4, PT, R5.reuse, 0x69, PT ;  /* 0x000000690500780c */ /* 0x040fe40003f84270 */
[----:B------:R-:W-:Y:S02]  /*6060*/  FSEL R40, R40, -INF , P3 ;  /* 0xff80000028287808 */ /* 0x000fe40001800000 */
[----:B------:R-:W-:Y:S02]  /*6070*/  FMNMX.FTZ R47, R36, R47, !PT ;  /* 0x0000002f242f7209 */ /* 0x000fe40007810000 */
[----:B------:R-:W-:-:S02]  /*6080*/  ISETP.GT.AND P3, PT, R5, 0x70, PT ;  /* 0x000000700500780c */ /* 0x000fc40003f64270 */
[----:B---3--:R-:W-:Y:S02]  /*6090*/  FSEL R46, R46, -INF , P4 ;  /* 0xff8000002e2e7808 */ /* 0x008fe40002000000 */
[----:B------:R-:W-:Y:S01]  /*60a0*/  FMNMX.FTZ R49, R40, R47, !PT ;  /* 0x0000002f28317209 */ /* 0x000fe20007810000 */
[----:B------:R-:W-:Y:S01]  /*60b0*/  FMUL.FTZ R47, R60, UR7 ;  /* 0x000000073c2f7c20 */ /* 0x000fe20008410000 */
[C---:B------:R-:W-:Y:S01]  /*60c0*/  ISETP.GT.AND P4, PT, R5.reuse, 0x71, PT ;  /* 0x000000710500780c */ /* 0x040fe20003f84270 */
[----:B------:R-:W0:Y:S01]  /*60d0*/  SHFL.IDX PT, R60, R27, RZ, 0x1c1f ;  /* 0x001c1fff1b3c7589 */ /* 0x000e2200000e0000 */
[----:B------:R-:W-:Y:S02]  /*60e0*/  FSEL R38, R38, -INF , P3 ;  /* 0xff80000026267808 */ /* 0x000fe40001800000 */
[----:B------:R-:W-:Y:S01]  /*60f0*/  FMNMX.FTZ R49, R46, R49, !PT ;  /* 0x000000312e317209 */ /* 0x000fe20007810000 */
[----:B------:R-:W1:Y:S01]  /*6100*/  MUFU.TANH R47, R47 ;  /* 0x0000002f002f7308 */ /* 0x000e620000002400 */
[----:B------:R-:W-:-:S02]  /*6110*/  ISETP.GT.AND P3, PT, R5, 0x78, PT ;  /* 0x000000780500780c */ /* 0x000fc40003f64270 */
[----:B------:R-:W-:Y:S02]  /*6120*/  FSEL R42, R42, -INF , P4 ;  /* 0xff8000002a2a7808 */ /* 0x000fe40002000000 */
[----:B------:R-:W-:Y:S01]  /*6130*/  FMNMX.FTZ R51, R38, R49, !PT ;  /* 0x0000003126337209 */ /* 0x000fe20007810000 */
[----:B------:R-:W-:Y:S01]  /*6140*/  FMUL.FTZ R49, R61, UR7 ;  /* 0x000000073d317c20 */ /* 0x000fe20008410000 */
[----:B------:R-:W-:Y:S01]  /*6150*/  ISETP.GT.AND P4, PT, R5, 0x79, PT ;  /* 0x000000790500780c */ /* 0x000fe20003f84270 */
[----:B------:R-:W-:Y:S01]  /*6160*/  FMUL.FTZ R61, R72, UR7 ;  /* 0x00000007483d7c20 */ /* 0x000fe20008410000 */
[----:B------:R-:W-:Y:S02]  /*6170*/  FSEL R52, R52, -INF , P3 ;  /* 0xff80000034347808 */ /* 0x000fe40001800000 */
[----:B------:R-:W-:Y:S01]  /*6180*/  FMNMX.FTZ R51, R42, R51, !PT ;  /* 0x000000332a337209 */ /* 0x000fe20007810000 */
[----:B------:R-:W2:Y:S01]  /*6190*/  MUFU.TANH R49, R49 ;  /* 0x0000003100317308 */ /* 0x000ea20000002400 */
[----:B------:R-:W-:-:S02]  /*61a0*/  FSEL R44, R44, -INF , P4 ;  /* 0xff8000002c2c7808 */ /* 0x000fc40002000000 */
[----:B------:R-:W-:-:S04]  /*61b0*/  FMNMX.FTZ R51, R52, R51, !PT ;  /* 0x0000003334337209 */ /* 0x000fc80007810000 */
[----:B------:R-:W-:Y:S01]  /*61c0*/  FMNMX.FTZ R5, R44, R51, !PT ;  /* 0x000000332c057209 */ /* 0x000fe20007810000 */
[----:B------:R-:W-:Y:S01]  /*61d0*/  FMUL.FTZ R51, R65, UR7 ;  /* 0x0000000741337c20 */ /* 0x000fe20008410000 */
[----:B0-----:R-:W-:Y:S01]  /*61e0*/  IADD3 R73, R60, -UR42, R45 ;  /* 0x8000002a3c497c10 */ /* 0x001fe2000fffe02d */
[----:B------:R-:W-:Y:S01]  /*61f0*/  MUFU.TANH R61, R61 ;  /* 0x0000003d003d7308 */ /* 0x000fe20000002400 */
[----:B------:R-:W-:Y:S01]  /*6200*/  FMUL.FTZ R65, R77, UR7 ;  /* 0x000000074d417c20 */ /* 0x000fe20008410000 */
[----:B------:R-:W0:Y:S01]  /*6210*/  SHFL.BFLY PT, R10, R5, 0x2, 0x1f ;  /* 0x0c401f00050a7f89 */ /* 0x000e2200000e0000 */
[C---:B------:R-:W-:Y:S02]  /*6220*/  ISETP.GT.AND P4, PT, R73.reuse, RZ, PT ;  /* 0x000000ff4900720c */ /* 0x040fe40003f84270 */
[C---:B------:R-:W-:Y:S02]  /*6230*/  ISETP.GT.AND P5, PT, R73.reuse, 0x1, PT ;  /* 0x000000014900780c */ /* 0x040fe40003fa4270 */
[----:B------:R-:W-:Y:S01]  /*6240*/  FSEL R0, R0, -INF , P4 ;  /* 0xff80000000007808 */ /* 0x000fe20002000000 */
[----:B------:R-:W3:Y:S01]  /*6250*/  MUFU.TANH R51, R51 ;  /* 0x0000003300337308 */ /* 0x000ee20000002400 */
[----:B------:R-:W-:-:S02]  /*6260*/  ISETP.GT.AND P4, PT, R73, 0x8, PT ;  /* 0x000000084900780c */ /* 0x000fc40003f84270 */
[----:B------:R-:W-:Y:S02]  /*6270*/  FSEL R2, R2, -INF , P5 ;  /* 0xff80000002027808 */ /* 0x000fe40002800000 */
[----:B------:R-:W-:Y:S02]  /*6280*/  FMNMX.FTZ R75, R0, R13, !PT ;  /* 0x0000000d004b7209 */ /* 0x000fe40007810000 */
[C---:B------:R-:W-:Y:S01]  /*6290*/  ISETP.GT.AND P5, PT, R73.reuse, 0x9, PT ;  /* 0x000000094900780c */ /* 0x040fe20003fa4270 */
[----:B------:R-:W4:Y:S01]  /*62a0*/  MUFU.TANH R65, R65 ;  /* 0x0000004100417308 */ /* 0x000f220000002400 */
[----:B------:R-:W-:Y:S01]  /*62b0*/  FSEL R60, R14, -INF , P4 ;  /* 0xff8000000e3c7808 */ /* 0x000fe20002000000 */
[----:B------:R-:W-:Y:S02]  /*62c0*/  WARPGROUP.DEPBAR.LE gsb0, 0x0 ;  /* 0x00008000000079c5 */ /* 0x000fe40000010000 */
[----:B------:R-:W-:Y:S01]  /*62d0*/  FMNMX.FTZ R75, R2, R75, !PT ;  /* 0x0000004b024b7209 */ /* 0x000fe20007810000 */
[----:B------:R-:W-:Y:S01]  /*62e0*/  WARPGROUP.ARRIVE ;  /* 0x00000000000079c5 */ /* 0x000fe20000000000 */
[----:B------:R-:W-:-:S02]  /*62f0*/  ISETP.GT.AND P4, PT, R73, 0x10, PT ;  /* 0x000000104900780c */ /* 0x000fc40003f84270 */
[----:B------:R-:W-:Y:S01]  /*6300*/  FMNMX.FTZ R75, R60, R75, !PT ;  /* 0x0000004b3c4b7209 */ /* 0x000fe20007810000 */
[----:B------:R-:W-:Y:S01]  /*6310*/  MUFU.TANH R45, R85 ;  /* 0x00000055002d7308 */ /* 0x000fe20000002400 */
[----:B0-----:R-:W-:Y:S01]  /*6320*/  FMNMX.FTZ R10, R5, R10, !PT ;  /* 0x0000000a050a7209 */ /* 0x001fe20007810000 */
[----:B------:R-:W-:Y:S01]  /*6330*/  HGMMA.64x128x16.F32.BF16 R88, R156, gdesc[UR12].tnspB, R88, gsb0 ;  /* 0x41e0000c9c587df0 */ /* 0x000fe20008001858 */
[----:B------:R-:W0:Y:S01]  /*6340*/  LDC R5, c[0x0][0x988] ;  /* 0x00026200ff057b82 */ /* 0x000e220000000800 */
[----:B------:R-:W-:Y:S01]  /*6350*/  FSEL R68, R21, -INF , P4 ;  /* 0xff80000015447808 */ /* 0x000fe20002000000 */
[----:B------:R-:W-:Y:S01]  /*6360*/  UIADD3 UR14, UR5, 0x380, URZ ;  /* 0x00000380050e7890 */ /* 0x000fe2000fffe03f */
[----:B------:R-:W5:Y:S01]  /*6370*/  SHFL.BFLY PT, R71, R10, 0x1, 0x1f ;  /* 0x0c201f000a477f89 */ /* 0x000f6200000e0000 */
[----:B------:R-:W-:Y:S01]  /*6380*/  ISETP.GT.AND P4, PT, R73, 0x18, PT ;  /* 0x000000184900780c */ /* 0x000fe20003f84270 */
[----:B------:R-:W-:Y:S01]  /*6390*/  UMOV UR15, 0x40000040 ;  /* 0x40000040000f7882 */ /* 0x000fe20000000000 */
[----:B------:R-:W-:-:S02]  /*63a0*/  UMOV UR5, UR37 ;  /* 0x0000002500057c82 */ /* 0x000fc40008000000 */
[----:B------:R-:W-:Y:S02]  /*63b0*/  FSEL R76, R24, -INF , P4 ;  /* 0xff800000184c7808 */ /* 0x000fe40002000000 */
[----:B------:R-:W-:-:S04]  /*63c0*/  ISETP.GT.AND P4, PT, R73, 0x20, PT ;  /* 0x000000204900780c */ /* 0x000fc80003f84270 */
[----:B------:R-:W-:Y:S02]  /*63d0*/  FSEL R82, R26, -INF , P4 ;  /* 0xff8000001a527808 */ /* 0x000fe40002000000 */
[----:B------:R-:W-:-:S04]  /*63e0*/  ISETP.GT.AND P4, PT, R73, 0x28, PT ;  /* 0x000000284900780c */ /* 0x000fc80003f84270 */
[----:B------:R-:W-:Y:S02]  /*63f0*/  FSEL R86, R31, -INF , P4 ;  /* 0xff8000001f567808 */ /* 0x000fe40002000000 */
[----:B------:R-:W-:-:S04]  /*6400*/  ISETP.GT.AND P4, PT, R73, 0x30, PT ;  /* 0x000000304900780c */ /* 0x000fc80003f84270 */
[----:B------:R-:W-:Y:S02]  /*6410*/  FSEL R162, R35, -INF , P4 ;  /* 0xff80000023a27808 */ /* 0x000fe40002000000 */
[----:B-----5:R-:W-:Y:S01]  /*6420*/  FMNMX.FTZ R10, R10, R71, !PT ;  /* 0x000000470a0a7209 */ /* 0x020fe20007810000 */
[----:B------:R-:W-:Y:S01]  /*6430*/  FMUL.FTZ R71, R84, UR7 ;  /* 0x0000000754477c20 */ /* 0x000fe20008410000 */
[----:B------:R-:W-:Y:S02]  /*6440*/  ISETP.GT.AND P4, PT, R73, 0x38, PT ;  /* 0x000000384900780c */ /* 0x000fe40003f84270 */
[C---:B------:R-:W-:Y:S01]  /*6450*/  FSETP.NEU.FTZ.AND P3, PT, R10.reuse, -INF , PT ;  /* 0xff8000000a00780b */ /* 0x040fe20003f7d000 */
[----:B0-----:R-:W-:Y:S02]  /*6460*/  FMUL.FTZ R64, R10, R5 ;  /* 0x000000050a407220 */ /* 0x001fe40000410000 */
[----:B------:R-:W0:Y:S03]  /*6470*/  MUFU.TANH R71, R71 ;  /* 0x0000004700477308 */ /* 0x000e260000002400 */
[----:B------:R-:W-:-:S02]  /*6480*/  FSEL R27, R64, RZ, P3 ;  /* 0x000000ff401b7208 */ /* 0x000fc40001800000 */
[----:B------:R-:W-:Y:S02]  /*6490*/  FSEL R64, R12, -INF , P5 ;  /* 0xff8000000c407808 */ /* 0x000fe40002800000 */
[----:B------:R-:W-:Y:S01]  /*64a0*/  ISETP.GT.AND P5, PT, R73, 0x11, PT ;  /* 0x000000114900780c */ /* 0x000fe20003fa4270 */
[--C-:B------:R-:W-:Y:S01]  /*64b0*/  FFMA.FTZ R179, R174, R5, -R27.reuse ;  /* 0x00000005aeb37223 */ /* 0x100fe2000001081b */
[----:B------:R-:W-:Y:S01]  /*64c0*/  FMNMX.FTZ R75, R64, R75, !PT ;  /* 0x0000004b404b7209 */ /* 0x000fe20007810000 */
[-CC-:B------:R-:W-:Y:S01]  /*64d0*/  FFMA.FTZ R26, R172, R5.reuse, -R27.reuse ;  /* 0x00000005ac1a7223 */ /* 0x180fe2000001081b */
[----:B------:R-:W-:Y:S01]  /*64e0*/  FSEL R72, R15, -INF , P5 ;  /* 0xff8000000f487808 */ /* 0x000fe20002800000 */
[--C-:B------:R-:W-:Y:S01]  /*64f0*/  FFMA.FTZ R180, R180, R5, -R27.reuse ;  /* 0x00000005b4b47223 */ /* 0x100fe2000001081b */
[----:B------:R-:W-:Y:S01]  /*6500*/  FMNMX.FTZ R75, R68, R75, !PT ;  /* 0x0000004b444b7209 */ /* 0x000fe20007810000 */
[--C-:B------:R-:W-:Y:S01]  /*6510*/  FFMA.FTZ R173, R170, R5, -R27.reuse ;  /* 0x00000005aaad7223 */ /* 0x100fe2000001081b */
[C---:B------:R-:W-:Y:S01]  /*6520*/  ISETP.GT.AND P5, PT, R73.reuse, 0x19, PT ;  /* 0x000000194900780c */ /* 0x040fe20003fa4270 */
[----:B------:R5:W-:Y:S01]  /*6530*/  MUFU.EX2 R24, R180 ;  /* 0x000000b400187308 */ /* 0x000be20000000800 */
[----:B------:R-:W-:Y:S01]  /*6540*/  FMNMX.FTZ R75, R72, R75, !PT ;  /* 0x0000004b484b7209 */ /* 0x000fe20007810000 */
[-CC-:B------:R-:W-:Y:S01]  /*6550*/  FFMA.FTZ R80, R168, R5.reuse, -R27.reuse ;  /* 0x00000005a8507223 */ /* 0x180fe2000001081b */
[----:B------:R-:W-:Y:S01]  /*6560*/  FSEL R78, R20, -INF , P5 ;  /* 0xff800000144e7808 */ /* 0x000fe20002800000 */
[--C-:B------:R-:W-:Y:S01]  /*6570*/  FFMA.FTZ R20, R176, R5, -R27.reuse ;  /* 0x00000005b0147223 */ /* 0x100fe2000001081b */
[----:B------:R-:W-:Y:S01]  /*6580*/  FMNMX.FTZ R75, R76, R75, !PT ;  /* 0x0000004b4c4b7209 */ /* 0x000fe20007810000 */
[-CC-:B------:R-:W-:Y:S01]  /*6590*/  FFMA.FTZ R177, R178, R5.reuse, -R27.reuse ;  /* 0x00000005b2b17223 */ /* 0x180fe2000001081b */
[----:B------:R-:W-:Y:S01]  /*65a0*/  ISETP.GT.AND P5, PT, R73, 0x21, PT ;  /* 0x000000214900780c */ /* 0x000fe20003fa4270 */
[--C-:B------:R-:W-:Y:S01]  /*65b0*/  FFMA.FTZ R175, R166, R5, -R27.reuse ;  /* 0x00000005a6af7223 */ /* 0x100fe2000001081b */
[----:B------:R-:W-:Y:S01]  /*65c0*/  FMNMX.FTZ R75, R78, R75, !PT ;  /* 0x0000004b4e4b7209 */ /* 0x000fe20007810000 */
[-CC-:B------:R-:W-:Y:S01]  /*65d0*/  FFMA.FTZ R194, R194, R5.reuse, -R27.reuse ;  /* 0x00000005c2c27223 */ /* 0x180fe2000001081b */
[----:B------:R-:W-:Y:S01]  /*65e0*/  FSEL R84, R25, -INF , P5 ;  /* 0xff80000019547808 */ /* 0x000fe20002800000 */
[--C-:B------:R-:W-:Y:S01]  /*65f0*/  FFMA.FTZ R183, R182, R5, -R27.reuse ;  /* 0x00000005b6b77223 */ /* 0x100fe2000001081b */
[----:B------:R-:W-:Y:S01]  /*6600*/  FMNMX.FTZ R75, R82, R75, !PT ;  /* 0x0000004b524b7209 */ /* 0x000fe20007810000 */
[----:B------:R4:W-:Y:S01]  /*6610*/  MUFU.EX2 R14, R194 ;  /* 0x000000c2000e7308 */ /* 0x0009e20000000800 */
[----:B------:R-:W-:Y:S01]  /*6620*/  ISETP.GT.AND P5, PT, R73, 0x29, PT ;  /* 0x000000294900780c */ /* 0x000fe20003fa4270 */
[--C-:B------:R-:W-:Y:S01]  /*6630*/  FFMA.FTZ R181, R196, R5, -R27.reuse ;  /* 0x00000005c4b57223 */ /* 0x100fe2000001081b */
[----:B------:R-:W-:Y:S01]  /*6640*/  FMNMX.FTZ R75, R84, R75, !PT ;  /* 0x0000004b544b7209 */ /* 0x000fe20007810000 */
[-CC-:B------:R-:W-:Y:S01]  /*6650*/  FFMA.FTZ R169, R74, R5.reuse, -R27.reuse ;  /* 0x000000054aa97223 */ /* 0x180fe2000001081b */
[----:B------:R-:W-:Y:S01]  /*6660*/  FSEL R160, R29, -INF , P5 ;  /* 0xff8000001da07808 */ /* 0x000fe20002800000 */
[--C-:B------:R-:W-:Y:S01]  /*6670*/  FFMA.FTZ R171, R66, R5, -R27.reuse ;  /* 0x0000000542ab7223 */ /* 0x100fe2000001081b */
[----:B------:R-:W-:Y:S01]  /*6680*/  FMNMX.FTZ R75, R86, R75, !PT ;  /* 0x0000004b564b7209 */ /* 0x000fe20007810000 */
[----:B------:R-:W-:Y:S01]  /*6690*/  MUFU.EX2 R181, R181 ;  /* 0x000000b500b57308 */ /* 0x000fe20000000800 */
        /* <DEDUP_REMOVED lines=9> */
[-CC-:B------:R-:W-:Y:S01]  /*6730*/  FFMA.FTZ R32, R36, R5.reuse, -R27.reuse ;  /* 0x0000000524207223 */ /* 0x180fe2000001081b */
[----:B------:R-:W-:Y:S01]  /*6740*/  FSEL R172, R39, -INF , P4 ;  /* 0xff80000027ac7808 */ /* 0x000fe20002000000 */
[--C-:B------:R-:W-:Y:S01]  /*6750*/  FFMA.FTZ R36, R42, R5, -R27.reuse ;  /* 0x000000052a247223 */ /* 0x100fe2000001081b */
[----:B------:R-:W-:Y:S01]  /*6760*/  FMNMX.FTZ R75, R174, R75, !PT ;  /* 0x0000004bae4b7209 */ /* 0x000fe20007810000 */
[-CC-:B------:R-:W-:Y:S01]  /*6770*/  FFMA.FTZ R15, R34, R5.reuse, -R27.reuse ;  /* 0x00000005220f7223 */ /* 0x180fe2000001081b */
[----:B------:R-:W-:Y:S01]  /*6780*/  ISETP.GT.AND P4, PT, R73, 0x40, PT ;  /* 0x000000404900780c */ /* 0x000fe20003f84270 */
[----:B------:R-:W-:Y:S01]  /*6790*/  MUFU.EX2 R177, R177 ;  /* 0x000000b100b17308 */ /* 0x000fe20000000800 */
[----:B------:R-:W-:Y:S01]  /*67a0*/  FSEL R176, R37, -INF , P5 ;  /* 0xff80000025b07808 */ /* 0x000fe20002800000 */
[--C-:B------:R-:W-:Y:S01]  /*67b0*/  FFMA.FTZ R34, R46, R5, -R27.reuse ;  /* 0x000000052e227223 */ /* 0x100fe2000001081b */
[----:B------:R-:W-:Y:S01]  /*67c0*/  FMNMX.FTZ R75, R172, R75, !PT ;  /* 0x0000004bac4b7209 */ /* 0x000fe20007810000 */
[-CC-:B------:R-:W-:Y:S01]  /*67d0*/  FFMA.FTZ R164, R164, R5.reuse, -R27.reuse ;  /* 0x00000005a4a47223 */ /* 0x180fe2000001081b */
[----:B------:R-:W-:Y:S01]  /*67e0*/  ISETP.GT.AND P5, PT, R73, 0x41, PT ;  /* 0x000000414900780c */ /* 0x000fe20003fa4270 */
[--C-:B------:R-:W-:Y:S01]  /*67f0*/  FFMA.FTZ R70, R70, R5, -R27.reuse ;  /* 0x0000000546467223 */ /* 0x100fe2000001081b */
[----:B-----5:R-:W-:Y:S01]  /*6800*/  FSEL R180, R43, -INF , P4 ;  /* 0xff8000002bb47808 */ /* 0x020fe20002000000 */
[----:B------:R-:W-:Y:S01]  /*6810*/  MUFU.EX2 R20, R20 ;  /* 0x0000001400147308 */ /* 0x000fe20000000800 */
[----:B------:R-:W-:Y:S01]  /*6820*/  FMNMX.FTZ R75, R176, R75, !PT ;  /* 0x0000004bb04b7209 */ /* 0x000fe20007810000 */
[-CC-:B------:R-:W-:Y:S01]  /*6830*/  FFMA.FTZ R62, R62, R5.reuse, -R27.reuse ;  /* 0x000000053e3e7223 */ /* 0x180fe2000001081b */
[----:B------:R-:W-:Y:S01]  /*6840*/  ISETP.GT.AND P4, PT, R73, 0x48, PT ;  /* 0x000000484900780c */ /* 0x000fe20003f84270 */
[-CC-:B------:R-:W-:Y:S01]  /*6850*/  FFMA.FTZ R165, R58, R5.reuse, -R27.reuse ;  /* 0x000000053aa57223 */ /* 0x180fe2000001081b */
[----:B------:R-:W-:Y:S01]  /*6860*/  FSEL R170, R41, -INF , P5 ;  /* 0xff80000029aa7808 */ /* 0x000fe20002800000 */
[--C-:B------:R-:W-:Y:S01]  /*6870*/  FFMA.FTZ R56, R56, R5, -R27.reuse ;  /* 0x0000000538387223 */ /* 0x100fe2000001081b */
[----:B------:R-:W-:Y:S01]  /*6880*/  FMNMX.FTZ R75, R180, R75, !PT ;  /* 0x0000004bb44b7209 */ /* 0x000fe20007810000 */
[----:B------:R-:W-:Y:S01]  /*6890*/  MUFU.EX2 R179, R179 ;  /* 0x000000b300b37308 */ /* 0x000fe20000000800 */
[----:B------:R-:W-:Y:S01]  /*68a0*/  ISETP.GT.AND P5, PT, R73, 0x49, PT ;  /* 0x000000494900780c */ /* 0x000fe20003fa4270 */
[-CC-:B------:R-:W-:Y:S01]  /*68b0*/  FFMA.FTZ R167, R54, R5.reuse, -R27.reuse ;  /* 0x0000000536a77223 */ /* 0x180fe2000001081b */
[----:B-1----:R-:W-:Y:S01]  /*68c0*/  FSEL R168, R47, -INF , P4 ;  /* 0xff8000002fa87808 */ /* 0x002fe20002000000 */
[--C-:B------:R-:W-:Y:S01]  /*68d0*/  FFMA.FTZ R50, R50, R5, -R27.reuse ;  /* 0x0000000532327223 */ /* 0x100fe2000001081b */
[----:B------:R-:W-:Y:S01]  /*68e0*/  FMNMX.FTZ R75, R170, R75, !PT ;  /* 0x0000004baa4b7209 */ /* 0x000fe20007810000 */
[-CC-:B------:R-:W-:Y:S01]  /*68f0*/  FFMA.FTZ R161, R48, R5.reuse, -R27.reuse ;  /* 0x0000000530a17223 */ /* 0x180fe2000001081b */
[----:B------:R-:W-:Y:S01]  /*6900*/  ISETP.GT.AND P4, PT, R73, 0x50, PT ;  /* 0x000000504900780c */ /* 0x000fe20003f84270 */
[-CC-:B------:R-:W-:Y:S01]  /*6910*/  FFMA.FTZ R30, R30, R5.reuse, -R27.reuse ;  /* 0x000000051e1e7223 */ /* 0x180fe2000001081b */
[----:B--2---:R-:W-:Y:S01]  /*6920*/  FSEL R178, R49, -INF , P5 ;  /* 0xff80000031b27808 */ /* 0x004fe20002800000 */
[----:B------:R-:W-:Y:S01]  /*6930*/  FFMA.FTZ R29, R52, R5, -R27 ;  /* 0x00000005341d7223 */ /* 0x000fe2000001081b */
[----:B------:R-:W-:Y:S01]  /*6940*/  FMNMX.FTZ R75, R168, R75, !PT ;  /* 0x0000004ba84b7209 */ /* 0x000fe20007810000 */
[----:B------:R-:W-:Y:S01]  /*6950*/  MUFU.EX2 R26, R26 ;  /* 0x0000001a001a7308 */ /* 0x000fe20000000800 */
[----:B------:R-:W-:-:S02]  /*6960*/  ISETP.GT.AND P5, PT, R73, 0x51, PT ;  /* 0x000000514900780c */ /* 0x000fc40003fa4270 */
[----:B------:R-:W-:Y:S01]  /*6970*/  FSEL R166, R53, -INF , P4 ;  /* 0xff80000035a67808 */ /* 0x000fe20002000000 */
[----:B------:R-:W-:Y:S01]  /*6980*/  IMAD.U32 R53, RZ, RZ, UR9 ;  /* 0x00000009ff357e24 */ /* 0x000fe2000f8e00ff */
[----:B------:R-:W-:Y:S02]  /*6990*/  FMNMX.FTZ R75, R178, R75, !PT ;  /* 0x0000004bb24b7209 */ /* 0x000fe40007810000 */
[----:B------:R-:W-:Y:S01]  /*69a0*/  ISETP.GT.AND P4, PT, R73, 0x58, PT ;  /* 0x000000584900780c */ /* 0x000fe20003f84270 */
[----:B------:R-:W-:Y:S01]  /*69b0*/  MUFU.EX2 R173, R173 ;  /* 0x000000ad00ad7308 */ /* 0x000fe20000000800 */
[----:B---3--:R-:W-:Y:S02]  /*69c0*/  FSEL R182, R51, -INF , P5 ;  /* 0xff80000033b67808 */ /* 0x008fe40002800000 */
[----:B------:R-:W-:Y:S02]  /*69d0*/  FMNMX.FTZ R75, R166, R75, !PT ;  /* 0x0000004ba64b7209 */ /* 0x000fe40007810000 */
[----:B------:R-:W-:-:S02]  /*69e0*/  ISETP.GT.AND P5, PT, R73, 0x59, PT ;  /* 0x000000594900780c */ /* 0x000fc40003fa4270 */
[----:B----4-:R-:W-:Y:S01]  /*69f0*/  FSEL R194, R57, -INF , P4 ;  /* 0xff80000039c27808 */ /* 0x010fe20002000000 */
[----:B------:R-:W-:Y:S01]  /*6a00*/  MUFU.EX2 R80, R80 ;  /* 0x0000005000507308 */ /* 0x000fe20000000800 */
[----:B------:R-:W-:Y:S02]  /*6a10*/  FMNMX.FTZ R75, R182, R75, !PT ;  /* 0x0000004bb64b7209 */ /* 0x000fe40007810000 */
[----:B------:R-:W-:Y:S02]  /*6a20*/  ISETP.GT.AND P4, PT, R73, 0x60, PT ;  /* 0x000000604900780c */ /* 0x000fe40003f84270 */
[----:B------:R-:W-:Y:S02]  /*6a30*/  FSEL R196, R55, -INF , P5 ;  /* 0xff80000037c47808 */ /* 0x000fe40002800000 */
[----:B------:R-:W-:Y:S01]  /*6a40*/  FMNMX.FTZ R75, R194, R75, !PT ;  /* 0x0000004bc24b7209 */ /* 0x000fe20007810000 */
[----:B------:R-:W-:Y:S02]  /*6a50*/  WARPGROUP.DEPBAR.LE gsb0, 0x0 ;  /* 0x00008000000079c5 */ /* 0x000fe40000010000 */
[----:B------:R-:W-:Y:S01]  /*6a60*/  ISETP.GT.AND P5, PT, R73, 0x61, PT ;  /* 0x000000614900780c */ /* 0x000fe20003fa4270 */
[----:B------:R-:W-:Y:S01]  /*6a70*/  WARPGROUP.ARRIVE ;  /* 0x00000000000079c5 */ /* 0x000fe20000000000 */
[----:B------:R-:W-:Y:S01]  /*6a80*/  FSEL R74, R61, -INF , P4 ;  /* 0xff8000003d4a7808 */ /* 0x000fe20002000000 */
[----:B------:R-:W-:Y:S01]  /*6a90*/  MUFU.EX2 R175, R175 ;  /* 0x000000af00af7308 */ /* 0x000fe20000000800 */
[----:B------:R-:W-:-:S02]  /*6aa0*/  FMNMX.FTZ R75, R196, R75, !PT ;  /* 0x0000004bc44b7209 */ /* 0x000fc40007810000 */
[----:B------:R-:W-:Y:S01]  /*6ab0*/  ISETP.GT.AND P4, PT, R73, 0x68, PT ;  /* 0x000000684900780c */ /* 0x000fe20003f84270 */
[----:B------:R-:W-:Y:S01]  /*6ac0*/  HGMMA.64x128x16.F32.BF16 R88, R152, gdesc[UR12].tnspB, R88, gsb0 ;  /* 0x41e0000c98587df0 */ /* 0x000fe20008001858 */
[----:B------:R-:W-:Y:S02]  /*6ad0*/  FSEL R198, R59, -INF , P5 ;  /* 0xff8000003bc67808 */ /* 0x000fe40002800000 */
[----:B------:R-:W-:Y:S01]  /*6ae0*/  FMNMX.FTZ R75, R74, R75, !PT ;  /* 0x0000004b4a4b7209 */ /* 0x000fe20007810000 */
[----:B------:R-:W-:Y:S01]  /*6af0*/  MUFU.EX2 R164, R164 ;  /* 0x000000a400a47308 */ /* 0x000fe20000000800 */
[----:B------:R-:W-:Y:S02]  /*6b00*/  ISETP.GT.AND P5, PT, R73, 0x69, PT ;  /* 0x000000694900780c */ /* 0x000fe40003fa4270 */
[----:B------:R-:W-:Y:S02]  /*6b10*/  FSEL R200, R63, -INF , P4 ;  /* 0xff8000003fc87808 */ /* 0x000fe40002000000 */
[----:B------:R-:W-:-:S02]  /*6b20*/  FMNMX.FTZ R75, R198, R75, !PT ;  /* 0x0000004bc64b7209 */ /* 0x000fc40007810000 */
[----:B------:R-:W-:Y:S01]  /*6b30*/  ISETP.GT.AND P4, PT, R73, 0x70, PT ;  /* 0x000000704900780c */ /* 0x000fe20003f84270 */
[----:B------:R-:W-:Y:S01]  /*6b40*/  MUFU.EX2 R169, R169 ;  /* 0x000000a900a97308 */ /* 0x000fe20000000800 */
[----:B------:R-:W-:Y:S02]  /*6b50*/  FSEL R202, R65, -INF , P5 ;  /* 0xff80000041ca7808 */ /* 0x000fe40002800000 */
[----:B------:R-:W-:Y:S02]  /*6b60*/  FMNMX.FTZ R75, R200, R75, !PT ;  /* 0x0000004bc84b7209 */ /* 0x000fe40007810000 */
[----:B------:R-:W-:Y:S02]  /*6b70*/  ISETP.GT.AND P5, PT, R73, 0x71, PT ;  /* 0x000000714900780c */ /* 0x000fe40003fa4270 */
[----:B------:R-:W-:Y:S01]  /*6b80*/  FSEL R66, R69, -INF , P4 ;  /* 0xff80000045427808 */ /* 0x000fe20002000000 */
[----:B------:R-:W-:Y:S01]  /*6b90*/  MUFU.EX2 R70, R70 ;  /* 0x0000004600467308 */ /* 0x000fe20000000800 */
[----:B------:R-:W-:-:S02]  /*6ba0*/  FMNMX.FTZ R75, R202, R75, !PT ;  /* 0x0000004bca4b7209 */ /* 0x000fc40007810000 */
[----:B------:R-:W-:Y:S02]  /*6bb0*/  ISETP.GT.AND P4, PT, R73, 0x78, PT ;  /* 0x000000784900780c */ /* 0x000fe40003f84270 */
[----:B------:R-:W-:Y:S02]  /*6bc0*/  FSEL R204, R67, -INF , P5 ;  /* 0xff80000043cc7808 */ /* 0x000fe40002800000 */
[----:B------:R-:W-:Y:S01]  /*6bd0*/  FMNMX.FTZ R75, R66, R75, !PT ;  /* 0x0000004b424b7209 */ /* 0x000fe20007810000 */
[----:B------:R-:W-:Y:S01]  /*6be0*/  MUFU.EX2 R171, R171 ;  /* 0x000000ab00ab7308 */ /* 0x000fe20000000800 */
[----:B------:R-:W-:Y:S02]  /*6bf0*/  ISETP.GT.AND P5, PT, R73, 0x79, PT ;  /* 0x000000794900780c */ /* 0x000fe40003fa4270 */
[----:B0-----:R-:W-:Y:S02]  /*6c00*/  FSEL R206, R71, -INF , P4 ;  /* 0xff80000047ce7808 */ /* 0x001fe40002000000 */
[----:B------:R-:W-:-:S02]  /*6c10*/  FMNMX.FTZ R75, R204, R75, !PT ;  /* 0x0000004bcc4b7209 */ /* 0x000fc40007810000 */
[----:B------:R-:W-:Y:S01]  /*6c20*/  FSEL R208, R45, -INF , P5 ;  /* 0xff8000002dd07808 */ /* 0x000fe20002800000 */
[----:B------:R-:W-:Y:S01]  /*6c30*/  MUFU.EX2 R62, R62 ;  /* 0x0000003e003e7308 */ /* 0x000fe20000000800 */
[----:B------:R-:W-:-:S04]  /*6c40*/  FMNMX.FTZ R75, R206, R75, !PT ;  /* 0x0000004bce4b7209 */ /* 0x000fc80007810000 */
[----:B------:R-:W-:-:S03]  /*6c50*/  FMNMX.FTZ R75, R208, R75, !PT ;  /* 0x0000004bd04b7209 */ /* 0x000fc60007810000 */
        /* <DEDUP_REMOVED lines=11> */
[-CC-:B------:R-:W-:Y:S01]  /*6d10*/  FFMA.FTZ R25, R38, R5.reuse, -R27.reuse ;  /* 0x0000000526197223 */ /* 0x180fe2000001081b */
[----:B------:R-:W-:-:S05]  /*6d20*/  FFMA.FTZ R27, R44, R5, -R27 ;  /* 0x000000052c1b7223 */ /* 0x000fca000001081b */
[----:B------:R-:W-:Y:S01]  /*6d30*/  MUFU.EX2 R28, R28 ;  /* 0x0000001c001c7308 */ /* 0x000fe20000000800 */
[C---:B------:R-:W-:Y:S01]  /*6d40*/  FSETP.NEU.FTZ.AND P4, PT, R12.reuse, -INF , PT ;  /* 0xff8000000c00780b */ /* 0x040fe20003f9d000 */
[----:B------:R-:W-:-:S05]  /*6d50*/  FMUL.FTZ R31, R12, R5 ;  /* 0x000000050c1f7220 */ /* 0x000fca0000410000 */
[----:B------:R-:W-:Y:S01]  /*6d60*/  FSEL R31, R31, RZ, P4 ;  /* 0x000000ff1f1f7208 */ /* 0x000fe20002000000 */
[----:B------:R-:W-:Y:S04]  /*6d70*/  MUFU.EX2 R15, R15 ;  /* 0x0000000f000f7308 */ /* 0x000fe80000000800 */
[-CC-:B------:R-:W-:Y:S01]  /*6d80*/  FFMA.FTZ R33, R0, R5.reuse, -R31.reuse ;  /* 0x0000000500217223 */ /* 0x180fe2000001081f */
[----:B------:R-:W-:Y:S01]  /*6d90*/  FSEL R0, R10, RZ, P3 ;  /* 0x000000ff0a007208 */ /* 0x000fe20001800000 */
[-CC-:B------:R-:W-:Y:S01]  /*6da0*/  FFMA.FTZ R38, R2, R5.reuse, -R31.reuse ;  /* 0x0000000502267223 */ /* 0x180fe2000001081f */
[-CC-:B------:R-:W-:Y:S01]  /*6db0*/  FFMA.FTZ R35, R60, R5.reuse, -R31.reuse ;  /* 0x000000053c237223 */ /* 0x180fe2000001081f */
[-CC-:B------:R-:W-:Y:S01]  /*6dc0*/  FFMA.FTZ R40, R64, R5.reuse, -R31.reuse ;  /* 0x0000000540287223 */ /* 0x180fe2000001081f */
[-C--:B------:R-:W-:Y:S01]  /*6dd0*/  FFMA.FTZ R37, R68, R5.reuse, -R31 ;  /* 0x0000000544257223 */ /* 0x080fe2000001081f */
[----:B------:R-:W-:Y:S01]  /*6de0*/  FADD.FTZ R2, -R0, R11 ;  /* 0x0000000b00027221 */ /* 0x000fe20000010100 */
[----:B------:R-:W-:Y:S01]  /*6df0*/  FSEL R0, R12, RZ, P4 ;  /* 0x000000ff0c007208 */ /* 0x000fe20002000000 */
[----:B------:R-:W-:Y:S01]  /*6e00*/  MUFU.EX2 R33, R33 ;  /* 0x0000002100217308 */ /* 0x000fe20000000800 */
[-CC-:B------:R-:W-:Y:S01]  /*6e10*/  FFMA.FTZ R42, R72, R5.reuse, -R31.reuse ;  /* 0x00000005482a7223 */ /* 0x180fe2000001081f */
[-C--:B------:R-:W-:Y:S01]  /*6e20*/  FMUL.FTZ R51, R2, R5.reuse ;  /* 0x0000000502337220 */ /* 0x080fe20000410000 */
[----:B------:R-:W-:Y:S01]  /*6e30*/  FFMA.FTZ R39, R76, R5, -R31 ;  /* 0x000000054c277223 */ /* 0x000fe2000001081f */
[----:B------:R-:W-:Y:S01]  /*6e40*/  FADD.FTZ R2, -R0, R13 ;  /* 0x0000000d00027221 */ /* 0x000fe20000010100 */
[----:B------:R-:W-:-:S02]  /*6e50*/  IMAD.U32 R13, RZ, RZ, UR8 ;  /* 0x00000008ff0d7e24 */ /* 0x000fc4000f8e00ff */
[-CC-:B------:R-:W-:Y:S01]  /*6e60*/  FFMA.FTZ R46, R78, R5.reuse, -R31.reuse ;  /* 0x000000054e2e7223 */ /* 0x180fe2000001081f */
[-CC-:B------:R-:W-:Y:S01]  /*6e70*/  FFMA.FTZ R41, R82, R5.reuse, -R31.reuse ;  /* 0x0000000552297223 */ /* 0x180fe2000001081f */
[-C--:B------:R-:W-:Y:S01]  /*6e80*/  FMUL.FTZ R2, R2, R5.reuse ;  /* 0x0000000502027220 */ /* 0x080fe20000410000 */
[----:B------:R-:W0:Y:S01]  /*6e90*/  MUFU.EX2 R0, R51 ;  /* 0x0000003300007308 */ /* 0x000e220000000800 */
[----:B------:R-:W-:Y:S02]  /*6ea0*/  @!P1 VIADD R13, R13, 0x34840 ;  /* 0x000348400d0d9836 */ /* 0x000fe40000000000 */
[-CC-:B------:R-:W-:Y:S01]  /*6eb0*/  FFMA.FTZ R48, R84, R5.reuse, -R31.reuse ;  /* 0x0000000554307223 */ /* 0x180fe2000001081f */
[-CC-:B------:R-:W-:Y:S01]  /*6ec0*/  FFMA.FTZ R43, R86, R5.reuse, -R31.reuse ;  /* 0x00000005562b7223 */ /* 0x180fe2000001081f */
[-CC-:B------:R-:W-:Y:S01]  /*6ed0*/  FFMA.FTZ R52, R160, R5.reuse, -R31.reuse ;  /* 0x00000005a0347223 */ /* 0x180fe2000001081f */
[-C--:B------:R-:W-:Y:S01]  /*6ee0*/  FFMA.FTZ R45, R162, R5.reuse, -R31 ;  /* 0x00000005a22d7223 */ /* 0x080fe2000001081f */
[----:B------:R-:W-:Y:S01]  /*6ef0*/  @!P1 PRMT R49, RZ, 0x654, R13 ;  /* 0x00000654ff319816 */ /* 0x000fe2000000000d */
[-CC-:B------:R-:W-:Y:S01]  /*6f00*/  FFMA.FTZ R54, R174, R5.reuse, -R31.reuse ;  /* 0x00000005ae367223 */ /* 0x180fe2000001081f */
[----:B------:R-:W1:Y:S01]  /*6f10*/  MUFU.EX2 R2, R2 ;  /* 0x0000000200027308 */ /* 0x000e620000000800 */
[-CC-:B------:R-:W-:Y:S01]  /*6f20*/  FFMA.FTZ R47, R172, R5.reuse, -R31.reuse ;  /* 0x00000005ac2f7223 */ /* 0x180fe2000001081f */
[----:B------:R-:W-:Y:S01]  /*6f30*/  FFMA.FTZ R58, R176, R5, -R31 ;  /* 0x00000005b03a7223 */ /* 0x000fe2000001081f */
[----:B------:R-:W-:-:S02]  /*6f40*/  WARPGROUP.DEPBAR.LE gsb0, 0x0 ;  /* 0x00008000000079c5 */ /* 0x000fc40000010000 */
[----:B------:R1:W-:Y:S01]  /*6f50*/  @!P1 SYNCS.ARRIVE.TRANS64.RED.A1T0 RZ, [R49+URZ], RZ ;  /* 0x000000ff31ff99a7 */ /* 0x0003e2000810043f */
[-CC-:B------:R-:W-:Y:S01]  /*6f60*/  FFMA.FTZ R11, R180, R5.reuse, -R31.reuse ;  /* 0x00000005b40b7223 */ /* 0x180fe2000001081f */
[----:B------:R-:W-:Y:S01]  /*6f70*/  FFMA.FTZ R60, R170, R5, -R31 ;  /* 0x00000005aa3c7223 */ /* 0x000fe2000001081f */
[----:B------:R-:W2:Y:S01]  /*6f80*/  MUFU.EX2 R38, R38 ;  /* 0x0000002600267308 */ /* 0x000ea20000000800 */
[----:B0-----:R-:W-:Y:S01]  /*6f90*/  FFMA.FTZ R3, R0, R3, R181 ;  /* 0x0000000300037223 */ /* 0x001fe200000100b5 */
[----:B------:R-:W-:Y:S01]  /*6fa0*/  F2FP.BF16.F32.PACK_AB R181, R14, R181 ;  /* 0x000000b50eb5723e */ /* 0x000fe200000010ff */
[-C--:B------:R-:W-:Y:S01]  /*6fb0*/  FFMA.FTZ R13, R168, R5.reuse, -R31 ;  /* 0x00000005a80d7223 */ /* 0x080fe2000001081f */
[----:B------:R-:W-:Y:S02]  /*6fc0*/  @!P1 VIADD R51, R53, 0x34860 ;  /* 0x0003486035339836 */ /* 0x000fe40000000000 */
[----:B------:R-:W-:Y:S01]  /*6fd0*/  FADD.FTZ R68, R14, R3 ;  /* 0x000000030e447221 */ /* 0x000fe20000010000 */
[-CC-:B------:R-:W-:Y:S01]  /*6fe0*/  FFMA.FTZ R160, R166, R5.reuse, -R31.reuse ;  /* 0x00000005a6a07223 */ /* 0x180fe2000001081f */
[-C--:B------:R-:W-:Y:S01]  /*6ff0*/  FFMA.FTZ R182, R182, R5.reuse, -R31 ;  /* 0x00000005b6b67223 */ /* 0x080fe2000001081f */
[----:B------:R-:W0:Y:S01]  /*7000*/  MUFU.EX2 R35, R35 ;  /* 0x0000002300237308 */ /* 0x000e220000000800 */
[----:B-1----:R-:W-:Y:S01]  /*7010*/  FFMA.FTZ R49, R2, R4, R33 ;  /* 0x0000000402317223 */ /* 0x002fe20000010021 */
[-C--:B------:R-:W-:Y:S01]  /*7020*/  FFMA.FTZ R4, R178, R5.reuse, -R31 ;  /* 0x00000005b2047223 */ /* 0x080fe2000001081f */
[----:B------:R-:W-:Y:S01]  /*7030*/  @!P1 PRMT R51, RZ, 0x654, R51 ;  /* 0x00000654ff339816 */ /* 0x000fe20000000033 */
[-CC-:B------:R-:W-:Y:S01]  /*7040*/  FFMA.FTZ R194, R194, R5.reuse, -R31.reuse ;  /* 0x00000005c2c27223 */ /* 0x180fe2000001081f */
[-CC-:B------:R-:W-:Y:S01]  /*7050*/  FFMA.FTZ R196, R196, R5.reuse, -R31.reuse ;  /* 0x00000005c4c47223 */ /* 0x180fe2000001081f */
[----:B------:R-:W-:Y:S01]  /*7060*/  FFMA.FTZ R74, R74, R5, -R31 ;  /* 0x000000054a4a7223 */ /* 0x000fe2000001081f */
[----:B------:R1:W-:Y:S01]  /*7070*/  @!P1 SYNCS.ARRIVE.TRANS64.RED.A1T0 RZ, [R51+URZ], RZ ;  /* 0x000000ff33ff99a7 */ /* 0x0003e2000810043f */
[----:B------:R-:W3:Y:S01]  /*7080*/  MUFU.EX2 R40, R40 ;  /* 0x0000002800287308 */ /* 0x000ee20000000800 */
[----:B--2---:R-:W-:Y:S01]  /*7090*/  FADD.FTZ R64, R38, R49 ;  /* 0x0000003126407221 */ /* 0x004fe20000010000 */
[----:B------:R-:W-:Y:S01]  /*70a0*/  FADD.FTZ R49, R183, R68 ;  /* 0x00000044b7317221 */ /* 0x000fe20000010000 */
[----:B------:R-:W-:Y:S01]  /*70b0*/  F2FP.BF16.F32.PACK_AB R183, R24, R183 ;  /* 0x000000b718b7723e */ /* 0x000fe200000010ff */
[--C-:B------:R-:W-:Y:S01]  /*70c0*/  FFMA.FTZ R198, R198, R5, -R31.reuse ;  /* 0x00000005c6c67223 */ /* 0x100fe2000001081f */
[----:B------:R-:W-:Y:S01]  /*70d0*/  F2FP.BF16.F32.PACK_AB R180, R38, R33 ;  /* 0x0000002126b4723e */ /* 0x000fe200000010ff */
[-CC-:B------:R-:W-:Y:S01]  /*70e0*/  FFMA.FTZ R200, R200, R5.reuse, -R31.reuse ;  /* 0x00000005c8c87223 */ /* 0x180fe2000001081f */
[-C--:B------:R-:W-:Y:S01]  /*70f0*/  FFMA.FTZ R202, R202, R5.reuse, -R31 ;  /* 0x00000005caca7223 */ /* 0x080fe2000001081f */
[----:B------:R-:W2:Y:S01]  /*7100*/  MUFU.EX2 R37, R37 ;  /* 0x0000002500257308 */ /* 0x000ea20000000800 */
[----:B0-----:R-:W-:Y:S01]  /*7110*/  FADD.FTZ R3, R35, R64 ;  /* 0x0000004023037221 */ /* 0x001fe20000010000 */
[----:B------:R-:W-:Y:S01]  /*7120*/  FADD.FTZ R64, R24, R49 ;  /* 0x0000003118407221 */ /* 0x000fe20000010000 */
[-CC-:B------:R-:W-:Y:S01]  /*7130*/  FFMA.FTZ R66, R66, R5.reuse, -R31.reuse ;  /* 0x0000000542427223 */ /* 0x180fe2000001081f */
[-CC-:B------:R-:W-:Y:S01]  /*7140*/  FFMA.FTZ R204, R204, R5.reuse, -R31.reuse ;  /* 0x00000005cccc7223 */ /* 0x180fe2000001081f */
[----:B------:R-:W-:Y:S01]  /*7150*/  FFMA.FTZ R206, R206, R5, -R31 ;  /* 0x00000005cece7223 */ /* 0x000fe2000001081f */
[----:B------:R-:W-:Y:S01]  /*7160*/  FADD.FTZ R49, R177, R64 ;  /* 0x00000040b1317221 */ /* 0x000fe20000010000 */
[----:B------:R-:W-:Y:S01]  /*7170*/  F2FP.BF16.F32.PACK_AB R177, R20, R177 ;  /* 0x000000b114b1723e */ /* 0x000fe200000010ff */
[----:B------:R-:W0:Y:S01]  /*7180*/  MUFU.EX2 R42, R42 ;  /* 0x0000002a002a7308 */ /* 0x000e220000000800 */
[----:B---3--:R-:W-:Y:S01]  /*7190*/  FADD.FTZ R44, R40, R3 ;  /* 0x00000003282c7221 */ /* 0x008fe20000010000 */
[----:B------:R-:W-:Y:S01]  /*71a0*/  FADD.FTZ R64, R20, R49 ;  /* 0x0000003114407221 */ /* 0x000fe20000010000 */
[----:B------:R-:W-:Y:S01]  /*71b0*/  FFMA.FTZ R31, R208, R5, -R31 ;  /* 0x00000005d01f7223 */ /* 0x000fe2000001081f */
[----:B------:R-:W-:-:S02]  /*71c0*/  PLOP3.LUT P3, PT, PT, PT, UP1, 0x80, 0x0 ;  /* 0x000000000000781c */ /* 0x000fc40003f6f018 */
[----:B------:R-:W-:Y:S01]  /*71d0*/  FADD.FTZ R49, R179, R64 ;  /* 0x00000040b3317221 */ /* 0x000fe20000010000 */
[C---:B------:R-:W-:Y:S01]  /*71e0*/  F2FP.BF16.F32.PACK_AB R179, R26.reuse, R179 ;  /* 0x000000b31ab3723e */ /* 0x040fe200000010ff */
[----:B------:R-:W3:Y:S01]  /*71f0*/  MUFU.EX2 R39, R39 ;  /* 0x0000002700277308 */ /* 0x000ee20000000800 */
[----:B--2---:R-:W-:Y:S01]  /*7200*/  FADD.FTZ R3, R37, R44 ;  /* 0x0000002c25037221 */ /* 0x004fe20000010000 */
[----:B------:R-:W-:-:S04]  /*7210*/  FADD.FTZ R64, R26, R49 ;  /* 0x000000311a407221 */ /* 0x000fc80000010000 */
[----:B------:R-:W-:Y:S01]  /*7220*/  FADD.FTZ R49, R173, R64 ;  /* 0x00000040ad317221 */ /* 0x000fe20000010000 */
[----:B------:R-:W-:Y:S01]  /*7230*/  F2FP.BF16.F32.PACK_AB R173, R80, R173 ;  /* 0x000000ad50ad723e */ /* 0x000fe200000010ff */
[----:B------:R-:W2:Y:S01]  /*7240*/  MUFU.EX2 R46, R46 ;  /* 0x0000002e002e7308 */ /* 0x000ea20000000800 */
[----:B0-----:R-:W-:Y:S01]  /*7250*/  FADD.FTZ R44, R42, R3 ;  /* 0x000000032a2c7221 */ /* 0x001fe20000010000 */
[----:B------:R-:W-:Y:S01]  /*7260*/  FADD.FTZ R64, R80, R49 ;  /* 0x0000003150407221 */ /* 0x000fe20000010000 */
[----:B------:R-:W-:-:S03]  /*7270*/  F2FP.BF16.F32.PACK_AB R176, R42, R37 ;  /* 0x000000252ab0723e */ /* 0x000fc600000010ff */
[----:B------:R-:W-:Y:S01]  /*7280*/  FADD.FTZ R49, R175, R64 ;  /* 0x00000040af317221 */ /* 0x000fe20000010000 */
[C---:B------:R-:W-:Y:S01]  /*7290*/  F2FP.BF16.F32.PACK_AB R175, R164.reuse, R175 ;  /* 0x000000afa4af723e */ /* 0x040fe200000010ff */
[----:B------:R-:W0:Y:S01]  /*72a0*/  MUFU.EX2 R41, R41 ;  /* 0x0000002900297308 */ /* 0x000e220000000800 */
[----:B---3--:R-:W-:Y:S01]  /*72b0*/  FADD.FTZ R3, R39, R44 ;  /* 0x0000002c27037221 */ /* 0x008fe20000010000 */
[----:B------:R-:W-:-:S04]  /*72c0*/  FADD.FTZ R24, R164, R49 ;  /* 0x00000031a4187221 */ /* 0x000fc80000010000 */
[----:B------:R-:W-:Y:S01]  /*72d0*/  FADD.FTZ R33, R169, R24 ;  /* 0x00000018a9217221 */ /* 0x000fe20000010000 */
[----:B------:R-:W-:Y:S01]  /*72e0*/  F2FP.BF16.F32.PACK_AB R169, R70, R169 ;  /* 0x000000a946a9723e */ /* 0x000fe200000010ff */
[----:B------:R-:W3:Y:S01]  /*72f0*/  MUFU.EX2 R48, R48 ;  /* 0x0000003000307308 */ /* 0x000ee20000000800 */
[----:B--2---:R-:W-:Y:S01]  /*7300*/  FADD.FTZ R44, R46, R3 ;  /* 0x000000032e2c7221 */ /* 0x004fe20000010000 */
[----:B------:R-:W-:Y:S01]  /*7310*/  FADD.FTZ R20, R70, R33 ;  /* 0x0000002146147221 */ /* 0x000fe20000010000 */
[----:B------:R-:W-:-:S03]  /*7320*/  F2FP.BF16.F32.PACK_AB R178, R46, R39 ;  /* 0x000000272eb2723e */ /* 0x000fc600000010ff */
[----:B------:R-:W-:Y:S01]  /*7330*/  FADD.FTZ R33, R171, R20 ;  /* 0x00000014ab217221 */ /* 0x000fe20000010000 */
[C---:B------:R-:W-:Y:S01]  /*7340*/  F2FP.BF16.F32.PACK_AB R171, R62.reuse, R171 ;  /* 0x000000ab3eab723e */ /* 0x040fe200000010ff */
[----:B------:R-:W2:Y:S01]  /*7350*/  MUFU.EX2 R43, R43 ;  /* 0x0000002b002b7308 */ /* 0x000ea20000000800 */
[----:B0-----:R-:W-:Y:S01]  /*7360*/  FADD.FTZ R3, R41, R44 ;  /* 0x0000002c29037221 */ /* 0x001fe20000010000 */
[----:B------:R-:W-:-:S04]  /*7370*/  FADD.FTZ R20, R62, R33 ;  /* 0x000000213e147221 */ /* 0x000fc80000010000 */
[----:B------:R-:W-:Y:S01]  /*7380*/  FADD.FTZ R33, R165, R20 ;  /* 0x00000014a5217221 */ /* 0x000fe20000010000 */
[----:B------:R-:W-:Y:S01]  /*7390*/  F2FP.BF16.F32.PACK_AB R165, R56, R165 ;  /* 0x000000a538a5723e */ /* 0x000fe200000010ff */
[----:B------:R-:W0:Y:S01]  /*73a0*/  MUFU.EX2 R52, R52 ;  /* 0x0000003400347308 */ /* 0x000e220000000800 */
[----:B---3--:R-:W-:Y:S01]  /*73b0*/  FADD.FTZ R44, R48, R3 ;  /* 0x00000003302c7221 */ /* 0x008fe20000010000 */
[----:B------:R-:W-:Y:S01]  /*73c0*/  FADD.FTZ R20, R56, R33 ;  /* 0x0000002138147221 */ /* 0x000fe20000010000 */
[----:B------:R-:W-:-:S03]  /*73d0*/  F2FP.BF16.F32.PACK_AB R172, R48, R41 ;  /* 0x0000002930ac723e */ /* 0x000fc600000010ff */
[----:B------:R-:W-:Y:S01]  /*73e0*/  FADD.FTZ R33, R167, R20 ;  /* 0x00000014a7217221 */ /* 0x000fe20000010000 */
[----:B------:R-:W-:Y:S01]  /*73f0*/  F2FP.BF16.F32.PACK_AB R167, R50, R167 ;  /* 0x000000a732a7723e */ /* 0x000fe200000010ff */
[----:B------:R-:W3:Y:S01]  /*7400*/  MUFU.EX2 R45, R45 ;  /* 0x0000002d002d7308 */ /* 0x000ee20000000800 */
[----:B--2---:R-:W-:-:S07]  /*7410*/  FADD.FTZ R3, R43, R44 ;  /* 0x0000002c2b037221 */ /* 0x004fce0000010000 */
[----:B------:R-:W2:Y:S01]  /*7420*/  MUFU.EX2 R54, R54 ;  /* 0x0000003600367308 */ /* 0x000ea20000000800 */
[C---:B0-----:R-:W-:Y:S01]  /*7430*/  FADD.FTZ R14, R52.reuse, R3 ;  /* 0x00000003340e7221 */ /* 0x041fe20000010000 */
[----:B------:R-:W-:-:S06]  /*7440*/  F2FP.BF16.F32.PACK_AB R174, R52, R43 ;  /* 0x0000002b34ae723e */ /* 0x000fcc00000010ff */
[----:B------:R-:W0:Y:S01]  /*7450*/  MUFU.EX2 R47, R47 ;  /* 0x0000002f002f7308 */ /* 0x000e220000000800 */
[----:B---3--:R-:W-:-:S07]  /*7460*/  FADD.FTZ R3, R45, R14 ;  /* 0x0000000e2d037221 */ /* 0x008fce0000010000 */
[----:B------:R-:W3:Y:S01]  /*7470*/  MUFU.EX2 R58, R58 ;  /* 0x0000003a003a7308 */ /* 0x000ee20000000800 */
[C---:B--2---:R-:W-:Y:S01]  /*7480*/  FADD.FTZ R14, R54.reuse, R3 ;  /* 0x00000003360e7221 */ /* 0x044fe20000010000 */
[----:B------:R-:W-:-:S06]  /*7490*/  F2FP.BF16.F32.PACK_AB R168, R54, R45 ;  /* 0x0000002d36a8723e */ /* 0x000fcc00000010ff */
[----:B------:R-:W2:Y:S01]  /*74a0*/  MUFU.EX2 R11, R11 ;  /* 0x0000000b000b7308 */ /* 0x000ea20000000800 */
[----:B0-----:R-:W-:-:S07]  /*74b0*/  FADD.FTZ R3, R47, R14 ;  /* 0x0000000e2f037221 */ /* 0x001fce0000010000 */
[----:B------:R-:W0:Y:S01]  /*74c0*/  MUFU.EX2 R60, R60 ;  /* 0x0000003c003c7308 */ /* 0x000e220000000800 */
[C---:B---3--:R-:W-:Y:S01]  /*74d0*/  FADD.FTZ R14, R58.reuse, R3 ;  /* 0x000000033a0e7221 */ /* 0x048fe20000010000 */
[----:B------:R-:W-:-:S06]  /*74e0*/  F2FP.BF16.F32.PACK_AB R170, R58, R47 ;  /* 0x0000002f3aaa723e */ /* 0x000fcc00000010ff */
[----:B------:R-:W3:Y:S01]  /*74f0*/  MUFU.EX2 R13, R13 ;  /* 0x0000000d000d7308 */ /* 0x000ee20000000800 */
[----:B--2---:R-:W-:-:S07]  /*7500*/  FADD.FTZ R3, R11, R14 ;  /* 0x0000000e0b037221 */ /* 0x004fce0000010000 */
[----:B------:R-:W2:Y:S01]  /*7510*/  MUFU.EX2 R4, R4 ;  /* 0x0000000400047308 */ /* 0x000ea20000000800 */
[C---:B0-----:R-:W-:Y:S01]  /*7520*/  FADD.FTZ R14, R60.reuse, R3 ;  /* 0x000000033c0e7221 */ /* 0x041fe20000010000 */
[----:B------:R-:W-:-:S06]  /*7530*/  F2FP.BF16.F32.PACK_AB R164, R60, R11 ;  /* 0x0000000b3ca4723e */ /* 0x000fcc00000010ff */
[----:B------:R-:W0:Y:S01]  /*7540*/  MUFU.EX2 R160, R160 ;  /* 0x000000a000a07308 */ /* 0x000e220000000800 */
[----:B---3--:R-:W-:Y:S01]  /*7550*/  FADD.FTZ R3, R13, R14 ;  /* 0x0000000e0d037221 */ /* 0x008fe20000010000 */
[----:B------:R-:W-:-:S04]  /*7560*/  FADD.FTZ R14, R50, R33 ;  /* 0x00000021320e7221 */ /* 0x000fc80000010000 */
[----:B------:R-:W-:Y:S01]  /*7570*/  FADD.FTZ R33, R161, R14 ;  /* 0x0000000ea1217221 */ /* 0x000fe20000010000 */
[----:B------:R-:W-:Y:S01]  /*7580*/  F2FP.BF16.F32.PACK_AB R161, R30, R161 ;  /* 0x000000a11ea1723e */ /* 0x000fe200000010ff */
[----:B-1----:R1:W3:Y:S01]  /*7590*/  MUFU.EX2 R51, R182 ;  /* 0x000000b600337308 */ /* 0x0022e20000000800 */
[----:B--2---:R-:W-:Y:S01]  /*75a0*/  FADD.FTZ R3, R4, R3 ;  /* 0x0000000304037221 */ /* 0x004fe20000010000 */
[----:B------:R-:W-:Y:S01]  /*75b0*/  FADD.FTZ R14, R30, R33 ;  /* 0x000000211e0e7221 */ /* 0x000fe20000010000 */
[----:B------:R-:W-:Y:S01]  /*75c0*/  F2FP.BF16.F32.PACK_AB R166, R4, R13 ;  /* 0x0000000d04a6723e */ /* 0x000fe200000010ff */
[----:B------:R-:W-:Y:S02]  /*75d0*/  IMAD.MOV.U32 R13, RZ, RZ, R12 ;  /* 0x000000ffff0d7224 */ /* 0x000fe400078e000c */
[----:B------:R-:W-:Y:S01]  /*75e0*/  FADD.FTZ R11, R163, R14 ;  /* 0x0000000ea30b7221 */ /* 0x000fe20000010000 */
[----:B------:R-:W-:Y:S01]  /*75f0*/  F2FP.BF16.F32.PACK_AB R163, R28, R163 ;  /* 0x000000a31ca3723e */ /* 0x000fe200000010ff */
[----:B------:R-:W2:Y:S01]  /*7600*/  MUFU.EX2 R162, R194 ;  /* 0x000000c200a27308 */ /* 0x000ea20000000800 */
[----:B0-----:R-:W-:Y:S01]  /*7610*/  FADD.FTZ R3, R160, R3 ;  /* 0x00000003a0037221 */ /* 0x001fe20000010000 */
[----:B------:R-:W-:Y:S01]  /*7620*/  FADD.FTZ R4, R28, R11 ;  /* 0x0000000b1c047221 */ /* 0x000fe20000010000 */
[----:B-1----:R-:W-:-:S03]  /*7630*/  F2FP.BF16.F32.PACK_AB R182, R40, R35 ;  /* 0x0000002328b6723e */ /* 0x002fc600000010ff */
[----:B------:R-:W-:Y:S02]  /*7640*/  FADD.FTZ R11, R15, R4 ;  /* 0x000000040f0b7221 */ /* 0x000fe40000010000 */
        /* <DEDUP_REMOVED lines=44> */
[----:B------:R-:W-:Y:S01]  /*7910*/  IMAD.MOV.U32 R11, RZ, RZ, R10 ;  /* 0x000000ffff0b7224 */ /* 0x000fe200078e000a */
[----:B------:R-:W-:Y:S06]  /*7920*/  @P3 BRA `(.L_x_2252) ;  /* 0xffffffcc005c3947 */ /* 0x000fec000383ffff */
.L_x_2243:
[----:B------:R-:W-:-:S13]  /*7930*/  ISETP.LE.AND P2, PT, RZ, UR4, PT ;  /* 0x00000004ff007c0c */ /* 0x000fda000bf43270 */
[----:B------:R-:W-:Y:S05]  /*7940*/  @!P2 BRA `(.L_x_2253) ;  /* 0x000000280070a947 */ /* 0x000fea0003800000 */
[----:B------:R-:W-:Y:S01]  /*7950*/  IMAD.MOV.U32 R11, RZ, RZ, R10 ;  /* 0x000000ffff0b7224 */ /* 0x000fe200078e000a */
[----:B------:R-:W-:Y:S01]  /*7960*/  UMOV UR5, UR37 ;  /* 0x0000002500057c82 */ /* 0x000fe20008000000 */
[----:B------:R-:W-:Y:S01]  /*7970*/  IMAD.MOV.U32 R13, RZ, RZ, R12 ;  /* 0x000000ffff0d7224 */ /* 0x000fe200078e000c */
[----:B------:R-:W-:Y:S01]  /*7980*/  UMOV UR6, UR36 ;  /* 0x0000002400067c82 */ /* 0x000fe20008000000 */
[----:B------:R-:W-:-:S05]  /*7990*/  ULDC UR7, c[0x0][0x9d8] ;  /* 0x0002760000077ab9 */ /* 0x000fca0000000800 */
.L_x_2262:
[----:B------:R-:W-:-:S04]  /*79a0*/  UIADD3 UR9, UR6, 0x1, URZ ;  /* 0x0000000106097890 */ /* 0x000fc8000fffe03f */
[----:B------:R-:W-:-:S04]  /*79b0*/  UISETP.NE.AND UP0, UPT, UR9, 0x2, UPT ;  /* 0x000000020900788c */ /* 0x000fc8000bf05270 */
[----:B------:R-:W-:Y:S02]  /*79c0*/  USEL UR9, UR9, URZ, UP0 ;  /* 0x0000003f09097287 */ /* 0x000fe40008000000 */
[----:B------:R-:W-:-:S04]  /*79d0*/  USEL UR37, URZ, 0x1, UP0 ;  /* 0x000000013f257887 */ /* 0x000fc80008000000 */
[----:B------:R-:W-:Y:S01]  /*79e0*/  ULOP3.LUT UR37, UR5, UR37, URZ, 0x3c, !UPT ;  /* 0x0000002505257292 */ /* 0x000fe2000f8e3c3f */
[----:B------:R-:W-:Y:S01]  /*79f0*/  UMOV UR36, UR9 ;  /* 0x0000000900247c82 */ /* 0x000fe20008000000 */
[----:B------:R-:W-:Y:S10]  /*7a00*/  @!P0 BRA `(.L_x_2254) ;  /* 0x0000000000048947 */ /* 0x000ff40003800000 */
[----:B------:R-:W-:Y:S01]  /*7a10*/  BPT.TRAP 0x1 ;  /* 0x000000040000795c */ /* 0x000fe20000300000 */
.L_x_2254:
[----:B------:R-:W-:Y:S01]  /*7a20*/  ULEA UR8, UR36, UR38, 0x3 ;  /* 0x0000002624087291 */ /* 0x000fe2000f8e183f */
[----:B------:R-:W-:-:S05]  /*7a30*/  IMAD.U32 R5, RZ, RZ, UR37 ;  /* 0x00000025ff057e24 */ /* 0x000fca000f8e00ff */
[----:B------:R-:W-:-:S04]  /*7a40*/  SHF.L.U32 R5, R5, 0x1f, RZ ;  /* 0x0000001f05057819 */ /* 0x000fc800000006ff */
[----:B------:R0:W1:Y:S01]  /*7a50*/  SYNCS.PHASECHK.TRANS64.TRYWAIT P2, [UR8+0x34830], R5 ;  /* 0x03483005ff0075a7 */ /* 0x0000620008040148 */
[----:B------:R-:W-:Y:S05]  /*7a60*/  @!P0 BRA `(.L_x_2255) ;  /* 0x0000000000048947 */ /* 0x000fea0003800000 */
[----:B------:R-:W-:Y:S01]  /*7a70*/  BPT.TRAP 0x1 ;  /* 0x000000040000795c */ /* 0x000fe20000300000 */
.L_x_2255:
[----:B-1----:R-:W-:Y:S05]  /*7a80*/  @P2 BRA `(.L_x_2256) ;  /* 0x0000000000082947 */ /* 0x002fea0003800000 */
[----:B------:R-:W1:Y:S02]  /*7a90*/  SYNCS.PHASECHK.TRANS64.TRYWAIT P2, [UR8+0x34830], R5 ;  /* 0x03483005ff0075a7 */ /* 0x000e640008040148 */
[----:B-1----:R-:W-:Y:S05]  /*7aa0*/  @!P2 BRA `(.L_x_2257) ;  /* 0x0000009c00f4a947 */ /* 0x002fea0003800000 */
.L_x_2256:
        /* <DEDUP_REMOVED lines=141> */
.L_x_2258:
[----:B------:R-:W-:Y:S01]  /*8380*/  ULEA UR8, UR6, UR38, 0x3 ;  /* 0x0000002606087291 */ /* 0x000fe2000f8e183f */
[----:B------:R-:W-:-:S05]  /*8390*/  IMAD.U32 R0, RZ, RZ, UR5 ;  /* 0x00000005ff007e24 */ /* 0x000fca000f8e00ff */
[----:B------:R-:W-:-:S04]  /*83a0*/  SHF.L.U32 R0, R0, 0x1f, RZ ;  /* 0x0000001f00007819 */ /* 0x000fc800000006ff */
[----:B------:R2:W3:Y:S01]  /*83b0*/  SYNCS.PHASECHK.TRANS64.TRYWAIT P2, [UR8+0x34850], R0 ;  /* 0x03485000ff0075a7 */ /* 0x0004e20008040148 */
[----:B------:R-:W-:Y:S05]  /*83c0*/  @!P0 BRA `(.L_x_2259) ;  /* 0x0000000000048947 */ /* 0x000fea0003800000 */
[----:B------:R-:W-:Y:S01]  /*83d0*/  BPT.TRAP 0x1 ;  /* 0x000000040000795c */ /* 0x000fe20000300000 */
.L_x_2259:
[----:B---3--:R-:W-:Y:S05]  /*83e0*/  @P2 BRA `(.L_x_2260) ;  /* 0x0000000000082947 */ /* 0x008fea0003800000 */
[----:B------:R-:W3:Y:S02]  /*83f0*/  SYNCS.PHASECHK.TRANS64.TRYWAIT P2, [UR8+0x34850], R0 ;  /* 0x03485000ff0075a7 */ /* 0x000ee40008040148 */
[----:B---3--:R-:W-:Y:S05]  /*8400*/  @!P2 BRA `(.L_x_2261) ;  /* 0x0000009400b4a947 */ /* 0x008fea0003800000 */
.L_x_2260:
[----:B------:R-:W-:Y:S01]  /*8410*/  UIADD3 UR5, UR38, 0x400, URZ ;  /* 0x0000040026057890 */ /* 0x000fe2000fffe03f */
[----:B------:R-:W-:Y:S01]  /*8420*/  WARPGROUP.ARRIVE ;  /* 0x00000000000079c5 */ /* 0x000fe20000000000 */
[----:B------:R-:W-:Y:S01]  /*8430*/  UMOV UR15, 0x40000040 ;  /* 0x40000040000f7882 */ /* 0x000fe20000000000 */
[----:B0-2---:R-:W-:Y:S01]  /*8440*/  FMUL.FTZ R0, R24, UR7 ;  /* 0x0000000718007c20 */ /* 0x005fe20008410000 */
[----:B------:R-:W-:Y:S01]  /*8450*/  USHF.R.U32.HI UR5, URZ, 0x4, UR5 ;  /* 0x000000043f057899 */ /* 0x000fe20008011605 */
[----:B-1----:R-:W-:Y:S01]  /*8460*/  FMUL.FTZ R10, R25, UR7 ;  /* 0x00000007190a7c20 */ /* 0x002fe20008410000 */
        /* <DEDUP_REMOVED lines=10> */
[----:B------:R-:W-:Y:S01]  /*8510*/  ULEA UR5, UR6, UR5, 0xb ;  /* 0x0000000506057291 */ /* 0x000fe2000f8e583f */
[----:B------:R-:W1:Y:S01]  /*8520*/  MUFU.TANH R10, R10 ;  /* 0x0000000a000a7308 */ /* 0x000e620000002400 */
        /* <DEDUP_REMOVED lines=11> */
[----:B0-----:R-:W-:Y:S01]  /*85e0*/  FMNMX.FTZ R5, R0, R13, !PT ;  /* 0x0000000d00057209 */ /* 0x001fe20007810000 */
[----:B------:R-:W-:Y:S01]  /*85f0*/  FMUL.FTZ R214, R60, UR7 ;  /* 0x000000073cd67c20 */ /* 0x000fe20008410000 */
[----:B------:R-:W-:Y:S01]  /*8600*/  FMUL.FTZ R14, R26, UR7 ;  /* 0x000000071a0e7c20 */ /* 0x000fe20008410000 */
[----:B------:R-:W-:Y:S01]  /*8610*/  FMUL.FTZ R216, R61, UR7 ;  /* 0x000000073dd87c20 */ /* 0x000fe20008410000 */
[----:B------:R-:W-:Y:S01]  /*8620*/  FMUL.FTZ R20, R27, UR7 ;  /* 0x000000071b147c20 */ /* 0x000fe20008410000 */
[----:B-1----:R-:W-:Y:S01]  /*8630*/  FMNMX.FTZ R5, R10, R5, !PT ;  /* 0x000000050a057209 */ /* 0x002fe20007810000 */
        /* <DEDUP_REMOVED lines=41> */
[----:B------:R-:W-:Y:S01]  /*88d0*/  UIADD3 UR6, UR5, 0x380, URZ ;  /* 0x0000038005067890 */ /* 0x000fe2000fffe03f */
[----:B------:R-:W-:-:S06]  /*88e0*/  ISETP.LT.AND P2, PT, RZ, UR4, PT ;  /* 0x00000004ff007c0c */ /* 0x000fcc000bf41270 */
        /* <DEDUP_REMOVED lines=11> */
[----:B------:R-:W-:Y:S01]  /*89a0*/  MUFU.TANH R218, R218 ;  /* 0x000000da00da7308 */ /* 0x000fe20000002400 */
[----:B------:R-:W-:Y:S02]  /*89b0*/  WARPGROUP.DEPBAR.LE gsb0, 0x0 ;  /* 0x00008000000079c5 */ /* 0x000fe40000010000 */
[----:B------:R-:W-:Y:S01]  /*89c0*/  WARPGROUP.ARRIVE ;  /* 0x00000000000079c5 */ /* 0x000fe20000000000 */
[----:B------:R-:W-:Y:S01]  /*89d0*/  FMUL.FTZ R180, R29, UR7 ;  /* 0x000000071db47c20 */ /* 0x000fe20008410000 */
[----:B------:R-:W-:-:S03]  /*89e0*/  FMUL.FTZ R182, R33, UR7 ;  /* 0x0000000721b67c20 */ /* 0x000fc60008410000 */
[----:B------:R-:W0:Y:S01]  /*89f0*/  MUFU.TANH R26, R26 ;  /* 0x0000001a001a7308 */ /* 0x000e220000002400 */
[----:B-1----:R-:W-:Y:S01]  /*8a00*/  FMNMX.FTZ R25, R20, R25, !PT ;  /* 0x0000001914197209 */ /* 0x002fe20007810000 */
[----:B------:R-:W-:Y:S01]  /*8a10*/  HGMMA.64x128x16.F32.BF16 R88, R176, gdesc[UR12].tnspB, R88, gsb0 ;  /* 0x41e0000cb0587df0 */ /* 0x000fe20008001858 */
[----:B------:R-:W-:Y:S01]  /*8a20*/  UIADD3 UR14, UR5, 0x100, URZ ;  /* 0x00000100050e7890 */ /* 0x000fe2000fffe03f */
[----:B------:R-:W-:-:S04]  /*8a30*/  UMOV UR15, 0x40000040 ;  /* 0x40000040000f7882 */ /* 0x000fc80000000000 */
[----:B------:R-:W1:Y:S08]  /*8a40*/  MUFU.TANH R180, R180 ;  /* 0x000000b400b47308 */ /* 0x000e700000002400 */
[----:B------:R-:W2:Y:S01]  /*8a50*/  MUFU.TANH R182, R182 ;  /* 0x000000b600b67308 */ /* 0x000ea20000002400 */
[----:B0-----:R-:W-:-:S07]  /*8a60*/  FMNMX.FTZ R25, R26, R25, !PT ;  /* 0x000000191a197209 */ /* 0x001fce0007810000 */
[----:B------:R-:W0:Y:S01]  /*8a70*/  MUFU.TANH R28, R28 ;  /* 0x0000001c001c7308 */ /* 0x000e220000002400 */
[----:B-1----:R-:W-:-:S04]  /*8a80*/  FMNMX.FTZ R5, R180, R5, !PT ;  /* 0x00000005b4057209 */ /* 0x002fc80007810000 */
[----:B------:R-:W-:-:S03]  /*8a90*/  FMNMX.FTZ R5, R32, R5, !PT ;  /* 0x0000000520057209 */ /* 0x000fc60007810000 */
[----:B------:R-:W1:Y:S01]  /*8aa0*/  MUFU.TANH R30, R30 ;  /* 0x0000001e001e7308 */ /* 0x000e620000002400 */
[----:B--2---:R-:W-:-:S04]  /*8ab0*/  FMNMX.FTZ R5, R182, R5, !PT ;  /* 0x00000005b6057209 */ /* 0x004fc80007810000 */
[----:B------:R-:W-:-:S03]  /*8ac0*/  FMNMX.FTZ R5, R194, R5, !PT ;  /* 0x00000005c2057209 */ /* 0x000fc60007810000 */
[----:B------:R-:W-:Y:S01]  /*8ad0*/  MUFU.TANH R220, R220 ;  /* 0x000000dc00dc7308 */ /* 0x000fe20000002400 */
[----:B------:R-:W-:Y:S02]  /*8ae0*/  FMNMX.FTZ R5, R196, R5, !PT ;  /* 0x00000005c4057209 */ /* 0x000fe40007810000 */
[----:B0-----:R-:W-:Y:S02]  /*8af0*/  FMNMX.FTZ R25, R28, R25, !PT ;  /* 0x000000191c197209 */ /* 0x001fe40007810000 */
[----:B------:R-:W-:-:S03]  /*8b00*/  FMNMX.FTZ R5, R198, R5, !PT ;  /* 0x00000005c6057209 */ /* 0x000fc60007810000 */
[----:B------:R-:W0:Y:S01]  /*8b10*/  MUFU.TANH R34, R34 ;  /* 0x0000002200227308 */ /* 0x000e220000002400 */
[----:B------:R-:W-:Y:S02]  /*8b20*/  FMNMX.FTZ R5, R200, R5, !PT ;  /* 0x00000005c8057209 */ /* 0x000fe40007810000 */
[----:B-1----:R-:W-:Y:S02]  /*8b30*/  FMNMX.FTZ R27, R30, R25, !PT ;  /* 0x000000191e1b7209 */ /* 0x002fe40007810000 */
[----:B------:R-:W-:-:S03]  /*8b40*/  FMNMX.FTZ R5, R44, R5, !PT ;  /* 0x000000052c057209 */ /* 0x000fc60007810000 */
[----:B------:R-:W-:Y:S01]  /*8b50*/  MUFU.TANH R222, R222 ;  /* 0x000000de00de7308 */ /* 0x000fe20000002400 */
[----:B------:R-:W-:-:S07]  /*8b60*/  FMNMX.FTZ R5, R202, R5, !PT ;  /* 0x00000005ca057209 */ /* 0x000fce0007810000 */
        /* <DEDUP_REMOVED lines=25> */
[----:B-1----:R-:W-:Y:S01]  /*8d00*/  FMNMX.FTZ R29, R46, R29, !PT ;  /* 0x0000001d2e1d7209 */ /* 0x002fe20007810000 */
[----:B------:R-:W-:-:S04]  /*8d10*/  UMOV UR15, 0x40000040 ;  /* 0x40000040000f7882 */ /* 0x000fc80000000000 */
[----:B------:R-:W0:Y:S08]  /*8d20*/  MUFU.TANH R178, R178 ;  /* 0x000000b200b27308 */ /* 0x000e300000002400 */
[----:B------:R-:W1:Y:S08]  /*8d30*/  MUFU.TANH R176, R176 ;  /* 0x000000b000b07308 */ /* 0x000e700000002400 */
[----:B------:R-:W2:Y:S01]  /*8d40*/  MUFU.TANH R48, R48 ;  /* 0x0000003000307308 */ /* 0x000ea20000002400 */
[----:B0-----:R-:W-:-:S04]  /*8d50*/  FMNMX.FTZ R5, R178, R5, !PT ;  /* 0x00000005b2057209 */ /* 0x001fc80007810000 */
[----:B------:R-:W-:-:S03]  /*8d60*/  FMNMX.FTZ R5, R204, R5, !PT ;  /* 0x00000005cc057209 */ /* 0x000fc60007810000 */
[----:B------:R-:W0:Y:S01]  /*8d70*/  MUFU.TANH R50, R50 ;  /* 0x0000003200327308 */ /* 0x000e220000002400 */
[----:B------:R-:W-:Y:S02]  /*8d80*/  FMNMX.FTZ R5, R206, R5, !PT ;  /* 0x00000005ce057209 */ /* 0x000fe40007810000 */
[----:B-1----:R-:W-:Y:S02]  /*8d90*/  FMNMX.FTZ R29, R176, R29, !PT ;  /* 0x0000001db01d7209 */ /* 0x002fe40007810000 */
        /* <DEDUP_REMOVED lines=11> */
[----:B-1----:R-:W-:-:S05]  /*8e50*/  FMNMX.FTZ R31, R52, R31, !PT ;  /* 0x0000001f341f7209 */ /* 0x002fca0007810000 */
        /* <DEDUP_REMOVED lines=10> */
[----:B------:R-:W-:Y:S01]  /*8f00*/  MUFU.TANH R72, R72 ;  /* 0x0000004800487308 */ /* 0x000fe20000002400 */
[----:B-1----:R-:W-:-:S07]  /*8f10*/  FMNMX.FTZ R37, R64, R33, !PT ;  /* 0x0000002140257209 */ /* 0x002fce0007810000 */
[----:B------:R-:W-:Y:S01]  /*8f20*/  MUFU.TANH R74, R74 ;  /* 0x0000004a004a7308 */ /* 0x000fe20000002400 */
[----:B--2---:R-:W-:-:S07]  /*8f30*/  FMNMX.FTZ R37, R66, R37, !PT ;  /* 0x0000002542257209 */ /* 0x004fce0007810000 */
        /* <DEDUP_REMOVED lines=36> */
[----:B------:R-:W0:Y:S01]  /*9180*/  SHFL.BFLY PT, R2, R5, 0x2, 0x1f ;  /* 0x0c401f0005027f89 */ /* 0x000e2200000e0000 */
[----:B------:R-:W-:-:S04]  /*9190*/  FMNMX.FTZ R41, R82, R41, !PT ;  /* 0x0000002952297209 */ /* 0x000fc80007810000 */
[----:B-1----:R-:W-:Y:S02]  /*91a0*/  FMNMX.FTZ R41, R86, R41, !PT ;  /* 0x0000002956297209 */ /* 0x002fe40007810000 */
        /* <DEDUP_REMOVED lines=8> */
[-CC-:B------:R-:W-:Y:S01]  /*9230*/  FFMA.FTZ R194, R194, R5.reuse, -R35.reuse ;  /* 0x00000005c2c27223 */ /* 0x180fe20000010823 */
[-CC-:B------:R-:W-:Y:S01]  /*9240*/  FFMA.FTZ R198, R198, R5.reuse, -R35.reuse ;  /* 0x00000005c6c67223 */ /* 0x180fe20000010823 */
[-CC-:B------:R-:W-:Y:S01]  /*9250*/  FFMA.FTZ R206, R206, R5.reuse, -R35.reuse ;  /* 0x00000005cece7223 */ /* 0x180fe20000010823 */
[----:B------:R-:W-:Y:S01]  /*9260*/  MUFU.EX2 R29, R0 ;  /* 0x00000000001d7308 */ /* 0x000fe20000000800 */
[-C--:B------:R-:W-:Y:S01]  /*9270*/  FMUL.FTZ R2, R2, R5.reuse ;  /* 0x0000000502027220 */ /* 0x080fe20000410000 */
[----:B------:R-:W-:Y:S02]  /*9280*/  WARPGROUP.DEPBAR.LE gsb0, 0x0 ;  /* 0x00008000000079c5 */ /* 0x000fe40000010000 */
[----:B------:R-:W-:Y:S01]  /*9290*/  WARPGROUP.ARRIVE ;  /* 0x00000000000079c5 */ /* 0x000fe20000000000 */
[----:B------:R-:W-:Y:S01]  /*92a0*/  FMUL.FTZ R168, R87, UR7 ;  /* 0x0000000757a87c20 */ /* 0x000fe20008410000 */
[-CC-:B------:R-:W-:Y:S01]  /*92b0*/  FFMA.FTZ R170, R10, R5.reuse, -R35.reuse ;  /* 0x000000050aaa7223 */ /* 0x180fe20000010823 */
[-CC-:B------:R-:W-:Y:S01]  /*92c0*/  FFMA.FTZ R15, R24, R5.reuse, -R35.reuse ;  /* 0x00000005180f7223 */ /* 0x180fe20000010823 */
[----:B------:R0:W-:Y:S01]  /*92d0*/  MUFU.EX2 R25, R194 ;  /* 0x000000c200197308 */ /* 0x0001e20000000800 */
[-CC-:B------:R-:W-:Y:S01]  /*92e0*/  FFMA.FTZ R21, R32, R5.reuse, -R35.reuse ;  /* 0x0000000520157223 */ /* 0x180fe20000010823 */
[----:B------:R-:W-:Y:S01]  /*92f0*/  HGMMA.64x128x16.F32.BF16 R88, R164, gdesc[UR12].tnspB, R88, gsb0 ;  /* 0x41e0000ca4587df0 */ /* 0x000fe20008001858 */
[----:B------:R-:W-:Y:S01]  /*9300*/  UIADD3 UR14, UR5, 0x280, URZ ;  /* 0x00000280050e7890 */ /* 0x000fe2000fffe03f */
[-CC-:B------:R-:W-:Y:S01]  /*9310*/  FFMA.FTZ R44, R202, R5.reuse, -R35.reuse ;  /* 0x00000005ca2c7223 */ /* 0x180fe20000010823 */
[----:B------:R-:W-:Y:S01]  /*9320*/  UMOV UR15, 0x40000040 ;  /* 0x40000040000f7882 */ /* 0x000fe20000000000 */
[-CC-:B------:R-:W-:Y:S01]  /*9330*/  FFMA.FTZ R51, R84, R5.reuse, -R35.reuse ;  /* 0x0000000554337223 */ /* 0x180fe20000010823 */
        /* <DEDUP_REMOVED lines=13> */
[----:B------:R-:W-:-:S04]  /*9410*/  FFMA.FTZ R84, R234, R5, -R35 ;  /* 0x00000005ea547223 */ /* 0x000fc80000010823 */
[----:B------:R2:W-:Y:S01]  /*9420*/  MUFU.EX2 R33, R206 ;  /* 0x000000ce00217308 */ /* 0x0005e20000000800 */
[----:B-1----:R-:W-:Y:S01]  /*9430*/  FMNMX.FTZ R0, R168, R41, !PT ;  /* 0x00000029a8007209 */ /* 0x002fe20007810000 */
[-CC-:B------:R-:W-:Y:S01]  /*9440*/  FFMA.FTZ R41, R218, R5.reuse, -R35.reuse ;  /* 0x00000005da297223 */ /* 0x180fe20000010823 */
[----:B0-----:R-:W-:-:S03]  /*9450*/  FFMA.FTZ R198, R172, R5, -R35 ;  /* 0x00000005acc67223 */ /* 0x001fc60000010823 */
[----:B------:R-:W0:Y:S02]  /*9460*/  SHFL.BFLY PT, R47, R0, 0x2, 0x1f ;  /* 0x0c401f00002f7f89 */ /* 0x000e2400000e0000 */
[----:B------:R-:W-:Y:S01]  /*9470*/  MUFU.EX2 R2, R2 ;  /* 0x0000000200027308 */ /* 0x000fe20000000800 */
[----:B--2---:R-:W-:-:S07]  /*9480*/  FFMA.FTZ R206, R232, R5, -R35 ;  /* 0x00000005e8ce7223 */ /* 0x004fce0000010823 */
[----:B------:R-:W-:Y:S08]  /*9490*/  MUFU.EX2 R13, R13 ;  /* 0x0000000d000d7308 */ /* 0x000ff00000000800 */
[----:B------:R-:W1:Y:S01]  /*94a0*/  MUFU.EX2 R170, R170 ;  /* 0x000000aa00aa7308 */ /* 0x000e620000000800 */
[----:B0-----:R-:W-:Y:S01]  /*94b0*/  FMNMX.FTZ R53, R0, R47, !PT ;  /* 0x0000002f00357209 */ /* 0x001fe20007810000 */
[----:B------:R-:W-:-:S06]  /*94c0*/  FFMA.FTZ R47, R226, R5, -R35 ;  /* 0x00000005e22f7223 */ /* 0x000fcc0000010823 */
[----:B------:R-:W-:Y:S01]  /*94d0*/  MUFU.EX2 R15, R15 ;  /* 0x0000000f000f7308 */ /* 0x000fe20000000800 */
[----:B------:R-:W0:Y:S07]  /*94e0*/  SHFL.BFLY PT, R10, R53, 0x1, 0x1f ;  /* 0x0c201f00350a7f89 */ /* 0x000e2e00000e0000 */
[----:B------:R-:W2:Y:S01]  /*94f0*/  MUFU.EX2 R24, R24 ;  /* 0x0000001800187308 */ /* 0x000ea20000000800 */
[----:B-1----:R-:W-:-:S07]  /*9500*/  F2FP.BF16.F32.PACK_AB R180, R170, R13 ;  /* 0x0000000daab4723e */ /* 0x002fce00000010ff */
[----:B------:R-:W-:Y:S08]  /*9510*/  MUFU.EX2 R21, R21 ;  /* 0x0000001500157308 */ /* 0x000ff00000000800 */
[----:B------:R-:W-:Y:S01]  /*9520*/  MUFU.EX2 R32, R32 ;  /* 0x0000002000207308 */ /* 0x000fe20000000800 */
[----:B--2---:R-:W-:Y:S02]  /*9530*/  F2FP.BF16.F32.PACK_AB R182, R24, R15 ;  /* 0x0000000f18b6723e */ /* 0x004fe400000010ff */
[----:B0-----:R-:W-:-:S05]  /*9540*/  FMNMX.FTZ R10, R53, R10, !PT ;  /* 0x0000000a350a7209 */ /* 0x001fca0007810000 */
[C---:B------:R-:W-:Y:S01]  /*9550*/  FADD.FTZ R0, -R10.reuse, R11 ;  /* 0x0000000b0a007221 */ /* 0x040fe20000010100 */
[-C--:B------:R-:W-:Y:S01]  /*9560*/  FMUL.FTZ R11, R10, R5.reuse ;  /* 0x000000050a0b7220 */ /* 0x080fe20000410000 */
[----:B------:R-:W-:Y:S02]  /*9570*/  MUFU.EX2 R44, R44 ;  /* 0x0000002c002c7308 */ /* 0x000fe40000000800 */
[-C--:B------:R-:W-:Y:S01]  /*9580*/  FMUL.FTZ R0, R0, R5.reuse ;  /* 0x0000000500007220 */ /* 0x080fe20000410000 */
[-CC-:B------:R-:W-:Y:S01]  /*9590*/  FFMA.FTZ R181, R14, R5.reuse, -R11.reuse ;  /* 0x000000050eb57223 */ /* 0x180fe2000001080b */
[-CC-:B------:R-:W-:Y:S01]  /*95a0*/  FFMA.FTZ R14, R20, R5.reuse, -R11.reuse ;  /* 0x00000005140e7223 */ /* 0x180fe2000001080b */
[-CC-:B------:R-:W-:Y:S01]  /*95b0*/  FFMA.FTZ R183, R26, R5.reuse, -R11.reuse ;  /* 0x000000051ab77223 */ /* 0x180fe2000001080b */
[-CC-:B------:R-:W-:Y:S01]  /*95c0*/  FFMA.FTZ R20, R28, R5.reuse, -R11.reuse ;  /* 0x000000051c147223 */ /* 0x180fe2000001080b */
[-CC-:B------:R-:W-:Y:S01]  /*95d0*/  FFMA.FTZ R177, R30, R5.reuse, -R11.reuse ;  /* 0x000000051eb17223 */ /* 0x180fe2000001080b */
[----:B------:R-:W-:Y:S01]  /*95e0*/  MUFU.EX2 R0, R0 ;  /* 0x0000000000007308 */ /* 0x000fe20000000800 */
[----:B------:R-:W-:Y:S01]  /*95f0*/  FFMA.FTZ R30, R42, R5, -R11 ;  /* 0x000000052a1e7223 */ /* 0x000fe2000001080b */
[----:B------:R-:W-:-:S02]  /*9600*/  IMAD.U32 R42, RZ, RZ, UR8 ;  /* 0x00000008ff2a7e24 */ /* 0x000fc4000f8e00ff */
[-CC-:B------:R-:W-:Y:S01]  /*9610*/  FFMA.FTZ R26, R34, R5.reuse, -R11.reuse ;  /* 0x00000005221a7223 */ /* 0x180fe2000001080b */
[-CC-:B------:R-:W-:Y:S01]  /*9620*/  FFMA.FTZ R179, R36, R5.reuse, -R11.reuse ;  /* 0x0000000524b37223 */ /* 0x180fe2000001080b */
[-CC-:B------:R-:W-:Y:S01]  /*9630*/  FFMA.FTZ R175, R46, R5.reuse, -R11.reuse ;  /* 0x000000052eaf7223 */ /* 0x180fe2000001080b */
[----:B------:R-:W-:Y:S02]  /*9640*/  @!P1 VIADD R42, R42, 0x34860 ;  /* 0x000348602a2a9836 */ /* 0x000fe40000000000 */
[-CC-:B------:R-:W-:Y:S01]  /*9650*/  FFMA.FTZ R28, R38, R5.reuse, -R11.reuse ;  /* 0x00000005261c7223 */ /* 0x180fe2000001080b */
[----:B------:R-:W0:Y:S01]  /*9660*/  MUFU.EX2 R181, R181 ;  /* 0x000000b500b57308 */ /* 0x000e220000000800 */
[-CC-:B------:R-:W-:Y:S01]  /*9670*/  FFMA.FTZ R173, R40, R5.reuse, -R11.reuse ;  /* 0x0000000528ad7223 */ /* 0x180fe2000001080b */
[-CC-:B------:R-:W-:Y:S01]  /*9680*/  FFMA.FTZ R34, R176, R5.reuse, -R11.reuse ;  /* 0x00000005b0227223 */ /* 0x180fe2000001080b */
[----:B------:R-:W-:Y:S01]  /*9690*/  @!P1 PRMT R46, RZ, 0x654, R42 ;  /* 0x00000654ff2e9816 */ /* 0x000fe2000000002a */
[-CC-:B------:R-:W-:Y:S01]  /*96a0*/  FFMA.FTZ R169, R48, R5.reuse, -R11.reuse ;  /* 0x0000000530a97223 */ /* 0x180fe2000001080b */
[-CC-:B------:R-:W-:Y:S01]  /*96b0*/  FFMA.FTZ R36, R50, R5.reuse, -R11.reuse ;  /* 0x0000000532247223 */ /* 0x180fe2000001080b */
[-CC-:B------:R-:W-:Y:S01]  /*96c0*/  FFMA.FTZ R171, R52, R5.reuse, -R11.reuse ;  /* 0x0000000534ab7223 */ /* 0x180fe2000001080b */
[-CC-:B------:R-:W-:Y:S01]  /*96d0*/  FFMA.FTZ R38, R54, R5.reuse, -R11.reuse ;  /* 0x0000000536267223 */ /* 0x180fe2000001080b */
[----:B------:R-:W1:Y:S01]  /*96e0*/  MUFU.EX2 R14, R14 ;  /* 0x0000000e000e7308 */ /* 0x000e620000000800 */
[-CC-:B------:R-:W-:Y:S01]  /*96f0*/  FFMA.FTZ R40, R58, R5.reuse, -R11.reuse ;  /* 0x000000053a287223 */ /* 0x180fe2000001080b */
[-CC-:B------:R-:W-:Y:S01]  /*9700*/  FFMA.FTZ R64, R64, R5.reuse, -R11.reuse ;  /* 0x0000000540407223 */ /* 0x180fe2000001080b */
[-CC-:B------:R-:W-:Y:S01]  /*9710*/  FFMA.FTZ R66, R66, R5.reuse, -R11.reuse ;  /* 0x0000000542427223 */ /* 0x180fe2000001080b */
[-CC-:B------:R-:W-:Y:S01]  /*9720*/  FFMA.FTZ R68, R68, R5.reuse, -R11.reuse ;  /* 0x0000000544447223 */ /* 0x180fe2000001080b */
[-CC-:B------:R-:W-:Y:S01]  /*9730*/  FFMA.FTZ R70, R70, R5.reuse, -R11.reuse ;  /* 0x0000000546467223 */ /* 0x180fe2000001080b */
[-CC-:B------:R-:W-:Y:S01]  /*9740*/  FFMA.FTZ R72, R72, R5.reuse, -R11.reuse ;  /* 0x0000000548487223 */ /* 0x180fe2000001080b */
[----:B------:R-:W-:Y:S01]  /*9750*/  FFMA.FTZ R74, R74, R5, -R11 ;  /* 0x000000054a4a7223 */ /* 0x000fe2000001080b */
[----:B------:R-:W-:Y:S01]  /*9760*/  MUFU.EX2 R183, R183 ;  /* 0x000000b700b77308 */ /* 0x000fe20000000800 */
[----:B0-----:R-:W-:Y:S01]  /*9770*/  FFMA.FTZ R3, R0, R3, R181 ;  /* 0x0000000300037223 */ /* 0x001fe200000100b5 */
[-CC-:B------:R-:W-:Y:S01]  /*9780*/  FFMA.FTZ R76, R76, R5.reuse, -R11.reuse ;  /* 0x000000054c4c7223 */ /* 0x180fe2000001080b */
[-CC-:B------:R-:W-:Y:S01]  /*9790*/  FFMA.FTZ R78, R78, R5.reuse, -R11.reuse ;  /* 0x000000054e4e7223 */ /* 0x180fe2000001080b */
[-CC-:B------:R-:W-:Y:S01]  /*97a0*/  FFMA.FTZ R80, R80, R5.reuse, -R11.reuse ;  /* 0x0000000550507223 */ /* 0x180fe2000001080b */
[-CC-:B------:R-:W-:Y:S01]  /*97b0*/  FFMA.FTZ R82, R82, R5.reuse, -R11.reuse ;  /* 0x0000000552527223 */ /* 0x180fe2000001080b */
[----:B------:R-:W-:Y:S01]  /*97c0*/  FFMA.FTZ R86, R86, R5, -R11 ;  /* 0x0000000556567223 */ /* 0x000fe2000001080b */
[----:B------:R-:W-:Y:S01]  /*97d0*/  F2FP.BF16.F32.PACK_AB R176, R32, R21 ;  /* 0x0000001520b0723e */ /* 0x000fe200000010ff */
[----:B------:R-:W-:Y:S01]  /*97e0*/  MUFU.EX2 R20, R20 ;  /* 0x0000001400147308 */ /* 0x000fe20000000800 */
[C---:B-1----:R-:W-:Y:S01]  /*97f0*/  FADD.FTZ R42, R14.reuse, R3 ;  /* 0x000000030e2a7221 */ /* 0x042fe20000010000 */
[----:B------:R-:W-:-:S02]  /*9800*/  F2FP.BF16.F32.PACK_AB R181, R14, R181 ;  /* 0x000000b50eb5723e */ /* 0x000fc400000010ff */
[----:B------:R-:W-:-:S04]  /*9810*/  F2FP.BF16.F32.PACK_AB R174, R44, R29 ;  /* 0x0000001d2cae723e */ /* 0x000fc800000010ff */
        /* <DEDUP_REMOVED lines=12> */
[----:B------:R-:W-:Y:S01]  /*98e0*/  FFMA.FTZ R167, R60, R5, -R11 ;  /* 0x000000053ca77223 */ /* 0x000fe2000001080b */
[----:B------:R-:W-:-:S02]  /*98f0*/  UMOV UR5, UR37 ;  /* 0x0000002500057c82 */ /* 0x000fc40008000000 */
[----:B------:R-:W-:Y:S08]  /*9900*/  MUFU.EX2 R179, R179 ;  /* 0x000000b300b37308 */ /* 0x000ff00000000800 */
[----:B------:R-:W-:Y:S08]  /*9910*/  MUFU.EX2 R164, R164 ;  /* 0x000000a400a47308 */ /* 0x000ff00000000800 */
[----:B------:R-:W-:Y:S08]  /*9920*/  MUFU.EX2 R28, R28 ;  /* 0x0000001c001c7308 */ /* 0x000ff00000000800 */
[----:B------:R-:W-:Y:S08]  /*9930*/  MUFU.EX2 R173, R173 ;  /* 0x000000ad00ad7308 */ /* 0x000ff00000000800 */
[----:B------:R-:W0:Y:S08]  /*9940*/  MUFU.EX2 R166, R166 ;  /* 0x000000a600a67308 */ /* 0x000e300000000800 */
[----:B------:R-:W-:Y:S08]  /*9950*/  MUFU.EX2 R30, R30 ;  /* 0x0000001e001e7308 */ /* 0x000ff00000000800 */
[----:B------:R-:W-:Y:S01]  /*9960*/  MUFU.EX2 R175, R175 ;  /* 0x000000af00af7308 */ /* 0x000fe20000000800 */
[----:B0-----:R-:W-:-:S07]  /*9970*/  F2FP.BF16.F32.PACK_AB R172, R166, R27 ;  /* 0x0000001ba6ac723e */ /* 0x001fce00000010ff */
[----:B------:R-:W-:Y:S08]  /*9980*/  MUFU.EX2 R34, R34 ;  /* 0x0000002200227308 */ /* 0x000ff00000000800 */
[----:B------:R0:W-:Y:S08]  /*9990*/  MUFU.EX2 R31, R178 ;  /* 0x000000b2001f7308 */ /* 0x0001f00000000800 */
        /* <DEDUP_REMOVED lines=13> */
[----:B------:R-:W-:Y:S02]  /*9a70*/  IMAD.U32 R35, RZ, RZ, UR9 ;  /* 0x00000009ff237e24 */ /* 0x000fe4000f8e00ff */
[----:B------:R-:W-:Y:S01]  /*9a80*/  MUFU.EX2 R40, R40 ;  /* 0x0000002800287308 */ /* 0x000fe20000000800 */
[----:B------:R-:W-:Y:S01]  /*9a90*/  HGMMA.64x128x16.F32.BF16 R88, R156, gdesc[UR12].tnspB, R88, gsb0 ;  /* 0x41e0000c9c587df0 */ /* 0x000fe20008001858 */
[----:B------:R-:W-:Y:S01]  /*9aa0*/  UMOV UR14, UR6 ;  /* 0x00000006000e7c82 */ /* 0x000fe20008000000 */
[----:B------:R-:W-:Y:S01]  /*9ab0*/  UMOV UR15, 0x40000040 ;  /* 0x40000040000f7882 */ /* 0x000fe20000000000 */
[----:B------:R-:W-:Y:S01]  /*9ac0*/  @!P1 LEA R35, R35, UR38, 0x3 ;  /* 0x0000002623239c11 */ /* 0x000fe2000f8e18ff */
[----:B------:R-:W-:-:S03]  /*9ad0*/  UIADD3 UR6, UR4, -0x1, URZ ;  /* 0xffffffff04067890 */ /* 0x000fc6000fffe03f */
[----:B------:R-:W-:Y:S01]  /*9ae0*/  MUFU.EX2 R160, R160 ;  /* 0x000000a000a07308 */ /* 0x000fe20000000800 */
[----:B------:R-:W-:-:S04]  /*9af0*/  @!P1 IADD3 R35, R35, 0x34840, RZ ;  /* 0x0003484023239810 */ /* 0x000fc80007ffe0ff */
[----:B------:R-:W-:Y:S01]  /*9b00*/  @!P1 PRMT R35, RZ, 0x654, R35 ;  /* 0x00000654ff239816 */ /* 0x000fe20000000023 */
[----:B------:R-:W-:Y:S01]  /*9b10*/  UMOV UR4, UR6 ;  /* 0x0000000600047c82 */ /* 0x000fe20008000000 */
[----:B------:R-:W-:Y:S01]  /*9b20*/  UMOV UR6, UR36 ;  /* 0x0000002400067c82 */ /* 0x000fe20008000000 */
        /* <DEDUP_REMOVED lines=11> */
[----:B------:R-:W0:Y:S08]  /*9be0*/  MUFU.EX2 R70, R70 ;  /* 0x0000004600467308 */ /* 0x000e300000000800 */
[----:B------:R-:W-:Y:S08]  /*9bf0*/  MUFU.EX2 R45, R45 ;  /* 0x0000002d002d7308 */ /* 0x000ff00000000800 */
[----:B------:R-:W-:Y:S01]  /*9c00*/  MUFU.EX2 R72, R72 ;  /* 0x0000004800487308 */ /* 0x000fe20000000800 */
[----:B0-----:R-:W-:-:S07]  /*9c10*/  F2FP.BF16.F32.PACK_AB R163, R70, R68 ;  /* 0x0000004446a3723e */ /* 0x001fce00000010ff */
[----:B------:R-:W0:Y:S08]  /*9c20*/  MUFU.EX2 R202, R202 ;  /* 0x000000ca00ca7308 */ /* 0x000e300000000800 */
[----:B------:R-:W1:Y:S08]  /*9c30*/  MUFU.EX2 R74, R74 ;  /* 0x0000004a004a7308 */ /* 0x000e700000000800 */
[----:B------:R-:W-:Y:S01]  /*9c40*/  MUFU.EX2 R47, R47 ;  /* 0x0000002f002f7308 */ /* 0x000fe20000000800 */
[----:B------:R-:W-:-:S02]  /*9c50*/  WARPGROUP.DEPBAR.LE gsb0, 0x0 ;  /* 0x00008000000079c5 */ /* 0x000fc40000010000 */
[----:B------:R-:W-:-:S05]  /*9c60*/  WARPGROUP.ARRIVE ;  /* 0x00000000000079c5 */ /* 0x000fca0000000000 */
[----:B------:R-:W-:Y:S01]  /*9c70*/  MUFU.EX2 R76, R76 ;  /* 0x0000004c004c7308 */ /* 0x000fe20000000800 */
[----:B0-----:R-:W-:Y:S02]  /*9c80*/  F2FP.BF16.F32.PACK_AB R156, R202, R45 ;  /* 0x0000002dca9c723e */ /* 0x001fe400000010ff */
[----:B-1----:R-:W-:Y:S01]  /*9c90*/  F2FP.BF16.F32.PACK_AB R157, R74, R72 ;  /* 0x000000484a9d723e */ /* 0x002fe200000010ff */
[----:B------:R-:W-:Y:S04]  /*9ca0*/  HGMMA.64x128x16.F32.BF16 R88, R152, gdesc[UR12].tnspB, R88, gsb0 ;  /* 0x41e0000c98587df0 */ /* 0x000fe80008001858 */
[----:B------:R-:W0:Y:S08]  /*9cb0*/  MUFU.EX2 R204, R204 ;  /* 0x000000cc00cc7308 */ /* 0x000e300000000800 */
[----:B------:R-:W1:Y:S08]  /*9cc0*/  MUFU.EX2 R78, R78 ;  /* 0x0000004e004e7308 */ /* 0x000e700000000800 */
[----:B------:R-:W-:Y:S01]  /*9cd0*/  MUFU.EX2 R49, R49 ;  /* 0x0000003100317308 */ /* 0x000fe20000000800 */
[----:B0-----:R-:W-:-:S07]  /*9ce0*/  F2FP.BF16.F32.PACK_AB R158, R204, R47 ;  /* 0x0000002fcc9e723e */ /* 0x001fce00000010ff */
[----:B------:R-:W-:Y:S01]  /*9cf0*/  MUFU.EX2 R80, R80 ;  /* 0x0000005000507308 */ /* 0x000fe20000000800 */
[----:B-1----:R-:W-:-:S07]  /*9d00*/  F2FP.BF16.F32.PACK_AB R159, R78, R76 ;  /* 0x0000004c4e9f723e */ /* 0x002fce00000010ff */
[----:B------:R-:W0:Y:S08]  /*9d10*/  MUFU.EX2 R206, R206 ;  /* 0x000000ce00ce7308 */ /* 0x000e300000000800 */
[----:B------:R-:W1:Y:S08]  /*9d20*/  MUFU.EX2 R82, R82 ;  /* 0x0000005200527308 */ /* 0x000e700000000800 */
[----:B------:R-:W-:Y:S08]  /*9d30*/  MUFU.EX2 R51, R51 ;  /* 0x0000003300337308 */ /* 0x000ff00000000800 */
[----:B------:R-:W-:Y:S08]  /*9d40*/  MUFU.EX2 R86, R86 ;  /* 0x0000005600567308 */ /* 0x000ff00000000800 */
[----:B------:R-:W2:Y:S01]  /*9d50*/  MUFU.EX2 R84, R84 ;  /* 0x0000005400547308 */ /* 0x000ea20000000800 */
[----:B------:R-:W-:-:S02]  /*9d60*/  WARPGROUP.DEPBAR.LE gsb0, 0x0 ;  /* 0x00008000000079c5 */ /* 0x000fc40000010000 */
[----:B------:R3:W-:Y:S01]  /*9d70*/  @!P1 SYNCS.ARRIVE.TRANS64.RED.A1T0 RZ, [R35+URZ], RZ ;  /* 0x000000ff23ff99a7 */ /* 0x0007e2000810043f */
[----:B0-----:R-:W-:Y:S02]  /*9d80*/  F2FP.BF16.F32.PACK_AB R152, R206, R49 ;  /* 0x00000031ce98723e */ /* 0x001fe400000010ff */
[----:B-1----:R-:W-:Y:S02]  /*9d90*/  F2FP.BF16.F32.PACK_AB R153, R82, R80 ;  /* 0x000000505299723e */ /* 0x002fe400000010ff */
[----:B--2---:R-:W-:Y:S01]  /*9da0*/  F2FP.BF16.F32.PACK_AB R154, R84, R51 ;  /* 0x00000033549a723e */ /* 0x004fe200000010ff */
[----:B---3--:R-:W-:Y:S01]  /*9db0*/  FFMA.FTZ R35, R2, R4, R13 ;  /* 0x0000000402237223 */ /* 0x008fe2000001000d */
[----:B------:R0:W-:Y:S03]  /*9dc0*/  @!P1 SYNCS.ARRIVE.TRANS64.RED.A1T0 RZ, [R46+URZ], RZ ;  /* 0x000000ff2eff99a7 */ /* 0x0001e6000810043f */
[----:B------:R-:W-:Y:S01]  /*9dd0*/  FADD.FTZ R4, R170, R35 ;  /* 0x00000023aa047221 */ /* 0x000fe20000010000 */
[----:B------:R-:W-:Y:S01]  /*9de0*/  FADD.FTZ R35, R183, R42 ;  /* 0x0000002ab7237221 */ /* 0x000fe20000010000 */
[----:B------:R-:W-:-:S02]  /*9df0*/  F2FP.BF16.F32.PACK_AB R183, R20, R183 ;  /* 0x000000b714b7723e */ /* 0x000fc400000010ff */
[----:B------:R-:W-:Y:S01]  /*9e00*/  FADD.FTZ R3, R15, R4 ;  /* 0x000000040f037221 */ /* 0x000fe20000010000 */
[----:B0-----:R-:W-:Y:S01]  /*9e10*/  FADD.FTZ R46, R20, R35 ;  /* 0x00000023142e7221 */ /* 0x001fe20000010000 */
[-CC-:B------:R-:W-:Y:S01]  /*9e20*/  FFMA.FTZ R4, R62, R5.reuse, -R11.reuse ;  /* 0x000000053e047223 */ /* 0x180fe2000001080b */
[----:B------:R-:W-:Y:S01]  /*9e30*/  FFMA.FTZ R11, R168, R5, -R11 ;  /* 0x00000005a80b7223 */ /* 0x000fe2000001080b */
[----:B------:R-:W-:Y:S01]  /*9e40*/  FADD.FTZ R42, R24, R3 ;  /* 0x00000003182a7221 */ /* 0x000fe20000010000 */
[----:B------:R-:W-:Y:S01]  /*9e50*/  FADD.FTZ R35, R177, R46 ;  /* 0x0000002eb1237221 */ /* 0x000fe20000010000 */
[C---:B------:R-:W-:Y:S02]  /*9e60*/  F2FP.BF16.F32.PACK_AB R177, R26.reuse, R177 ;  /* 0x000000b11ab1723e */ /* 0x040fe400000010ff */
[----:B------:R-:W-:Y:S01]  /*9e70*/  FADD.FTZ R3, R21, R42 ;  /* 0x0000002a15037221 */ /* 0x000fe20000010000 */
[----:B------:R-:W-:Y:S01]  /*9e80*/  FADD.FTZ R46, R26, R35 ;  /* 0x000000231a2e7221 */ /* 0x000fe20000010000 */
[----:B------:R-:W-:Y:S01]  /*9e90*/  MUFU.EX2 R4, R4 ;  /* 0x0000000400047308 */ /* 0x000fe20000000800 */
[----:B------:R-:W-:Y:S01]  /*9ea0*/  F2FP.BF16.F32.PACK_AB R168, R194, R31 ;  /* 0x0000001fc2a8723e */ /* 0x000fe200000010ff */
[----:B------:R-:W-:Y:S01]  /*9eb0*/  FADD.FTZ R42, R32, R3 ;  /* 0x00000003202a7221 */ /* 0x000fe20000010000 */
[----:B------:R-:W-:Y:S01]  /*9ec0*/  FADD.FTZ R35, R179, R46 ;  /* 0x0000002eb3237221 */ /* 0x000fe20000010000 */
[----:B------:R-:W-:-:S02]  /*9ed0*/  F2FP.BF16.F32.PACK_AB R179, R28, R179 ;  /* 0x000000b31cb3723e */ /* 0x000fc400000010ff */
[----:B------:R-:W-:Y:S01]  /*9ee0*/  FADD.FTZ R3, R25, R42 ;  /* 0x0000002a19037221 */ /* 0x000fe20000010000 */
[----:B------:R-:W-:Y:S01]  /*9ef0*/  FADD.FTZ R46, R28, R35 ;  /* 0x000000231c2e7221 */ /* 0x000fe20000010000 */
[----:B------:R-:W0:Y:S01]  /*9f00*/  MUFU.EX2 R11, R11 ;  /* 0x0000000b000b7308 */ /* 0x000e220000000800 */
[----:B------:R-:W-:Y:S01]  /*9f10*/  F2FP.BF16.F32.PACK_AB R170, R196, R33 ;  /* 0x00000021c4aa723e */ /* 0x000fe200000010ff */
[----:B------:R-:W-:Y:S01]  /*9f20*/  FADD.FTZ R42, R164, R3 ;  /* 0x00000003a42a7221 */ /* 0x000fe20000010000 */
[----:B------:R-:W-:Y:S01]  /*9f30*/  FADD.FTZ R35, R173, R46 ;  /* 0x0000002ead237221 */ /* 0x000fe20000010000 */
[----:B------:R-:W-:Y:S02]  /*9f40*/  F2FP.BF16.F32.PACK_AB R164, R160, R37 ;  /* 0x00000025a0a4723e */ /* 0x000fe400000010ff */
[----:B------:R-:W-:Y:S01]  /*9f50*/  FADD.FTZ R3, R27, R42 ;  /* 0x0000002a1b037221 */ /* 0x000fe20000010000 */
[C---:B------:R-:W-:Y:S01]  /*9f60*/  FADD.FTZ R46, R30.reuse, R35 ;  /* 0x000000231e2e7221 */ /* 0x040fe20000010000 */
[----:B------:R-:W-:-:S02]  /*9f70*/  F2FP.BF16.F32.PACK_AB R173, R30, R173 ;  /* 0x000000ad1ead723e */ /* 0x000fc400000010ff */
[----:B------:R-:W-:Y:S01]  /*9f80*/  FADD.FTZ R42, R166, R3 ;  /* 0x00000003a62a7221 */ /* 0x000fe20000010000 */
[----:B------:R-:W-:Y:S01]  /*9f90*/  FADD.FTZ R35, R175, R46 ;  /* 0x0000002eaf237221 */ /* 0x000fe20000010000 */
[----:B------:R-:W-:Y:S02]  /*9fa0*/  F2FP.BF16.F32.PACK_AB R166, R162, R39 ;  /* 0x00000027a2a6723e */ /* 0x000fe400000010ff */
[----:B------:R-:W-:Y:S01]  /*9fb0*/  FADD.FTZ R3, R29, R42 ;  /* 0x0000002a1d037221 */ /* 0x000fe20000010000 */
[C---:B------:R-:W-:Y:S01]  /*9fc0*/  FADD.FTZ R46, R34.reuse, R35 ;  /* 0x00000023222e7221 */ /* 0x040fe20000010000 */
[----:B------:R-:W-:Y:S02]  /*9fd0*/  F2FP.BF16.F32.PACK_AB R175, R34, R175 ;  /* 0x000000af22af723e */ /* 0x000fe400000010ff */
[----:B------:R-:W-:Y:S01]  /*9fe0*/  FADD.FTZ R42, R44, R3 ;  /* 0x000000032c2a7221 */ /* 0x000fe20000010000 */
[----:B------:R-:W-:Y:S01]  /*9ff0*/  FADD.FTZ R13, R169, R46 ;  /* 0x0000002ea90d7221 */ /* 0x000fe20000010000 */
[----:B0-----:R-:W-:-:S02]  /*a000*/  F2FP.BF16.F32.PACK_AB R155, R11, R86 ;  /* 0x000000560b9b723e */ /* 0x001fc400000010ff */
[----:B------:R-:W-:Y:S01]  /*a010*/  FADD.FTZ R3, R31, R42 ;  /* 0x0000002a1f037221 */ /* 0x000fe20000010000 */
[C---:B------:R-:W-:Y:S01]  /*a020*/  FADD.FTZ R24, R36.reuse, R13 ;  /* 0x0000000d24187221 */ /* 0x040fe20000010000 */
        /* <DEDUP_REMOVED lines=15> */
[----:B------:R-:W-:Y:S01]  /*a120*/  FADD.FTZ R13, R4, R13 ;  /* 0x0000000d040d7221 */ /* 0x000fe20000010000 */
[----:B------:R-:W-:Y:S02]  /*a130*/  F2FP.BF16.F32.PACK_AB R160, R198, R41 ;  /* 0x00000029c6a0723e */ /* 0x000fe400000010ff */
[----:B------:R-:W-:Y:S01]  /*a140*/  FADD.FTZ R14, R162, R3 ;  /* 0x00000003a20e7221 */ /* 0x000fe20000010000 */
[----:B------:R-:W-:Y:S01]  /*a150*/  FADD.FTZ R13, R64, R13 ;  /* 0x0000000d400d7221 */ /* 0x000fe20000010000 */
[----:B------:R-:W-:-:S02]  /*a160*/  F2FP.BF16.F32.PACK_AB R162, R200, R43 ;  /* 0x0000002bc8a2723e */ /* 0x000fc400000010ff */
[----:B------:R-:W-:Y:S01]  /*a170*/  FADD.FTZ R3, R41, R14 ;  /* 0x0000000e29037221 */ /* 0x000fe20000010000 */
[----:B------:R-:W-:-:S03]  /*a180*/  FADD.FTZ R13, R66, R13 ;  /* 0x0000000d420d7221 */ /* 0x000fc60000010000 */
        /* <DEDUP_REMOVED lines=18> */
[----:B------:R-:W-:-:S04]  /*a2b0*/  FADD.FTZ R3, R51, R4 ;  /* 0x0000000433037221 */ /* 0x000fc80000010000 */
[----:B------:R-:W-:Y:S01]  /*a2c0*/  FADD.FTZ R4, R84, R3 ;  /* 0x0000000354047221 */ /* 0x000fe20000010000 */
[----:B------:R-:W-:Y:S01]  /*a2d0*/  FADD.FTZ R3, R11, R13 ;  /* 0x0000000d0b037221 */ /* 0x000fe20000010000 */
[----:B------:R-:W-:Y:S02]  /*a2e0*/  IMAD.MOV.U32 R11, RZ, RZ, R10 ;  /* 0x000000ffff0b7224 */ /* 0x000fe400078e000a */
[----:B------:R-:W-:Y:S01]  /*a2f0*/  IMAD.MOV.U32 R13, RZ, RZ, R12 ;  /* 0x000000ffff0d7224 */ /* 0x000fe200078e000c */
[----:B------:R-:W-:Y:S06]  /*a300*/  @P2 BRA `(.L_x_2262) ;  /* 0xffffffd400a42947 */ /* 0x000fec000383ffff */
.L_x_2253:
        /* <DEDUP_REMOVED lines=67> */
.L_x_2263:
[----:B------:R-:W-:Y:S01]  /*a740*/  ULEA UR5, UR36, UR38, 0x3 ;  /* 0x0000002624057291 */ /* 0x000fe2000f8e183f */
[----:B------:R-:W-:-:S05]  /*a750*/  IMAD.U32 R0, RZ, RZ, UR37 ;  /* 0x00000025ff007e24 */ /* 0x000fca000f8e00ff */
[----:B------:R-:W-:-:S04]  /*a760*/  SHF.L.U32 R0, R0, 0x1f, RZ ;  /* 0x0000001f00007819 */ /* 0x000fc800000006ff */
[----:B------:R0:W1:Y:S01]  /*a770*/  SYNCS.PHASECHK.TRANS64.TRYWAIT P2, [UR5+0x34850], R0 ;  /* 0x03485000ff0075a7 */ /* 0x0000620008040145 */
[----:B------:R-:W-:Y:S05]  /*a780*/  @!P0 BRA `(.L_x_2264) ;  /* 0x0000000000048947 */ /* 0x000fea0003800000 */
[----:B------:R-:W-:Y:S01]  /*a790*/  BPT.TRAP 0x1 ;  /* 0x000000040000795c */ /* 0x000fe20000300000 */
.L_x_2264:
[----:B-1----:R-:W-:Y:S05]  /*a7a0*/  @P2 BRA `(.L_x_2265) ;  /* 0x0000000000082947 */ /* 0x002fea0003800000 */
[----:B------:R-:W1:Y:S02]  /*a7b0*/  SYNCS.PHASECHK.TRANS64.TRYWAIT P0, [UR5+0x34850], R0 ;  /* 0x03485000ff0075a7 */ /* 0x000e640008000145 */
[----:B-1----:R-:W-:Y:S05]  /*a7c0*/  @!P0 BRA `(.L_x_2266) ;  /* 0x0000007000dc8947 */ /* 0x002fea0003800000 */
.L_x_2265:
[----:B------:R-:W-:Y:S01]  /*a7d0*/  UIADD3 UR38, UR38, 0x400, URZ ;  /* 0x0000040026267890 */ /* 0x000fe2000fffe03f */
[----:B------:R-:W-:Y:S01]  /*a7e0*/  WARPGROUP.ARRIVE ;  /* 0x00000000000079c5 */ /* 0x000fe20000000000 */
[----:B------:R-:W-:Y:S01]  /*a7f0*/  UMOV UR7, 0x40000040 ;  /* 0x4000004000077882 */ /* 0x000fe20000000000 */
[----:B-1----:R-:W1:Y:S01]  /*a800*/  SHFL.BFLY PT, R7, R4, 0x2, 0x1f ;  /* 0x0c401f0004077f89 */ /* 0x002e6200000e0000 */
[----:B------:R-:W-:Y:S01]  /*a810*/  USHF.R.U32.HI UR38, URZ, 0x4, UR38 ;  /* 0x000000043f267899 */ /* 0x000fe20008011626 */
[----:B------:R-:W-:Y:S01]  /*a820*/  R2UR UR8, R185 ;  /* 0x00000000b90872ca */ /* 0x000fe200000e0000 */
[----:B------:R-:W-:Y:S01]  /*a830*/  IMAD.MOV.U32 R88, RZ, RZ, -0x800000 ;  /* 0xff800000ff587424 */ /* 0x000fe200078e00ff */
[----:B0-----:R-:W0:Y:S01]  /*a840*/  SHFL.BFLY PT, R0, R3, 0x2, 0x1f ;  /* 0x0c401f0003007f89 */ /* 0x001e2200000e0000 */
[----:B------:R-:W-:-:S04]  /*a850*/  ULOP3.LUT UR38, UR38, 0x3fff, URZ, 0xc0, !UPT ;  /* 0x00003fff26267892 */ /* 0x000fc8000f8ec03f */
[----:B------:R-:W-:-:S04]  /*a860*/  ULOP3.LUT UR4, UR38, 0x4000000, URZ, 0xfc, !UPT ;  /* 0x0400000026047892 */ /* 0x000fc8000f8efc3f */
[----:B------:R-:W-:Y:S02]  /*a870*/  ULEA UR4, UR36, UR4, 0xb ;  /* 0x0000000424047291 */ /* 0x000fe4000f8e583f */
[----:B------:R-:W-:Y:S02]  /*a880*/  UIADD3 UR36, UR36, 0x1, URZ ;  /* 0x0000000124247890 */ /* 0x000fe4000fffe03f */
[----:B------:R-:W-:Y:S02]  /*a890*/  UIADD3 UR8, UR8, 0x1, URZ ;  /* 0x0000000108087890 */ /* 0x000fe4000fffe03f */
[----:B------:R-:W-:Y:S01]  /*a8a0*/  UISETP.NE.AND UP0, UPT, UR36, 0x2, UPT ;  /* 0x000000022400788c */ /* 0x000fe2000bf05270 */
[----:B------:R-:W-:Y:S02]  /*a8b0*/  UMOV UR6, UR4 ;  /* 0x0000000400067c82 */ /* 0x000fe40008000000 */
[----:B------:R-:W-:Y:S01]  /*a8c0*/  HGMMA.64x128x16.F32.BF16 R24, R180, gdesc[UR4].tnspB, R24, gsb0 ;  /* 0x41e00004b4187df0 */ /* 0x000fe20008001818 */
[----:B------:R-:W-:Y:S01]  /*a8d0*/  UIADD3 UR6, UR4, 0x80, URZ ;  /* 0x0000008004067890 */ /* 0x000fe2000fffe03f */
[----:B-1----:R-:W-:Y:S01]  /*a8e0*/  FADD.FTZ R7, R7, R4 ;  /* 0x0000000407077221 */ /* 0x002fe20000010000 */
[----:B------:R-:W-:Y:S01]  /*a8f0*/  UMOV UR7, 0x40000040 ;  /* 0x4000004000077882 */ /* 0x000fe20000000000 */
[----:B------:R-:W-:-:S02]  /*a900*/  IMAD.MOV.U32 R4, RZ, RZ, RZ ;  /* 0x000000ffff047224 */ /* 0x000fc400078e00ff */
[----:B0-----:R-:W-:Y:S01]  /*a910*/  FADD.FTZ R2, R0, R3 ;  /* 0x0000000300027221 */ /* 0x001fe20000010000 */
[----:B------:R-:W-:Y:S01]  /*a920*/  IMAD.MOV.U32 R3, RZ, RZ, RZ ;  /* 0x000000ffff037224 */ /* 0x000fe200078e00ff */
[----:B------:R-:W0:Y:S01]  /*a930*/  SHFL.BFLY PT, R0, R7, 0x1, 0x1f ;  /* 0x0c201f0007007f89 */ /* 0x000e2200000e0000 */
[----:B------:R-:W-:Y:S01]  /*a940*/  IMAD.U32 R185, RZ, RZ, UR8 ;  /* 0x00000008ffb97e24 */ /* 0x000fe2000f8e00ff */
[----:B------:R-:W-:Y:S02]  /*a950*/  USEL UR36, UR36, URZ, UP0 ;  /* 0x0000003f24247287 */ /* 0x000fe40008000000 */
[----:B------:R-:W1:Y:S01]  /*a960*/  SHFL.BFLY PT, R9, R2, 0x1, 0x1f ;  /* 0x0c201f0002097f89 */ /* 0x000e6200000e0000 */
[----:B0-----:R-:W-:Y:S01]  /*a970*/  FADD.FTZ R11, R7, R0 ;  /* 0x00000000070b7221 */ /* 0x001fe20000010000 */
[----:B------:R-:W-:Y:S02]  /*a980*/  IMAD.MOV.U32 R0, RZ, RZ, -0x800000 ;  /* 0xff800000ff007424 */ /* 0x000fe400078e00ff */
[----:B-1----:R-:W-:-:S02]  /*a990*/  FADD.FTZ R9, R2, R9 ;  /* 0x0000000902097221 */ /* 0x002fc40000010000 */
[----:B------:R-:W-:Y:S01]  /*a9a0*/  FSETP.NE.FTZ.AND P0, PT, R11, RZ, PT ;  /* 0x000000ff0b00720b */ /* 0x000fe20003f15000 */
[----:B------:R-:W-:Y:S02]  /*a9b0*/  IMAD.U32 R2, RZ, RZ, UR5 ;  /* 0x00000005ff027e24 */ /* 0x000fe4000f8e00ff */
[----:B------:R-:W-:Y:S02]  /*a9c0*/  FSETP.NE.FTZ.AND P2, PT, R9, RZ, PT ;  /* 0x000000ff0900720b */ /* 0x000fe40003f55000 */
[----:B------:R-:W-:-:S05]  /*a9d0*/  @!P1 VIADD R2, R2, 0x34860 ;  /* 0x0003486002029836 */ /* 0x000fca0000000000 */
[----:B------:R-:W-:-:S03]  /*a9e0*/  @!P1 PRMT R2, RZ, 0x654, R2 ;  /* 0x00000654ff029816 */ /* 0x000fc60000000002 */
[----:B------:R-:W0:Y:S01]  /*a9f0*/  @P0 MUFU.LG2 R6, R11 ;  /* 0x0000000b00060308 */ /* 0x000e220000000c00 */
[C---:B------:R-:W-:Y:S02]  /*aa00*/  @P0 FMUL.FTZ R7, R5.reuse, 0.69314718246459960938 ;  /* 0x3f31721805070820 */ /* 0x040fe40000410000 */
[----:B------:R-:W-:-:S05]  /*aa10*/  @P2 FMUL.FTZ R14, R5, 0.69314718246459960938 ;  /* 0x3f317218050e2820 */ /* 0x000fca0000410000 */
        /* <DEDUP_REMOVED lines=110> */
.L_x_2236:
[----:B------:R-:W0:Y:S01]  /*b100*/  S2R R3, SR_CgaCtaId ;  /* 0x0000000000037919 */ /* 0x000e220000008800 */
[----:B------:R-:W-:Y:S01]  /*b110*/  MOV R36, 0x400 ;  /* 0x0000040000247802 */ /* 0x000fe20000000f00 */
[----:B------:R-:W-:Y:S01]  /*b120*/  BSSY B0, `(.L_x_2267) ;  /* 0x00001d4000007945 */ /* 0x000fe20003800000 */
[----:B------:R-:W-:Y:S02]  /*b130*/  BAR.SYNC.DEFER_BLOCKING 0x5, 0x180 ;  /* 0x0146000000007b1d */ /* 0x000fe40000010000 */
[----:B0-----:R-:W-:-:S05]  /*b140*/  LEA R36, R3, R36, 0x18 ;  /* 0x0000002403247211 */ /* 0x001fca00078ec0ff */
[----:B------:R-:W0:Y:S02]  /*b150*/  LDS R2, [R36+0x348d0] ;  /* 0x0348d00024027984 */ /* 0x000e240000000800 */
[----:B0-----:R-:W-:Y:S01]  /*b160*/  R2UR UR4, R2 ;  /* 0x00000000020472ca */ /* 0x001fe200000e0000 */
[----:B------:R-:W-:Y:S06]  /*b170*/  BAR.ARV 0x4, 0x180 ;  /* 0x0106000000007b1d */ /* 0x000fec0000002000 */
[----:B------:R-:W-:Y:S08]  /*b180*/  @P0 BRA `(.L_x_2268) ;  /* 0x0000001000c00947 */ /* 0x000ff00003800000 */
[----:B------:R-:W0:Y:S01]  /*b190*/  S2R R3, SR_SWINHI ;  /* 0x0000000000037919 */ /* 0x000e220000002f00 */
[----:B------:R-:W-:Y:S01]  /*b1a0*/  R2UR UR14, R23 ;  /* 0x00000000170e72ca */ /* 0x000fe200000e0000 */
[----:B------:R-:W-:Y:S01]  /*b1b0*/  ULDC.64 UR8, c[0x0][0xb90] ;  /* 0x0002e40000087ab9 */ /* 0x000fe20000000a00 */
[----:B------:R-:W-:Y:S01]  /*b1c0*/  F2FP.BF16.F32.PACK_AB R6, R93, R6 ;  /* 0x000000065d06723e */ /* 0x000fe200000010ff */
[----:B------:R-:W-:Y:S01]  /*b1d0*/  USHF.R.S32.HI UR13, URZ, 0x1f, UR61 ;  /* 0x0000001f3f0d7899 */ /* 0x000fe2000801143d */
[----:B------:R-:W-:Y:S01]  /*b1e0*/  F2FP.BF16.F32.PACK_AB R72, R73, R72 ;  /* 0x000000484948723e */ /* 0x000fe200000010ff */
[----:B------:R-:W-:Y:S01]  /*b1f0*/  ULDC.64 UR10, c[0x0][0xb98] ;  /* 0x0002e600000a7ab9 */ /* 0x000fe20000000a00 */
[----:B------:R-:W-:Y:S01]  /*b200*/  F2FP.BF16.F32.PACK_AB R73, R75, R74 ;  /* 0x0000004a4b49723e */ /* 0x000fe200000010ff */
[----:B------:R-:W-:Y:S01]  /*b210*/  ULDC.64 UR16, c[0x0][0x208] ;  /* 0x0000820000107ab9 */ /* 0x000fe20000000a00 */
[----:B------:R-:W-:Y:S02]  /*b220*/  F2FP.BF16.F32.PACK_AB R80, R81, R80 ;  /* 0x000000505150723e */ /* 0x000fe400000010ff */
[----:B------:R-:W-:-:S02]  /*b230*/  F2FP.BF16.F32.PACK_AB R74, R77, R76 ;  /* 0x0000004c4d4a723e */ /* 0x000fc400000010ff */
[----:B------:R-:W-:Y:S01]  /*b240*/  F2FP.BF16.F32.PACK_AB R75, R79, R78 ;  /* 0x0000004e4f4b723e */ /* 0x000fe200000010ff */
[----:B------:R-:W-:Y:S01]  /*b250*/  USHF.R.S32.HI UR12, URZ, 0x1f, UR14 ;  /* 0x0000001f3f0c7899 */ /* 0x000fe2000801140e */
[----:B------:R-:W-:Y:S01]  /*b260*/  F2FP.BF16.F32.PACK_AB R81, R83, R82 ;  /* 0x000000525351723e */ /* 0x000fe200000010ff */
[----:B------:R-:W-:Y:S01]  /*b270*/  UIMAD.WIDE.U32 UR6, UR14, UR8, URZ ;  /* 0x000000080e0672a5 */ /* 0x000fe2000f8e003f */
[----:B------:R-:W-:Y:S01]  /*b280*/  F2FP.BF16.F32.PACK_AB R82, R85, R84 ;  /* 0x000000545552723e */ /* 0x000fe200000010ff */
[----:B------:R-:W-:Y:S01]  /*b290*/  UIMAD UR5, UR12, UR8, URZ ;  /* 0x000000080c0572a4 */ /* 0x000fe2000f8e023f */
[----:B------:R-:W-:Y:S01]  /*b2a0*/  F2FP.BF16.F32.PACK_AB R83, R87, R86 ;  /* 0x000000565753723e */ /* 0x000fe200000010ff */
[----:B------:R-:W-:Y:S02]  /*b2b0*/  UIMAD UR8, UR13, UR10, URZ ;  /* 0x0000000a0d0872a4 */ /* 0x000fe4000f8e023f */
[----:B------:R-:W-:Y:S02]  /*b2c0*/  UIMAD UR5, UR14, UR9, UR5 ;  /* 0x000000090e0572a4 */ /* 0x000fe4000f8e0205 */
[----:B------:R-:W-:-:S02]  /*b2d0*/  UIMAD UR8, UR61, UR11, UR8 ;  /* 0x0000000b3d0872a4 */ /* 0x000fc4000f8e0208 */
[----:B------:R-:W-:-:S03]  /*b2e0*/  UIADD3 UR7, UR7, UR5, URZ ;  /* 0x0000000507077290 */ /* 0x000fc6000fffe03f */
[----:B------:R-:W-:Y:S01]  /*b2f0*/  ULDC UR5, c[0x0][0xa88] ;  /* 0x0002a20000057ab9 */ /* 0x000fe20000000800 */
[----:B------:R-:W-:Y:S01]  /*b300*/  UIMAD.WIDE.U32 UR6, UR61, UR10, UR6 ;  /* 0x0000000a3d0672a5 */ /* 0x000fe2000f8e0006 */
[----:B------:R-:W-:Y:S02]  /*b310*/  MOV R34, R36 ;  /* 0x0000002400227202 */ /* 0x000fe40000000f00 */
[----:B0-----:R-:W-:Y:S01]  /*b320*/  MOV R35, R3 ;  /* 0x0000000300237202 */ /* 0x001fe20000000f00 */
[----:B------:R-:W-:Y:S01]  /*b330*/  IMAD R3, R184, 0x40, R16 ;  /* 0x00000040b8037824 */ /* 0x000fe200078e0210 */
[----:B------:R-:W-:Y:S01]  /*b340*/  ULDC.64 UR10, c[0x0][0xaf0] ;  /* 0x0002bc00000a7ab9 */ /* 0x000fe20000000a00 */
[----:B------:R-:W-:-:S04]  /*b350*/  IMAD.WIDE R4, R189, 0x2, R34 ;  /* 0x00000002bd047825 */ /* 0x000fc800078e0222 */
[----:B------:R-:W-:Y:S01]  /*b360*/  IMAD.WIDE R34, R3, 0x2, R34 ;  /* 0x0000000203227825 */ /* 0x000fe200078e0222 */
[C---:B------:R-:W-:Y:S02]  /*b370*/  IADD3 R23, P2, R4.reuse, 0x4020, RZ ;  /* 0x0000402004177810 */ /* 0x040fe40007f5e0ff */
[C---:B------:R-:W-:Y:S02]  /*b380*/  LOP3.LUT R3, R4.reuse, 0x380, RZ, 0xc0, !PT ;  /* 0x0000038004037812 */ /* 0x040fe400078ec0ff */
[----:B------:R-:W-:Y:S01]  /*b390*/  LOP3.LUT R12, R23, 0x380, RZ, 0xc0, !PT ;  /* 0x00000380170c7812 */ /* 0x000fe200078ec0ff */
[----:B------:R-:W-:Y:S01]  /*b3a0*/  IMAD.X R39, RZ, RZ, R5, P2 ;  /* 0x000000ffff277224 */ /* 0x000fe200010e0605 */
[----:B------:R-:W-:Y:S02]  /*b3b0*/  IADD3 R27, P1, R4, 0x4040, RZ ;  /* 0x00004040041b7810 */ /* 0x000fe40007f3e0ff */
[----:B------:R-:W-:Y:S02]  /*b3c0*/  SHF.R.U64 R12, R12, 0x3, RZ ;  /* 0x000000030c0c7819 */ /* 0x000fe400000012ff */
[----:B------:R-:W-:-:S02]  /*b3d0*/  IADD3 R21, P6, R4, 0x20, RZ ;  /* 0x0000002004157810 */ /* 0x000fc40007fde0ff */
[----:B------:R-:W-:Y:S02]  /*b3e0*/  LOP3.LUT R38, R12, R23, RZ, 0x3c, !PT ;  /* 0x000000170c267212 */ /* 0x000fe400078e3cff */
[----:B------:R-:W0:Y:S01]  /*b3f0*/  LDC R23, c[0x0][0xbe8] ;  /* 0x0002fa00ff177b82 */ /* 0x000e220000000800 */
[----:B------:R-:W-:Y:S01]  /*b400*/  SHF.R.U64 R3, R3, 0x3, RZ ;  /* 0x0000000303037819 */ /* 0x000fe200000012ff */
[--C-:B------:R-:W-:Y:S01]  /*b410*/  IMAD.X R13, RZ, RZ, R5.reuse, P6 ;  /* 0x000000ffff0d7224 */ /* 0x100fe200030e0605 */
[C---:B------:R-:W-:Y:S02]  /*b420*/  IADD3 R10, P3, R4.reuse, 0x4000, RZ ;  /* 0x00004000040a7810 */ /* 0x040fe40007f7e0ff */
[C---:B------:R-:W-:Y:S02]  /*b430*/  IADD3 R43, P0, R4.reuse, 0x4060, RZ ;  /* 0x00004060042b7810 */ /* 0x040fe40007f1e0ff */
[C---:B------:R-:W-:Y:S01]  /*b440*/  IADD3 R8, P4, R4.reuse, 0x60, RZ ;  /* 0x0000006004087810 */ /* 0x040fe20007f9e0ff */
[----:B------:R-:W-:Y:S01]  /*b450*/  IMAD.X R15, RZ, RZ, R5, P3 ;  /* 0x000000ffff0f7224 */ /* 0x000fe200018e0605 */
[----:B------:R-:W-:-:S02]  /*b460*/  IADD3 R25, P5, R4, 0x40, RZ ;  /* 0x0000004004197810 */ /* 0x000fc40007fbe0ff */
[----:B------:R-:W-:Y:S01]  /*b470*/  LOP3.LUT R4, R3, R4, RZ, 0x3c, !PT ;  /* 0x0000000403047212 */ /* 0x000fe200078e3cff */
[--C-:B------:R-:W-:Y:S01]  /*b480*/  IMAD.X R11, RZ, RZ, R5.reuse, P4 ;  /* 0x000000ffff0b7224 */ /* 0x100fe200020e0605 */
[----:B------:R-:W-:Y:S01]  /*b490*/  LOP3.LUT R14, R27, 0x380, RZ, 0xc0, !PT ;  /* 0x000003801b0e7812 */ /* 0x000fe200078ec0ff */
[----:B------:R-:W-:Y:S01]  /*b4a0*/  IMAD.X R9, RZ, RZ, R5, P5 ;  /* 0x000000ffff097224 */ /* 0x000fe200028e0605 */
[----:B------:R-:W-:Y:S02]  /*b4b0*/  LOP3.LUT R3, R10, 0x380, RZ, 0xc0, !PT ;  /* 0x000003800a037812 */ /* 0x000fe400078ec0ff */
[----:B------:R-:W-:Y:S02]  /*b4c0*/  LOP3.LUT R2, R21, 0x380, RZ, 0xc0, !PT ;  /* 0x0000038015027812 */ /* 0x000fe400078ec0ff */
[----:B------:R-:W-:Y:S02]  /*b4d0*/  IADD3 R33, P6, R34, 0x1000, RZ ;  /* 0x0000100022217810 */ /* 0x000fe40007fde0ff */
[----:B------:R-:W-:-:S02]  /*b4e0*/  SHF.R.U64 R14, R14, 0x3, RZ ;  /* 0x000000030e0e7819 */ /* 0x000fc400000012ff */
[----:B------:R-:W-:Y:S02]  /*b4f0*/  SHF.R.U64 R3, R3, 0x3, RZ ;  /* 0x0000000303037819 */ /* 0x000fe400000012ff */
[----:B------:R-:W-:Y:S02]  /*b500*/  SHF.R.U64 R2, R2, 0x3, RZ ;  /* 0x0000000302027819 */ /* 0x000fe400000012ff */
[----:B------:R-:W-:Y:S02]  /*b510*/  LOP3.LUT R32, R33, 0x380, RZ, 0xc0, !PT ;  /* 0x0000038021207812 */ /* 0x000fe400078ec0ff */
[----:B------:R-:W-:Y:S02]  /*b520*/  LOP3.LUT R40, R14, R27, RZ, 0x3c, !PT ;  /* 0x0000001b0e287212 */ /* 0x000fe400078e3cff */
[----:B------:R-:W-:Y:S02]  /*b530*/  LOP3.LUT R14, R3, R10, RZ, 0x3c, !PT ;  /* 0x0000000a030e7212 */ /* 0x000fe400078e3cff */
[----:B------:R-:W-:-:S02]  /*b540*/  LOP3.LUT R12, R2, R21, RZ, 0x3c, !PT ;  /* 0x00000015020c7212 */ /* 0x000fc400078e3cff */
[----:B------:R-:W-:Y:S02]  /*b550*/  LOP3.LUT R3, R8, 0x380, RZ, 0xc0, !PT ;  /* 0x0000038008037812 */ /* 0x000fe400078ec0ff */
[----:B------:R-:W-:Y:S02]  /*b560*/  SHF.R.U64 R32, R32, 0x3, RZ ;  /* 0x0000000320207819 */ /* 0x000fe400000012ff */
[----:B------:R-:W-:Y:S02]  /*b570*/  LOP3.LUT R2, R25, 0x380, RZ, 0xc0, !PT ;  /* 0x0000038019027812 */ /* 0x000fe400078ec0ff */
[----:B------:R-:W-:Y:S02]  /*b580*/  IADD3.X R41, RZ, R5, RZ, P1, !PT ;  /* 0x00000005ff297210 */ /* 0x000fe40000ffe4ff */
[----:B------:R-:W-:Y:S02]  /*b590*/  SHF.R.U64 R3, R3, 0x3, RZ ;  /* 0x0000000303037819 */ /* 0x000fe400000012ff */
[----:B------:R-:W-:Y:S01]  /*b5a0*/  LOP3.LUT R32, R32, R33, RZ, 0x3c, !PT ;  /* 0x0000002120207212 */ /* 0x000fe200078e3cff */
[----:B------:R-:W-:Y:S01]  /*b5b0*/  IMAD.X R33, RZ, RZ, R35, P6 ;  /* 0x000000ffff217224 */ /* 0x000fe200030e0623 */
[----:B0-----:R-:W-:-:S02]  /*b5c0*/  ISETP.NE.AND P1, PT, R23, 0x1, PT ;  /* 0x000000011700780c */ /* 0x001fc40003f25270 */
[----:B------:R-:W-:Y:S02]  /*b5d0*/  SHF.R.U64 R2, R2, 0x3, RZ ;  /* 0x0000000302027819 */ /* 0x000fe400000012ff */
[----:B------:R-:W-:Y:S02]  /*b5e0*/  IADD3 R105, P6, R34, 0x7000, RZ ;  /* 0x0000700022697810 */ /* 0x000fe40007fde0ff */
[----:B------:R-:W-:Y:S02]  /*b5f0*/  LOP3.LUT R10, R3, R8, RZ, 0x3c, !PT ;  /* 0x00000008030a7212 */ /* 0x000fe400078e3cff */
[----:B------:R-:W-:Y:S02]  /*b600*/  LOP3.LUT R8, R2, R25, RZ, 0x3c, !PT ;  /* 0x0000001902087212 */ /* 0x000fe400078e3cff */
[----:B------:R-:W-:Y:S02]  /*b610*/  LOP3.LUT R2, R105, 0x380, RZ, 0xc0, !PT ;  /* 0x0000038069027812 */ /* 0x000fe400078ec0ff */
[----:B------:R-:W-:Y:S01]  /*b620*/  LOP3.LUT R42, R43, 0x380, RZ, 0xc0, !PT ;  /* 0x000003802b2a7812 */ /* 0x000fe200078ec0ff */
[----:B------:R-:W0:Y:S01]  /*b630*/  @P1 LDC R107, c[0x0][0xbec] ;  /* 0x0002fb00ff6b1b82 */ /* 0x000e220000000800 */
[----:B------:R-:W-:-:S02]  /*b640*/  SHF.R.U64 R2, R2, 0x3, RZ ;  /* 0x0000000302027819 */ /* 0x000fc400000012ff */
[----:B------:R-:W-:Y:S02]  /*b650*/  SHF.R.U64 R42, R42, 0x3, RZ ;  /* 0x000000032a2a7819 */ /* 0x000fe400000012ff */
[----:B------:R-:W-:Y:S02]  /*b660*/  LOP3.LUT R2, R2, R105, RZ, 0x3c, !PT ;  /* 0x0000006902027212 */ /* 0x000fe400078e3cff */
[----:B------:R-:W-:Y:S02]  /*b670*/  MOV R105, R4 ;  /* 0x0000000400697202 */ /* 0x000fe40000000f00 */
[----:B------:R-:W-:Y:S02]  /*b680*/  F2FP.BF16.F32.PACK_AB R4, R96, R7 ;  /* 0x000000076004723e */ /* 0x000fe400000010ff */
[----:B------:R-:W-:Y:S02]  /*b690*/  F2FP.BF16.F32.PACK_AB R7, R101, R104 ;  /* 0x000000686507723e */ /* 0x000fe400000010ff */
[----:B------:R-:W1:Y:S01]  /*b6a0*/  @P1 LDC R104, c[0x0][0xbf0] ;  /* 0x0002fc00ff681b82 */ /* 0x000e620000000800 */
[----:B------:R-:W-:Y:S01]  /*b6b0*/  LOP3.LUT R42, R42, R43, RZ, 0x3c, !PT ;  /* 0x0000002b2a2a7212 */ /* 0x000fe200078e3cff */
[----:B------:R-:W-:Y:S01]  /*b6c0*/  IMAD.X R43, RZ, RZ, R5, P0 ;  /* 0x000000ffff2b7224 */ /* 0x000fe200000e0605 */
[----:B------:R-:W-:-:S05]  /*b6d0*/  F2FP.BF16.F32.PACK_AB R5, R103, R106 ;  /* 0x0000006a6705723e */ /* 0x000fca00000010ff */
[----:B------:R-:W-:Y:S01]  /*b6e0*/  BAR.SYNC.DEFER_BLOCKING 0x1, 0x100 ;  /* 0x0044000000007b1d */ /* 0x000fe20000010000 */
[----:B------:R-:W-:Y:S01]  /*b6f0*/  MOV R96, R40 ;  /* 0x0000002800607202 */ /* 0x000fe20000000f00 */
[----:B------:R-:W-:Y:S01]  /*b700*/  VIADD R40, R18, UR39 ;  /* 0x0000002712287c36 */ /* 0x000fe20008000000 */
[----:B------:R-:W-:Y:S02]  /*b710*/  IADD3 R21, P0, R34, 0x6000, RZ ;  /* 0x0000600022157810 */ /* 0x000fe40007f1e0ff */
[----:B------:R-:W-:Y:S02]  /*b720*/  MOV R103, R14 ;  /* 0x0000000e00677202 */ /* 0x000fe40000000f00 */
[----:B------:R-:W-:Y:S02]  /*b730*/  LOP3.LUT R20, R21, 0x380, RZ, 0xc0, !PT ;  /* 0x0000038015147812 */ /* 0x000fe400078ec0ff */
[----:B------:R-:W-:Y:S02]  /*b740*/  MOV R15, R12 ;  /* 0x0000000c000f7202 */ /* 0x000fe40000000f00 */
[----:B------:R-:W-:-:S02]  /*b750*/  SHF.R.U64 R20, R20, 0x3, RZ ;  /* 0x0000000314147819 */ /* 0x000fc400000012ff */
[----:B------:R-:W-:Y:S01]  /*b760*/  MOV R14, UR8 ;  /* 0x00000008000e7c02 */ /* 0x000fe20008000f00 */
[----:B------:R-:W-:Y:S01]  /*b770*/  ULDC.64 UR8, c[0x0][0xae8] ;  /* 0x0002ba0000087ab9 */ /* 0x000fe20000000a00 */
[----:B------:R-:W-:Y:S01]  /*b780*/  LOP3.LUT R20, R20, R21, RZ, 0x3c, !PT ;  /* 0x0000001514147212 */ /* 0x000fe200078e3cff */
[----:B------:R-:W-:Y:S01]  /*b790*/  IMAD.X R21, RZ, RZ, R35, P0 ;  /* 0x000000ffff157224 */ /* 0x000fe200000e0623 */
[C---:B------:R-:W-:Y:S02]  /*b7a0*/  IADD3 R27, P3, R34.reuse, 0x4000, RZ ;  /* 0x00004000221b7810 */ /* 0x040fe40007f7e0ff */
[----:B------:R-:W-:Y:S02]  /*b7b0*/  IADD3 R25, P2, R34, 0x5000, RZ ;  /* 0x0000500022197810 */ /* 0x000fe40007f5e0ff */
[----:B------:R-:W-:Y:S02]  /*b7c0*/  LOP3.LUT R26, R27, 0x380, RZ, 0xc0, !PT ;  /* 0x000003801b1a7812 */ /* 0x000fe400078ec0ff */
[----:B------:R-:W-:Y:S01]  /*b7d0*/  LOP3.LUT R24, R25, 0x380, RZ, 0xc0, !PT ;  /* 0x0000038019187812 */ /* 0x000fe200078ec0ff */
[----:B------:R0:W-:Y:S01]  /*b7e0*/  STSM.16.M88.4 [R105], R4 ;  /* 0x0000000469007844 */ /* 0x0001e20000000200 */
[----:B------:R-:W-:-:S02]  /*b7f0*/  SHF.R.U64 R26, R26, 0x3, RZ ;  /* 0x000000031a1a7819 */ /* 0x000fc400000012ff */
[----:B------:R-:W-:Y:S01]  /*b800*/  MOV R101, R38 ;  /* 0x0000002600657202 */ /* 0x000fe20000000f00 */
[----:B------:R-:W-:Y:S01]  /*b810*/  VIADD R38, R188, UR39 ;  /* 0x00000027bc267c36 */ /* 0x000fe20008000000 */
[----:B------:R-:W-:Y:S02]  /*b820*/  SHF.R.U64 R24, R24, 0x3, RZ ;  /* 0x0000000318187819 */ /* 0x000fe400000012ff */
[----:B------:R-:W-:Y:S01]  /*b830*/  LOP3.LUT R26, R26, R27, RZ, 0x3c, !PT ;  /* 0x0000001b1a1a7212 */ /* 0x000fe200078e3cff */
[--C-:B------:R-:W-:Y:S01]  /*b840*/  IMAD.X R27, RZ, RZ, R35.reuse, P3 ;  /* 0x000000ffff1b7224 */ /* 0x100fe200018e0623 */
[----:B------:R-:W-:Y:S01]  /*b850*/  LOP3.LUT R24, R24, R25, RZ, 0x3c, !PT ;  /* 0x0000001918187212 */ /* 0x000fe200078e3cff */
[----:B------:R-:W-:Y:S01]  /*b860*/  IMAD.X R25, RZ, RZ, R35, P2 ;  /* 0x000000ffff197224 */ /* 0x000fe200010e0623 */
[----:B------:R-:W-:Y:S02]  /*b870*/  MOV R93, R42 ;  /* 0x0000002a005d7202 */ /* 0x000fe40000000f00 */
[----:B------:R-:W-:-:S02]  /*b880*/  IADD3 R31, P5, R34, 0x2000, RZ ;  /* 0x00002000221f7810 */ /* 0x000fc40007fbe0ff */
[----:B------:R-:W-:Y:S01]  /*b890*/  IADD3 R29, P4, R34, 0x3000, RZ ;  /* 0x00003000221d7810 */ /* 0x000fe20007f9e0ff */
[----:B0-----:R-:W-:Y:S01]  /*b8a0*/  @P1 IMAD.HI.U32 R5, R40, R107, RZ ;  /* 0x0000006b28051227 */ /* 0x001fe200078e00ff */
[----:B------:R-:W-:Y:S02]  /*b8b0*/  F2FP.BF16.F32.PACK_AB R7, R97, R100 ;  /* 0x000000646107723e */ /* 0x000fe400000010ff */
[----:B------:R-:W-:Y:S01]  /*b8c0*/  LOP3.LUT R3, R34, 0x380, RZ, 0xc0, !PT ;  /* 0x0000038022037812 */ /* 0x000fe200078ec0ff */
[----:B------:R-:W-:Y:S01]  /*b8d0*/  IMAD.MOV.U32 R4, RZ, RZ, R40 ;  /* 0x000000ffff047224 */ /* 0x000fe200078e0028 */
[----:B-1----:R-:W-:Y:S02]  /*b8e0*/  @P1 SHF.R.U32.HI R4, RZ, R104, R5 ;  /* 0x00000068ff041219 */ /* 0x002fe40000011605 */
[----:B------:R-:W-:Y:S02]  /*b8f0*/  MOV R104, R10 ;  /* 0x0000000a00687202 */ /* 0x000fe40000000f00 */
[--C-:B------:R-:W-:Y:S01]  /*b900*/  SHF.R.S32.HI R5, RZ, 0x1f, R4.reuse ;  /* 0x0000001fff057819 */ /* 0x100fe20000011404 */
[----:B------:R-:W-:Y:S01]  /*b910*/  IMAD.MOV R6, RZ, RZ, -R4 ;  /* 0x000000ffff067224 */ /* 0x000fe200078e0a04 */
[----:B------:R-:W-:-:S02]  /*b920*/  IADD3 R12, P0, R4, UR6, RZ ;  /* 0x00000006040c7c10 */ /* 0x000fc4000ff1e0ff */
[----:B------:R-:W-:Y:S01]  /*b930*/  F2FP.BF16.F32.PACK_AB R4, R92, R91 ;  /* 0x0000005b5c04723e */ /* 0x000fe200000010ff */
[----:B------:R-:W-:Y:S01]  /*b940*/  IMAD R11, R23, R6, R40 ;  /* 0x00000006170b7224 */ /* 0x000fe200078e0228 */
[----:B------:R-:W-:Y:S01]  /*b950*/  IADD3.X R13, R5, UR7, R14, P0, !PT ;  /* 0x00000007050d7c10 */ /* 0x000fe200087fe40e */
[----:B------:R-:W-:Y:S01]  /*b960*/  ULDC.64 UR6, c[0x0][0xb88] ;  /* 0x0002e20000067ab9 */ /* 0x000fe20000000a00 */
[----:B------:R-:W-:Y:S02]  /*b970*/  F2FP.BF16.F32.PACK_AB R5, R99, R102 ;  /* 0x000000666305723e */ /* 0x000fe400000010ff */
[----:B------:R-:W-:Y:S01]  /*b980*/  SHF.R.S32.HI R10, RZ, 0x1f, R11 ;  /* 0x0000001fff0a7819 */ /* 0x000fe2000001140b */
[----:B------:R-:W-:Y:S01]  /*b990*/  IMAD.WIDE.U32 R12, R11, UR6, R12 ;  /* 0x000000060b0c7c25 */ /* 0x000fe2000f8e000c */
[----:B------:R-:W-:Y:S02]  /*b9a0*/  F2FP.BF16.F32.PACK_AB R6, R94, R89 ;  /* 0x000000595e06723e */ /* 0x000fe400000010ff */
[----:B------:R-:W-:Y:S01]  /*b9b0*/  MOV R14, R8 ;  /* 0x00000008000e7202 */ /* 0x000fe20000000f00 */
[----:B------:R-:W-:Y:S01]  /*b9c0*/  IMAD R10, R10, UR6, RZ ;  /* 0x000000060a0a7c24 */ /* 0x000fe2000f8e02ff */
[----:B------:R-:W-:Y:S01]  /*b9d0*/  F2FP.BF16.F32.PACK_AB R8, R90, R37 ;  /* 0x000000255a08723e */ /* 0x000fe200000010ff */
[----:B------:R0:W-:Y:S01]  /*b9e0*/  STSM.16.M88.4 [R15], R4 ;  /* 0x000000040f007844 */ /* 0x0001e20000000200 */
[----:B------:R-:W-:Y:S01]  /*b9f0*/  IMAD R37, R23, UR5, RZ ;  /* 0x0000000517257c24 */ /* 0x000fe2000f8e02ff */
[----:B------:R-:W-:Y:S01]  /*ba00*/  LOP3.LUT P0, RZ, R186, 0x3, RZ, 0xc0, !PT ;  /* 0x00000003baff7812 */ /* 0x000fe2000780c0ff */
[----:B------:R-:W-:Y:S01]  /*ba10*/  IMAD R39, R11, UR7, R10 ;  /* 0x000000070b277c24 */ /* 0x000fe2000f8e020a */
[----:B------:R-:W-:Y:S01]  /*ba20*/  ULDC.64 UR6, c[0x0][0xb50] ;  /* 0x0002d40000067ab9 */ /* 0x000fe20000000a00 */
[----:B------:R-:W-:-:S02]  /*ba30*/  F2FP.BF16.F32.PACK_AB R9, R95, R98 ;  /* 0x000000625f09723e */ /* 0x000fc400000010ff */
[----:B------:R-:W-:Y:S02]  /*ba40*/  F2FP.BF16.F32.PACK_AB R10, R45, R44 ;  /* 0x0000002c2d0a723e */ /* 0x000fe400000010ff */
[----:B------:R-:W-:Y:S02]  /*ba50*/  F2FP.BF16.F32.PACK_AB R11, R47, R46 ;  /* 0x0000002e2f0b723e */ /* 0x000fe400000010ff */
[----:B------:R-:W-:Y:S02]  /*ba60*/  LEA R40, P3, R12, UR6, 0x2 ;  /* 0x000000060c287c11 */ /* 0x000fe4000f8610ff */
[CC--:B------:R-:W-:Y:S01]  /*ba70*/  ISETP.GE.OR P2, PT, R38.reuse, R37.reuse, P0 ;  /* 0x000000252600720c */ /* 0x0c0fe20000746670 */
[----:B------:R1:W-:Y:S01]  /*ba80*/  STSM.16.M88.4 [R14], R8 ;  /* 0x000000080e007844 */ /* 0x0003e20000000200 */
[----:B------:R-:W-:Y:S01]  /*ba90*/  LOP3.LUT R30, R31, 0x380, RZ, 0xc0, !PT ;  /* 0x000003801f1e7812 */ /* 0x000fe200078ec0ff */
[----:B0-----:R-:W-:Y:S01]  /*baa0*/  VIADD R4, R38, 0x8 ;  /* 0x0000000826047836 */ /* 0x001fe20000000000 */
[----:B------:R-:W-:Y:S01]  /*bab0*/  F2FP.BF16.F32.PACK_AB R6, R53, R52 ;  /* 0x000000343506723e */ /* 0x000fe200000010ff */
[----:B------:R-:W-:Y:S01]  /*bac0*/  IMAD.IADD R5, R13, 0x1, R39 ;  /* 0x000000010d057824 */ /* 0x000fe200078e0227 */
[----:B------:R-:W-:Y:S01]  /*bad0*/  F2FP.BF16.F32.PACK_AB R7, R55, R54 ;  /* 0x000000363707723e */ /* 0x000fe200000010ff */
[----:B------:R-:W-:Y:S01]  /*bae0*/  SHFL.IDX PT, R38, R40, RZ, 0x1c1f ;  /* 0x001c1fff28267589 */ /* 0x000fe200000e0000 */
[----:B------:R-:W-:-:S02]  /*baf0*/  ISETP.GE.OR P0, PT, R4, R37, P0 ;  /* 0x000000250400720c */ /* 0x000fc40000706670 */
[----:B------:R-:W-:Y:S01]  /*bb00*/  LEA.HI.X R41, R12, UR7, R5, 0x2, P3 ;  /* 0x000000070c297c11 */ /* 0x000fe200098f1405 */
[----:B------:R-:W-:Y:S01]  /*bb10*/  SHFL.IDX PT, R90, R40, 0x1, 0x1c1f ;  /* 0x003c1f00285a7f89 */ /* 0x000fe200000e0000 */
[----:B------:R-:W-:Y:S02]  /*bb20*/  F2FP.BF16.F32.PACK_AB R4, R49, R48 ;  /* 0x000000303104723e */ /* 0x000fe400000010ff */
[----:B------:R-:W-:Y:S01]  /*bb30*/  F2FP.BF16.F32.PACK_AB R5, R51, R50 ;  /* 0x000000323305723e */ /* 0x000fe200000010ff */
[----:B------:R-:W0:Y:S01]  /*bb40*/  SHFL.IDX PT, R39, R41, RZ, 0x1c1f ;  /* 0x001c1fff29277589 */ /* 0x000e2200000e0000 */
[----:B------:R-:W-:Y:S02]  /*bb50*/  F2FP.BF16.F32.PACK_AB R12, R57, R56 ;  /* 0x00000038390c723e */ /* 0x000fe400000010ff */
[----:B------:R-:W-:Y:S01]  /*bb60*/  F2FP.BF16.F32.PACK_AB R13, R59, R58 ;  /* 0x0000003a3b0d723e */ /* 0x000fe200000010ff */
[----:B------:R-:W-:Y:S01]  /*bb70*/  STSM.16.M88.4 [R104], R4 ;  /* 0x0000000468007844 */ /* 0x000fe20000000200 */
[----:B-1----:R-:W-:-:S02]  /*bb80*/  F2FP.BF16.F32.PACK_AB R14, R61, R60 ;  /* 0x0000003c3d0e723e */ /* 0x002fc400000010ff */
[----:B------:R-:W-:Y:S01]  /*bb90*/  F2FP.BF16.F32.PACK_AB R15, R63, R62 ;  /* 0x0000003e3f0f723e */ /* 0x000fe200000010ff */
[----:B------:R-:W1:Y:S01]  /*bba0*/  SHFL.IDX PT, R91, R41, 0x1, 0x1c1f ;  /* 0x003c1f00295b7f89 */ /* 0x000e6200000e0000 */
[----:B------:R-:W-:Y:S01]  /*bbb0*/  F2FP.BF16.F32.PACK_AB R8, R65, R64 ;  /* 0x000000404108723e */ /* 0x000fe200000010ff */
[----:B------:R-:W2:Y:S01]  /*bbc0*/  @P1 LDC R61, c[0x0][0xbec] ;  /* 0x0002fb00ff3d1b82 */ /* 0x000ea20000000800 */
[----:B------:R-:W-:Y:S01]  /*bbd0*/  F2FP.BF16.F32.PACK_AB R9, R67, R66 ;  /* 0x000000424309723e */ /* 0x000fe200000010ff */
[----:B------:R-:W-:Y:S01]  /*bbe0*/  STSM.16.M88.4 [R103], R12 ;  /* 0x0000000c67007844 */ /* 0x000fe20000000200 */
[----:B------:R-:W-:Y:S02]  /*bbf0*/  F2FP.BF16.F32.PACK_AB R10, R69, R68 ;  /* 0x00000044450a723e */ /* 0x000fe400000010ff */
[----:B------:R-:W-:Y:S01]  /*bc00*/  F2FP.BF16.F32.PACK_AB R11, R71, R70 ;  /* 0x00000046470b723e */ /* 0x000fe200000010ff */
[----:B------:R-:W-:Y:S01]  /*bc10*/  UIMAD UR5, UR12, UR8, URZ ;  /* 0x000000080c0572a4 */ /* 0x000fe2000f8e023f */
[----:B------:R-:W-:-:S02]  /*bc20*/  LOP3.LUT R28, R29, 0x380, RZ, 0xc0, !PT ;  /* 0x000003801d1c7812 */ /* 0x000fc400078ec0ff */
[----:B------:R-:W-:Y:S01]  /*bc30*/  SHF.R.U64 R3, R3, 0x3, RZ ;  /* 0x0000000303037819 */ /* 0x000fe200000012ff */
[----:B------:R-:W-:Y:S01]  /*bc40*/  STSM.16.M88.4 [R101], R8 ;  /* 0x0000000865007844 */ /* 0x000fe20000000200 */
[----:B------:R-:W-:Y:S01]  /*bc50*/  UIMAD.WIDE.U32 UR6, UR14, UR8, URZ ;  /* 0x000000080e0672a5 */ /* 0x000fe2000f8e003f */
[----:B------:R-:W-:Y:S02]  /*bc60*/  SHF.R.U64 R30, R30, 0x3, RZ ;  /* 0x000000031e1e7819 */ /* 0x000fe400000012ff */
[----:B------:R-:W-:Y:S01]  /*bc70*/  STSM.16.M88.4 [R96], R72 ;  /* 0x0000004860007844 */ /* 0x000fe20000000200 */
[----:B------:R-:W-:Y:S01]  /*bc80*/  UIMAD UR5, UR14, UR9, UR5 ;  /* 0x000000090e0572a4 */ /* 0x000fe2000f8e0205 */
[----:B------:R-:W-:Y:S02]  /*bc90*/  SHF.R.U64 R28, R28, 0x3, RZ ;  /* 0x000000031c1c7819 */ /* 0x000fe400000012ff */
[----:B------:R-:W-:Y:S01]  /*bca0*/  STSM.16.M88.4 [R93], R80 ;  /* 0x000000505d007844 */ /* 0x000fe20000000200 */
[----:B------:R-:W-:Y:S01]  /*bcb0*/  UIMAD UR8, UR13, UR10, URZ ;  /* 0x0000000a0d0872a4 */ /* 0x000fe2000f8e023f */
[----:B------:R-:W-:Y:S01]  /*bcc0*/  LOP3.LUT R34, R3, R34, RZ, 0x3c, !PT ;  /* 0x0000002203227212 */ /* 0x000fe200078e3cff */
[----:B------:R-:W-:Y:S01]  /*bcd0*/  UIADD3 UR7, UR7, UR5, URZ ;  /* 0x0000000507077290 */ /* 0x000fe2000fffe03f */
[----:B------:R-:W-:Y:S01]  /*bce0*/  BAR.SYNC.DEFER_BLOCKING 0x1, 0x100 ;  /* 0x0044000000007b1d */ /* 0x000fe20000010000 */
[--C-:B------:R-:W-:Y:S01]  /*bcf0*/  IMAD.X R3, RZ, RZ, R35.reuse, P6 ;  /* 0x000000ffff037224 */ /* 0x100fe200030e0623 */
[----:B------:R-:W-:Y:S01]  /*bd00*/  LOP3.LUT R30, R30, R31, RZ, 0x3c, !PT ;  /* 0x0000001f1e1e7212 */ /* 0x000fe200078e3cff */
[----:B------:R-:W-:Y:S01]  /*bd10*/  UIMAD UR5, UR61, UR11, UR8 ;  /* 0x0000000b3d0572a4 */ /* 0x000fe2000f8e0208 */
[----:B------:R-:W-:Y:S01]  /*bd20*/  LOP3.LUT R28, R28, R29, RZ, 0x3c, !PT ;  /* 0x0000001d1c1c7212 */ /* 0x000fe200078e3cff */
[----:B------:R-:W-:Y:S01]  /*bd30*/  UIMAD.WIDE.U32 UR6, UR61, UR10, UR6 ;  /* 0x0000000a3d0672a5 */ /* 0x000fe2000f8e0006 */
[--C-:B------:R-:W-:Y:S01]  /*bd40*/  IMAD.X R31, RZ, RZ, R35.reuse, P5 ;  /* 0x000000ffff1f7224 */ /* 0x100fe200028e0623 */
[----:B------:R-:W-:Y:S01]  /*bd50*/  ULDC.64 UR8, c[0x0][0xae0] ;  /* 0x0002b80000087ab9 */ /* 0x000fe20000000a00 */
[----:B------:R-:W-:Y:S01]  /*bd60*/  IMAD.X R29, RZ, RZ, R35, P4 ;  /* 0x000000ffff1d7224 */ /* 0x000fe200020e0623 */
[----:B0-----:R0:W-:Y:S04]  /*bd70*/  @!P2 ST.E desc[UR16][R38.64], R88 ;  /* 0x000000582600a985 */ /* 0x0011e8000c101910 */
[----:B-1----:R1:W-:Y:S04]  /*bd80*/  @!P0 ST.E desc[UR16][R90.64], R0 ;  /* 0x000000005a008985 */ /* 0x0023e8000c101910 */
[----:B------:R3:W5:Y:S01]  /*bd90*/  LD.E.128 R52, desc[UR16][R24.64] ;  /* 0x0000001018347980 */ /* 0x000762000c101d00 */
[----:B0-----:R-:W0:Y:S03]  /*bda0*/  @P1 LDC R39, c[0x0][0xbf0] ;  /* 0x0002fc00ff271b82 */ /* 0x001e260000000800 */
[----:B------:R4:W5:Y:S01]  /*bdb0*/  LD.E.128 R12, desc[UR16][R20.64] ;  /* 0x00000010140c7980 */ /* 0x000962000c101d00 */
[----:B-1----:R-:W-:Y:S01]  /*bdc0*/  IMAD R0, R22, 0x20, R184 ;  /* 0x0000002016007824 */ /* 0x002fe200078e02b8 */
[----:B------:R-:W-:-:S02]  /*bdd0*/  UIADD3 UR5, UR7, UR5, URZ ;  /* 0x0000000507057290 */ /* 0x000fc4000fffe03f */
[----:B------:R1:W5:Y:S01]  /*bde0*/  LD.E.128 R8, desc[UR16][R2.64] ;  /* 0x0000001002087980 */ /* 0x000362000c101d00 */
[----:B---3--:R-:W-:-:S03]  /*bdf0*/  VIADD R24, R0, UR39 ;  /* 0x0000002700187c36 */ /* 0x008fc60008000000 */
[----:B------:R-:W5:Y:S01]  /*be00*/  LD.E.128 R48, desc[UR16][R34.64] ;  /* 0x0000001022307980 */ /* 0x000f62000c101d00 */
[----:B--2---:R-:W-:-:S03]  /*be10*/  @P1 IMAD.HI.U32 R0, R24, R61, RZ ;  /* 0x0000003d18001227 */ /* 0x004fc600078e00ff */
[----:B------:R-:W5:Y:S01]  /*be20*/  LD.E.128 R44, desc[UR16][R32.64] ;  /* 0x00000010202c7980 */ /* 0x000f62000c101d00 */
[----:B----4-:R-:W-:-:S03]  /*be30*/  IMAD.MOV.U32 R21, RZ, RZ, R24 ;  /* 0x000000ffff157224 */ /* 0x010fc600078e0018 */
[----:B------:R-:W5:Y:S04]  /*be40*/  LD.E.128 R40, desc[UR16][R30.64] ;  /* 0x000000101e287980 */ /* 0x000f68000c101d00 */
[----:B------:R-:W5:Y:S01]  /*be50*/  LD.E.128 R4, desc[UR16][R28.64] ;  /* 0x000000101c047980 */ /* 0x000f62000c101d00 */
[----:B0-----:R-:W-:-:S03]  /*be60*/  @P1 SHF.R.U32.HI R21, RZ, R39, R0 ;  /* 0x00000027ff151219 */ /* 0x001fc60000011600 */
        /* <DEDUP_REMOVED lines=8> */
[----:B--2---:R-:W2:Y:S01]  /*bef0*/  FENCE.VIEW.ASYNC.S ;  /* 0x00000000000073c6 */ /* 0x004ea20000000000 */
[----:B-1----:R-:W-:-:S02]  /*bf00*/  IMAD.U32 R3, RZ, RZ, UR7 ;  /* 0x00000007ff037e24 */ /* 0x002fc4000f8e00ff */
[----:B------:R-:W-:Y:S02]  /*bf10*/  IMAD R0, R0, UR8, RZ ;  /* 0x0000000800007c24 */ /* 0x000fe4000f8e02ff */
[----:B------:R-:W-:Y:S02]  /*bf20*/  IMAD R23, R23, R20, R24 ;  /* 0x0000001417177224 */ /* 0x000fe400078e0218 */
[----:B------:R-:W-:Y:S01]  /*bf30*/  IMAD.U32 R2, RZ, RZ, UR6 ;  /* 0x00000006ff027e24 */ /* 0x000fe2000f8e00ff */
[----:B------:R-:W-:Y:S01]  /*bf40*/  ULDC.64 UR6, c[0x0][0xad8] ;  /* 0x0002b60000067ab9 */ /* 0x000fe20000000a00 */
[----:B------:R-:W-:Y:S02]  /*bf50*/  IMAD.U32 R3, RZ, RZ, UR5 ;  /* 0x00000005ff037e24 */ /* 0x000fe4000f8e00ff */
[C---:B------:R-:W-:Y:S01]  /*bf60*/  IMAD R25, R21.reuse, UR9, R0 ;  /* 0x0000000915197c24 */ /* 0x040fe2000f8e0200 */
[----:B------:R-:W-:Y:S01]  /*bf70*/  SHF.R.S32.HI R0, RZ, 0x1f, R23 ;  /* 0x0000001fff007819 */ /* 0x000fe20000011417 */
[----:B------:R-:W-:-:S04]  /*bf80*/  IMAD.WIDE.U32 R2, R21, UR8, R2 ;  /* 0x0000000815027c25 */ /* 0x000fc8000f8e0002 */
[----:B------:R-:W-:Y:S02]  /*bf90*/  IMAD.IADD R3, R3, 0x1, R25 ;  /* 0x0000000103037824 */ /* 0x000fe400078e0219 */
[----:B------:R-:W-:Y:S02]  /*bfa0*/  IMAD R20, R0, UR6, RZ ;  /* 0x0000000600147c24 */ /* 0x000fe4000f8e02ff */
[----:B0-----:R-:W-:Y:S02]  /*bfb0*/  VIADD R26, R184, UR39 ;  /* 0x00000027b81a7c36 */ /* 0x001fe40008000000 */
[C---:B------:R-:W-:Y:S02]  /*bfc0*/  IMAD R21, R23.reuse, UR7, R20 ;  /* 0x0000000717157c24 */ /* 0x040fe4000f8e0214 */
[----:B------:R-:W-:Y:S01]  /*bfd0*/  IMAD.WIDE.U32 R2, R23, UR6, R2 ;  /* 0x0000000617027c25 */ /* 0x000fe2000f8e0002 */
[----:B------:R-:W-:Y:S01]  /*bfe0*/  ISETP.GE.AND P2, PT, R26, R37, PT ;  /* 0x000000251a00720c */ /* 0x000fe20003f46270 */
[----:B------:R-:W-:-:S02]  /*bff0*/  ULDC.64 UR6, c[0x0][0xa80] ;  /* 0x0002a00000067ab9 */ /* 0x000fc40000000a00 */
[----:B------:R-:W-:Y:S01]  /*c000*/  VIADD R0, R26, 0x20 ;  /* 0x000000201a007836 */ /* 0x000fe20000000000 */
[----:B------:R-:W-:Y:S01]  /*c010*/  LEA R23, P3, R2, UR6, 0x1 ;  /* 0x0000000602177c11 */ /* 0x000fe2000f8608ff */
[----:B------:R-:W-:Y:S01]  /*c020*/  IMAD.IADD R3, R3, 0x1, R21 ;  /* 0x0000000103037824 */ /* 0x000fe200078e0215 */
[----:B------:R-:W-:Y:S02]  /*c030*/  IADD3 R36, R36, 0x34820, RZ ;  /* 0x0003482024247810 */ /* 0x000fe40007ffe0ff */
[-C--:B------:R-:W-:Y:S01]  /*c040*/  ISETP.GE.AND P0, PT, R0, R37.reuse, PT ;  /* 0x000000250000720c */ /* 0x080fe20003f06270 */
[----:B------:R-:W-:Y:S01]  /*c050*/  VIADD R0, R26, 0x40 ;  /* 0x000000401a007836 */ /* 0x000fe20000000000 */
[----:B------:R-:W-:Y:S02]  /*c060*/  LEA.HI.X R24, R2, UR7, R3, 0x1, P3 ;  /* 0x0000000702187c11 */ /* 0x000fe400098f0c03 */
[----:B------:R-:W-:Y:S01]  /*c070*/  PRMT R36, RZ, 0x654, R36 ;  /* 0x00000654ff247816 */ /* 0x000fe20000000024 */
[----:B--2---:R0:W1:Y:S01]  /*c080*/  SHFL.IDX PT, R20, R23, RZ, 0x181f ;  /* 0x00181fff17147589 */ /* 0x00406200000e0000 */
        /* <DEDUP_REMOVED lines=13> */
[----:B-----5:R3:W-:Y:S04]  /*c160*/  @!P2 ST.E.128 desc[UR6][R2.64], R48 ;  /* 0x000000300200a985 */ /* 0x0207e8000c101d06 */
[----:B------:R3:W-:Y:S02]  /*c170*/  @!P3 ST.E.128 desc[UR6][R20.64], R56 ;  /* 0x000000381400b985 */ /* 0x0007e4000c101d06 */
.L_x_2270:
[----:B------:R-:W-:Y:S05]  /*c180*/  BSYNC B1 ;  /* 0x0000000000017941 */ /* 0x000fea0003800000 */
.L_x_2269:
        /* <DEDUP_REMOVED lines=12> */
[----:B-----5:R3:W-:Y:S04]  /*c250*/  @!P3 ST.E.128 desc[UR6][R2.64], R44 ;  /* 0x0000002c0200b985 */ /* 0x0207e8000c101d06 */
[----:B------:R3:W-:Y:S02]  /*c260*/  @!P4 ST.E.128 desc[UR6][R20.64], R52 ;  /* 0x000000341400c985 */ /* 0x0007e4000c101d06 */
.L_x_2272:
[----:B------:R-:W-:Y:S05]  /*c270*/  BSYNC B1 ;  /* 0x0000000000017941 */ /* 0x000fea0003800000 */
.L_x_2271:
        /* <DEDUP_REMOVED lines=12> */
[----:B-----5:R3:W-:Y:S04]  /*c340*/  @!P2 ST.E.128 desc[UR6][R2.64], R40 ;  /* 0x000000280200a985 */ /* 0x0207e8000c101d06 */
[----:B------:R3:W-:Y:S02]  /*c350*/  @!P3 ST.E.128 desc[UR6][R20.64], R12 ;  /* 0x0000000c1400b985 */ /* 0x0007e4000c101d06 */
.L_x_2274:
[----:B------:R-:W-:Y:S05]  /*c360*/  BSYNC B1 ;  /* 0x0000000000017941 */ /* 0x000fea0003800000 */
.L_x_2273:
[----:B0-----:R-:W-:Y:S01]  /*c370*/  VIADD R0, R26, 0x60 ;  /* 0x000000601a007836 */ /* 0x001fe20000000000 */
[----:B--2-4-:R-:W4:Y:S04]  /*c380*/  SHFL.IDX PT, R24, R24, 0x3, 0x181f ;  /* 0x00781f0018187f89 */ /* 0x014f2800000e0000 */
[----:B------:R-:W-:Y:S01]  /*c390*/  ISETP.GE.AND P0, PT, R0, R37, PT ;  /* 0x000000250000720c */ /* 0x000fe20003f06270 */
[----:B------:R-:W0:-:S12]  /*c3a0*/  SHFL.IDX PT, R23, R23, 0x3, 0x181f ;  /* 0x00781f0017177f89 */ /* 0x000e1800000e0000 */
[----:B------:R-:W-:Y:S05]  /*c3b0*/  @P0 BRA `(.L_x_2275) ;  /* 0x0000000800a80947 */ /* 0x000fea0003800000 */
[----:B------:R-:W-:Y:S01]  /*c3c0*/  ULDC UR5, c[0x0][0xac8] ;  /* 0x0002b20000057ab9 */ /* 0x000fe20000000800 */
[----:B------:R-:W-:Y:S01]  /*c3d0*/  ULDC.64 UR6, c[0x0][0x208] ;  /* 0x0000820000067ab9 */ /* 0x000fe20000000a00 */
[----:B------:R-:W-:-:S13]  /*c3e0*/  ISETP.GE.AND P1, PT, R16, UR5, PT ;  /* 0x0000000510007c0c */ /* 0x000fda000bf26270 */
[----:B0--3--:R-:W-:-:S04]  /*c3f0*/  @!P1 LEA R2, P0, R16, R23, 0x1 ;  /* 0x0000001710029211 */ /* 0x009fc800078008ff */
[----:B----4-:R-:W-:Y:S02]  /*c400*/  @!P1 LEA.HI.X R3, R16, R24, R192, 0x1, P0 ;  /* 0x0000001810039211 */ /* 0x010fe400000f0cc0 */
        /* <DEDUP_REMOVED lines=8> */
.L_x_2268:
[----:B------:R-:W0:Y:S01]  /*c490*/  LDC R8, c[0x0][0xbe8] ;  /* 0x0002fa00ff087b82 */ /* 0x000e220000000800 */
[----:B------:R-:W-:Y:S01]  /*c4a0*/  R2UR UR5, R23 ;  /* 0x00000000170572ca */ /* 0x000fe200000e0000 */
[----:B------:R-:W-:Y:S01]  /*c4b0*/  USHF.R.S32.HI UR9, URZ, 0x1f, UR61 ;  /* 0x0000001f3f097899 */ /* 0x000fe2000801143d */
[----:B------:R-:W-:Y:S01]  /*c4c0*/  ISETP.GE.AND P0, PT, R193, 0x80, PT ;  /* 0x00000080c100780c */ /* 0x000fe20003f06270 */
[----:B------:R-:W-:Y:S01]  /*c4d0*/  BSSY B1, `(.L_x_2276) ;  /* 0x0000031000017945 */ /* 0x000fe20003800000 */
[----:B------:R-:W-:-:S09]  /*c4e0*/  IMAD R6, R22, 0x20, R184 ;  /* 0x0000002016067824 */ /* 0x000fd200078e02b8 */
[----:B------:R-:W-:Y:S01]  /*c4f0*/  USHF.R.S32.HI UR8, URZ, 0x1f, UR5 ;  /* 0x0000001f3f087899 */ /* 0x000fe20008011405 */
[----:B0-----:R-:W-:-:S13]  /*c500*/  ISETP.NE.AND P1, PT, R8, 0x1, PT ;  /* 0x000000010800780c */ /* 0x001fda0003f25270 */
[----:B------:R-:W0:Y:S08]  /*c510*/  @P1 LDC R9, c[0x0][0xbec] ;  /* 0x0002fb00ff091b82 */ /* 0x000e300000000800 */
[----:B------:R-:W1:Y:S01]  /*c520*/  @P1 LDC R11, c[0x0][0xbf0] ;  /* 0x0002fc00ff0b1b82 */ /* 0x000e620000000800 */
[----:B------:R-:W-:Y:S05]  /*c530*/  @P0 BRA `(.L_x_2277) ;  /* 0x0000000000a80947 */ /* 0x000fea0003800000 */
[----:B------:R-:W2:Y:S01]  /*c540*/  S2R R0, SR_TID.X ;  /* 0x0000000000007919 */ /* 0x000ea20000002100 */
[----:B------:R-:W3:Y:S01]  /*c550*/  LDC R3, c[0x0][0xbe8] ;  /* 0x0002fa00ff037b82 */ /* 0x000ee20000000800 */
[----:B------:R-:W-:Y:S01]  /*c560*/  IMAD.U32 R4, RZ, RZ, UR39 ;  /* 0x00000027ff047e24 */ /* 0x000fe2000f8e00ff */
[----:B------:R-:W-:Y:S02]  /*c570*/  ULDC UR5, c[0x0][0xa88] ;  /* 0x0002a20000057ab9 */ /* 0x000fe40000000800 */
[----:B---3--:R-:W-:Y:S02]  /*c580*/  IMAD R5, R3, UR5, RZ ;  /* 0x0000000503057c24 */ /* 0x008fe4000f8e02ff */
[----:B--2---:R-:W-:-:S04]  /*c590*/  IADD3 R4, R4, -0x80, R0 ;  /* 0xffffff8004047810 */ /* 0x004fc80007ffe000 */
[----:B------:R-:W-:-:S13]  /*c5a0*/  ISETP.GE.AND P0, PT, R4, R5, PT ;  /* 0x000000050400720c */ /* 0x000fda0003f06270 */
[----:B------:R-:W-:Y:S05]  /*c5b0*/  @P0 BRA `(.L_x_2277) ;  /* 0x0000000000880947 */ /* 0x000fea0003800000 */
[----:B------:R-:W-:Y:S01]  /*c5c0*/  ISETP.NE.AND P0, PT, R3, 0x1, PT ;  /* 0x000000010300780c */ /* 0x000fe20003f05270 */
[----:B------:R-:W-:Y:S01]  /*c5d0*/  ULDC.64 UR10, c[0x0][0xb90] ;  /* 0x0002e400000a7ab9 */ /* 0x000fe20000000a00 */
[----:B------:R-:W-:Y:S01]  /*c5e0*/  R2UR UR12, R23 ;  /* 0x00000000170c72ca */ /* 0x000fe200000e0000 */
[----:B------:R-:W-:Y:S01]  /*c5f0*/  UIMAD UR5, UR8, UR10, URZ ;  /* 0x0000000a080572a4 */ /* 0x000fe2000f8e023f */
[----:B------:R-:W-:-:S09]  /*c600*/  IMAD.MOV.U32 R2, RZ, RZ, R4 ;  /* 0x000000ffff027224 */ /* 0x000fd200078e0004 */
[----:B------:R-:W2:Y:S02]  /*c610*/  @P0 LDC R5, c[0x0][0xbec] ;  /* 0x0002fb00ff050b82 */ /* 0x000ea40000000800 */
[----:B------:R-:W-:Y:S02]  /*c620*/  UIMAD.WIDE.U32 UR6, UR12, UR10, URZ ;  /* 0x0000000a0c0672a5 */ /* 0x000fe4000f8e003f */
[----:B------:R-:W-:-:S03]  /*c630*/  UIMAD UR5, UR12, UR11, UR5 ;  /* 0x0000000b0c0572a4 */ /* 0x000fc6000f8e0205 */
[----:B------:R-:W-:Y:S01]  /*c640*/  ULDC.64 UR10, c[0x0][0xb98] ;  /* 0x0002e600000a7ab9 */ /* 0x000fe20000000a00 */
[----:B------:R-:W3:Y:S01]  /*c650*/  @P0 LDC R7, c[0x0][0xbf0] ;  /* 0x0002fc00ff070b82 */ /* 0x000ee20000000800 */
[----:B------:R-:W-:Y:S02]  /*c660*/  UIADD3 UR7, UR7, UR5, URZ ;  /* 0x0000000507077290 */ /* 0x000fe4000fffe03f */
[----:B------:R-:W-:Y:S02]  /*c670*/  UIMAD UR5, UR9, UR10, URZ ;  /* 0x0000000a090572a4 */ /* 0x000fe4000f8e023f */
[----:B------:R-:W-:Y:S02]  /*c680*/  UIMAD.WIDE.U32 UR6, UR61, UR10, UR6 ;  /* 0x0000000a3d0672a5 */ /* 0x000fe4000f8e0006 */
[----:B------:R-:W-:Y:S01]  /*c690*/  UIMAD UR5, UR61, UR11, UR5 ;  /* 0x0000000b3d0572a4 */ /* 0x000fe2000f8e0205 */
[----:B------:R-:W-:Y:S02]  /*c6a0*/  ULDC.64 UR12, c[0x0][0x208] ;  /* 0x00008200000c7ab9 */ /* 0x000fe40000000a00 */
[----:B------:R-:W-:Y:S01]  /*c6b0*/  ULDC.64 UR10, c[0x0][0xb88] ;  /* 0x0002e200000a7ab9 */ /* 0x000fe20000000a00 */
[----:B--2---:R-:W-:-:S05]  /*c6c0*/  @P0 IMAD.HI.U32 R0, R4, R5, RZ ;  /* 0x0000000504000227 */ /* 0x004fca00078e00ff */
[----:B---3--:R-:W-:-:S05]  /*c6d0*/  @P0 SHF.R.U32.HI R2, RZ, R7, R0 ;  /* 0x00000007ff020219 */ /* 0x008fca0000011600 */
[----:B------:R-:W-:-:S04]  /*c6e0*/  IMAD.MOV R5, RZ, RZ, -R2 ;  /* 0x000000ffff057224 */ /* 0x000fc800078e0a02 */
[----:B------:R-:W-:Y:S01]  /*c6f0*/  IMAD R5, R3, R5, R4 ;  /* 0x0000000503057224 */ /* 0x000fe200078e0204 */
[----:B------:R-:W-:Y:S01]  /*c700*/  SHF.R.S32.HI R3, RZ, 0x1f, R2 ;  /* 0x0000001fff037819 */ /* 0x000fe20000011402 */
[----:B------:R-:W-:Y:S01]  /*c710*/  IMAD.U32 R4, RZ, RZ, UR5 ;  /* 0x00000005ff047e24 */ /* 0x000fe2000f8e00ff */
        /* <DEDUP_REMOVED lines=12> */
.L_x_2277:
[----:B------:R-:W-:Y:S05]  /*c7e0*/  BSYNC B1 ;  /* 0x0000000000017941 */ /* 0x000fea0003800000 */
.L_x_2276:
[----:B------:R-:W-:Y:S01]  /*c7f0*/  R2UR UR12, R23 ;  /* 0x00000000170c72ca */ /* 0x000fe200000e0000 */
[----:B------:R-:W-:Y:S01]  /*c800*/  ULDC.64 UR10, c[0x0][0xae8] ;  /* 0x0002ba00000a7ab9 */ /* 0x000fe20000000a00 */
[----:B------:R-:W-:Y:S01]  /*c810*/  VIADD R6, R6, UR39 ;  /* 0x0000002706067c36 */ /* 0x000fe20008000000 */
[----:B------:R-:W-:Y:S01]  /*c820*/  UIMAD UR5, UR8, UR10, URZ ;  /* 0x0000000a080572a4 */ /* 0x000fe2000f8e023f */
[----:B------:R-:W-:Y:S02]  /*c830*/  BSSY B1, `(.L_x_2278) ;  /* 0x0000035000017945 */ /* 0x000fe40003800000 */
[----:B0-----:R-:W-:-:S04]  /*c840*/  @P1 IMAD.HI.U32 R0, R6, R9, RZ ;  /* 0x0000000906001227 */ /* 0x001fc800078e00ff */
[----:B--2---:R-:W-:Y:S01]  /*c850*/  IMAD.MOV.U32 R5, RZ, RZ, R6 ;  /* 0x000000ffff057224 */ /* 0x004fe200078e0006 */
[----:B-1----:R-:W-:Y:S02]  /*c860*/  @P1 SHF.R.U32.HI R5, RZ, R11, R0 ;  /* 0x0000000bff051219 */ /* 0x002fe40000011600 */
[----:B------:R-:W-:Y:S02]  /*c870*/  UIMAD.WIDE.U32 UR6, UR12, UR10, URZ ;  /* 0x0000000a0c0672a5 */ /* 0x000fe4000f8e003f */
[----:B------:R-:W-:Y:S01]  /*c880*/  UIMAD UR5, UR12, UR11, UR5 ;  /* 0x0000000b0c0572a4 */ /* 0x000fe2000f8e0205 */
[--C-:B------:R-:W-:Y:S01]  /*c890*/  SHF.R.S32.HI R0, RZ, 0x1f, R5.reuse ;  /* 0x0000001fff007819 */ /* 0x100fe20000011405 */
[----:B------:R-:W-:Y:S01]  /*c8a0*/  IMAD.MOV R7, RZ, RZ, -R5 ;  /* 0x000000ffff077224 */ /* 0x000fe200078e0a05 */
[----:B------:R-:W-:Y:S01]  /*c8b0*/  ULDC.64 UR10, c[0x0][0xaf0] ;  /* 0x0002bc00000a7ab9 */ /* 0x000fe20000000a00 */
[----:B------:R-:W-:Y:S02]  /*c8c0*/  UIADD3 UR7, UR7, UR5, URZ ;  /* 0x0000000507077290 */ /* 0x000fe4000fffe03f */
[----:B------:R-:W-:Y:S01]  /*c8d0*/  UIMAD UR5, UR9, UR10, URZ ;  /* 0x0000000a090572a4 */ /* 0x000fe2000f8e023f */
[----:B------:R-:W-:Y:S01]  /*c8e0*/  IMAD R7, R8, R7, R6 ;  /* 0x0000000708077224 */ /* 0x000fe200078e0206 */
[----:B------:R-:W-:Y:S01]  /*c8f0*/  UIMAD.WIDE.U32 UR6, UR61, UR10, UR6 ;  /* 0x0000000a3d0672a5 */ /* 0x000fe2000f8e0006 */
[----:B------:R-:W-:Y:S01]  /*c900*/  VIADD R6, R184, UR39 ;  /* 0x00000027b8067c36 */ /* 0x000fe20008000000 */
[----:B------:R-:W-:Y:S01]  /*c910*/  UIMAD UR5, UR61, UR11, UR5 ;  /* 0x0000000b3d0572a4 */ /* 0x000fe2000f8e0205 */
[----:B------:R-:W-:-:S03]  /*c920*/  ULDC.64 UR8, c[0x0][0xae0] ;  /* 0x0002b80000087ab9 */ /* 0x000fc60000000a00 */
[----:B------:R-:W-:Y:S01]  /*c930*/  UIADD3 UR5, UR7, UR5, URZ ;  /* 0x0000000507057290 */ /* 0x000fe2000fffe03f */
[----:B------:R-:W-:Y:S01]  /*c940*/  IMAD R0, R0, UR8, RZ ;  /* 0x0000000800007c24 */ /* 0x000fe2000f8e02ff */
[----:B------:R-:W-:Y:S01]  /*c950*/  MOV R3, UR7 ;  /* 0x0000000700037c02 */ /* 0x000fe20008000f00 */
[----:B------:R-:W-:Y:S01]  /*c960*/  IMAD.U32 R2, RZ, RZ, UR6 ;  /* 0x00000006ff027e24 */ /* 0x000fe2000f8e00ff */
[----:B------:R-:W-:Y:S01]  /*c970*/  ULDC.64 UR6, c[0x0][0xad8] ;  /* 0x0002b60000067ab9 */ /* 0x000fe20000000a00 */
[C---:B------:R-:W-:Y:S01]  /*c980*/  IMAD R9, R5.reuse, UR9, R0 ;  /* 0x0000000905097c24 */ /* 0x040fe2000f8e0200 */
[----:B------:R-:W-:Y:S01]  /*c990*/  SHF.R.S32.HI R0, RZ, 0x1f, R7 ;  /* 0x0000001fff007819 */ /* 0x000fe20000011407 */
[----:B------:R-:W-:Y:S01]  /*c9a0*/  IMAD.U32 R3, RZ, RZ, UR5 ;  /* 0x00000005ff037e24 */ /* 0x000fe2000f8e00ff */
[----:B------:R-:W-:Y:S01]  /*c9b0*/  ULDC UR5, c[0x0][0xa88] ;  /* 0x0002a20000057ab9 */ /* 0x000fe20000000800 */
[----:B------:R-:W-:-:S04]  /*c9c0*/  IMAD.WIDE.U32 R2, R5, UR8, R2 ;  /* 0x0000000805027c25 */ /* 0x000fc8000f8e0002 */
[----:B------:R-:W-:Y:S02]  /*c9d0*/  IMAD.IADD R3, R3, 0x1, R9 ;  /* 0x0000000103037824 */ /* 0x000fe400078e0209 */
[----:B------:R-:W-:Y:S02]  /*c9e0*/  IMAD R4, R0, UR6, RZ ;  /* 0x0000000600047c24 */ /* 0x000fe4000f8e02ff */
[----:B------:R-:W-:Y:S02]  /*c9f0*/  IMAD R9, R8, UR5, RZ ;  /* 0x0000000508097c24 */ /* 0x000fe4000f8e02ff */
        /* <DEDUP_REMOVED lines=24> */
.L_x_2279:
[----:B------:R-:W-:Y:S05]  /*cb80*/  BSYNC B1 ;  /* 0x0000000000017941 */ /* 0x000fea0003800000 */
.L_x_2278:
        /* <DEDUP_REMOVED lines=14> */
.L_x_2281:
[----:B------:R-:W-:Y:S05]  /*cc70*/  BSYNC B1 ;  /* 0x0000000000017941 */ /* 0x000fea0003800000 */
.L_x_2280:
        /* <DEDUP_REMOVED lines=14> */
.L_x_2283:
[----:B------:R-:W-:Y:S05]  /*cd60*/  BSYNC B1 ;  /* 0x0000000000017941 */ /* 0x000fea0003800000 */
.L_x_2282:
        /* <DEDUP_REMOVED lines=15> */
.L_x_2275:
[----:B------:R-:W-:Y:S05]  /*ce60*/  BSYNC B0 ;  /* 0x0000000000007941 */ /* 0x000fea0003800000 */
.L_x_2267:
[----:B------:R-:W-:Y:S02]  /*ce70*/  ULDC UR5, c[0x0][0xc38] ;  /* 0x00030e0000057ab9 */ /* 0x000fe40000000800 */
[----:B------:R-:W-:-:S06]  /*ce80*/  UISETP.GE.AND UP0, UPT, UR4, UR5, UPT ;  /* 0x000000050400728c */ /* 0x000fcc000bf06270 */
[----:B------:R-:W-:-:S13]  /*ce90*/  PLOP3.LUT P0, PT, PT, PT, UP0, 0x80, 0x0 ;  /* 0x000000000000781c */ /* 0x000fda0003f0f008 */
[----:B------:R-:W-:Y:S05]  /*cea0*/  @!P0 BRA `(.L_x_2284) ;  /* 0xffffff3c00c48947 */ /* 0x000fea000383ffff */
[----:B------:R-:W-:Y:S05]  /*ceb0*/  EXIT ;  /* 0x000000000000794d */ /* 0x000fea0003800000 */
.L_x_2232:
[----:B------:R-:W-:-:S08]  /*cec0*/  NOP ;  /* 0x0000000000007918 */ /* 0x000fd00000000000 */
[----:B0-----:R-:W0:-:S00]  /*ced0*/  USETMAXREG.DEALLOC.CTAPOOL 0x18 ;  /* 0x00000018000079c8 */ /* 0x001e0000080e0500 */
[----:B0-----:R-:W-:-:S06]  /*cee0*/  LOP3.LUT R0, R0, 0x3, RZ, 0xc0, !PT ;  /* 0x0000000300007812 */ /* 0x001fcc00078ec0ff */
[----:B------:R-:W0:Y:S01]  /*cef0*/  S2UR UR6, SR_CTAID.X ;  /* 0x00000000000679c3 */ /* 0x000e220000002500 */
[----:B------:R-:W-:Y:S01]  /*cf00*/  IMAD.MOV.U32 R18, RZ, RZ, RZ ;  /* 0x000000ffff127224 */ /* 0x000fe200078e00ff */
[----:B------:R-:W1:Y:S02]  /*cf10*/  SHFL.IDX PT, R0, R0, RZ, 0x1f ;  /* 0x00001fff00007589 */ /* 0x000e6400000e0000 */
[----:B-1----:R-:W-:-:S04]  /*cf20*/  ISETP.NE.AND P0, PT, R0, RZ, PT ;  /* 0x000000ff0000720c */ /* 0x002fc80003f05270 */
[----:B------:R-:W0:Y:S01]  /*cf30*/  LDC R0, c[0x0][0xc38] ;  /* 0x00030e00ff007b82 */ /* 0x000e220000000800 */
[----:B------:R-:W-:-:S05]  /*cf40*/  P2R R2, PR, RZ, 0x1 ;  /* 0x00000001ff027803 */ /* 0x000fca0000000000 */
[----:B------:R1:W-:Y:S03]  /*cf50*/  STL [R1+0x20], R2 ;  /* 0x0000200201007387 */ /* 0x0003e60000100800 */
[----:B------:R-:W-:Y:S06]  /*cf60*/  @P0 BAR.ARV 0x4, 0x180 ;  /* 0x0106000000000b1d */ /* 0x000fec0000002000 */
[----:B------:R1:W-:Y:S01]  /*cf70*/  STL [R1+0x1c], RZ ;  /* 0x00001cff01007387 */ /* 0x0003e20000100800 */
[----:B0-----:R-:W-:Y:S01]  /*cf80*/  ISETP.LE.AND P0, PT, R0, UR6, PT ;  /* 0x0000000600007c0c */ /* 0x001fe2000bf03270 */
[----:B------:R-:W-:-:S05]  /*cf90*/  IMAD.MOV.U32 R0, RZ, RZ, 0x1 ;  /* 0x00000001ff007424 */ /* 0x000fca00078e00ff */
[----:B------:R1:W-:Y:S07]  /*cfa0*/  STL [R1+0x4], R0 ;  /* 0x0000040001007387 */ /* 0x0003ee0000100800 */
[----:B------:R-:W-:Y:S05]  /*cfb0*/  @P0 BRA `(.L_x_2285) ;  /* 0x0000004400600947 */ /* 0x000fea0003800000 */
[----:B------:R-:W0:Y:S01]  /*cfc0*/  S2R R6, SR_TID.X ;  /* 0x0000000000067919 */ /* 0x000e220000002100 */
[----:B------:R-:W2:Y:S01]  /*cfd0*/  S2UR UR5, SR_CgaCtaId ;  /* 0x00000000000579c3 */ /* 0x000ea20000008800 */
[----:B------:R-:W-:Y:S01]  /*cfe0*/  UMOV UR4, 0x400 ;  /* 0x0000040000047882 */ /* 0x000fe20000000000 */
[----:B------:R-:W-:Y:S01]  /*cff0*/  IMAD.MOV.U32 R18, RZ, RZ, RZ ;  /* 0x000000ffff127224 */ /* 0x000fe200078e00ff */
[----:B------:R-:W-:Y:S01]  /*d000*/  ULDC UR43, c[0x0][0xc] ;  /* 0x00000300002b7ab9 */ /* 0x000fe20000000800 */
[----:B------:R-:W-:Y:S01]  /*d010*/  ULDC.64 UR38, c[0x0][0x198] ;  /* 0x0000660000267ab9 */ /* 0x000fe20000000a00 */
[----:B--2---:R-:W-:-:S06]  /*d020*/  ULEA UR4, UR5, UR4, 0x18 ;  /* 0x0000000405047291 */ /* 0x004fcc000f8ec03f */
[----:B------:R-:W-:Y:S01]  /*d030*/  IMAD.U32 R17, RZ, RZ, UR4 ;  /* 0x00000004ff117e24 */ /* 0x000fe2000f8e00ff */
[C---:B0-----:R-:W-:Y:S01]  /*d040*/  LOP3.LUT R5, R6.reuse, 0x7f, RZ, 0xc0, !PT ;  /* 0x0000007f06057812 */ /* 0x041fe200078ec0ff */
[----:B-1----:R-:W-:-:S05]  /*d050*/  IMAD.SHL.U32 R0, R6, 0x8, RZ ;  /* 0x0000000806007824 */ /* 0x002fca00078e00ff */
        /* <DEDUP_REMOVED lines=9> */
[----:B------:R-:W-:Y:S01]  /*d0f0*/  IMAD.MOV.U32 R2, RZ, RZ, 0x1 ;  /* 0x00000001ff027424 */ /* 0x000fe200078e00ff */
[----:B------:R-:W-:Y:S02]  /*d100*/  MOV R3, UR6 ;  /* 0x0000000600037c02 */ /* 0x000fe40008000f00 */
[----:B------:R-:W-:Y:S04]  /*d110*/  STL [R1+0x14], R4 ;  /* 0x0000140401007387 */ /* 0x000fe80000100800 */
[----:B------:R-:W-:Y:S04]  /*d120*/  STL [R1+0x18], R3 ;  /* 0x0000180301007387 */ /* 0x000fe80000100800 */
[----:B------:R0:W-:Y:S04]  /*d130*/  STL [R1+0x4], R2 ;  /* 0x0000040201007387 */ /* 0x0001e80000100800 */
[----:B------:R1:W-:Y:S01]  /*d140*/  STL [R1+0x1c], RZ ;  /* 0x00001cff01007387 */ /* 0x0003e20000100800 */
[----:B0-----:R-:W-:-:S02]  /*d150*/  LOP3.LUT R2, R0, 0x40, RZ, 0xfc, !PT ;  /* 0x0000004000027812 */ /* 0x001fc400078efcff */
[----:B-1----:R-:W-:-:S07]  /*d160*/  LOP3.LUT R0, R0, 0x80, RZ, 0xfc, !PT ;  /* 0x0000008000007812 */ /* 0x002fce00078efcff */
.L_x_2375:
        /* <DEDUP_REMOVED lines=23> */
.L_x_2286:
[----:B------:R-:W-:Y:S01]  /*d2e0*/  ULDC UR8, c[0x0][0xc54] ;  /* 0x0003150000087ab9 */ /* 0x000fe20000000800 */
[----:B------:R-:W-:Y:S01]  /*d2f0*/  UMOV UR7, UR9 ;  /* 0x0000000900077c82 */ /* 0x000fe20008000000 */
[----:B------:R-:W-:-:S11]  /*d300*/  UISETP.NE.AND UP0, UPT, UR8, 0x1, UPT ;  /* 0x000000010800788c */ /* 0x000fd6000bf05270 */
[----:B------:R-:W-:Y:S02]  /*d310*/  @UP0 ULDC.64 UR10, c[0x0][0xc58] ;  /* 0x00031600000a0ab9 */ /* 0x000fe40000000a00 */
[----:B------:R-:W-:-:S04]  /*d320*/  UIMAD.WIDE.U32 UR4, UR9, UR10, URZ ;  /* 0x0000000a090472a5 */ /* 0x000fc8000f8e003f */
[----:B------:R-:W-:-:S04]  /*d330*/  @UP0 USHF.R.U32.HI UR7, URZ, UR11, UR5 ;  /* 0x0000000b3f070299 */ /* 0x000fc80008011605 */
[----:B------:R-:W-:-:S12]  /*d340*/  UIMAD UR8, UR7, UR8, URZ ;  /* 0x00000008070872a4 */ /* 0x000fd8000f8e023f */
.L_x_2287:
[----:B------:R-:W-:Y:S01]  /*d350*/  ULOP3.LUT UR42, URZ, UR7, URZ, 0x33, !UPT ;  /* 0x000000073f2a7292 */ /* 0x000fe2000f8e333f */
[----:B------:R-:W-:Y:S01]  /*d360*/  BSSY B7, `(.L_x_2288) ;  /* 0x0000400000077945 */ /* 0x000fe20003800000 */
[----:B------:R-:W-:Y:S01]  /*d370*/  ULDC UR5, c[0x0][0x448] ;  /* 0x0001120000057ab9 */ /* 0x000fe20000000800 */
[----:B------:R-:W-:Y:S01]  /*d380*/  ULDC UR4, c[0x0][0xc3c] ;  /* 0x00030f0000047ab9 */ /* 0x000fe20000000800 */
[----:B------:R-:W-:Y:S02]  /*d390*/  UISETP.NE.AND UP1, UPT, UR5, 0x1, UPT ;  /* 0x000000010500788c */ /* 0x000fe4000bf25270 */
[----:B------:R-:W-:Y:S01]  /*d3a0*/  UIADD3 UR42, UR42, UR4, URZ ;  /* 0x000000042a2a7290 */ /* 0x000fe2000fffe03f */
[----:B------:R-:W-:Y:S01]  /*d3b0*/  ULDC.64 UR10, c[0x0][0x418] ;  /* 0x00010600000a7ab9 */ /* 0x000fe20000000a00 */
[----:B------:R-:W-:Y:S01]  /*d3c0*/  ULDC UR5, c[0x0][0x288] ;  /* 0x0000a20000057ab9 */ /* 0x000fe20000000800 */
[----:B------:R-:W-:Y:S02]  /*d3d0*/  UISETP.NE.U32.AND UP0, UPT, UR10, URZ, UPT ;  /* 0x0000003f0a00728c */ /* 0x000fe4000bf05070 */
[----:B------:R-:W-:-:S02]  /*d3e0*/  USHF.L.U32 UR7, UR42, 0x7, URZ ;  /* 0x000000072a077899 */ /* 0x000fc4000800063f */
[----:B------:R-:W-:Y:S02]  /*d3f0*/  UISETP.NE.AND.EX UP0, UPT, UR11, URZ, UPT, UP0 ;  /* 0x0000003f0b00728c */ /* 0x000fe4000bf05300 */
[----:B------:R-:W-:Y:S01]  /*d400*/  UIADD3 UR7, UR7, 0x7f, URZ ;  /* 0x0000007f07077890 */ /* 0x000fe2000fffe03f */
[----:B------:R-:W-:Y:S01]  /*d410*/  ULDC UR4, c[0x0][0x424] ;  /* 0x0001090000047ab9 */ /* 0x000fe20000000800 */
[----:B------:R-:W-:Y:S02]  /*d420*/  UIADD3 UR13, -UR5, 0x80, URZ ;  /* 0x00000080050d7890 */ /* 0x000fe4000fffe13f */
[----:B------:R-:W-:Y:S01]  /*d430*/  USEL UR11, UR4, 0x1, UP0 ;  /* 0x00000001040b7887 */ /* 0x000fe20008000000 */
[----:B------:R-:W-:Y:S01]  /*d440*/  @UP1 ULDC UR5, c[0x0][0x44c] ;  /* 0x0001130000051ab9 */ /* 0x000fe20000000800 */
[----:B------:R-:W-:Y:S01]  /*d450*/  ULDC UR12, c[0x0][0x2f0] ;  /* 0x0000bc00000c7ab9 */ /* 0x000fe20000000800 */
[----:B------:R-:W-:Y:S01]  /*d460*/  UIMAD.WIDE.U32 UR4, UR7, UR5, URZ ;  /* 0x00000005070472a5 */ /* 0x000fe2000f8e003f */
[----:B------:R-:W-:Y:S01]  /*d470*/  @UP1 ULDC UR14, c[0x0][0x450] ;  /* 0x00011400000e1ab9 */ /* 0x000fe20000000800 */
[----:B------:R-:W-:-:S02]  /*d480*/  UIMAD UR13, UR11, UR12, UR13 ;  /* 0x0000000c0b0d72a4 */ /* 0x000fc4000f8e020d */
[----:B------:R-:W-:Y:S02]  /*d490*/  @UP1 USHF.R.U32.HI UR7, URZ, UR14, UR5 ;  /* 0x0000000e3f071299 */ /* 0x000fe40008011605 */
[----:B------:R-:W-:Y:S02]  /*d4a0*/  UIMAD UR11, UR11, UR12, 0x7f ;  /* 0x0000007f0b0b74a4 */ /* 0x000fe4000f8e020c */
[----:B------:R-:W-:Y:S02]  /*d4b0*/  UIADD3 UR7, UR13, UR7, URZ ;  /* 0x000000070d077290 */ /* 0x000fe4000fffe03f */
[----:B------:R-:W-:Y:S02]  /*d4c0*/  UIADD3 UR8, UR9, -UR8, URZ ;  /* 0x8000000809087290 */ /* 0x000fe4000fffe03f */
[----:B------:R-:W-:Y:S02]  /*d4d0*/  USHF.R.S32.HI UR9, URZ, 0x1f, UR11 ;  /* 0x0000001f3f097899 */ /* 0x000fe4000801140b */
[----:B------:R-:W-:-:S02]  /*d4e0*/  USHF.R.S32.HI UR4, URZ, 0x1f, UR7 ;  /* 0x0000001f3f047899 */ /* 0x000fc40008011407 */
[----:B------:R-:W-:Y:S02]  /*d4f0*/  ULEA.HI UR9, UR9, UR11, URZ, 0x7 ;  /* 0x0000000b09097291 */ /* 0x000fe4000f8f383f */
[----:B------:R-:W-:Y:S01]  /*d500*/  ULEA.HI UR7, UR4, UR7, URZ, 0x7 ;  /* 0x0000000704077291 */ /* 0x000fe2000f8f383f */
[----:B------:R-:W-:Y:S01]  /*d510*/  ULDC UR10, c[0x0][0xc48] ;  /* 0x00031200000a7ab9 */ /* 0x000fe20000000800 */
[----:B------:R-:W-:Y:S02]  /*d520*/  USHF.R.S32.HI UR9, URZ, 0x7, UR9 ;  /* 0x000000073f097899 */ /* 0x000fe40008011409 */
[----:B------:R-:W-:Y:S02]  /*d530*/  USHF.R.S32.HI UR7, URZ, 0x7, UR7 ;  /* 0x000000073f077899 */ /* 0x000fe40008011407 */
[----:B------:R-:W-:Y:S02]  /*d540*/  UISETP.NE.AND UP0, UPT, UR10, 0x1, UPT ;  /* 0x000000010a00788c */ /* 0x000fe4000bf05270 */
[----:B------:R-:W-:Y:S01]  /*d550*/  UISETP.LT.AND UP1, UPT, UR9, UR7, UPT ;  /* 0x000000070900728c */ /* 0x000fe2000bf21270 */
[----:B------:R-:W-:-:S03]  /*d560*/  ULDC UR5, c[0x0][0xc54] ;  /* 0x0003150000057ab9 */ /* 0x000fc60000000800 */
[----:B------:R-:W-:Y:S02]  /*d570*/  USEL UR41, UR9, UR7, UP1 ;  /* 0x0000000709297287 */ /* 0x000fe40008800000 */
[----:B------:R-:W-:-:S03]  /*d580*/  UIMAD UR8, UR6, UR5, UR8 ;  /* 0x00000005060872a4 */ /* 0x000fc6000f8e0208 */
[----:B------:R-:W-:Y:S01]  /*d590*/  @UP0 ULDC UR5, c[0x0][0xc4c] ;  /* 0x0003130000050ab9 */ /* 0x000fe20000000800 */
[----:B------:R-:W-:Y:S01]  /*d5a0*/  ISETP.LT.AND P0, PT, RZ, UR41, PT ;  /* 0x00000029ff007c0c */ /* 0x000fe2000bf01270 */
[----:B------:R-:W-:Y:S01]  /*d5b0*/  UIMAD.WIDE.U32 UR4, UR8, UR5, URZ ;  /* 0x00000005080472a5 */ /* 0x000fe2000f8e003f */
[----:B------:R-:W-:Y:S01]  /*d5c0*/  @UP0 ULDC UR6, c[0x0][0xc50] ;  /* 0x0003140000060ab9 */ /* 0x000fe20000000800 */
[----:B------:R-:W-:Y:S02]  /*d5d0*/  UMOV UR40, UR8 ;  /* 0x0000000800287c82 */ /* 0x000fe40008000000 */
[----:B------:R-:W-:-:S04]  /*d5e0*/  @UP0 USHF.R.U32.HI UR40, URZ, UR6, UR5 ;  /* 0x000000063f280299 */ /* 0x000fc80008011605 */
[----:B------:R-:W-:-:S04]  /*d5f0*/  UIADD3 UR36, -UR40, URZ, URZ ;  /* 0x0000003f28247290 */ /* 0x000fc8000fffe13f */
[----:B------:R-:W-:Y:S01]  /*d600*/  UIMAD UR36, UR10, UR36, UR8 ;  /* 0x000000240a2472a4 */ /* 0x000fe2000f8e0208 */
[----:B------:R-:W-:Y:S11]  /*d610*/  @P0 BRA `(.L_x_2289) ;  /* 0x00000000004c0947 */ /* 0x000ff60003800000 */
        /* <DEDUP_REMOVED lines=19> */
.L_x_2289:
        /* <DEDUP_REMOVED lines=20> */
.L_x_2292:
[----:B------:R-:W-:Y:S05]  /*d890*/  BSYNC B6 ;  /* 0x0000000000067941 */ /* 0x000fea0003800000 */
.L_x_2291:
        /* <DEDUP_REMOVED lines=20> */
.L_x_2295:
[----:B------:R0:W1:Y:S01]  /*d9e0*/  LDC.64 R2, c[0x4][R16] ;  /* 0x0100000010027b82 */ /* 0x0000620000000a00 */
[----:B------:R-:W-:Y:S01]  /*d9f0*/  ULDC.64 UR6, c[0x4][0xb8] ;  /* 0x01002e0000067ab9 */ /* 0x000fe20000000a00 */
[----:B------:R-:W-:Y:S01]  /*da00*/  ULDC.64 UR8, c[0x4][0xc0] ;  /* 0x0100300000087ab9 */ /* 0x000fe20000000a00 */
[----:B------:R-:W-:Y:S01]  /*da10*/  ULDC.64 UR4, c[0x4][0x18] ;  /* 0x0100060000047ab9 */ /* 0x000fe20000000a00 */
[----:B------:R-:W-:Y:S01]  /*da20*/  IMAD.U32 R4, RZ, RZ, UR6 ;  /* 0x00000006ff047e24 */ /* 0x000fe2000f8e00ff */
[----:B------:R-:W-:Y:S01]  /*da30*/  MOV R12, 0x1 ;  /* 0x00000001000c7802 */ /* 0x000fe20000000f00 */
[----:B------:R-:W-:Y:S02]  /*da40*/  IMAD.U32 R5, RZ, RZ, UR7 ;  /* 0x00000007ff057e24 */ /* 0x000fe4000f8e00ff */
[----:B------:R-:W-:Y:S02]  /*da50*/  IMAD.U32 R6, RZ, RZ, UR8 ;  /* 0x00000008ff067e24 */ /* 0x000fe4000f8e00ff */
[----:B------:R-:W-:-:S02]  /*da60*/  IMAD.U32 R7, RZ, RZ, UR9 ;  /* 0x00000009ff077e24 */ /* 0x000fc4000f8e00ff */
[----:B------:R-:W-:Y:S02]  /*da70*/  IMAD.U32 R10, RZ, RZ, UR4 ;  /* 0x00000004ff0a7e24 */ /* 0x000fe4000f8e00ff */
[----:B------:R-:W-:Y:S02]  /*da80*/  IMAD.U32 R11, RZ, RZ, UR5 ;  /* 0x00000005ff0b7e24 */ /* 0x000fe4000f8e00ff */
[----:B------:R-:W-:Y:S02]  /*da90*/  IMAD.MOV.U32 R8, RZ, RZ, 0x70 ;  /* 0x00000070ff087424 */ /* 0x000fe400078e00ff */
[----:B0-----:R-:W-:-:S07]  /*daa0*/  IMAD.MOV.U32 R13, RZ, RZ, RZ ;  /* 0x000000ffff0d7224 */ /* 0x001fce00078e00ff */
[----:B------:R-:W-:-:S07]  /*dab0*/  LEPC R20, `(.L_x_2294) ;  /* 0x000000001014794e */ /* 0x000fce0000000000 */
[----:B-1----:R-:W-:Y:S05]  /*dac0*/  CALL.ABS.NOINC R2 ;  /* 0x0000000002007343 */ /* 0x002fea0003c00000 */
.L_x_2294:
[----:B------:R-:W-:Y:S05]  /*dad0*/  BSYNC B6 ;  /* 0x0000000000067941 */ /* 0x000fea0003800000 */
.L_x_2293:
[----:B------:R-:W-:Y:S01]  /*dae0*/  ULDC.64 UR4, c[0x0][0x9f8] ;  /* 0x00027e0000047ab9 */ /* 0x000fe20000000a00 */
[----:B------:R-:W-:Y:S01]  /*daf0*/  IMAD.U32 R7, RZ, RZ, UR40 ;  /* 0x00000028ff077e24 */ /* 0x000fe2000f8e00ff */
[----:B------:R-:W-:Y:S01]  /*db00*/  UISETP.NE.U32.AND UP0, UPT, UR4, URZ, UPT ;  /* 0x0000003f0400728c */ /* 0x000fe2000bf05070 */
[----:B------:R-:W-:-:S03]  /*db10*/  ULDC.64 UR6, c[0x0][0x208] ;  /* 0x0000820000067ab9 */ /* 0x000fc60000000a00 */
[----:B------:R-:W-:-:S06]  /*db20*/  UISETP.NE.AND.EX UP0, UPT, UR5, URZ, UPT, UP0 ;  /* 0x0000003f0500728c */ /* 0x000fcc000bf05300 */
[----:B------:R-:W-:-:S05]  /*db30*/  PLOP3.LUT P0, PT, PT, PT, UP0, 0x80, 0x0 ;  /* 0x000000000000781c */ /* 0x000fca0003f0f008 */
[----:B------:R-:W-:Y:S02]  /*db40*/  @UP0 ULDC.64 UR4, c[0x0][0x9f8] ;  /* 0x00027e0000040ab9 */ /* 0x000fe40000000a00 */
[----:B------:R-:W-:-:S06]  /*db50*/  @UP0 UIMAD.WIDE UR4, UR40, 0x4, UR4 ;  /* 0x00000004280408a5 */ /* 0x000fcc000f8e0204 */
[----:B------:R-:W-:Y:S02]  /*db60*/  IMAD.U32 R2, RZ, RZ, UR4 ;  /* 0x00000004ff027e24 */ /* 0x000fe4000f8e00ff */
[----:B------:R-:W-:-:S05]  /*db70*/  IMAD.U32 R3, RZ, RZ, UR5 ;  /* 0x00000005ff037e24 */ /* 0x000fca000f8e00ff */
[----:B------:R0:W2:Y:S01]  /*db80*/  @P0 LDG.E R7, desc[UR6][R2.64] ;  /* 0x0000000602070981 */ /* 0x0000a2000c1e1900 */
        /* <DEDUP_REMOVED lines=9> */
[----:B------:R-:W-:Y:S02]  /*dc20*/  P2R R4, PR, RZ, 0x2 ;  /* 0x00000002ff047803 */ /* 0x000fe40000000000 */
[----:B--2---:R-:W-:Y:S01]  /*dc30*/  SHF.R.S32.HI R8, RZ, 0x1f, R7 ;  /* 0x0000001fff087819 */ /* 0x004fe20000011407 */
[----:B------:R0:W-:Y:S01]  /*dc40*/  STL [R1], R7 ;  /* 0x0000000701007387 */ /* 0x0001e20000100800 */
[----:B------:R-:W-:-:S03]  /*dc50*/  SEL R16, R7, RZ, !P1 ;  /* 0x000000ff07107207 */ /* 0x000fc60004800000 */
[----:B------:R0:W-:Y:S04]  /*dc60*/  STL [R1+0x10], R4 ;  /* 0x0000100401007387 */ /* 0x0001e80000100800 */
[----:B------:R0:W-:Y:S01]  /*dc70*/  STL [R1+0x8], R8 ;  /* 0x0000080801007387 */ /* 0x0001e20000100800 */
[----:B------:R-:W-:Y:S05]  /*dc80*/  BRA.DIV UR4, `(.L_x_2296) ;  /* 0x0000003e04c47947 */ /* 0x000fea000b800000 */
[----:B------:R1:W2:Y:S02]  /*dc90*/  SHFL.IDX PT, R14, R0, RZ, 0x1f ;  /* 0x00001fff000e7589 */ /* 0x0002a400000e0000 */
.L_x_2390:
[----:B------:R-:W-:Y:S02]  /*dca0*/  PLOP3.LUT P2, PT, PT, PT, PT, 0x8, 0x0 ;  /* 0x000000000000781c */ /* 0x000fe40003f4e170 */
[----:B--2---:R-:W-:Y:S02]  /*dcb0*/  ISETP.NE.AND P0, PT, R14, RZ, PT ;  /* 0x000000ff0e00720c */ /* 0x004fe40003f05270 */
[----:B-1----:R-:W-:-:S05]  /*dcc0*/  P2R R0, PR, RZ, 0x4 ;  /* 0x00000004ff007803 */ /* 0x002fca0000000000 */
[----:B------:R1:W-:Y:S06]  /*dcd0*/  STL [R1+0xc], R0 ;  /* 0x00000c0001007387 */ /* 0x0003ec0000100800 */
[----:B------:R-:W-:Y:S05]  /*dce0*/  @P0 BRA `(.L_x_2297) ;  /* 0x0000000400200947 */ /* 0x000fea0003800000 */
[----:B------:R-:W-:-:S03]  /*dcf0*/  UMOV UR4, 0xffffffff ;  /* 0xffffffff00047882 */ /* 0x000fc60000000000 */
[----:B------:R-:W-:Y:S05]  /*dd00*/  BRA.DIV UR4, `(.L_x_2298) ;  /* 0x0000003e04c47947 */ /* 0x000fea000b800000 */
[----:B------:R-:W-:-:S13]  /*dd10*/  ELECT P6, URZ, PT ;  /* 0x00000000003f782f */ /* 0x000fda00038c0000 */
.L_x_2393:
[----:B------:R-:W-:Y:S05]  /*dd20*/  @!P6 BRA `(.L_x_2297) ;  /* 0x000000040010e947 */ /* 0x000fea0003800000 */
[----:B------:R-:W-:Y:S01]  /*dd30*/  IMAD.MOV.U32 R16, RZ, RZ, R7 ;  /* 0x000000ffff107224 */ /* 0x000fe200078e0007 */
[----:B------:R-:W-:Y:S06]  /*dd40*/  @!P1 BRA `(.L_x_2299) ;  /* 0x0000000000489947 */ /* 0x000fec0003800000 */
[----:B------:R-:W2:Y:S01]  /*dd50*/  LDC R6, c[0x0][0x43c] ;  /* 0x00010f00ff067b82 */ /* 0x000ea20000000800 */
[----:B------:R-:W-:Y:S01]  /*dd60*/  ULDC.64 UR4, c[0x0][0x428] ;  /* 0x00010a0000047ab9 */ /* 0x000fe20000000a00 */
[----:B------:R-:W-:Y:S01]  /*dd70*/  ULDC.64 UR6, c[0x0][0x208] ;  /* 0x0000820000067ab9 */ /* 0x000fe20000000a00 */
[----:B--2---:R-:W-:-:S13]  /*dd80*/  ISETP.NE.AND P0, PT, R6, 0x1, PT ;  /* 0x000000010600780c */ /* 0x004fda0003f05270 */
[----:B0-----:R-:W1:Y:S02]  /*dd90*/  @P0 LDC.64 R4, c[0x0][0x440] ;  /* 0x00011000ff040b82 */ /* 0x001e640000000a00 */
[----:B-1----:R-:W-:-:S04]  /*dda0*/  @P0 IMAD.HI.U32 R0, R19, R4, RZ ;  /* 0x0000000413000227 */ /* 0x002fc800078e00ff */
        /* <DEDUP_REMOVED lines=12> */
.L_x_2299:
[----:B--2---:R-:W2:Y:S01]  /*de70*/  LDL R2, [R1+0x4] ;  /* 0x0000040001027983 */ /* 0x004ea20000100800 */
[----:B-1----:R-:W-:Y:S01]  /*de80*/  IMAD R0, R18, 0x8, R17 ;  /* 0x0000000812007824 */ /* 0x002fe200078e0211 */
[----:B--2---:R-:W-:-:S04]  /*de90*/  SHF.L.U32 R2, R2, 0x1f, RZ ;  /* 0x0000001f02027819 */ /* 0x004fc800000006ff */
[----:B------:R-:W1:Y:S02]  /*dea0*/  SYNCS.PHASECHK.TRANS64.TRYWAIT P0, [R0+URZ+0x34840], R2 ;  /* 0x03484002000075a7 */ /* 0x000e64000800017f */
[----:B-1----:R-:W-:Y:S05]  /*deb0*/  @!P0 BRA `(.L_x_2300) ;  /* 0x0000003c00788947 */ /* 0x002fea0003800000 */
.L_x_2394:
        /* <DEDUP_REMOVED lines=11> */
.L_x_2301:
[----:B------:R-:W-:Y:S01]  /*df70*/  R2UR UR33, R0 ;  /* 0x00000000002172ca */ /* 0x000fe200000e0000 */
[----:B-1----:R-:W-:Y:S01]  /*df80*/  IMAD R0, R18, 0xc000, R17 ;  /* 0x0000c00012007824 */ /* 0x002fe200078e0211 */
[----:B------:R-:W-:Y:S01]  /*df90*/  R2UR UR35, R19 ;  /* 0x00000000132372ca */ /* 0x000fe200000e0000 */
[----:B------:R-:W-:Y:S01]  /*dfa0*/  UIADD3 UR4, UP0, UR38, 0x370, URZ ;  /* 0x0000037026047890 */ /* 0x000fe2000ff1e03f */
[----:B-----5:R-:W-:Y:S01]  /*dfb0*/  R2UR UR37, R16 ;  /* 0x00000000102572ca */ /* 0x020fe200000e0000 */
[----:B------:R-:W-:Y:S01]  /*dfc0*/  UMOV UR6, 0x0 ;  /* 0x0000000000067882 */ /* 0x000fe20000000000 */
[----:B------:R-:W-:Y:S01]  /*dfd0*/  R2UR UR8, R0 ;  /* 0x00000000000872ca */ /* 0x000fe200000e0000 */
[----:B------:R-:W-:Y:S01]  /*dfe0*/  UIADD3.X UR5, URZ, UR39, URZ, UP0, !UPT ;  /* 0x000000273f057290 */ /* 0x000fe200087fe43f */
[----:B------:R-:W-:Y:S01]  /*dff0*/  PLOP3.LUT P0, PT, PT, PT, PT, 0x80, 0x0 ;  /* 0x000000000000781c */ /* 0x000fe20003f0f070 */
[----:B------:R-:W-:Y:S01]  /*e000*/  UMOV UR7, 0x14f00000 ;  /* 0x14f0000000077882 */ /* 0x000fe20000000000 */
[----:B------:R-:W-:Y:S01]  /*e010*/  UMOV UR34, URZ ;  /* 0x0000003f00227c82 */ /* 0x000fe20008000000 */
[----:B------:R-:W-:Y:S01]  /*e020*/  UMOV UR18, 0x40 ;  /* 0x0000004000127882 */ /* 0x000fe20000000000 */
[----:B------:R-:W-:Y:S01]  /*e030*/  P2R R0, PR, RZ, 0x1 ;  /* 0x00000001ff007803 */ /* 0x000fe20000000000 */
[----:B------:R-:W-:-:S02]  /*e040*/  UIADD3 UR33, UR33, 0x34830, URZ ;  /* 0x0003483021217890 */ /* 0x000fc4000fffe03f */
[----:B------:R-:W-:Y:S01]  /*e050*/  USHF.L.U32 UR35, UR35, 0x7, URZ ;  /* 0x0000000723237899 */ /* 0x000fe2000800063f */
[----:B------:R-:W-:Y:S01]  /*e060*/  UMOV UR20, UR36 ;  /* 0x0000002400147c82 */ /* 0x000fe20008000000 */
[----:B------:R-:W-:Y:S02]  /*e070*/  UMOV UR21, UR37 ;  /* 0x0000002500157c82 */ /* 0x000fe40008000000 */
[----:B------:R-:W-:Y:S01]  /*e080*/  UIADD3 UR32, UR8, 0x1c400, URZ ;  /* 0x0001c40008207890 */ /* 0x000fe2000fffe03f */
[----:B------:R2:W-:Y:S01]  /*e090*/  STL [R1+0xc], R0 ;  /* 0x00000c0001007387 */ /* 0x0005e20000100800 */
[----:B------:R-:W-:Y:S02]  /*e0a0*/  UIADD3 UR16, UR8, 0x20400, URZ ;  /* 0x0002040008107890 */ /* 0x000fe4000fffe03f */
[----:B------:R-:W-:Y:S01]  /*e0b0*/  UIADD3 UR8, UR8, 0x24400, URZ ;  /* 0x0002440008087890 */ /* 0x000fe2000fffe03f */
[----:B------:R-:W-:Y:S01]  /*e0c0*/  UMOV UR17, UR33 ;  /* 0x0000002100117c82 */ /* 0x000fe20008000000 */
[----:B------:R-:W-:Y:S01]  /*e0d0*/  UMOV UR19, UR35 ;  /* 0x0000002300137c82 */ /* 0x000fe20008000000 */
[----:B------:R-:W-:Y:S01]  /*e0e0*/  UMOV UR10, 0x80 ;  /* 0x00000080000a7882 */ /* 0x000fe20000000000 */
[----:B------:R-:W-:Y:S01]  /*e0f0*/  UMOV UR12, UR36 ;  /* 0x00000024000c7c82 */ /* 0x000fe20008000000 */
[----:B------:R-:W-:Y:S01]  /*e100*/  UMOV UR13, UR37 ;  /* 0x00000025000d7c82 */ /* 0x000fe20008000000 */
[----:B------:R-:W-:Y:S01]  /*e110*/  UMOV UR9, UR33 ;  /* 0x0000002100097c82 */ /* 0x000fe20008000000 */
[----:B------:R-:W-:Y:S01]  /*e120*/  UMOV UR11, UR35 ;  /* 0x00000023000b7c82 */ /* 0x000fe20008000000 */
[----:B------:R2:W-:Y:S01]  /*e130*/  UTMALDG.4D [UR32], [UR4], desc[UR6] ;  /* 0x00000620040075b4 */ /* 0x0005e20008019000 */
[----:B------:R2:W-:Y:S01]  /*e140*/  UTMALDG.4D [UR16], [UR4], desc[UR6] ;  /* 0x00000610040075b4 */ /* 0x0005e20008019000 */
[----:B------:R2:W-:Y:S02]  /*e150*/  UTMALDG.4D [UR8], [UR4], desc[UR6] ;  /* 0x00000608040075b4 */ /* 0x0005e40008019000 */
[----:B--2---:R-:W-:Y:S01]  /*e160*/  NOP ;  /* 0x0000000000007918 */ /* 0x004fe20000000000 */
.L_x_2297:
[----:B-1----:R-:W-:Y:S01]  /*e170*/  VIADD R0, R17, 0x10400 ;  /* 0x0001040011007836 */ /* 0x002fe20000000000 */
[----:B------:R-:W-:Y:S05]  /*e180*/  WARPSYNC.ALL ;  /* 0x0000000000007948 */ /* 0x000fea0003800000 */
[----:B------:R-:W-:Y:S01]  /*e190*/  BAR.SYNC.DEFER_BLOCKING 0x8, 0x180 ;  /* 0x0206000000007b1d */ /* 0x000fe20000010000 */
[----:B------:R-:W-:-:S05]  /*e1a0*/  LOP3.LUT P0, RZ, R0, 0x3ff, RZ, 0xc0, !PT ;  /* 0x000003ff00ff7812 */ /* 0x000fca000780c0ff */
[----:B------:R-:W-:Y:S08]  /*e1b0*/  BSSY B6, `(.L_x_2302) ;  /* 0x0000012000067945 */ /* 0x000ff00003800000 */
[----:B------:R-:W-:Y:S05]  /*e1c0*/  @!P0 BRA `(.L_x_2303) ;  /* 0x0000000000408947 */ /* 0x000fea0003800000 */
[----:B------:R-:W-:Y:S01]  /*e1d0*/  MOV R2, 0x0 ;  /* 0x0000000000027802 */ /* 0x000fe20000000f00 */
[----:B------:R-:W-:Y:S01]  /*e1e0*/  ULDC.64 UR6, c[0x4][0xb8] ;  /* 0x01002e0000067ab9 */ /* 0x000fe20000000a00 */
[----:B------:R-:W-:Y:S01]  /*e1f0*/  ULDC.64 UR8, c[0x4][0xc0] ;  /* 0x0100300000087ab9 */ /* 0x000fe20000000a00 */
[----:B------:R-:W-:Y:S01]  /*e200*/  ULDC.64 UR4, c[0x4][0x20] ;  /* 0x0100080000047ab9 */ /* 0x000fe20000000a00 */
[----:B0-----:R-:W-:Y:S01]  /*e210*/  MOV R4, UR6 ;  /* 0x0000000600047c02 */ /* 0x001fe20008000f00 */
[----:B------:R-:W-:Y:S01]  /*e220*/  IMAD.U32 R5, RZ, RZ, UR7 ;  /* 0x00000007ff057e24 */ /* 0x000fe2000f8e00ff */
        /* <DEDUP_REMOVED lines=10> */
.L_x_2303:
[----:B------:R-:W-:Y:S05]  /*e2d0*/  BSYNC B6 ;  /* 0x0000000000067941 */ /* 0x000fea0003800000 */
.L_x_2302:
[----:B0-----:R-:W0:Y:S01]  /*e2e0*/  LDC R7, c[0x0][0x448] ;  /* 0x00011200ff077b82 */ /* 0x001e220000000800 */
[----:B------:R-:W1:Y:S01]  /*e2f0*/  S2R R0, SR_TID.X ;  /* 0x0000000000007919 */ /* 0x000e620000002100 */
[----:B------:R-:W-:Y:S01]  /*e300*/  USHF.R.S32.HI UR4, URZ, 0x1f, UR36 ;  /* 0x0000001f3f047899 */ /* 0x000fe20008011424 */
[----:B------:R-:W-:Y:S01]  /*e310*/  ULDC.64 UR8, c[0x0][0x2d8] ;  /* 0x0000b60000087ab9 */ /* 0x000fe20000000a00 */
[----:B------:R-:W2:Y:S02]  /*e320*/  S2R R2, SR_TID.X ;  /* 0x0000000000027919 */ /* 0x000ea40000002100 */
[----:B------:R-:W-:Y:S02]  /*e330*/  UIMAD UR6, UR4, UR8, URZ ;  /* 0x00000008040672a4 */ /* 0x000fe4000f8e023f */
[----:B------:R-:W-:Y:S01]  /*e340*/  UIMAD.WIDE.U32 UR4, UR36, UR8, URZ ;  /* 0x00000008240472a5 */ /* 0x000fe2000f8e003f */
[----:B------:R-:W3:Y:S01]  /*e350*/  S2R R8, SR_TID.X ;  /* 0x0000000000087919 */ /* 0x000ee20000002100 */
[----:B------:R-:W-:-:S02]  /*e360*/  UIMAD UR6, UR36, UR9, UR6 ;  /* 0x00000009240672a4 */ /* 0x000fc4000f8e0206 */
[----:B------:R-:W-:Y:S01]  /*e370*/  USHF.R.S32.HI UR7, URZ, 0x1f, UR40 ;  /* 0x0000001f3f077899 */ /* 0x000fe20008011428 */
[----:B------:R-:W4:Y:S01]  /*e380*/  S2R R10, SR_TID.X ;  /* 0x00000000000a7919 */ /* 0x000f220000002100 */
[----:B------:R-:W-:Y:S01]  /*e390*/  UIADD3 UR5, UR5, UR6, URZ ;  /* 0x0000000605057290 */ /* 0x000fe2000fffe03f */
[----:B------:R-:W-:-:S03]  /*e3a0*/  ULDC.64 UR8, c[0x0][0x2e0] ;  /* 0x0000b80000087ab9 */ /* 0x000fc60000000a00 */
[----:B------:R-:W-:Y:S02]  /*e3b0*/  UIMAD.WIDE.U32 UR4, UR40, UR8, UR4 ;  /* 0x00000008280472a5 */ /* 0x000fe4000f8e0004 */
[----:B------:R-:W-:Y:S01]  /*e3c0*/  UIMAD UR6, UR7, UR8, URZ ;  /* 0x00000008070672a4 */ /* 0x000fe2000f8e023f */
[----:B0-----:R-:W-:-:S03]  /*e3d0*/  ISETP.NE.AND P0, PT, R7, 0x1, PT ;  /* 0x000000010700780c */ /* 0x001fc60003f05270 */
[----:B------:R-:W-:Y:S01]  /*e3e0*/  UIMAD UR6, UR40, UR9, UR6 ;  /* 0x00000009280672a4 */ /* 0x000fe2000f8e0206 */
[----:B------:R-:W-:-:S03]  /*e3f0*/  IMAD.U32 R5, RZ, RZ, UR5 ;  /* 0x00000005ff057e24 */ /* 0x000fc6000f8e00ff */
[----:B------:R-:W-:Y:S01]  /*e400*/  UIADD3 UR6, UR5, UR6, URZ ;  /* 0x0000000605067290 */ /* 0x000fe2000fffe03f */
[----:B-1----:R-:W-:-:S05]  /*e410*/  IMAD.SHL.U32 R4, R0, 0x10, RZ ;  /* 0x0000001000047824 */ /* 0x002fca00078e00ff */
[----:B------:R-:W0:Y:S01]  /*e420*/  @P0 LDC R3, c[0x0][0x44c] ;  /* 0x00011300ff030b82 */ /* 0x000e220000000800 */
[----:B--2---:R-:W-:Y:S01]  /*e430*/  LOP3.LUT R2, R2, 0x7f, RZ, 0xc0, !PT ;  /* 0x0000007f02027812 */ /* 0x004fe200078ec0ff */
[----:B---3--:R-:W-:-:S03]  /*e440*/  IMAD.SHL.U32 R8, R8, 0x8, RZ ;  /* 0x0000000808087824 */ /* 0x008fc600078e00ff */
[----:B------:R-:W-:-:S03]  /*e450*/  SHF.R.U32.HI R2, RZ, 0x3, R2 ;  /* 0x00000003ff027819 */ /* 0x000fc60000011602 */
[----:B------:R-:W1:Y:S01]  /*e460*/  @P0 LDC R0, c[0x0][0x450] ;  /* 0x00011400ff000b82 */ /* 0x000e620000000800 */
[----:B------:R-:W-:Y:S01]  /*e470*/  LOP3.LUT R4, R2, 0x70, R4, 0xf8, !PT ;  /* 0x0000007002047812 */ /* 0x000fe200078ef804 */
[----:B------:R-:W-:Y:S01]  /*e480*/  IMAD.U32 R2, RZ, RZ, UR42 ;  /* 0x0000002aff027e24 */ /* 0x000fe2000f8e00ff */
[----:B------:R-:W-:Y:S01]  /*e490*/  LOP3.LUT R8, R8, 0x38, RZ, 0xc0, !PT ;  /* 0x0000003808087812 */ /* 0x000fe200078ec0ff */
[----:B----4-:R-:W-:Y:S02]  /*e4a0*/  IMAD.SHL.U32 R9, R10, 0x8, RZ ;  /* 0x000000080a097824 */ /* 0x010fe400078e00ff */
[----:B------:R-:W-:Y:S01]  /*e4b0*/  IMAD R2, R2, 0x80, R4 ;  /* 0x0000008002027824 */ /* 0x000fe200078e0204 */
[C---:B------:R-:W-:Y:S01]  /*e4c0*/  LOP3.LUT R11, R8.reuse, 0x40, RZ, 0xfc, !PT ;  /* 0x00000040080b7812 */ /* 0x040fe200078efcff */
[----:B------:R-:W-:Y:S01]  /*e4d0*/  IMAD.U32 R4, RZ, RZ, UR4 ;  /* 0x00000004ff047e24 */ /* 0x000fe2000f8e00ff */
[----:B------:R-:W-:Y:S01]  /*e4e0*/  ULDC.64 UR4, c[0x0][0x2d0] ;  /* 0x0000b40000047ab9 */ /* 0x000fe20000000a00 */
[----:B------:R-:W-:Y:S01]  /*e4f0*/  IMAD.MOV.U32 R6, RZ, RZ, R2 ;  /* 0x000000ffff067224 */ /* 0x000fe200078e0002 */
[----:B------:R-:W-:-:S02]  /*e500*/  LOP3.LUT R8, R8, 0x80, RZ, 0xfc, !PT ;  /* 0x0000008008087812 */ /* 0x000fc400078efcff */
[----:B------:R-:W-:Y:S01]  /*e510*/  LOP3.LUT R9, R9, 0x38, RZ, 0xc0, !PT ;  /* 0x0000003809097812 */ /* 0x000fe200078ec0ff */
[----:B0-----:R-:W-:-:S05]  /*e520*/  @P0 IMAD.HI.U32 R3, R2, R3, RZ ;  /* 0x0000000302030227 */ /* 0x001fca00078e00ff */
[----:B-1----:R-:W-:Y:S02]  /*e530*/  @P0 SHF.R.U32.HI R6, RZ, R0, R3 ;  /* 0x00000000ff060219 */ /* 0x002fe40000011603 */
[----:B------:R-:W-:Y:S01]  /*e540*/  MOV R3, UR6 ;  /* 0x0000000600037c02 */ /* 0x000fe20008000f00 */
[----:B------:R-:W-:Y:S02]  /*e550*/  ULDC.64 UR6, c[0x0][0x280] ;  /* 0x0000a00000067ab9 */ /* 0x000fe40000000a00 */
        /* <DEDUP_REMOVED lines=21> */
[----:B------:R-:W-:-:S02]  /*e6b0*/  LOP3.LUT R10, R10, 0x7f, RZ, 0xc0, !PT ;  /* 0x0000007f0a0a7812 */ /* 0x000fc400078ec0ff */
[----:B------:R-:W-:Y:S02]  /*e6c0*/  LEA.HI.X R4, R2, UR7, R4, 0x1, P3 ;  /* 0x0000000702047c11 */ /* 0x000fe400098f0c04 */
[----:B------:R-:W-:Y:S01]  /*e6d0*/  SHF.R.U32.HI R10, RZ, 0x3, R10 ;  /* 0x00000003ff0a7819 */ /* 0x000fe2000001160a */
[----:B0-----:R-:W-:Y:S06]  /*e6e0*/  BRA.DIV UR4, `(.L_x_2304) ;  /* 0x0000003604807947 */ /* 0x001fec000b800000 */
[----:B------:R-:W0:Y:S01]  /*e6f0*/  SHFL.IDX PT, R6, R0, RZ, 0x181f ;  /* 0x00181fff00067589 */ /* 0x000e2200000e0000 */
[----:B------:R-:W-:Y:S01]  /*e700*/  IMAD.U32 R2, RZ, RZ, UR42 ;  /* 0x0000002aff027e24 */ /* 0x000fe2000f8e00ff */
[----:B------:R-:W-:Y:S01]  /*e710*/  ULDC UR4, c[0x0][0x288] ;  /* 0x0000a20000047ab9 */ /* 0x000fe20000000800 */
[----:B------:R-:W-:Y:S01]  /*e720*/  ULDC.64 UR6, c[0x0][0x208] ;  /* 0x0000820000067ab9 */ /* 0x000fe20000000a00 */
[----:B------:R-:W1:Y:S01]  /*e730*/  SHFL.IDX PT, R5, R4, RZ, 0x181f ;  /* 0x00181fff04057589 */ /* 0x000e6200000e0000 */
[----:B------:R-:W-:Y:S02]  /*e740*/  IMAD R3, R7, UR4, RZ ;  /* 0x0000000407037c24 */ /* 0x000fe4000f8e02ff */
[----:B------:R-:W-:-:S05]  /*e750*/  IMAD R2, R2, 0x80, R10 ;  /* 0x0000008002027824 */ /* 0x000fca00078e020a */
[----:B------:R-:W-:-:S13]  /*e760*/  ISETP.GE.AND P4, PT, R2, R3, PT ;  /* 0x000000030200720c */ /* 0x000fda0003f86270 */
[----:B0-----:R-:W-:-:S05]  /*e770*/  @!P4 LEA R6, P3, R9, R6, 0x1 ;  /* 0x000000060906c211 */ /* 0x001fca00078608ff */
[----:B-1----:R-:W-:-:S04]  /*e780*/  @!P4 IMAD.X R5, RZ, RZ, R5, P3 ;  /* 0x000000ffff05c224 */ /* 0x002fc800018e0605 */
[----:B------:R-:W-:Y:S02]  /*e790*/  @!P4 IMAD.MOV.U32 R7, RZ, RZ, R5 ;  /* 0x000000ffff07c224 */ /* 0x000fe400078e0005 */
[----:B------:R-:W-:-:S03]  /*e7a0*/  VIADD R5, R2, 0x10 ;  /* 0x0000001002057836 */ /* 0x000fc60000000000 */
[----:B------:R-:W-:Y:S01]  /*e7b0*/  @!PT LDS RZ, [RZ] ;  /* 0x00000000fffff984 */ /* 0x000fe20000000800 */
[----:B-----5:R-:W-:Y:S04]  /*e7c0*/  @!P4 LDGSTS.E.BYPASS.LTC128B.128 [R8+0x10400], desc[UR6][R6.64], !P0 ;  /* 0x104000000608cfae */ /* 0x020fe8000c101d46 */
[----:B------:R-:W-:Y:S04]  /*e7d0*/  @!P4 LDGSTS.E.BYPASS.LTC128B.128 [R8+0x14400], desc[UR6][R6.64+0x80], !P1 ;  /* 0x144000800608cfae */ /* 0x000fe8000c901d46 */
[----:B------:R0:W-:Y:S01]  /*e7e0*/  @!P4 LDGSTS.E.BYPASS.LTC128B.128 [R8+0x18400], desc[UR6][R6.64+0x100], !P2 ;  /* 0x184001000608cfae */ /* 0x0001e2000d101d46 */
[----:B------:R-:W-:-:S03]  /*e7f0*/  ISETP.GE.AND P4, PT, R5, R3, PT ;  /* 0x000000030500720c */ /* 0x000fc60003f86270 */
[----:B------:R-:W-:Y:S04]  /*e800*/  SHFL.IDX PT, R5, R4, 0x1, 0x181f ;  /* 0x00381f0004057f89 */ /* 0x000fe800000e0000 */
[----:B0-----:R-:W0:Y:S06]  /*e810*/  SHFL.IDX PT, R6, R0, 0x1, 0x181f ;  /* 0x00381f0000067f89 */ /* 0x001e2c00000e0000 */
[----:B0-----:R-:W-:-:S05]  /*e820*/  @!P4 LEA R6, P3, R9, R6, 0x1 ;  /* 0x000000060906c211 */ /* 0x001fca00078608ff */
[----:B------:R-:W-:-:S05]  /*e830*/  @!P4 IMAD.X R5, RZ, RZ, R5, P3 ;  /* 0x000000ffff05c224 */ /* 0x000fca00018e0605 */
[----:B------:R-:W-:Y:S01]  /*e840*/  @!P4 MOV R7, R5 ;  /* 0x000000050007c202 */ /* 0x000fe20000000f00 */
[----:B------:R-:W-:-:S04]  /*e850*/  VIADD R5, R2, 0x20 ;  /* 0x0000002002057836 */ /* 0x000fc80000000000 */
        /* <DEDUP_REMOVED lines=45> */
[----:B------:R-:W-:Y:S04]  /*eb30*/  SHFL.IDX PT, R4, R4, 0x7, 0x181f ;  /* 0x00f81f0004047f89 */ /* 0x000fe800000e0000 */
[----:B0-----:R-:W0:Y:S04]  /*eb40*/  SHFL.IDX PT, R6, R0, 0x6, 0x181f ;  /* 0x00d81f0000067f89 */ /* 0x001e2800000e0000 */
[----:B------:R-:W1:Y:S01]  /*eb50*/  SHFL.IDX PT, R0, R0, 0x7, 0x181f ;  /* 0x00f81f0000007f89 */ /* 0x000e6200000e0000 */
[----:B0-----:R-:W-:-:S04]  /*eb60*/  @!P4 LEA R6, P3, R9, R6, 0x1 ;  /* 0x000000060906c211 */ /* 0x001fc800078608ff */
[----:B------:R-:W-:-:S05]  /*eb70*/  @!P4 IADD3.X R5, RZ, R5, RZ, P3, !PT ;  /* 0x00000005ff05c210 */ /* 0x000fca0001ffe4ff */
[----:B------:R-:W-:-:S05]  /*eb80*/  @!P4 IMAD.MOV.U32 R7, RZ, RZ, R5 ;  /* 0x000000ffff07c224 */ /* 0x000fca00078e0005 */
[----:B------:R0:W-:Y:S04]  /*eb90*/  @!P4 LDGSTS.E.BYPASS.LTC128B.128 [R8+0x13400], desc[UR6][R6.64], !P0 ;  /* 0x134000000608cfae */ /* 0x0001e8000c101d46 */
[----:B------:R0:W-:Y:S04]  /*eba0*/  @!P4 LDGSTS.E.BYPASS.LTC128B.128 [R8+0x17400], desc[UR6][R6.64+0x80], !P1 ;  /* 0x174000800608cfae */ /* 0x0001e8000c901d46 */
[----:B-1----:R0:W-:Y:S02]  /*ebb0*/  @!P4 LDGSTS.E.BYPASS.LTC128B.128 [R8+0x1b400], desc[UR6][R6.64+0x100], !P2 ;  /* 0x1b4001000608cfae */ /* 0x0021e4000d101d46 */
.L_x_2411:
[----:B------:R-:W-:Y:S01]  /*ebc0*/  VIADD R2, R2, 0x70 ;  /* 0x0000007002027836 */ /* 0x000fe20000000000 */
[----:B------:R-:W-:Y:S04]  /*ebd0*/  BSSY B0, `(.L_x_2305) ;  /* 0x000000c000007945 */ /* 0x000fe80003800000 */
[----:B------:R-:W-:-:S13]  /*ebe0*/  ISETP.GE.AND P3, PT, R2, R3, PT ;  /* 0x000000030200720c */ /* 0x000fda0003f66270 */
[----:B------:R-:W-:Y:S05]  /*ebf0*/  @P3 BRA `(.L_x_2306) ;  /* 0x0000000000243947 */ /* 0x000fea0003800000 */
[----:B------:R-:W-:Y:S01]  /*ec00*/  LEA R2, P3, R9, R0, 0x1 ;  /* 0x0000000009027211 */ /* 0x000fe200078608ff */
        /* <DEDUP_REMOVED lines=8> */
.L_x_2306:
[----:B------:R-:W-:Y:S05]  /*ec90*/  BSYNC B0 ;  /* 0x0000000000007941 */ /* 0x000fea0003800000 */
.L_x_2305:
[----:B------:R-:W-:Y:S01]  /*eca0*/  NOP ;  /* 0x0000000000007918 */ /* 0x000fe20000000000 */
[----:B------:R-:W-:Y:S01]  /*ecb0*/  PLOP3.LUT P0, PT, PT, PT, PT, 0x80, 0x0 ;  /* 0x000000000000781c */ /* 0x000fe20003f0f070 */
[----:B0-----:R-:W-:-:S12]  /*ecc0*/  VIADD R6, R17, 0x34800 ;  /* 0x0003480011067836 */ /* 0x001fd80000000000 */
.L_x_2307:
[----:B------:R-:W-:Y:S02]  /*ecd0*/  PLOP3.LUT P1, PT, P1, P0, PT, 0xa2, 0x0 ;  /* 0x000000000000781c */ /* 0x000fe40000f21472 */
[----:B------:R-:W-:-:S08]  /*ece0*/  @P0 R2UR P1, UR4, R17 ;  /* 0x00000000110402ca */ /* 0x000fd00000020000 */
[----:B------:R-:W-:-:S05]  /*ecf0*/  @P0 PLOP3.LUT P0, PT, P1, PT, PT, 0x80, 0x0 ;  /* 0x000000000000081c */ /* 0x000fca0000f0f070 */
[----:B------:R-:W-:Y:S01]  /*ed00*/  @!P1 SYNCS.ARRIVE.TRANS64.RED.A0T1 RZ, [UR4+0x34800], RZ ;  /* 0x034800ffffff99a7 */ /* 0x000fe20008200404 */
[----:B------:R-:W-:Y:S07]  /*ed10*/  @!P1 ARRIVES.LDGSTSBAR.64.TRANSCNT [UR4+0x34800] ;  /* 0x03480000ff0099b0 */ /* 0x000fee0008000a84 */
[----:B------:R-:W-:Y:S05]  /*ed20*/  @P0 BRA.U.ANY `(.L_x_2307) ;  /* 0xfffffffd00e80947 */ /* 0x000fea000393ffff */
[----:B-1----:R-:W2:Y:S02]  /*ed30*/  LDL.LU R2, [R1+0x1c] ;  /* 0x00001c0001027983 */ /* 0x002ea40000300800 */
        /* <DEDUP_REMOVED lines=11> */
.L_x_2412:
[----:B------:R-:W-:Y:S05]  /*edf0*/  BSYNC B0 ;  /* 0x0000000000007941 */ /* 0x000fea0003800000 */
.L_x_2308:
[----:B------:R-:W-:-:S06]  /*ee00*/  UISETP.GE.AND UP0, UPT, UR41, 0x2, UPT ;  /* 0x000000022900788c */ /* 0x000fcc000bf06270 */
[----:B------:R-:W-:-:S13]  /*ee10*/  PLOP3.LUT P0, PT, PT, PT, UP0, 0x80, 0x0 ;  /* 0x000000000000781c */ /* 0x000fda0003f0f008 */
[----:B------:R-:W-:Y:S05]  /*ee20*/  @!P0 BRA `(.L_x_2310) ;  /* 0x0000001c00f88947 */ /* 0x000fea0003800000 */
[----:B------:R-:W-:Y:S02]  /*ee30*/  ULOP3.LUT UR4, UR41, 0x1, URZ, 0xc0, !UPT ;  /* 0x0000000129047892 */ /* 0x000fe4000f8ec03f */
[----:B------:R-:W-:Y:S02]  /*ee40*/  IMAD.U32 R7, RZ, RZ, UR41 ;  /* 0x00000029ff077e24 */ /* 0x000fe4000f8e00ff */
[----:B------:R-:W-:Y:S02]  /*ee50*/  UISETP.NE.U32.AND UP0, UPT, UR4, 0x1, UPT ;  /* 0x000000010400788c */ /* 0x000fe4000bf05070 */
[----:B------:R-:W-:-:S04]  /*ee60*/  VIADD R7, R7, 0xfffffffe ;  /* 0xfffffffe07077836 */ /* 0x000fc80000000000 */
[----:B0-----:R-:W-:Y:S01]  /*ee70*/  IMAD.MOV.U32 R0, RZ, RZ, R7 ;  /* 0x000000ffff007224 */ /* 0x001fe200078e0007 */
[----:B------:R-:W-:-:S13]  /*ee80*/  PLOP3.LUT P0, PT, PT, PT, UP0, 0x80, 0x0 ;  /* 0x000000000000781c */ /* 0x000fda0003f0f008 */
[----:B------:R-:W-:Y:S05]  /*ee90*/  @!P0 BRA `(.L_x_2311) ;  /* 0x0000000800a08947 */ /* 0x000fea0003800000 */
[----:B------:R-:W2:Y:S04]  /*eea0*/  LDL R3, [R1+0xc] ;  /* 0x00000c0001037983 */ /* 0x000ea80000100800 */
[----:B------:R-:W3:Y:S01]  /*eeb0*/  LDL R2, [R1+0x4] ;  /* 0x0000040001027983 */ /* 0x000ee20000100800 */
[----:B------:R-:W-:Y:S01]  /*eec0*/  VIADD R0, R18, 0x1 ;  /* 0x0000000112007836 */ /* 0x000fe20000000000 */
[----:B------:R-:W-:Y:S04]  /*eed0*/  BSSY B0, `(.L_x_2312) ;  /* 0x00000a0000007945 */ /* 0x000fe80003800000 */
[----:B------:R-:W-:-:S04]  /*eee0*/  ISETP.NE.AND P0, PT, R0, 0x2, PT ;  /* 0x000000020000780c */ /* 0x000fc80003f05270 */
[----:B------:R-:W-:Y:S02]  /*eef0*/  SEL R9, RZ, 0x1, P0 ;  /* 0x00000001ff097807 */ /* 0x000fe40000000000 */
[----:B------:R-:W-:Y:S02]  /*ef00*/  SEL R0, R0, RZ, P0 ;  /* 0x000000ff00007207 */ /* 0x000fe40000000000 */
[----:B--2---:R-:W-:Y:S02]  /*ef10*/  ISETP.NE.AND P1, PT, R3, RZ, PT ;  /* 0x000000ff0300720c */ /* 0x004fe40003f25270 */
[----:B---3--:R-:W-:-:S11]  /*ef20*/  LOP3.LUT R9, R2, R9, RZ, 0x3c, !PT ;  /* 0x0000000902097212 */ /* 0x008fd600078e3cff */
[----:B------:R-:W-:Y:S05]  /*ef30*/  @!P1 BRA `(.L_x_2313) ;  /* 0x0000000800649947 */ /* 0x000fea0003800000 */
[----:B------:R-:W2:Y:S01]  /*ef40*/  LDL R2, [R1+0x10] ;  /* 0x0000100001027983 */ /* 0x000ea20000100800 */
[----:B------:R-:W-:Y:S02]  /*ef50*/  IMAD.MOV.U32 R4, RZ, RZ, R16 ;  /* 0x000000ffff047224 */ /* 0x000fe400078e0010 */
[----:B------:R-:W-:Y:S01]  /*ef60*/  IMAD.MOV.U32 R8, RZ, RZ, R7 ;  /* 0x000000ffff087224 */ /* 0x000fe200078e0007 */
[----:B--2---:R-:W-:-:S13]  /*ef70*/  ISETP.NE.AND P1, PT, R2, RZ, PT ;  /* 0x000000ff0200720c */ /* 0x004fda0003f25270 */
        /* <DEDUP_REMOVED lines=10> */
[----:B------:R-:W-:Y:S02]  /*f020*/  @P0 SHF.R.U32.HI R4, RZ, R3, R2 ;  /* 0x00000003ff040219 */ /* 0x000fe40000011602 */
[----:B------:R-:W0:Y:S02]  /*f030*/  LDC.64 R2, c[0x0][0x418] ;  /* 0x00010600ff027b82 */ /* 0x000e240000000a00 */
[----:B------:R-:W-:-:S05]  /*f040*/  IADD3 R8, -R4, RZ, RZ ;  /* 0x000000ff04087210 */ /* 0x000fca0007ffe1ff */
[----:B------:R-:W-:Y:S01]  /*f050*/  IMAD R8, R5, R8, R7 ;  /* 0x0000000805087224 */ /* 0x000fe200078e0207 */
[----:B------:R-:W-:Y:S01]  /*f060*/  SHF.R.S32.HI R5, RZ, 0x1f, R4 ;  /* 0x0000001fff057819 */ /* 0x000fe20000011404 */
[----:B--2---:R-:W-:-:S04]  /*f070*/  IMAD R10, R10, UR4, RZ ;  /* 0x000000040a0a7c24 */ /* 0x004fc8000f8e02ff */
[C---:B---3--:R-:W-:Y:S02]  /*f080*/  IMAD R10, R11.reuse, UR5, R10 ;  /* 0x000000050b0a7c24 */ /* 0x048fe4000f8e020a */
[----:B------:R-:W-:-:S04]  /*f090*/  IMAD.WIDE.U32 R4, R11, UR4, R4 ;  /* 0x000000040b047c25 */ /* 0x000fc8000f8e0004 */
[----:B------:R-:W-:Y:S01]  /*f0a0*/  IMAD.IADD R5, R10, 0x1, R5 ;  /* 0x000000010a057824 */ /* 0x000fe200078e0205 */
[----:B0-----:R-:W-:-:S04]  /*f0b0*/  LEA R2, P0, R4, R2, 0x2 ;  /* 0x0000000204027211 */ /* 0x001fc800078010ff */
[----:B------:R-:W-:-:S05]  /*f0c0*/  LEA.HI.X R3, R4, R3, R5, 0x2, P0 ;  /* 0x0000000304037211 */ /* 0x000fca00000f1405 */
[----:B------:R0:W5:Y:S04]  /*f0d0*/  LDG.E R4, desc[UR6][R2.64] ;  /* 0x0000000602047981 */ /* 0x000168000c1e1900 */
.L_x_2314:
[----:B0-----:R-:W-:Y:S01]  /*f0e0*/  IMAD R2, R0, 0x8, R17 ;  /* 0x0000000800027824 */ /* 0x001fe200078e0211 */
[----:B------:R-:W-:Y:S01]  /*f0f0*/  SHF.L.U32 R3, R9, 0x1f, RZ ;  /* 0x0000001f09037819 */ /* 0x000fe200000006ff */
[----:B------:R-:W-:Y:S03]  /*f100*/  BSSY B1, `(.L_x_2315) ;  /* 0x0000003000017945 */ /* 0x000fe60003800000 */
[----:B------:R-:W0:Y:S02]  /*f110*/  SYNCS.PHASECHK.TRANS64.TRYWAIT P0, [R2+URZ+0x34840], R3 ;  /* 0x03484003020075a7 */ /* 0x000e24000800017f */
[----:B0-----:R-:W-:Y:S05]  /*f120*/  @!P0 BRA `(.L_x_2316) ;  /* 0x0000003400cc8947 */ /* 0x001fea0003800000 */
.L_x_2413:
[----:B------:R-:W-:Y:S05]  /*f130*/  BSYNC B1 ;  /* 0x0000000000017941 */ /* 0x000fea0003800000 */
.L_x_2315:
        /* <DEDUP_REMOVED lines=12> */
.L_x_2318:
[----:B------:R-:W-:Y:S05]  /*f200*/  BSYNC B1 ;  /* 0x0000000000017941 */ /* 0x000fea0003800000 */
.L_x_2317:
[----:B------:R-:W-:Y:S01]  /*f210*/  IMAD.MOV.U32 R10, RZ, RZ, RZ ;  /* 0x000000ffff0a7224 */ /* 0x000fe200078e00ff */
[----:B------:R-:W-:Y:S01]  /*f220*/  R2UR UR11, R8 ;  /* 0x00000000080b72ca */ /* 0x000fe200000e0000 */
[----:B0-----:R-:W-:Y:S01]  /*f230*/  IMAD R3, R0, 0xc000, R17 ;  /* 0x0000c00000037824 */ /* 0x001fe200078e0211 */
[----:B------:R-:W-:Y:S01]  /*f240*/  UIADD3 UR4, UP0, UR38, 0x370, URZ ;  /* 0x0000037026047890 */ /* 0x000fe2000ff1e03f */
[----:B------:R-:W-:Y:S01]  /*f250*/  PLOP3.LUT P0, PT, PT, PT, PT, 0x80, 0x0 ;  /* 0x000000000000781c */ /* 0x000fe20003f0f070 */
[----:B------:R-:W-:Y:S01]  /*f260*/  VIADD R2, R2, 0x34830 ;  /* 0x0003483002027836 */ /* 0x000fe20000000000 */
[----:B------:R-:W-:Y:S01]  /*f270*/  R2UR UR10, R10 ;  /* 0x000000000a0a72ca */ /* 0x000fe200000e0000 */
[----:B------:R-:W-:Y:S01]  /*f280*/  VIADD R5, R3, 0x1c400 ;  /* 0x0001c40003057836 */ /* 0x000fe20000000000 */
[----:B------:R-:W-:Y:S01]  /*f290*/  UIADD3.X UR5, URZ, UR39, URZ, UP0, !UPT ;  /* 0x000000273f057290 */ /* 0x000fe200087fe43f */
[----:B------:R-:W-:Y:S01]  /*f2a0*/  UMOV UR6, 0x0 ;  /* 0x0000000000067882 */ /* 0x000fe20000000000 */
[----:B------:R-:W-:-:S04]  /*f2b0*/  UMOV UR7, 0x14f00000 ;  /* 0x14f0000000077882 */ /* 0x000fc80000000000 */
[----:B------:R-:W-:-:S12]  /*f2c0*/  USHF.L.U32 UR11, UR11, 0x7, URZ ;  /* 0x000000070b0b7899 */ /* 0x000fd8000800063f */
.L_x_2319:
[----:B------:R-:W-:-:S13]  /*f2d0*/  @P0 ELECT P2, URZ, PT ;  /* 0x00000000003f082f */ /* 0x000fda0003840000 */
[----:B-----5:R-:W-:Y:S01]  /*f2e0*/  @P2 R2UR UR13, R4 ;  /* 0x00000000040d22ca */ /* 0x020fe200000e0000 */
[----:B------:R-:W-:Y:S01]  /*f2f0*/  UMOV UR12, UR36 ;  /* 0x00000024000c7c82 */ /* 0x000fe20008000000 */
        /* <DEDUP_REMOVED lines=12> */
.L_x_2320:
[----:B------:R-:W-:-:S13]  /*f3c0*/  @P0 ELECT P2, URZ, PT ;  /* 0x00000000003f082f */ /* 0x000fda0003840000 */
[----:B------:R-:W-:Y:S01]  /*f3d0*/  @P2 R2UR UR13, R4 ;  /* 0x00000000040d22ca */ /* 0x000fe200000e0000 */
[----:B------:R-:W-:Y:S01]  /*f3e0*/  UMOV UR12, UR36 ;  /* 0x00000024000c7c82 */ /* 0x000fe20008000000 */
        /* <DEDUP_REMOVED lines=11> */
.L_x_2321:
        /* <DEDUP_REMOVED lines=15> */
.L_x_2414:
[----:B------:R-:W-:Y:S05]  /*f590*/  BSYNC B1 ;  /* 0x0000000000017941 */ /* 0x000fea0003800000 */
.L_x_2322:
[----:B------:R-:W-:Y:S01]  /*f5a0*/  BSSY B1, `(.L_x_2324) ;  /* 0x000000c000017945 */ /* 0x000fe20003800000 */
[----:B------:R-:W-:Y:S02]  /*f5b0*/  IMAD.MOV.U32 R12, RZ, RZ, 0x0 ;  /* 0x00000000ff0c7424 */ /* 0x000fe400078e00ff */
[----:B------:R-:W-:Y:S01]  /*f5c0*/  IMAD.MOV.U32 R13, RZ, RZ, 0x14f00000 ;  /* 0x14f00000ff0d7424 */ /* 0x000fe200078e00ff */
[----:B------:R-:W-:Y:S06]  /*f5d0*/  @P1 BRA `(.L_x_2325) ;  /* 0x0000000000201947 */ /* 0x000fec0003800000 */
[----:B------:R-:W1:Y:S01]  /*f5e0*/  S2R R5, SR_TID.X ;  /* 0x0000000000057919 */ /* 0x000e620000002100 */
[----:B0-----:R-:W-:Y:S01]  /*f5f0*/  IMAD R2, R18, 0x8, R17 ;  /* 0x0000000812027824 */ /* 0x001fe200078e0211 */
[----:B------:R-:W-:-:S04]  /*f600*/  MOV R3, 0x8000 ;  /* 0x0000800000037802 */ /* 0x000fc80000000f00 */
[----:B------:R2:W-:Y:S01]  /*f610*/  SYNCS.ARRIVE.TRANS64 RZ, [R2+URZ+0x34850], R3 ;  /* 0x0348500302ff79a7 */ /* 0x0005e2000800003f */
[----:B-1----:R-:W-:-:S04]  /*f620*/  LOP3.LUT R5, R5, 0x1f, RZ, 0xc0, !PT ;  /* 0x0000001f05057812 */ /* 0x002fc800078ec0ff */
[----:B------:R-:W-:-:S13]  /*f630*/  ISETP.NE.AND P0, PT, R5, RZ, PT ;  /* 0x000000ff0500720c */ /* 0x000fda0003f05270 */
[----:B--2---:R-:W-:Y:S05]  /*f640*/  @!P0 BRA `(.L_x_2325) ;  /* 0x0000000000048947 */ /* 0x004fea0003800000 */
[----:B------:R-:W-:Y:S01]  /*f650*/  BPT.TRAP 0x1 ;  /* 0x000000040000795c */ /* 0x000fe20000300000 */
.L_x_2325:
[----:B------:R-:W-:Y:S05]  /*f660*/  BSYNC B1 ;  /* 0x0000000000017941 */ /* 0x000fea0003800000 */
.L_x_2324:
[----:B------:R-:W-:Y:S01]  /*f670*/  R2UR UR6, R12 ;  /* 0x000000000c0672ca */ /* 0x000fe200000e0000 */
[C-C-:B0-----:R-:W-:Y:S01]  /*f680*/  IMAD R2, R18.reuse, 0x8, R17.reuse ;  /* 0x0000000812027824 */ /* 0x141fe200078e0211 */
[----:B------:R-:W-:Y:S01]  /*f690*/  R2UR UR7, R13 ;  /* 0x000000000d0772ca */ /* 0x000fe200000e0000 */
[----:B------:R-:W-:Y:S01]  /*f6a0*/  IMAD R3, R18, 0x8000, R17 ;  /* 0x0000800012037824 */ /* 0x000fe200078e0211 */
[----:B------:R-:W-:Y:S01]  /*f6b0*/  R2UR UR10, R10 ;  /* 0x000000000a0a72ca */ /* 0x000fe200000e0000 */
[----:B------:R-:W-:Y:S01]  /*f6c0*/  UIADD3 UR4, UP0, UR38, 0x470, URZ ;  /* 0x0000047026047890 */ /* 0x000fe2000ff1e03f */
[----:B------:R-:W-:Y:S01]  /*f6d0*/  PLOP3.LUT P0, PT, PT, PT, PT, 0x80, 0x0 ;  /* 0x000000000000781c */ /* 0x000fe20003f0f070 */
[----:B------:R-:W-:Y:S02]  /*f6e0*/  IMAD.SHL.U32 R5, R19, 0x80, RZ ;  /* 0x0000008013057824 */ /* 0x000fe400078e00ff */
[----:B------:R-:W-:Y:S01]  /*f6f0*/  VIADD R2, R2, 0x34850 ;  /* 0x0003485002027836 */ /* 0x000fe20000000000 */
[----:B------:R-:W-:Y:S01]  /*f700*/  UIADD3.X UR5, URZ, UR39, URZ, UP0, !UPT ;  /* 0x000000273f057290 */ /* 0x000fe200087fe43f */
[----:B------:R-:W-:-:S11]  /*f710*/  VIADD R10, R3, 0x400 ;  /* 0x00000400030a7836 */ /* 0x000fd60000000000 */
.L_x_2326:
        /* <DEDUP_REMOVED lines=15> */
.L_x_2327:
        /* <DEDUP_REMOVED lines=12> */
.L_x_2313:
[----:B------:R-:W-:Y:S05]  /*f8d0*/  BSYNC B0 ;  /* 0x0000000000007941 */ /* 0x000fea0003800000 */
.L_x_2312:
[----:B------:R0:W-:Y:S01]  /*f8e0*/  STL [R1+0x4], R9 ;  /* 0x0000040901007387 */ /* 0x0001e20000100800 */
[----:B------:R-:W-:Y:S01]  /*f8f0*/  UIADD3 UR4, UR41, -0x3, URZ ;  /* 0xfffffffd29047890 */ /* 0x000fe2000fffe03f */
[----:B------:R-:W-:-:S05]  /*f900*/  IMAD.MOV.U32 R18, RZ, RZ, R0 ;  /* 0x000000ffff127224 */ /* 0x000fca00078e0000 */
[----:B------:R-:W-:-:S07]  /*f910*/  IMAD.U32 R0, RZ, RZ, UR4 ;  /* 0x00000004ff007e24 */ /* 0x000fce000f8e00ff */
.L_x_2311:
[----:B------:R-:W-:Y:S01]  /*f920*/  ISETP.NE.AND P0, PT, R7, RZ, PT ;  /* 0x000000ff0700720c */ /* 0x000fe20003f05270 */
[----:B------:R-:W-:-:S12]  /*f930*/  BSSY B0, `(.L_x_2310) ;  /* 0x000014d000007945 */ /* 0x000fd80003800000 */
[----:B------:R-:W-:Y:S05]  /*f940*/  @!P0 BRA `(.L_x_2328) ;  /* 0x00000014002c8947 */ /* 0x000fea0003800000 */
[----:B------:R-:W-:-:S07]  /*f950*/  IMAD.MOV.U32 R8, RZ, RZ, R16 ;  /* 0x000000ffff087224 */ /* 0x000fce00078e0010 */
.L_x_2361:
        /* <DEDUP_REMOVED lines=8> */
[----:B--2---:R-:W-:Y:S02]  /*f9e0*/  ISETP.NE.AND P1, PT, R3, RZ, PT ;  /* 0x000000ff0300720c */ /* 0x004fe40003f25270 */
[----:B---3--:R-:W-:-:S11]  /*f9f0*/  LOP3.LUT R5, R2, R5, RZ, 0x3c, !PT ;  /* 0x0000000502057212 */ /* 0x008fd600078e3cff */
[----:B-1----:R-:W-:Y:S05]  /*fa00*/  @!P1 BRA `(.L_x_2330) ;  /* 0x0000000800609947 */ /* 0x002fea0003800000 */
[----:B------:R-:W2:Y:S01]  /*fa10*/  LDL R2, [R1+0x10] ;  /* 0x0000100001027983 */ /* 0x000ea20000100800 */
[----:B------:R-:W-:Y:S01]  /*fa20*/  IMAD.MOV.U32 R7, RZ, RZ, R0 ;  /* 0x000000ffff077224 */ /* 0x000fe200078e0000 */
[----:B--2---:R-:W-:-:S13]  /*fa30*/  ISETP.NE.AND P1, PT, R2, RZ, PT ;  /* 0x000000ff0200720c */ /* 0x004fda0003f25270 */
[----:B------:R-:W-:Y:S05]  /*fa40*/  @!P1 BRA `(.L_x_2331) ;  /* 0x0000000000549947 */ /* 0x000fea0003800000 */
[----:B------:R-:W2:Y:S01]  /*fa50*/  LDL R10, [R1+0x8] ;  /* 0x00000800010a7983 */ /* 0x000ea20000100800 */
[----:B------:R-:W1:Y:S01]  /*fa60*/  LDC R8, c[0x0][0x43c] ;  /* 0x00010f00ff087b82 */ /* 0x000e620000000800 */
[----:B------:R-:W-:Y:S02]  /*fa70*/  ULDC.64 UR4, c[0x0][0x428] ;  /* 0x00010a0000047ab9 */ /* 0x000fe40000000a00 */
[----:B0-----:R-:W3:Y:S01]  /*fa80*/  LDL R9, [R1] ;  /* 0x0000000001097983 */ /* 0x001ee20000100800 */
[----:B------:R-:W-:Y:S01]  /*fa90*/  ULDC.64 UR6, c[0x0][0x208] ;  /* 0x0000820000067ab9 */ /* 0x000fe20000000a00 */
[----:B-1----:R-:W-:-:S13]  /*faa0*/  ISETP.NE.AND P0, PT, R8, 0x1, PT ;  /* 0x000000010800780c */ /* 0x002fda0003f05270 */
[----:B------:R-:W0:Y:S02]  /*fab0*/  @P0 LDC.64 R2, c[0x0][0x440] ;  /* 0x00011000ff020b82 */ /* 0x000e240000000a00 */
[----:B0-----:R-:W-:Y:S01]  /*fac0*/  @P0 IMAD.HI.U32 R7, R0, R2, RZ ;  /* 0x0000000200070227 */ /* 0x001fe200078e00ff */
[----:B------:R-:W-:-:S04]  /*fad0*/  MOV R2, R0 ;  /* 0x0000000000027202 */ /* 0x000fc80000000f00 */
        /* <DEDUP_REMOVED lines=12> */
.L_x_2331:
[----:B------:R-:W-:Y:S01]  /*fba0*/  IMAD R3, R4, 0x8, R17 ;  /* 0x0000000804037824 */ /* 0x000fe200078e0211 */
[----:B------:R-:W-:Y:S01]  /*fbb0*/  SHF.L.U32 R2, R5, 0x1f, RZ ;  /* 0x0000001f05027819 */ /* 0x000fe200000006ff */
[----:B------:R-:W-:Y:S03]  /*fbc0*/  BSSY B2, `(.L_x_2332) ;  /* 0x0000003000027945 */ /* 0x000fe60003800000 */
[----:B------:R-:W2:Y:S02]  /*fbd0*/  SYNCS.PHASECHK.TRANS64.TRYWAIT P0, [R3+URZ+0x34840], R2 ;  /* 0x03484002030075a7 */ /* 0x000ea4000800017f */
[----:B--2---:R-:W-:Y:S05]  /*fbe0*/  @!P0 BRA `(.L_x_2333) ;  /* 0x0000002c00448947 */ /* 0x004fea0003800000 */
.L_x_2415:
[----:B------:R-:W-:Y:S05]  /*fbf0*/  BSYNC B2 ;  /* 0x0000000000027941 */ /* 0x000fea0003800000 */
.L_x_2332:
[----:B01----:R-:W0:Y:S01]  /*fc00*/  S2R R9, SR_TID.X ;  /* 0x0000000000097919 */ /* 0x003e220000002100 */
        /* <DEDUP_REMOVED lines=9> */
[----:B-1----:R-:W-:Y:S05]  /*fca0*/  @!P0 BRA `(.L_x_2335) ;  /* 0x0000000000048947 */ /* 0x002fea0003800000 */
[----:B------:R-:W-:Y:S01]  /*fcb0*/  BPT.TRAP 0x1 ;  /* 0x000000040000795c */ /* 0x000fe20000300000 */
.L_x_2335:
[----:B------:R-:W-:Y:S05]  /*fcc0*/  BSYNC B2 ;  /* 0x0000000000027941 */ /* 0x000fea0003800000 */
.L_x_2334:
[----:B------:R-:W-:Y:S01]  /*fcd0*/  IMAD.MOV.U32 R12, RZ, RZ, RZ ;  /* 0x000000ffff0c7224 */ /* 0x000fe200078e00ff */
[----:B------:R-:W-:Y:S01]  /*fce0*/  UIADD3 UR4, UP0, UR38, 0x370, URZ ;  /* 0x0000037026047890 */ /* 0x000fe2000ff1e03f */
[----:B------:R-:W-:Y:S01]  /*fcf0*/  IMAD R9, R4, 0xc000, R17 ;  /* 0x0000c00004097824 */ /* 0x000fe200078e0211 */
[----:B------:R-:W-:Y:S01]  /*fd00*/  PLOP3.LUT P0, PT, PT, PT, PT, 0x80, 0x0 ;  /* 0x000000000000781c */ /* 0x000fe20003f0f070 */
[----:B--2---:R-:W-:Y:S01]  /*fd10*/  VIADD R3, R3, 0x34830 ;  /* 0x0003483003037836 */ /* 0x004fe20000000000 */
[----:B------:R-:W-:Y:S01]  /*fd20*/  R2UR UR10, R12 ;  /* 0x000000000c0a72ca */ /* 0x000fe200000e0000 */
[----:B------:R-:W-:Y:S01]  /*fd30*/  IMAD.SHL.U32 R2, R7, 0x80, RZ ;  /* 0x0000008007027824 */ /* 0x000fe200078e00ff */
[----:B------:R-:W-:Y:S01]  /*fd40*/  UIADD3.X UR5, URZ, UR39, URZ, UP0, !UPT ;  /* 0x000000273f057290 */ /* 0x000fe200087fe43f */
[----:B------:R-:W-:Y:S01]  /*fd50*/  VIADD R10, R9, 0x1c400 ;  /* 0x0001c400090a7836 */ /* 0x000fe20000000000 */
[----:B------:R-:W-:Y:S01]  /*fd60*/  UMOV UR6, 0x0 ;  /* 0x0000000000067882 */ /* 0x000fe20000000000 */
[----:B------:R-:W-:-:S10]  /*fd70*/  UMOV UR7, 0x14f00000 ;  /* 0x14f0000000077882 */ /* 0x000fd40000000000 */
.L_x_2336:
        /* <DEDUP_REMOVED lines=16> */
.L_x_2337:
        /* <DEDUP_REMOVED lines=15> */
.L_x_2338:
        /* <DEDUP_REMOVED lines=16> */
.L_x_2416:
[----:B------:R-:W-:Y:S05]  /*10070*/  BSYNC B2 ;  /* 0x0000000000027941 */ /* 0x000fea0003800000 */
.L_x_2339:
[----:B------:R-:W-:Y:S01]  /*10080*/  BSSY B2, `(.L_x_2341) ;  /* 0x000000b000027945 */ /* 0x000fe20003800000 */
[----:B------:R-:W-:Y:S01]  /*10090*/  IMAD.MOV.U32 R10, RZ, RZ, 0x0 ;  /* 0x00000000ff0a7424 */ /* 0x000fe200078e00ff */
[----:B------:R-:W-:Y:S02]  /*100a0*/  MOV R11, 0x14f00000 ;  /* 0x14f00000000b7802 */ /* 0x000fe40000000f00 */
        /* <DEDUP_REMOVED lines=8> */
.L_x_2342:
[----:B------:R-:W-:Y:S05]  /*10130*/  BSYNC B2 ;  /* 0x0000000000027941 */ /* 0x000fea0003800000 */
.L_x_2341:
[----:B------:R-:W-:Y:S01]  /*10140*/  R2UR UR10, R12 ;  /* 0x000000000c0a72ca */ /* 0x000fe200000e0000 */
[----:B------:R-:W-:Y:S01]  /*10150*/  IMAD R18, R18, 0x8000, R17 ;  /* 0x0000800012127824 */ /* 0x000fe200078e0211 */
[----:B------:R-:W-:Y:S01]  /*10160*/  R2UR UR6, R10 ;  /* 0x000000000a0672ca */ /* 0x000fe200000e0000 */
[----:B------:R-:W-:Y:S01]  /*10170*/  UIADD3 UR4, UP0, UR38, 0x470, URZ ;  /* 0x0000047026047890 */ /* 0x000fe2000ff1e03f */
[----:B------:R-:W-:Y:S01]  /*10180*/  R2UR UR7, R11 ;  /* 0x000000000b0772ca */ /* 0x000fe200000e0000 */
[----:B0-----:R-:W-:Y:S01]  /*10190*/  IMAD.SHL.U32 R3, R19, 0x80, RZ ;  /* 0x0000008013037824 */ /* 0x001fe200078e00ff */
[----:B------:R-:W-:Y:S01]  /*101a0*/  PLOP3.LUT P0, PT, PT, PT, PT, 0x80, 0x0 ;  /* 0x000000000000781c */ /* 0x000fe20003f0f070 */
[----:B------:R-:W-:Y:S01]  /*101b0*/  VIADD R2, R2, 0x50 ;  /* 0x0000005002027836 */ /* 0x000fe20000000000 */
[----:B------:R-:W-:Y:S01]  /*101c0*/  UIADD3.X UR5, URZ, UR39, URZ, UP0, !UPT ;  /* 0x000000273f057290 */ /* 0x000fe200087fe43f */
[----:B------:R-:W-:-:S11]  /*101d0*/  VIADD R9, R18, 0x400 ;  /* 0x0000040012097836 */ /* 0x000fd60000000000 */
.L_x_2343:
        /* <DEDUP_REMOVED lines=15> */
.L_x_2344:
        /* <DEDUP_REMOVED lines=12> */
.L_x_2330:
[----:B------:R-:W-:Y:S05]  /*10390*/  BSYNC B1 ;  /* 0x0000000000017941 */ /* 0x000fea0003800000 */
.L_x_2329:
        /* <DEDUP_REMOVED lines=8> */
[----:B------:R1:W-:Y:S02]  /*10420*/  STL [R1+0x4], R10 ;  /* 0x0000040a01007387 */ /* 0x0003e40000100800 */
[----:B------:R-:W-:Y:S05]  /*10430*/  @!P1 BRA `(.L_x_2346) ;  /* 0x0000000800609947 */ /* 0x000fea0003800000 */
[----:B------:R-:W2:Y:S01]  /*10440*/  LDL R3, [R1+0x10] ;  /* 0x0000100001037983 */ /* 0x000ea20000100800 */
[----:B------:R-:W-:Y:S01]  /*10450*/  VIADD R7, R0, 0xffffffff ;  /* 0xffffffff00077836 */ /* 0x000fe20000000000 */
[----:B--2---:R-:W-:-:S13]  /*10460*/  ISETP.NE.AND P1, PT, R3, RZ, PT ;  /* 0x000000ff0300720c */ /* 0x004fda0003f25270 */
[----:B------:R-:W-:Y:S05]  /*10470*/  @!P1 BRA `(.L_x_2347) ;  /* 0x0000000000549947 */ /* 0x000fea0003800000 */
[----:B------:R-:W2:Y:S01]  /*10480*/  LDL R12, [R1+0x8] ;  /* 0x00000800010c7983 */ /* 0x000ea20000100800 */
[----:B0-----:R-:W0:Y:S01]  /*10490*/  LDC R9, c[0x0][0x43c] ;  /* 0x00010f00ff097b82 */ /* 0x001e220000000800 */
[----:B------:R-:W-:Y:S02]  /*104a0*/  ULDC.64 UR4, c[0x0][0x428] ;  /* 0x00010a0000047ab9 */ /* 0x000fe40000000a00 */
[----:B------:R-:W3:Y:S01]  /*104b0*/  LDL R11, [R1] ;  /* 0x00000000010b7983 */ /* 0x000ee20000100800 */
        /* <DEDUP_REMOVED lines=17> */
.L_x_2347:
[----:B------:R-:W-:Y:S01]  /*105d0*/  LEA R2, R18, R17, 0x3 ;  /* 0x0000001112027211 */ /* 0x000fe200078e18ff */
[----:B------:R-:W-:Y:S01]  /*105e0*/  BSSY B2, `(.L_x_2348) ;  /* 0x0000004000027945 */ /* 0x000fe20003800000 */
[----:B------:R-:W-:-:S04]  /*105f0*/  SHF.L.U32 R3, R10, 0x1f, RZ ;  /* 0x0000001f0a037819 */ /* 0x000fc800000006ff */
[----:B------:R-:W3:Y:S02]  /*10600*/  SYNCS.PHASECHK.TRANS64.TRYWAIT P0, [R2+URZ+0x34840], R3 ;  /* 0x03484003020075a7 */ /* 0x000ee4000800017f */
[----:B---3--:R-:W-:Y:S05]  /*10610*/  @!P0 BRA `(.L_x_2349) ;  /* 0x0000002000e08947 */ /* 0x008fea0003800000 */
.L_x_2417:
[----:B------:R-:W-:Y:S05]  /*10620*/  BSYNC B2 ;  /* 0x0000000000027941 */ /* 0x000fea0003800000 */
.L_x_2348:
[----:B0-2---:R-:W0:Y:S01]  /*10630*/  S2R R9, SR_TID.X ;  /* 0x0000000000097919 */ /* 0x005e220000002100 */
[----:B------:R-:W-:Y:S01]  /*10640*/  BSSY B2, `(.L_x_2350) ;  /* 0x000000b000027945 */ /* 0x000fe20003800000 */
[----:B0-----:R-:W-:-:S04]  /*10650*/  LOP3.LUT R9, R9, 0x7f, RZ, 0xc0, !PT ;  /* 0x0000007f09097812 */ /* 0x001fc800078ec0ff */
[----:B------:R-:W-:-:S13]  /*10660*/  ISETP.NE.AND P1, PT, R9, RZ, PT ;  /* 0x000000ff0900720c */ /* 0x000fda0003f25270 */
[----:B------:R-:W-:Y:S05]  /*10670*/  @P1 BRA `(.L_x_2351) ;  /* 0x00000000001c1947 */ /* 0x000fea0003800000 */
[----:B------:R-:W0:Y:S01]  /*10680*/  S2R R9, SR_TID.X ;  /* 0x0000000000097919 */ /* 0x000e220000002100 */
[----:B---3--:R-:W-:-:S04]  /*10690*/  IMAD.MOV.U32 R3, RZ, RZ, 0xc000 ;  /* 0x0000c000ff037424 */ /* 0x008fc800078e00ff */
[----:B------:R2:W-:Y:S01]  /*106a0*/  SYNCS.ARRIVE.TRANS64 RZ, [R2+URZ+0x34830], R3 ;  /* 0x0348300302ff79a7 */ /* 0x0005e2000800003f */
[----:B0-----:R-:W-:-:S04]  /*106b0*/  LOP3.LUT R9, R9, 0x1f, RZ, 0xc0, !PT ;  /* 0x0000001f09097812 */ /* 0x001fc800078ec0ff */
[----:B------:R-:W-:-:S13]  /*106c0*/  ISETP.NE.AND P0, PT, R9, RZ, PT ;  /* 0x000000ff0900720c */ /* 0x000fda0003f05270 */
[----:B--2---:R-:W-:Y:S05]  /*106d0*/  @!P0 BRA `(.L_x_2351) ;  /* 0x0000000000048947 */ /* 0x004fea0003800000 */
[----:B------:R-:W-:Y:S01]  /*106e0*/  BPT.TRAP 0x1 ;  /* 0x000000040000795c */ /* 0x000fe20000300000 */
.L_x_2351:
[----:B------:R-:W-:Y:S05]  /*106f0*/  BSYNC B2 ;  /* 0x0000000000027941 */ /* 0x000fea0003800000 */
.L_x_2350:
[----:B------:R-:W-:Y:S01]  /*10700*/  IMAD.MOV.U32 R12, RZ, RZ, RZ ;  /* 0x000000ffff0c7224 */ /* 0x000fe200078e00ff */
[----:B------:R-:W-:Y:S01]  /*10710*/  UIADD3 UR4, UP0, UR38, 0x370, URZ ;  /* 0x0000037026047890 */ /* 0x000fe2000ff1e03f */
[C---:B---3--:R-:W-:Y:S01]  /*10720*/  IMAD R3, R18.reuse, 0x8, R6 ;  /* 0x0000000812037824 */ /* 0x048fe200078e0206 */
[----:B------:R-:W-:Y:S01]  /*10730*/  PLOP3.LUT P0, PT, PT, PT, PT, 0x80, 0x0 ;  /* 0x000000000000781c */ /* 0x000fe20003f0f070 */
[----:B------:R-:W-:Y:S01]  /*10740*/  IMAD R9, R18, 0xc000, R17 ;  /* 0x0000c00012097824 */ /* 0x000fe200078e0211 */
[----:B------:R-:W-:Y:S01]  /*10750*/  R2UR UR10, R12 ;  /* 0x000000000c0a72ca */ /* 0x000fe200000e0000 */
[----:B------:R-:W-:Y:S01]  /*10760*/  VIADD R3, R3, 0x30 ;  /* 0x0000003003037836 */ /* 0x000fe20000000000 */
[----:B------:R-:W-:Y:S01]  /*10770*/  UIADD3.X UR5, URZ, UR39, URZ, UP0, !UPT ;  /* 0x000000273f057290 */ /* 0x000fe200087fe43f */
[----:B------:R-:W-:Y:S01]  /*10780*/  IMAD.SHL.U32 R2, R7, 0x80, RZ ;  /* 0x0000008007027824 */ /* 0x000fe200078e00ff */
[----:B------:R-:W-:Y:S01]  /*10790*/  UMOV UR6, 0x0 ;  /* 0x0000000000067882 */ /* 0x000fe20000000000 */
[----:B-1----:R-:W-:Y:S01]  /*107a0*/  VIADD R10, R9, 0x1c400 ;  /* 0x0001c400090a7836 */ /* 0x002fe20000000000 */
[----:B------:R-:W-:-:S09]  /*107b0*/  UMOV UR7, 0x14f00000 ;  /* 0x14f0000000077882 */ /* 0x000fd20000000000 */
.L_x_2352:
        /* <DEDUP_REMOVED lines=16> */
.L_x_2353:
        /* <DEDUP_REMOVED lines=15> */
.L_x_2354:
        /* <DEDUP_REMOVED lines=15> */
.L_x_2418:
[----:B------:R-:W-:Y:S05]  /*10aa0*/  BSYNC B2 ;  /* 0x0000000000027941 */ /* 0x000fea0003800000 */
.L_x_2355:
        /* <DEDUP_REMOVED lines=11> */
.L_x_2358:
[----:B------:R-:W-:Y:S05]  /*10b60*/  BSYNC B2 ;  /* 0x0000000000027941 */ /* 0x000fea0003800000 */
.L_x_2357:
[----:B------:R-:W-:Y:S01]  /*10b70*/  R2UR UR10, R12 ;  /* 0x000000000c0a72ca */ /* 0x000fe200000e0000 */
[----:B------:R-:W-:Y:S01]  /*10b80*/  UIADD3 UR4, UP0, UR38, 0x470, URZ ;  /* 0x0000047026047890 */ /* 0x000fe2000ff1e03f */
[----:B------:R-:W-:Y:S01]  /*10b90*/  R2UR UR6, R10 ;  /* 0x000000000a0672ca */ /* 0x000fe200000e0000 */
[----:B------:R-:W-:Y:S01]  /*10ba0*/  IMAD.SHL.U32 R3, R19, 0x80, RZ ;  /* 0x0000008013037824 */ /* 0x000fe200078e00ff */
[----:B------:R-:W-:Y:S01]  /*10bb0*/  R2UR UR7, R11 ;  /* 0x000000000b0772ca */ /* 0x000fe200000e0000 */
[----:B0-----:R-:W-:Y:S01]  /*10bc0*/  VIADD R2, R2, 0x50 ;  /* 0x0000005002027836 */ /* 0x001fe20000000000 */
[----:B------:R-:W-:Y:S01]  /*10bd0*/  LEA R4, R4, R17, 0xf ;  /* 0x0000001104047211 */ /* 0x000fe200078e78ff */
[----:B------:R-:W-:Y:S01]  /*10be0*/  UIADD3.X UR5, URZ, UR39, URZ, UP0, !UPT ;  /* 0x000000273f057290 */ /* 0x000fe200087fe43f */
[----:B------:R-:W-:-:S03]  /*10bf0*/  PLOP3.LUT P0, PT, PT, PT, PT, 0x80, 0x0 ;  /* 0x000000000000781c */ /* 0x000fc60003f0f070 */
[----:B------:R-:W-:-:S10]  /*10c00*/  VIADD R5, R4, 0x400 ;  /* 0x0000040004057836 */ /* 0x000fd40000000000 */
.L_x_2359:
        /* <DEDUP_REMOVED lines=15> */
.L_x_2360:
        /* <DEDUP_REMOVED lines=12> */
.L_x_2346:
[----:B------:R-:W-:Y:S05]  /*10dc0*/  BSYNC B1 ;  /* 0x0000000000017941 */ /* 0x000fea0003800000 */
.L_x_2345:
[C---:B------:R-:W-:Y:S01]  /*10dd0*/  ISETP.GT.AND P0, PT, R0.reuse, 0x1, PT ;  /* 0x000000010000780c */ /* 0x040fe20003f04270 */
[----:B------:R-:W-:-:S12]  /*10de0*/  VIADD R0, R0, 0xfffffffe ;  /* 0xfffffffe00007836 */ /* 0x000fd80000000000 */
[----:B------:R-:W-:Y:S05]  /*10df0*/  @P0 BRA `(.L_x_2361) ;  /* 0xffffffe800d80947 */ /* 0x000fea000383ffff */
.L_x_2328:
[----:B------:R-:W-:Y:S05]  /*10e00*/  BSYNC B0 ;  /* 0x0000000000007941 */ /* 0x000fea0003800000 */
.L_x_2310:
[----:B0-----:R-:W0:Y:S01]  /*10e10*/  S2R R0, SR_TID.X ;  /* 0x0000000000007919 */ /* 0x001e220000002100 */
[----:B------:R-:W-:Y:S01]  /*10e20*/  BSSY B0, `(.L_x_2362) ;  /* 0x0000012000007945 */ /* 0x000fe20003800000 */
[----:B0-----:R-:W-:-:S04]  /*10e30*/  LOP3.LUT R6, R0, 0x7f, RZ, 0xc0, !PT ;  /* 0x0000007f00067812 */ /* 0x001fc800078ec0ff */
[----:B------:R-:W-:-:S13]  /*10e40*/  ISETP.NE.AND P1, PT, R6, RZ, PT ;  /* 0x000000ff0600720c */ /* 0x000fda0003f25270 */
[----:B------:R-:W-:Y:S05]  /*10e50*/  @P1 BRA `(.L_x_2363) ;  /* 0x0000000000381947 */ /* 0x000fea0003800000 */
[----:B------:R-:W0:Y:S01]  /*10e60*/  S2R R3, SR_LANEID ;  /* 0x0000000000037919 */ /* 0x000e220000000000 */
[----:B------:R-:W-:Y:S01]  /*10e70*/  VOTEU.ANY UR4, UPT, PT ;  /* 0x0000000000047886 */ /* 0x000fe200038e0100 */
[----:B------:R-:W2:Y:S01]  /*10e80*/  LDC.64 R4, c[0x0][0xc80] ;  /* 0x00032000ff047b82 */ /* 0x000ea20000000a00 */
[----:B------:R-:W0:Y:S01]  /*10e90*/  FLO.U32 R0, UR4 ;  /* 0x0000000400007d00 */ /* 0x000e2200080e0000 */
[----:B------:R-:W-:-:S07]  /*10ea0*/  ULDC.64 UR6, c[0x0][0x208] ;  /* 0x0000820000067ab9 */ /* 0x000fce0000000a00 */
[----:B------:R-:W2:Y:S01]  /*10eb0*/  POPC R2, UR4 ;  /* 0x0000000400027d09 */ /* 0x000ea20008000000 */
[----:B0-----:R-:W-:-:S13]  /*10ec0*/  ISETP.EQ.U32.AND P0, PT, R0, R3, PT ;  /* 0x000000030000720c */ /* 0x001fda0003f02070 */
[----:B--2---:R-:W2:Y:S01]  /*10ed0*/  @P0 ATOMG.E.ADD.STRONG.GPU PT, R5, desc[UR6][R4.64], R2 ;  /* 0x00000002040509a8 */ /* 0x004ea200081ee1c6 */
[----:B------:R-:W0:Y:S02]  /*10ee0*/  S2R R3, SR_LTMASK ;  /* 0x0000000000037919 */ /* 0x000e240000003900 */
[----:B0-----:R-:W-:-:S06]  /*10ef0*/  LOP3.LUT R3, R3, UR4, RZ, 0xc0, !PT ;  /* 0x0000000403037c12 */ /* 0x001fcc000f8ec0ff */
[----:B------:R-:W0:Y:S01]  /*10f00*/  POPC R3, R3 ;  /* 0x0000000300037309 */ /* 0x000e220000000000 */
[----:B--2---:R-:W0:Y:S02]  /*10f10*/  SHFL.IDX PT, R0, R5, R0, 0x1f ;  /* 0x00001f0005007589 */ /* 0x004e2400000e0000 */
[----:B0-----:R-:W-:-:S05]  /*10f20*/  IADD3 R0, R0, UR43, R3 ;  /* 0x0000002b00007c10 */ /* 0x001fca000fffe003 */
[----:B------:R0:W-:Y:S02]  /*10f30*/  STL [R1+0x18], R0 ;  /* 0x0000180001007387 */ /* 0x0001e40000100800 */
.L_x_2363:
[----:B------:R-:W-:Y:S05]  /*10f40*/  BSYNC B0 ;  /* 0x0000000000007941 */ /* 0x000fea0003800000 */
.L_x_2362:
[----:B0-----:R-:W2:Y:S01]  /*10f50*/  LDL.LU R0, [R1+0xc] ;  /* 0x00000c0001007983 */ /* 0x001ea20000300800 */
[----:B------:R-:W-:Y:S01]  /*10f60*/  BSSY B0, `(.L_x_2364) ;  /* 0x0000038000007945 */ /* 0x000fe20003800000 */
[----:B--2---:R-:W-:-:S13]  /*10f70*/  ISETP.NE.AND P0, PT, R0, RZ, PT ;  /* 0x000000ff0000720c */ /* 0x004fda0003f05270 */
        /* <DEDUP_REMOVED lines=8> */
.L_x_2419:
[----:B------:R-:W-:Y:S05]  /*11000*/  BSYNC B1 ;  /* 0x0000000000017941 */ /* 0x000fea0003800000 */
.L_x_2366:
        /* <DEDUP_REMOVED lines=9> */
.L_x_2369:
[----:B------:R-:W-:Y:S05]  /*110a0*/  BSYNC B1 ;  /* 0x0000000000017941 */ /* 0x000fea0003800000 */
.L_x_2368:
[----:B------:R-:W-:Y:S01]  /*110b0*/  IMAD R2, R18, 0x8000, R17 ;  /* 0x0000800012027824 */ /* 0x000fe200078e0211 */
[----:B------:R-:W-:Y:S01]  /*110c0*/  UIADD3 UR4, UP0, UR38, 0x470, URZ ;  /* 0x0000047026047890 */ /* 0x000fe2000ff1e03f */
[----:B------:R-:W-:Y:S01]  /*110d0*/  IMAD.SHL.U32 R19, R19, 0x80, RZ ;  /* 0x0000008013137824 */ /* 0x000fe200078e00ff */
[----:B------:R-:W-:Y:S01]  /*110e0*/  PLOP3.LUT P0, PT, PT, PT, PT, 0x80, 0x0 ;  /* 0x000000000000781c */ /* 0x000fe20003f0f070 */
[----:B0-----:R-:W-:Y:S01]  /*110f0*/  VIADD R0, R0, 0x34850 ;  /* 0x0003485000007836 */ /* 0x001fe20000000000 */
[----:B------:R-:W-:Y:S01]  /*11100*/  UIADD3.X UR5, URZ, UR39, URZ, UP0, !UPT ;  /* 0x000000273f057290 */ /* 0x000fe200087fe43f */
[----:B------:R-:W-:Y:S01]  /*11110*/  VIADD R3, R2, 0x400 ;  /* 0x0000040002037836 */ /* 0x000fe20000000000 */
[----:B------:R-:W-:Y:S01]  /*11120*/  UMOV UR6, 0x0 ;  /* 0x0000000000067882 */ /* 0x000fe20000000000 */
[----:B------:R-:W-:Y:S01]  /*11130*/  UMOV UR7, 0x14f00000 ;  /* 0x14f0000000077882 */ /* 0x000fe20000000000 */
[----:B------:R-:W-:-:S08]  /*11140*/  UMOV UR10, URZ ;  /* 0x0000003f000a7c82 */ /* 0x000fd00008000000 */
.L_x_2370:
        /* <DEDUP_REMOVED lines=15> */
.L_x_2371:
        /* <DEDUP_REMOVED lines=10> */
.L_x_2365:
[----:B------:R-:W-:Y:S05]  /*112e0*/  BSYNC B0 ;  /* 0x0000000000007941 */ /* 0x000fea0003800000 */
.L_x_2364:
[----:B------:R-:W2:Y:S01]  /*112f0*/  LDL.LU R3, [R1+0x4] ;  /* 0x0000040001037983 */ /* 0x000ea20000300800 */
[----:B------:R-:W-:-:S05]  /*11300*/  VIADD R18, R18, 0x1 ;  /* 0x0000000112127836 */ /* 0x000fca0000000000 */
[----:B------:R-:W-:-:S04]  /*11310*/  ISETP.NE.AND P0, PT, R18, 0x2, PT ;  /* 0x000000021200780c */ /* 0x000fc80003f05270 */
[----:B------:R-:W-:Y:S02]  /*11320*/  SEL R0, RZ, 0x1, P0 ;  /* 0x00000001ff007807 */ /* 0x000fe40000000000 */
[----:B------:R-:W-:Y:S02]  /*11330*/  SEL R18, R18, RZ, P0 ;  /* 0x000000ff12127207 */ /* 0x000fe40000000000 */
[----:B--2---:R-:W-:-:S05]  /*11340*/  LOP3.LUT R3, R3, R0, RZ, 0x3c, !PT ;  /* 0x0000000003037212 */ /* 0x004fca00078e3cff */
[----:B------:R2:W-:Y:S02]  /*11350*/  STL [R1+0x4], R3 ;  /* 0x0000040301007387 */ /* 0x0005e40000100800 */
.L_x_2290:
[----:B------:R-:W-:Y:S05]  /*11360*/  BSYNC B7 ;  /* 0x0000000000077941 */ /* 0x000fea0003800000 */
.L_x_2288:
[----:B0-----:R-:W3:Y:S04]  /*11370*/  LDL R0, [R1+0x20] ;  /* 0x0000200001007983 */ /* 0x001ee80000100800 */
[----:B------:R0:W5:Y:S01]  /*11380*/  LDL R2, [R1+0x18] ;  /* 0x0000180001027983 */ /* 0x0001620000100800 */
[----:B---3--:R-:W-:-:S13]  /*11390*/  ISETP.NE.AND P0, PT, R0, RZ, PT ;  /* 0x000000ff0000720c */ /* 0x008fda0003f05270 */
[----:B0-----:R-:W-:Y:S05]  /*113a0*/  @!P0 BRA `(.L_x_2372) ;  /* 0x0000000000288947 */ /* 0x001fea0003800000 */
[----:B------:R-:W-:Y:S05]  /*113b0*/  WARPSYNC.ALL ;  /* 0x0000000000007948 */ /* 0x000fea0003800000 */
[----:B------:R-:W0:Y:S08]  /*113c0*/  S2UR UR5, SR_CgaCtaId ;  /* 0x00000000000579c3 */ /* 0x000e300000008800 */
[----:B------:R-:W-:Y:S06]  /*113d0*/  BAR.SYNC.DEFER_BLOCKING 0x5, 0x180 ;  /* 0x0146000000007b1d */ /* 0x000fec0000010000 */
[----:B------:R-:W-:-:S02]  /*113e0*/  UMOV UR4, 0x400 ;  /* 0x0000040000047882 */ /* 0x000fc40000000000 */
[----:B0-----:R-:W-:-:S06]  /*113f0*/  ULEA UR4, UR5, UR4, 0x18 ;  /* 0x0000000405047291 */ /* 0x001fcc000f8ec03f */
[----:B------:R-:W-:-:S05]  /*11400*/  IMAD.U32 R17, RZ, RZ, UR4 ;  /* 0x00000004ff117e24 */ /* 0x000fca000f8e00ff */
[----:B-----5:R-:W0:Y:S04]  /*11410*/  LDS R2, [R17+0x348d0] ;  /* 0x0348d00011027984 */ /* 0x020e280000000800 */
[----:B0-----:R0:W-:Y:S01]  /*11420*/  STL [R1+0x18], R2 ;  /* 0x0000180201007387 */ /* 0x0011e20000100800 */
[----:B------:R-:W-:Y:S06]  /*11430*/  BAR.ARV 0x4, 0x180 ;  /* 0x0106000000007b1d */ /* 0x000fec0000002000 */
[----:B------:R-:W-:Y:S05]  /*11440*/  BRA `(.L_x_2373) ;  /* 0x00000000002c7947 */ /* 0x000fea0003800000 */
.L_x_2372:
[----:B------:R-:W-:-:S03]  /*11450*/  UMOV UR4, 0xffffffff ;  /* 0xffffffff00047882 */ /* 0x000fc60000000000 */
[----:B------:R-:W-:Y:S05]  /*11460*/  BRA.DIV UR4, `(.L_x_2374) ;  /* 0x0000001604887947 */ /* 0x000fea000b800000 */
[----:B-----5:R0:W3:Y:S02]  /*11470*/  SHFL.IDX PT, R14, R2, RZ, 0x1f ;  /* 0x00001fff020e7589 */ /* 0x0200e400000e0000 */
.L_x_2422:
[----:B--2---:R-:W2:Y:S01]  /*11480*/  @!P1 S2R R3, SR_CgaCtaId ;  /* 0x0000000000039919 */ /* 0x004ea20000008800 */
[----:B------:R-:W-:Y:S05]  /*11490*/  WARPSYNC.ALL ;  /* 0x0000000000007948 */ /* 0x000fea0003800000 */
[----:B------:R-:W-:Y:S01]  /*114a0*/  BAR.SYNC.DEFER_BLOCKING 0x4, 0x180 ;  /* 0x0106000000007b1d */ /* 0x000fe20000010000 */
[----:B------:R-:W-:-:S05]  /*114b0*/  @!P1 MOV R0, 0x400 ;  /* 0x0000040000009802 */ /* 0x000fca0000000f00 */
[----:B---3--:R3:W-:Y:S01]  /*114c0*/  STL [R1+0x18], R14 ;  /* 0x0000180e01007387 */ /* 0x0087e20000100800 */
[----:B--2---:R-:W-:-:S05]  /*114d0*/  @!P1 LEA R17, R3, R0, 0x18 ;  /* 0x0000000003119211 */ /* 0x004fca00078ec0ff */
[----:B------:R3:W-:Y:S01]  /*114e0*/  @!P1 STS [R17+0x348d0], R2 ;  /* 0x0348d00211009388 */ /* 0x0007e20000000800 */
[----:B------:R-:W-:Y:S06]  /*114f0*/  BAR.ARV 0x5, 0x180 ;  /* 0x0146000000007b1d */ /* 0x000fec0000002000 */
.L_x_2373:
[----:B------:R-:W4:Y:S01]  /*11500*/  LDL R0, [R1+0x18] ;  /* 0x0000180001007983 */ /* 0x000f220000100800 */
[----:B------:R-:W-:Y:S02]  /*11510*/  ULDC UR4, c[0x0][0xc38] ;  /* 0x00030e0000047ab9 */ /* 0x000fe40000000800 */
[----:B----4-:R-:W-:-:S13]  /*11520*/  ISETP.GE.AND P0, PT, R0, UR4, PT ;  /* 0x0000000400007c0c */ /* 0x010fda000bf06270 */
[----:B------:R-:W-:Y:S05]  /*11530*/  @!P0 BRA `(.L_x_2375) ;  /* 0xffffffbc000c8947 */ /* 0x000fea000383ffff */
.L_x_2285:
[----:B-1----:R-:W4:Y:S01]  /*11540*/  LDL.LU R0, [R1+0x1c] ;  /* 0x00001c0001007983 */ /* 0x002f220000300800 */
[----:B------:R-:W-:Y:S01]  /*11550*/  BSSY B0, `(.L_x_2376) ;  /* 0x000000b000007945 */ /* 0x000fe20003800000 */
[----:B------:R-:W1:Y:S01]  /*11560*/  S2R R5, SR_CgaCtaId ;  /* 0x0000000000057919 */ /* 0x000e620000008800 */
[----:B----4-:R-:W-:-:S05]  /*11570*/  VIADD R0, R0, 0x1 ;  /* 0x0000000100007836 */ /* 0x010fca0000000000 */
[----:B0--3--:R-:W-:-:S04]  /*11580*/  LEA.HI R2, R0, R0, RZ, 0x1 ;  /* 0x0000000000027211 */ /* 0x009fc800078f08ff */
[----:B--2---:R-:W-:-:S05]  /*11590*/  LOP3.LUT R3, R2, 0xfffffffe, RZ, 0xc0, !PT ;  /* 0xfffffffe02037812 */ /* 0x004fca00078ec0ff */
[----:B------:R-:W-:Y:S01]  /*115a0*/  IMAD.IADD R3, R0, 0x1, -R3 ;  /* 0x0000000100037824 */ /* 0x000fe200078e0a03 */
[----:B------:R-:W-:-:S04]  /*115b0*/  MOV R0, 0x400 ;  /* 0x0000040000007802 */ /* 0x000fc80000000f00 */
[----:B-1----:R-:W-:Y:S02]  /*115c0*/  LEA R0, R5, R0, 0x18 ;  /* 0x0000000005007211 */ /* 0x002fe400078ec0ff */
[----:B------:R-:W-:-:S04]  /*115d0*/  SHF.L.U32 R3, R3, 0x1f, RZ ;  /* 0x0000001f03037819 */ /* 0x000fc800000006ff */
[----:B------:R-:W0:Y:S02]  /*115e0*/  SYNCS.PHASECHK.TRANS64.TRYWAIT P0, [R0+URZ+0x34820], R3 ;  /* 0x03482003000075a7 */ /* 0x000e24000800017f */
[----:B0-----:R-:W-:Y:S05]  /*115f0*/  @!P0 BRA `(.L_x_2377) ;  /* 0x00000014004c8947 */ /* 0x001fea0003800000 */
.L_x_2423:
[----:B------:R-:W-:Y:S05]  /*11600*/  BSYNC B0 ;  /* 0x0000000000007941 */ /* 0x000fea0003800000 */
.L_x_2376:
[----:B------:R-:W-:-:S03]  /*11610*/  UMOV UR4, 0xffffffff ;  /* 0xffffffff00047882 */ /* 0x000fc60000000000 */
[----:B------:R-:W-:Y:S05]  /*11620*/  BRA.DIV UR4, `(.L_x_2378) ;  /* 0x0000001604547947 */ /* 0x000fea000b800000 */
[----:B------:R-:W1:Y:S02]  /*11630*/  S2R R2, SR_TID.X ;  /* 0x0000000000027919 */ /* 0x000e640000002100 */
[----:B-1----:R-:W-:-:S04]  /*11640*/  SHF.R.U32.HI R2, RZ, 0x5, R2 ;  /* 0x00000005ff027819 */ /* 0x002fc80000011602 */
[----:B------:R-:W-:-:S05]  /*11650*/  LOP3.LUT R2, R2, 0x3, RZ, 0xc0, !PT ;  /* 0x0000000302027812 */ /* 0x000fca00078ec0ff */
[----:B------:R1:W2:Y:S02]  /*11660*/  SHFL.IDX PT, R14, R2, RZ, 0x1f ;  /* 0x00001fff020e7589 */ /* 0x0002a400000e0000 */
.L_x_2426:
[----:B--2---:R-:W-:Y:S01]  /*11670*/  ISETP.NE.AND P0, PT, R14, RZ, PT ;  /* 0x000000ff0e00720c */ /* 0x004fe20003f05270 */
[----:B------:R-:W-:-:S12]  /*11680*/  BSSY B0, `(.L_x_2379) ;  /* 0x0000027000007945 */ /* 0x000fd80003800000 */
[----:B------:R-:W-:Y:S05]  /*11690*/  @P0 BRA `(.L_x_2380) ;  /* 0x0000000000940947 */ /* 0x000fea0003800000 */
[----:B------:R-:W-:-:S03]  /*116a0*/  UMOV UR4, 0xffffffff ;  /* 0xffffffff00047882 */ /* 0x000fc60000000000 */
[----:B------:R-:W-:Y:S05]  /*116b0*/  BRA.DIV UR4, `(.L_x_2381) ;  /* 0x0000001604647947 */ /* 0x000fea000b800000 */
[----:B------:R-:W-:-:S13]  /*116c0*/  ELECT P6, URZ, PT ;  /* 0x00000000003f782f */ /* 0x000fda00038c0000 */
.L_x_2429:
        /* <DEDUP_REMOVED lines=8> */
.L_x_2382:
        /* <DEDUP_REMOVED lines=13> */
.L_x_2430:
[----:B------:R-:W1:Y:S02]  /*11820*/  SYNCS.PHASECHK.TRANS64.TRYWAIT P0, [R3+URZ], R2 ;  /* 0x00000002030075a7 */ /* 0x000e64000800017f */
[----:B-1----:R-:W-:Y:S05]  /*11830*/  @!P0 BRA `(.L_x_2384) ;  /* 0x0000001400388947 */ /* 0x002fea0003800000 */
.L_x_2431:
[----:B------:R-:W-:Y:S05]  /*11840*/  @!P2 BRA `(.L_x_2385) ;  /* 0x000000000004a947 */ /* 0x000fea0003800000 */
[----:B------:R-:W-:Y:S01]  /*11850*/  BPT.TRAP 0x1 ;  /* 0x000000040000795c */ /* 0x000fe20000300000 */
.L_x_2385:
[----:B-1----:R-:W-:-:S04]  /*11860*/  VIADD R3, R0, 0x34860 ;  /* 0x0003486000037836 */ /* 0x002fc80000000000 */
[----:B------:R-:W-:-:S04]  /*11870*/  IMAD R18, R18, 0x8, R3 ;  /* 0x0000000812127824 */ /* 0x000fc800078e0203 */
[----:B------:R-:W1:Y:S02]  /*11880*/  SYNCS.PHASECHK.TRANS64.TRYWAIT P0, [R18+URZ], R5 ;  /* 0x00000005120075a7 */ /* 0x000e64000800017f */
[----:B-1----:R-:W-:Y:S05]  /*11890*/  @!P0 BRA `(.L_x_2386) ;  /* 0x0000001400348947 */ /* 0x002fea0003800000 */
.L_x_2432:
[----:B------:R-:W-:-:S07]  /*118a0*/  IMAD R3, R4, 0x8, R3 ;  /* 0x0000000804037824 */ /* 0x000fce00078e0203 */
.L_x_2387:
[----:B--2---:R2:W3:Y:S02]  /*118b0*/  SYNCS.PHASECHK.TRANS64.TRYWAIT P0, [R3+URZ], R2 ;  /* 0x00000002030075a7 */ /* 0x0044e4000800017f */
[----:B---3--:R-:W-:Y:S05]  /*118c0*/  @!P0 NANOSLEEP.SYNCS 0x989680 ;  /* 0x009896800000895d */ /* 0x008fea0003900000 */
[----:B------:R-:W3:Y:S02]  /*118d0*/  @!P0 SYNCS.PHASECHK.TRANS64 P0, [R3+URZ], R2 ;  /* 0x00000002030085a7 */ /* 0x000ee4000800007f */
[----:B---3--:R-:W-:Y:S05]  /*118e0*/  @!P0 BRA `(.L_x_2387) ;  /* 0xfffffffc00f08947 */ /* 0x008fea000383ffff */
.L_x_2380:
[----:B------:R-:W-:Y:S05]  /*118f0*/  BSYNC B0 ;  /* 0x0000000000007941 */ /* 0x000fea0003800000 */
.L_x_2379:
[----:B------:R-:W-:Y:S05]  /*11900*/  EXIT ;  /* 0x000000000000794d */ /* 0x000fea0003800000 */
.L_x_2238:
[----:B0-----:R-:W-:-:S04]  /*11910*/  IMAD.U32 R3, RZ, RZ, UR38 ;  /* 0x00000026ff037e24 */ /* 0x001fc8000f8e00ff */
[----:B------:R0:W1:Y:S03]  /*11920*/  SYNCS.PHASECHK.TRANS64.TRYWAIT P1, [R3+URZ+0x34800], R0 ;  /* 0x03480000030075a7 */ /* 0x000066000802017f */
[----:B-1----:R-:W-:Y:S05]  /*11930*/  @!P1 NANOSLEEP.SYNCS 0x989680 ;  /* 0x009896800000995d */ /* 0x002fea0003900000 */
[----:B------:R-:W1:Y:S02]  /*11940*/  @!P1 SYNCS.PHASECHK.TRANS64 P1, [R3+URZ+0x34800], R0 ;  /* 0x03480000030095a7 */ /* 0x000e64000802007f */
[----:B-1----:R-:W-:Y:S05]  /*11950*/  @!P1 BRA `(.L_x_2238) ;  /* 0xfffffffc00ec9947 */ /* 0x002fea000383ffff */
[----:B------:R-:W-:Y:S05]  /*11960*/  BRA `(.L_x_2388) ;  /* 0xfffffefc00787947 */ /* 0x000fea000383ffff */
.L_x_2242:
[----:B-1----:R1:W2:Y:S02]  /*11970*/  SYNCS.PHASECHK.TRANS64.TRYWAIT P2, [R0+URZ+0x34830], R3 ;  /* 0x03483003000075a7 */ /* 0x0022a4000804017f */
[----:B--2---:R-:W-:Y:S05]  /*11980*/  @!P2 NANOSLEEP.SYNCS 0x989680 ;  /* 0x009896800000a95d */ /* 0x004fea0003900000 */
[----:B------:R-:W2:Y:S02]  /*11990*/  @!P2 SYNCS.PHASECHK.TRANS64 P2, [R0+URZ+0x34830], R3 ;  /* 0x034830030000a5a7 */ /* 0x000ea4000804007f */
[----:B--2---:R-:W-:Y:S05]  /*119a0*/  @!P2 BRA `(.L_x_2242) ;  /* 0xfffffffc00f0a947 */ /* 0x004fea000383ffff */
[----:B------:R-:W-:Y:S05]  /*119b0*/  BRA `(.L_x_2241) ;  /* 0xfffffefc009c7947 */ /* 0x000fea000383ffff */
.L_x_2247:
[----:B-1----:R-:W-:-:S04]  /*119c0*/  MOV R10, UR8 ;  /* 0x00000008000a7c02 */ /* 0x002fc80008000f00 */
[----:B------:R1:W2:Y:S03]  /*119d0*/  SYNCS.PHASECHK.TRANS64.TRYWAIT P3, [R10+URZ+0x34830], R5 ;  /* 0x034830050a0075a7 */ /* 0x0002a6000806017f */
[----:B--2---:R-:W-:Y:S05]  /*119e0*/  @!P3 NANOSLEEP.SYNCS 0x989680 ;  /* 0x009896800000b95d */ /* 0x004fea0003900000 */
[----:B------:R-:W2:Y:S02]  /*119f0*/  @!P3 SYNCS.PHASECHK.TRANS64 P3, [R10+URZ+0x34830], R5 ;  /* 0x034830050a00b5a7 */ /* 0x000ea4000806007f */
[----:B--2---:R-:W-:Y:S05]  /*11a00*/  @!P3 BRA `(.L_x_2247) ;  /* 0xfffffffc00ecb947 */ /* 0x004fea000383ffff */
[----:B------:R-:W-:Y:S05]  /*11a10*/  BRA `(.L_x_2246) ;  /* 0xffffff2c00607947 */ /* 0x000fea000383ffff */
.L_x_2251:
[----:B01----:R-:W-:-:S04]  /*11a20*/  IMAD.U32 R5, RZ, RZ, UR9 ;  /* 0x00000009ff057e24 */ /* 0x003fc8000f8e00ff */
[----:B------:R0:W1:Y:S03]  /*11a30*/  SYNCS.PHASECHK.TRANS64.TRYWAIT P3, [R5+URZ+0x34850], R0 ;  /* 0x03485000050075a7 */ /* 0x000066000806017f */
[----:B-1----:R-:W-:Y:S05]  /*11a40*/  @!P3 NANOSLEEP.SYNCS 0x989680 ;  /* 0x009896800000b95d */ /* 0x002fea0003900000 */
[----:B------:R-:W1:Y:S02]  /*11a50*/  @!P3 SYNCS.PHASECHK.TRANS64 P3, [R5+URZ+0x34850], R0 ;  /* 0x034850000500b5a7 */ /* 0x000e64000806007f */
[----:B-1----:R-:W-:Y:S05]  /*11a60*/  @!P3 BRA `(.L_x_2251) ;  /* 0xfffffffc00ecb947 */ /* 0x002fea000383ffff */
[----:B------:R-:W-:Y:S05]  /*11a70*/  BRA `(.L_x_2250) ;  /* 0xffffff3400a07947 */ /* 0x000fea000383ffff */
.L_x_2257:
[----:B-1----:R-:W-:-:S04]  /*11a80*/  IMAD.U32 R10, RZ, RZ, UR8 ;  /* 0x00000008ff0a7e24 */ /* 0x002fc8000f8e00ff */
[----:B------:R1:W2:Y:S03]  /*11a90*/  SYNCS.PHASECHK.TRANS64.TRYWAIT P2, [R10+URZ+0x34830], R5 ;  /* 0x034830050a0075a7 */ /* 0x0002a6000804017f */
[----:B--2---:R-:W-:Y:S05]  /*11aa0*/  @!P2 NANOSLEEP.SYNCS 0x989680 ;  /* 0x009896800000a95d */ /* 0x004fea0003900000 */
[----:B------:R-:W2:Y:S02]  /*11ab0*/  @!P2 SYNCS.PHASECHK.TRANS64 P2, [R10+URZ+0x34830], R5 ;  /* 0x034830050a00a5a7 */ /* 0x000ea4000804007f */
[----:B--2---:R-:W-:Y:S05]  /*11ac0*/  @!P2 BRA `(.L_x_2257) ;  /* 0xfffffffc00eca947 */ /* 0x004fea000383ffff */
[----:B------:R-:W-:Y:S05]  /*11ad0*/  BRA `(.L_x_2256) ;  /* 0xffffff5c00f47947 */ /* 0x000fea000383ffff */
.L_x_2261:
[----:B01----:R-:W-:-:S04]  /*11ae0*/  IMAD.U32 R5, RZ, RZ, UR8 ;  /* 0x00000008ff057e24 */ /* 0x003fc8000f8e00ff */
[----:B------:R0:W1:Y:S03]  /*11af0*/  SYNCS.PHASECHK.TRANS64.TRYWAIT P2, [R5+URZ+0x34850], R0 ;  /* 0x03485000050075a7 */ /* 0x000066000804017f */
[----:B-1----:R-:W-:Y:S05]  /*11b00*/  @!P2 NANOSLEEP.SYNCS 0x989680 ;  /* 0x009896800000a95d */ /* 0x002fea0003900000 */
[----:B------:R-:W1:Y:S02]  /*11b10*/  @!P2 SYNCS.PHASECHK.TRANS64 P2, [R5+URZ+0x34850], R0 ;  /* 0x034850000500a5a7 */ /* 0x000e64000804007f */
[----:B-1----:R-:W-:Y:S05]  /*11b20*/  @!P2 BRA `(.L_x_2261) ;  /* 0xfffffffc00eca947 */ /* 0x002fea000383ffff */
[----:B------:R-:W-:Y:S05]  /*11b30*/  BRA `(.L_x_2260) ;  /* 0xffffff6800347947 */ /* 0x000fea000383ffff */
.L_x_2266:
[----:B-1----:R-:W-:-:S04]  /*11b40*/  IMAD.U32 R7, RZ, RZ, UR5 ;  /* 0x00000005ff077e24 */ /* 0x002fc8000f8e00ff */
[----:B------:R1:W2:Y:S03]  /*11b50*/  SYNCS.PHASECHK.TRANS64.TRYWAIT P0, [R7+URZ+0x34850], R0 ;  /* 0x03485000070075a7 */ /* 0x0002a6000800017f */
[----:B--2---:R-:W-:Y:S05]  /*11b60*/  @!P0 NANOSLEEP.SYNCS 0x989680 ;  /* 0x009896800000895d */ /* 0x004fea0003900000 */
[----:B------:R-:W2:Y:S02]  /*11b70*/  @!P0 SYNCS.PHASECHK.TRANS64 P0, [R7+URZ+0x34850], R0 ;  /* 0x03485000070085a7 */ /* 0x000ea4000800007f */
[----:B--2---:R-:W-:Y:S05]  /*11b80*/  @!P0 BRA `(.L_x_2266) ;  /* 0xfffffffc00ec8947 */ /* 0x004fea000383ffff */
[----:B------:R-:W-:Y:S05]  /*11b90*/  BRA `(.L_x_2265) ;  /* 0xffffff8c000c7947 */ /* 0x000fea000383ffff */
.L_x_2296:
[----:B------:R-:W-:Y:S02]  /*11ba0*/  IMAD.MOV.U32 R13, RZ, RZ, R0 ;  /* 0x000000ffff0d7224 */ /* 0x000fe400078e0000 */
[----:B------:R-:W-:Y:S02]  /*11bb0*/  IMAD.MOV.U32 R12, RZ, RZ, RZ ;  /* 0x000000ffff0c7224 */ /* 0x000fe400078e00ff */
[----:B------:R-:W-:Y:S02]  /*11bc0*/  IMAD.MOV.U32 R11, RZ, RZ, 0x1f ;  /* 0x0000001fff0b7424 */ /* 0x000fe400078e00ff */
[----:B------:R-:W-:-:S07]  /*11bd0*/  IMAD.MOV.U32 R15, RZ, RZ, -0x1 ;  /* 0xffffffffff0f7424 */ /* 0x000fce00078e00ff */
[----:B0-----:R-:W-:Y:S05]  /*11be0*/  WARPSYNC.COLLECTIVE R15, `(.L_x_2389) ;  /* 0x000000000f087348 */ /* 0x001fea0003c00000 */
[----:B------:R1:W2:Y:S02]  /*11bf0*/  SHFL.IDX P6, R14, R13, R12, R11 ;  /* 0x0000000c0d0e7389 */ /* 0x0002a400000c000b */
[----:B012---:R-:W-:Y:S01]  /*11c00*/  ENDCOLLECTIVE ;  /* 0x000000000000791b */ /* 0x007fe20003800000 */
.L_x_2389:
[----:B------:R-:W-:Y:S05]  /*11c10*/  BRA `(.L_x_2390) ;  /* 0xffffffc000207947 */ /* 0x000fea000383ffff */
.L_x_2298:
[----:B------:R-:W-:Y:S01]  /*11c20*/  BSSY B0, `(.L_x_2391) ;  /* 0x0000006000007945 */ /* 0x000fe20003800000 */
[----:B------:R-:W-:-:S07]  /*11c30*/  IMAD.MOV.U32 R15, RZ, RZ, -0x1 ;  /* 0xffffffffff0f7424 */ /* 0x000fce00078e00ff */
[----:B01----:R-:W-:Y:S05]  /*11c40*/  WARPSYNC.COLLECTIVE R15, `(.L_x_2392) ;  /* 0x000000000f0c7348 */ /* 0x003fea0003c00000 */
[----:B------:R-:W-:Y:S02]  /*11c50*/  ELECT P6, UR62, PT ;  /* 0x00000000003e782f */ /* 0x000fe400038c0000 */
[----:B------:R-:W-:Y:S01]  /*11c60*/  MOV R14, UR62 ;  /* 0x0000003e000e7c02 */ /* 0x000fe20008000f00 */
[----:B01----:R-:W-:Y:S10]  /*11c70*/  ENDCOLLECTIVE ;  /* 0x000000000000791b */ /* 0x003ff40003800000 */
.L_x_2392:
[----:B------:R-:W-:Y:S05]  /*11c80*/  BSYNC B0 ;  /* 0x0000000000007941 */ /* 0x000fea0003800000 */
.L_x_2391:
[----:B------:R-:W-:Y:S05]  /*11c90*/  BRA `(.L_x_2393) ;  /* 0xffffffc000207947 */ /* 0x000fea000383ffff */
.L_x_2300:
[----:B-1----:R1:W2:Y:S02]  /*11ca0*/  SYNCS.PHASECHK.TRANS64.TRYWAIT P0, [R0+URZ+0x34840], R2 ;  /* 0x03484002000075a7 */ /* 0x0022a4000800017f */
[----:B--2---:R-:W-:Y:S05]  /*11cb0*/  @!P0 NANOSLEEP.SYNCS 0x989680 ;  /* 0x009896800000895d */ /* 0x004fea0003900000 */
[----:B------:R-:W2:Y:S02]  /*11cc0*/  @!P0 SYNCS.PHASECHK.TRANS64 P0, [R0+URZ+0x34840], R2 ;  /* 0x03484002000085a7 */ /* 0x000ea4000800007f */
[----:B--2---:R-:W-:Y:S05]  /*11cd0*/  @!P0 BRA `(.L_x_2300) ;  /* 0xfffffffc00f08947 */ /* 0x004fea000383ffff */
[----:B------:R-:W-:Y:S05]  /*11ce0*/  BRA `(.L_x_2394) ;  /* 0xffffffc000747947 */ /* 0x000fea000383ffff */
.L_x_2304:
[----:B------:R-:W-:Y:S02]  /*11cf0*/  IMAD.MOV.U32 R13, RZ, RZ, R4 ;  /* 0x000000ffff0d7224 */ /* 0x000fe400078e0004 */
[----:B------:R-:W-:Y:S02]  /*11d00*/  IMAD.MOV.U32 R12, RZ, RZ, RZ ;  /* 0x000000ffff0c7224 */ /* 0x000fe400078e00ff */
[----:B------:R-:W-:Y:S02]  /*11d10*/  IMAD.MOV.U32 R11, RZ, RZ, 0x181f ;  /* 0x0000181fff0b7424 */ /* 0x000fe400078e00ff */
[----:B------:R-:W-:Y:S02]  /*11d20*/  IMAD.MOV.U32 R15, RZ, RZ, -0x1 ;  /* 0xffffffffff0f7424 */ /* 0x000fe400078e00ff */
[----:B------:R-:W-:-:S07]  /*11d30*/  IMAD.U32 R2, RZ, RZ, UR42 ;  /* 0x0000002aff027e24 */ /* 0x000fce000f8e00ff */
[----:B-----5:R-:W-:Y:S05]  /*11d40*/  WARPSYNC.COLLECTIVE R15, `(.L_x_2395) ;  /* 0x000000000f087348 */ /* 0x020fea0003c00000 */
[----:B------:R0:W1:Y:S02]  /*11d50*/  SHFL.IDX P6, R14, R13, R12, R11 ;  /* 0x0000000c0d0e7389 */ /* 0x00006400000c000b */
[----:B01---5:R-:W-:Y:S01]  /*11d60*/  ENDCOLLECTIVE ;  /* 0x000000000000791b */ /* 0x023fe20003800000 */
.L_x_2395:
[----:B------:R-:W-:Y:S02]  /*11d70*/  IMAD R2, R2, 0x80, R10 ;  /* 0x0000008002027824 */ /* 0x000fe400078e020a */
[----:B------:R-:W-:Y:S01]  /*11d80*/  IMAD.MOV.U32 R13, RZ, RZ, R0 ;  /* 0x000000ffff0d7224 */ /* 0x000fe200078e0000 */
[----:B------:R-:W-:-:S07]  /*11d90*/  MOV R5, R14 ;  /* 0x0000000e00057202 */ /* 0x000fce0000000f00 */
[----:B------:R-:W-:Y:S05]  /*11da0*/  WARPSYNC.COLLECTIVE R15, `(.L_x_2396) ;  /* 0x000000000f087348 */ /* 0x000fea0003c00000 */
[----:B------:R0:W1:Y:S02]  /*11db0*/  SHFL.IDX P6, R14, R13, R12, R11 ;  /* 0x0000000c0d0e7389 */ /* 0x00006400000c000b */
[----:B01----:R-:W-:Y:S01]  /*11dc0*/  ENDCOLLECTIVE ;  /* 0x000000000000791b */ /* 0x003fe20003800000 */
.L_x_2396:
        /* <DEDUP_REMOVED lines=8> */
[----:B------:R-:W-:-:S04]  /*11e50*/  @!P4 IMAD.X R5, RZ, RZ, R5, P3 ;  /* 0x000000ffff05c224 */ /* 0x000fc800018e0605 */
        /* <DEDUP_REMOVED lines=12> */
.L_x_2397:
[----:B------:R-:W-:Y:S02]  /*11f20*/  IMAD.MOV.U32 R13, RZ, RZ, R0 ;  /* 0x000000ffff0d7224 */ /* 0x000fe400078e0000 */
[----:B------:R-:W-:-:S07]  /*11f30*/  IMAD.MOV.U32 R5, RZ, RZ, R14 ;  /* 0x000000ffff057224 */ /* 0x000fce00078e000e */
[----:B------:R-:W-:Y:S05]  /*11f40*/  WARPSYNC.COLLECTIVE R15, `(.L_x_2398) ;  /* 0x000000000f087348 */ /* 0x000fea0003c00000 */
[----:B------:R0:W1:Y:S02]  /*11f50*/  SHFL.IDX P6, R14, R13, R12, R11 ;  /* 0x0000000c0d0e7389 */ /* 0x00006400000c000b */
[----:B01----:R-:W-:Y:S01]  /*11f60*/  ENDCOLLECTIVE ;  /* 0x000000000000791b */ /* 0x003fe20003800000 */
.L_x_2398:
[----:B------:R-:W-:Y:S01]  /*11f70*/  ULDC.64 UR4, c[0x0][0x208] ;  /* 0x0000820000047ab9 */ /* 0x000fe20000000a00 */
[----:B------:R-:W-:Y:S02]  /*11f80*/  IMAD.MOV.U32 R13, RZ, RZ, R4 ;  /* 0x000000ffff0d7224 */ /* 0x000fe400078e0004 */
[----:B------:R-:W-:Y:S02]  /*11f90*/  IMAD.MOV.U32 R12, RZ, RZ, 0x2 ;  /* 0x00000002ff0c7424 */ /* 0x000fe400078e00ff */
[----:B------:R-:W-:-:S05]  /*11fa0*/  IMAD.MOV.U32 R6, RZ, RZ, R14 ;  /* 0x000000ffff067224 */ /* 0x000fca00078e000e */
[----:B------:R-:W-:-:S05]  /*11fb0*/  @!P4 LEA R6, P3, R9, R6, 0x1 ;  /* 0x000000060906c211 */ /* 0x000fca00078608ff */
[----:B------:R-:W-:-:S05]  /*11fc0*/  @!P4 IMAD.X R5, RZ, RZ, R5, P3 ;  /* 0x000000ffff05c224 */ /* 0x000fca00018e0605 */
[----:B------:R-:W-:Y:S01]  /*11fd0*/  @!P4 MOV R7, R5 ;  /* 0x000000050007c202 */ /* 0x000fe20000000f00 */
[----:B------:R-:W-:-:S04]  /*11fe0*/  VIADD R5, R2, 0x20 ;  /* 0x0000002002057836 */ /* 0x000fc80000000000 */
        /* <DEDUP_REMOVED lines=10> */
.L_x_2399:
[----:B------:R-:W-:Y:S02]  /*12090*/  IMAD.MOV.U32 R13, RZ, RZ, R0 ;  /* 0x000000ffff0d7224 */ /* 0x000fe400078e0000 */
[----:B------:R-:W-:-:S07]  /*120a0*/  IMAD.MOV.U32 R5, RZ, RZ, R14 ;  /* 0x000000ffff057224 */ /* 0x000fce00078e000e */
[----:B------:R-:W-:Y:S05]  /*120b0*/  WARPSYNC.COLLECTIVE R15, `(.L_x_2400) ;  /* 0x000000000f087348 */ /* 0x000fea0003c00000 */
[----:B------:R0:W1:Y:S02]  /*120c0*/  SHFL.IDX P6, R14, R13, R12, R11 ;  /* 0x0000000c0d0e7389 */ /* 0x00006400000c000b */
[----:B01----:R-:W-:Y:S01]  /*120d0*/  ENDCOLLECTIVE ;  /* 0x000000000000791b */ /* 0x003fe20003800000 */
.L_x_2400:
[----:B------:R-:W-:Y:S01]  /*120e0*/  ULDC.64 UR4, c[0x0][0x208] ;  /* 0x0000820000047ab9 */ /* 0x000fe20000000a00 */
[----:B------:R-:W-:Y:S02]  /*120f0*/  IMAD.MOV.U32 R13, RZ, RZ, R4 ;  /* 0x000000ffff0d7224 */ /* 0x000fe400078e0004 */
[----:B------:R-:W-:Y:S02]  /*12100*/  IMAD.MOV.U32 R12, RZ, RZ, 0x3 ;  /* 0x00000003ff0c7424 */ /* 0x000fe400078e00ff */
[----:B------:R-:W-:-:S05]  /*12110*/  IMAD.MOV.U32 R6, RZ, RZ, R14 ;  /* 0x000000ffff067224 */ /* 0x000fca00078e000e */
        /* <DEDUP_REMOVED lines=14> */
.L_x_2401:
[----:B------:R-:W-:Y:S02]  /*12200*/  IMAD.MOV.U32 R13, RZ, RZ, R0 ;  /* 0x000000ffff0d7224 */ /* 0x000fe400078e0000 */
[----:B------:R-:W-:-:S07]  /*12210*/  IMAD.MOV.U32 R5, RZ, RZ, R14 ;  /* 0x000000ffff057224 */ /* 0x000fce00078e000e */
[----:B------:R-:W-:Y:S05]  /*12220*/  WARPSYNC.COLLECTIVE R15, `(.L_x_2402) ;  /* 0x000000000f087348 */ /* 0x000fea0003c00000 */
[----:B------:R0:W1:Y:S02]  /*12230*/  SHFL.IDX P6, R14, R13, R12, R11 ;  /* 0x0000000c0d0e7389 */ /* 0x00006400000c000b */
[----:B01----:R-:W-:Y:S01]  /*12240*/  ENDCOLLECTIVE ;  /* 0x000000000000791b */ /* 0x003fe20003800000 */
.L_x_2402:
[----:B------:R-:W-:Y:S01]  /*12250*/  ULDC.64 UR4, c[0x0][0x208] ;  /* 0x0000820000047ab9 */ /* 0x000fe20000000a00 */
[----:B------:R-:W-:Y:S02]  /*12260*/  IMAD.MOV.U32 R13, RZ, RZ, R4 ;  /* 0x000000ffff0d7224 */ /* 0x000fe400078e0004 */
[----:B------:R-:W-:Y:S01]  /*12270*/  IMAD.MOV.U32 R12, RZ, RZ, 0x4 ;  /* 0x00000004ff0c7424 */ /* 0x000fe200078e00ff */
[----:B------:R-:W-:-:S04]  /*12280*/  MOV R6, R14 ;  /* 0x0000000e00067202 */ /* 0x000fc80000000f00 */
        /* <DEDUP_REMOVED lines=14> */
.L_x_2403:
[----:B------:R-:W-:Y:S02]  /*12370*/  IMAD.MOV.U32 R13, RZ, RZ, R0 ;  /* 0x000000ffff0d7224 */ /* 0x000fe400078e0000 */
[----:B------:R-:W-:-:S07]  /*12380*/  IMAD.MOV.U32 R5, RZ, RZ, R14 ;  /* 0x000000ffff057224 */ /* 0x000fce00078e000e */
[----:B------:R-:W-:Y:S05]  /*12390*/  WARPSYNC.COLLECTIVE R15, `(.L_x_2404) ;  /* 0x000000000f087348 */ /* 0x000fea0003c00000 */
[----:B------:R0:W1:Y:S02]  /*123a0*/  SHFL.IDX P6, R14, R13, R12, R11 ;  /* 0x0000000c0d0e7389 */ /* 0x00006400000c000b */
[----:B01----:R-:W-:Y:S01]  /*123b0*/  ENDCOLLECTIVE ;  /* 0x000000000000791b */ /* 0x003fe20003800000 */
.L_x_2404:
        /* <DEDUP_REMOVED lines=18> */
.L_x_2405:
[----:B------:R-:W-:Y:S01]  /*124e0*/  IMAD.MOV.U32 R13, RZ, RZ, R0 ;  /* 0x000000ffff0d7224 */ /* 0x000fe200078e0000 */
[----:B------:R-:W-:-:S07]  /*124f0*/  MOV R5, R14 ;  /* 0x0000000e00057202 */ /* 0x000fce0000000f00 */
[----:B------:R-:W-:Y:S05]  /*12500*/  WARPSYNC.COLLECTIVE R15, `(.L_x_2406) ;  /* 0x000000000f087348 */ /* 0x000fea0003c00000 */
[----:B------:R0:W1:Y:S02]  /*12510*/  SHFL.IDX P6, R14, R13, R12, R11 ;  /* 0x0000000c0d0e7389 */ /* 0x00006400000c000b */
[----:B01----:R-:W-:Y:S01]  /*12520*/  ENDCOLLECTIVE ;  /* 0x000000000000791b */ /* 0x003fe20003800000 */
.L_x_2406:
        /* <DEDUP_REMOVED lines=18> */
.L_x_2407:
[----:B------:R-:W-:Y:S02]  /*12650*/  IMAD.MOV.U32 R13, RZ, RZ, R0 ;  /* 0x000000ffff0d7224 */ /* 0x000fe400078e0000 */
[----:B------:R-:W-:-:S07]  /*12660*/  IMAD.MOV.U32 R5, RZ, RZ, R14 ;  /* 0x000000ffff057224 */ /* 0x000fce00078e000e */
[----:B------:R-:W-:Y:S05]  /*12670*/  WARPSYNC.COLLECTIVE R15, `(.L_x_2408) ;  /* 0x000000000f087348 */ /* 0x000fea0003c00000 */
[----:B------:R0:W1:Y:S02]  /*12680*/  SHFL.IDX P6, R14, R13, R12, R11 ;  /* 0x0000000c0d0e7389 */ /* 0x00006400000c000b */
[----:B01----:R-:W-:Y:S01]  /*12690*/  ENDCOLLECTIVE ;  /* 0x000000000000791b */ /* 0x003fe20003800000 */
.L_x_2408:
[----:B------:R-:W-:Y:S01]  /*126a0*/  ULDC.64 UR4, c[0x0][0x208] ;  /* 0x0000820000047ab9 */ /* 0x000fe20000000a00 */
[----:B------:R-:W-:Y:S01]  /*126b0*/  IMAD.MOV.U32 R13, RZ, RZ, R4 ;  /* 0x000000ffff0d7224 */ /* 0x000fe200078e0004 */
[----:B------:R-:W-:Y:S01]  /*126c0*/  MOV R12, 0x7 ;  /* 0x00000007000c7802 */ /* 0x000fe20000000f00 */
[----:B------:R-:W-:-:S05]  /*126d0*/  IMAD.MOV.U32 R6, RZ, RZ, R14 ;  /* 0x000000ffff067224 */ /* 0x000fca00078e000e */
[----:B------:R-:W-:-:S05]  /*126e0*/  @!P4 LEA R6, P3, R9, R6, 0x1 ;  /* 0x000000060906c211 */ /* 0x000fca00078608ff */
[----:B------:R-:W-:-:S04]  /*126f0*/  @!P4 IMAD.X R5, RZ, RZ, R5, P3 ;  /* 0x000000ffff05c224 */ /* 0x000fc800018e0605 */
        /* <DEDUP_REMOVED lines=10> */
.L_x_2409:
[----:B------:R-:W-:Y:S02]  /*127a0*/  IMAD.MOV.U32 R13, RZ, RZ, R0 ;  /* 0x000000ffff0d7224 */ /* 0x000fe400078e0000 */
[----:B------:R-:W-:-:S07]  /*127b0*/  IMAD.MOV.U32 R4, RZ, RZ, R14 ;  /* 0x000000ffff047224 */ /* 0x000fce00078e000e */
[----:B------:R-:W-:Y:S05]  /*127c0*/  WARPSYNC.COLLECTIVE R15, `(.L_x_2410) ;  /* 0x000000000f087348 */ /* 0x000fea0003c00000 */
[----:B------:R0:W1:Y:S02]  /*127d0*/  SHFL.IDX P6, R14, R13, R12, R11 ;  /* 0x0000000c0d0e7389 */ /* 0x00006400000c000b */
[----:B01----:R-:W-:Y:S01]  /*127e0*/  ENDCOLLECTIVE ;  /* 0x000000000000791b */ /* 0x003fe20003800000 */
.L_x_2410:
[----:B------:R-:W-:Y:S01]  /*127f0*/  IMAD.MOV.U32 R0, RZ, RZ, R14 ;  /* 0x000000ffff007224 */ /* 0x000fe200078e000e */
[----:B------:R-:W-:Y:S06]  /*12800*/  BRA `(.L_x_2411) ;  /* 0xffffffc000ec7947 */ /* 0x000fec000383ffff */
.L_x_2309:
[----:B0-----:R0:W1:Y:S02]  /*12810*/  SYNCS.PHASECHK.TRANS64.TRYWAIT P0, [R17+URZ+0x34820], R0 ;  /* 0x03482000110075a7 */ /* 0x001064000800017f */
[----:B-1----:R-:W-:Y:S05]  /*12820*/  @!P0 NANOSLEEP.SYNCS 0x989680 ;  /* 0x009896800000895d */ /* 0x002fea0003900000 */
[----:B------:R-:W1:Y:S02]  /*12830*/  @!P0 SYNCS.PHASECHK.TRANS64 P0, [R17+URZ+0x34820], R0 ;  /* 0x03482000110085a7 */ /* 0x000e64000800007f */
[----:B-1----:R-:W-:Y:S05]  /*12840*/  @!P0 BRA `(.L_x_2309) ;  /* 0xfffffffc00f08947 */ /* 0x002fea000383ffff */
[----:B------:R-:W-:Y:S05]  /*12850*/  BRA `(.L_x_2412) ;  /* 0xffffffc400647947 */ /* 0x000fea000383ffff */
.L_x_2316:
[----:B0-----:R0:W1:Y:S02]  /*12860*/  SYNCS.PHASECHK.TRANS64.TRYWAIT P0, [R2+URZ+0x34840], R3 ;  /* 0x03484003020075a7 */ /* 0x001064000800017f */
[----:B-1----:R-:W-:Y:S05]  /*12870*/  @!P0 NANOSLEEP.SYNCS 0x989680 ;  /* 0x009896800000895d */ /* 0x002fea0003900000 */
[----:B------:R-:W1:Y:S02]  /*12880*/  @!P0 SYNCS.PHASECHK.TRANS64 P0, [R2+URZ+0x34840], R3 ;  /* 0x03484003020085a7 */ /* 0x000e64000800007f */
[----:B-1----:R-:W-:Y:S05]  /*12890*/  @!P0 BRA `(.L_x_2316) ;  /* 0xfffffffc00f08947 */ /* 0x002fea000383ffff */
[----:B------:R-:W-:Y:S05]  /*128a0*/  BRA `(.L_x_2413) ;  /* 0xffffffc800207947 */ /* 0x000fea000383ffff */
.L_x_2323:
[----:B0-----:R0:W1:Y:S02]  /*128b0*/  SYNCS.PHASECHK.TRANS64.TRYWAIT P0, [R3+URZ+0x60], R2 ;  /* 0x00006002030075a7 */ /* 0x001064000800017f */
[----:B-1----:R-:W-:Y:S05]  /*128c0*/  @!P0 NANOSLEEP.SYNCS 0x989680 ;  /* 0x009896800000895d */ /* 0x002fea0003900000 */
[----:B------:R-:W1:Y:S02]  /*128d0*/  @!P0 SYNCS.PHASECHK.TRANS64 P0, [R3+URZ+0x60], R2 ;  /* 0x00006002030085a7 */ /* 0x000e64000800007f */
[----:B-1----:R-:W-:Y:S05]  /*128e0*/  @!P0 BRA `(.L_x_2323) ;  /* 0xfffffffc00f08947 */ /* 0x002fea000383ffff */
[----:B------:R-:W-:Y:S05]  /*128f0*/  BRA `(.L_x_2414) ;  /* 0xffffffcc00247947 */ /* 0x000fea000383ffff */
.L_x_2333:
[----:B--2---:R2:W3:Y:S02]  /*12900*/  SYNCS.PHASECHK.TRANS64.TRYWAIT P0, [R3+URZ+0x34840], R2 ;  /* 0x03484002030075a7 */ /* 0x0044e4000800017f */
[----:B---3--:R-:W-:Y:S05]  /*12910*/  @!P0 NANOSLEEP.SYNCS 0x989680 ;  /* 0x009896800000895d */ /* 0x008fea0003900000 */
[----:B------:R-:W3:Y:S02]  /*12920*/  @!P0 SYNCS.PHASECHK.TRANS64 P0, [R3+URZ+0x34840], R2 ;  /* 0x03484002030085a7 */ /* 0x000ee4000800007f */
[----:B---3--:R-:W-:Y:S05]  /*12930*/  @!P0 BRA `(.L_x_2333) ;  /* 0xfffffffc00f08947 */ /* 0x008fea000383ffff */
[----:B------:R-:W-:Y:S05]  /*12940*/  BRA `(.L_x_2415) ;  /* 0xffffffd000a87947 */ /* 0x000fea000383ffff */
.L_x_2340:
[----:B0-----:R0:W1:Y:S02]  /*12950*/  SYNCS.PHASECHK.TRANS64.TRYWAIT P0, [R2+URZ+0x60], R3 ;  /* 0x00006003020075a7 */ /* 0x001064000800017f */
[----:B-1----:R-:W-:Y:S05]  /*12960*/  @!P0 NANOSLEEP.SYNCS 0x989680 ;  /* 0x009896800000895d */ /* 0x002fea0003900000 */
[----:B------:R-:W1:Y:S02]  /*12970*/  @!P0 SYNCS.PHASECHK.TRANS64 P0, [R2+URZ+0x60], R3 ;  /* 0x00006003020085a7 */ /* 0x000e64000800007f */
[----:B-1----:R-:W-:Y:S05]  /*12980*/  @!P0 BRA `(.L_x_2340) ;  /* 0xfffffffc00f08947 */ /* 0x002fea000383ffff */
[----:B------:R-:W-:Y:S05]  /*12990*/  BRA `(.L_x_2416) ;  /* 0xffffffd400b47947 */ /* 0x000fea000383ffff */
.L_x_2349:
[----:B---3--:R3:W4:Y:S02]  /*129a0*/  SYNCS.PHASECHK.TRANS64.TRYWAIT P0, [R2+URZ+0x34840], R3 ;  /* 0x03484003020075a7 */ /* 0x008724000800017f */
[----:B----4-:R-:W-:Y:S05]  /*129b0*/  @!P0 NANOSLEEP.SYNCS 0x989680 ;  /* 0x009896800000895d */ /* 0x010fea0003900000 */
[----:B------:R-:W4:Y:S02]  /*129c0*/  @!P0 SYNCS.PHASECHK.TRANS64 P0, [R2+URZ+0x34840], R3 ;  /* 0x03484003020085a7 */ /* 0x000f24000800007f */
[----:B----4-:R-:W-:Y:S05]  /*129d0*/  @!P0 BRA `(.L_x_2349) ;  /* 0xfffffffc00f08947 */ /* 0x010fea000383ffff */
[----:B------:R-:W-:Y:S05]  /*129e0*/  BRA `(.L_x_2417) ;  /* 0xffffffdc000c7947 */ /* 0x000fea000383ffff */
.L_x_2356:
[----:B0-----:R0:W1:Y:S02]  /*129f0*/  SYNCS.PHASECHK.TRANS64.TRYWAIT P0, [R2+URZ+0x60], R5 ;  /* 0x00006005020075a7 */ /* 0x001064000800017f */
[----:B-1----:R-:W-:Y:S05]  /*12a00*/  @!P0 NANOSLEEP.SYNCS 0x989680 ;  /* 0x009896800000895d */ /* 0x002fea0003900000 */
[----:B------:R-:W1:Y:S02]  /*12a10*/  @!P0 SYNCS.PHASECHK.TRANS64 P0, [R2+URZ+0x60], R5 ;  /* 0x00006005020085a7 */ /* 0x000e64000800007f */
[----:B-1----:R-:W-:Y:S05]  /*12a20*/  @!P0 BRA `(.L_x_2356) ;  /* 0xfffffffc00f08947 */ /* 0x002fea000383ffff */
[----:B------:R-:W-:Y:S05]  /*12a30*/  BRA `(.L_x_2418) ;  /* 0xffffffe000187947 */ /* 0x000fea000383ffff */
.L_x_2367:
[----:B0-----:R0:W2:Y:S02]  /*12a40*/  SYNCS.PHASECHK.TRANS64.TRYWAIT P0, [R0+URZ+0x34860], R3 ;  /* 0x03486003000075a7 */ /* 0x0010a4000800017f */
[----:B--2---:R-:W-:Y:S05]  /*12a50*/  @!P0 NANOSLEEP.SYNCS 0x989680 ;  /* 0x009896800000895d */ /* 0x004fea0003900000 */
[----:B------:R-:W2:Y:S02]  /*12a60*/  @!P0 SYNCS.PHASECHK.TRANS64 P0, [R0+URZ+0x34860], R3 ;  /* 0x03486003000085a7 */ /* 0x000ea4000800007f */
[----:B--2---:R-:W-:Y:S05]  /*12a70*/  @!P0 BRA `(.L_x_2367) ;  /* 0xfffffffc00f08947 */ /* 0x004fea000383ffff */
[----:B------:R-:W-:Y:S05]  /*12a80*/  BRA `(.L_x_2419) ;  /* 0xffffffe4005c7947 */ /* 0x000fea000383ffff */
.L_x_2374:
[----:B------:R-:W-:Y:S01]  /*12a90*/  BSSY B0, `(.L_x_2420) ;  /* 0x0000008000007945 */ /* 0x000fe20003800000 */
[----:B-----5:R-:W-:Y:S02]  /*12aa0*/  IMAD.MOV.U32 R13, RZ, RZ, R2 ;  /* 0x000000ffff0d7224 */ /* 0x020fe400078e0002 */
[----:B------:R-:W-:Y:S02]  /*12ab0*/  IMAD.MOV.U32 R12, RZ, RZ, RZ ;  /* 0x000000ffff0c7224 */ /* 0x000fe400078e00ff */
[----:B------:R-:W-:Y:S02]  /*12ac0*/  IMAD.MOV.U32 R11, RZ, RZ, 0x1f ;  /* 0x0000001fff0b7424 */ /* 0x000fe400078e00ff */
[----:B------:R-:W-:-:S07]  /*12ad0*/  IMAD.MOV.U32 R15, RZ, RZ, -0x1 ;  /* 0xffffffffff0f7424 */ /* 0x000fce00078e00ff */
[----:B-12---:R-:W-:Y:S05]  /*12ae0*/  WARPSYNC.COLLECTIVE R15, `(.L_x_2421) ;  /* 0x000000000f087348 */ /* 0x006fea0003c00000 */
[----:B------:R0:W3:Y:S02]  /*12af0*/  SHFL.IDX P6, R14, R13, R12, R11 ;  /* 0x0000000c0d0e7389 */ /* 0x0000e400000c000b */
[----:B0123--:R-:W-:Y:S01]  /*12b00*/  ENDCOLLECTIVE ;  /* 0x000000000000791b */ /* 0x00ffe20003800000 */
.L_x_2421:
[----:B------:R-:W-:Y:S05]  /*12b10*/  BSYNC B0 ;  /* 0x0000000000007941 */ /* 0x000fea0003800000 */
.L_x_2420:
[----:B------:R-:W-:Y:S05]  /*12b20*/  BRA `(.L_x_2422) ;  /* 0xffffffe800547947 */ /* 0x000fea000383ffff */
.L_x_2377:
[----:B0-----:R0:W1:Y:S02]  /*12b30*/  SYNCS.PHASECHK.TRANS64.TRYWAIT P0, [R0+URZ+0x34820], R3 ;  /* 0x03482003000075a7 */ /* 0x001064000800017f */
[----:B-1----:R-:W-:Y:S05]  /*12b40*/  @!P0 NANOSLEEP.SYNCS 0x989680 ;  /* 0x009896800000895d */ /* 0x002fea0003900000 */
[----:B------:R-:W1:Y:S02]  /*12b50*/  @!P0 SYNCS.PHASECHK.TRANS64 P0, [R0+URZ+0x34820], R3 ;  /* 0x03482003000085a7 */ /* 0x000e64000800007f */
[----:B-1----:R-:W-:Y:S05]  /*12b60*/  @!P0 BRA `(.L_x_2377) ;  /* 0xfffffffc00f08947 */ /* 0x002fea000383ffff */
[----:B------:R-:W-:Y:S05]  /*12b70*/  BRA `(.L_x_2423) ;  /* 0xffffffe800a07947 */ /* 0x000fea000383ffff */
.L_x_2378:
        /* <DEDUP_REMOVED lines=11> */
.L_x_2425:
[----:B------:R-:W-:Y:S05]  /*12c30*/  BSYNC B0 ;  /* 0x0000000000007941 */ /* 0x000fea0003800000 */
.L_x_2424:
[----:B------:R-:W-:Y:S05]  /*12c40*/  BRA `(.L_x_2426) ;  /* 0xffffffe800887947 */ /* 0x000fea000383ffff */
.L_x_2381:
[----:B------:R-:W-:Y:S01]  /*12c50*/  BSSY B1, `(.L_x_2427) ;  /* 0x0000006000017945 */ /* 0x000fe20003800000 */
[----:B------:R-:W-:-:S07]  /*12c60*/  IMAD.MOV.U32 R15, RZ, RZ, -0x1 ;  /* 0xffffffffff0f7424 */ /* 0x000fce00078e00ff */
[----:B01----:R-:W-:Y:S05]  /*12c70*/  WARPSYNC.COLLECTIVE R15, `(.L_x_2428) ;  /* 0x000000000f0c7348 */ /* 0x003fea0003c00000 */
[----:B------:R-:W-:Y:S02]  /*12c80*/  ELECT P6, UR62, PT ;  /* 0x00000000003e782f */ /* 0x000fe400038c0000 */
[----:B------:R-:W-:Y:S01]  /*12c90*/  MOV R14, UR62 ;  /* 0x0000003e000e7c02 */ /* 0x000fe20008000f00 */
[----:B01----:R-:W-:Y:S10]  /*12ca0*/  ENDCOLLECTIVE ;  /* 0x000000000000791b */ /* 0x003ff40003800000 */
.L_x_2428:
[----:B------:R-:W-:Y:S05]  /*12cb0*/  BSYNC B1 ;  /* 0x0000000000017941 */ /* 0x000fea0003800000 */
.L_x_2427:
[----:B------:R-:W-:Y:S05]  /*12cc0*/  BRA `(.L_x_2429) ;  /* 0xffffffe800807947 */ /* 0x000fea000383ffff */
.L_x_2383:
[----:B0-----:R0:W1:Y:S02]  /*12cd0*/  SYNCS.PHASECHK.TRANS64.TRYWAIT P0, [R6+URZ], R5 ;  /* 0x00000005060075a7 */ /* 0x001064000800017f */
[----:B-1----:R-:W-:Y:S05]  /*12ce0*/  @!P0 NANOSLEEP.SYNCS 0x989680 ;  /* 0x009896800000895d */ /* 0x002fea0003900000 */
[----:B------:R-:W1:Y:S02]  /*12cf0*/  @!P0 SYNCS.PHASECHK.TRANS64 P0, [R6+URZ], R5 ;  /* 0x00000005060085a7 */ /* 0x000e64000800007f */
[----:B-1----:R-:W-:Y:S05]  /*12d00*/  @!P0 BRA `(.L_x_2383) ;  /* 0xfffffffc00f08947 */ /* 0x002fea000383ffff */
[----:B------:R-:W-:Y:S05]  /*12d10*/  BRA `(.L_x_2430) ;  /* 0xffffffe800c07947 */ /* 0x000fea000383ffff */
.L_x_2384:
[----:B-1----:R1:W2:Y:S02]  /*12d20*/  SYNCS.PHASECHK.TRANS64.TRYWAIT P0, [R3+URZ], R2 ;  /* 0x00000002030075a7 */ /* 0x0022a4000800017f */
[----:B--2---:R-:W-:Y:S05]  /*12d30*/  @!P0 NANOSLEEP.SYNCS 0x989680 ;  /* 0x009896800000895d */ /* 0x004fea0003900000 */
[----:B------:R-:W2:Y:S02]  /*12d40*/  @!P0 SYNCS.PHASECHK.TRANS64 P0, [R3+URZ], R2 ;  /* 0x00000002030085a7 */ /* 0x000ea4000800007f */
[----:B--2---:R-:W-:Y:S05]  /*12d50*/  @!P0 BRA `(.L_x_2384) ;  /* 0xfffffffc00f08947 */ /* 0x004fea000383ffff */
[----:B------:R-:W-:Y:S05]  /*12d60*/  BRA `(.L_x_2431) ;  /* 0xffffffe800b47947 */ /* 0x000fea000383ffff */
.L_x_2386:
[----:B-1----:R1:W2:Y:S02]  /*12d70*/  SYNCS.PHASECHK.TRANS64.TRYWAIT P0, [R18+URZ], R5 ;  /* 0x00000005120075a7 */ /* 0x0022a4000800017f */
[----:B--2---:R-:W-:Y:S05]  /*12d80*/  @!P0 NANOSLEEP.SYNCS 0x989680 ;  /* 0x009896800000895d */ /* 0x004fea0003900000 */
[----:B------:R-:W2:Y:S02]  /*12d90*/  @!P0 SYNCS.PHASECHK.TRANS64 P0, [R18+URZ], R5 ;  /* 0x00000005120085a7 */ /* 0x000ea4000800007f */
[----:B--2---:R-:W-:Y:S05]  /*12da0*/  @!P0 BRA `(.L_x_2386) ;  /* 0xfffffffc00f08947 */ /* 0x004fea000383ffff */
[----:B------:R-:W-:Y:S05]  /*12db0*/  BRA `(.L_x_2432) ;  /* 0xffffffe800b87947 */ /* 0x000fea000383ffff */
.L_x_2433:
        /* <DEDUP_REMOVED lines=12> */
.L_x_3200:


//--------------------- .text._ZN7cutlass13device_kernelIN5flash11enable_sm90INS1_16FlashAttnFwdSm90INS1_25CollectiveMainloopFwdSm90ILi2EN4cute5tupleIJNS5_1CILi1EEES8_S8_EEENS6_IJNS7_ILi128EEESA_NS7_ILi192EEEEEELi128ENS_10bfloat16_tEfNS_4arch4Sm90ELb1ELb0ELb1ELb1ELb0ELb0ELb0ELb1ELb1ELb1ELb0ELb0EEENS1_21CollectiveEpilogueFwdINS6_IJSA_SA_SA_EEES9_SD_SF_Li256ELb1ELb1ELb0ELb0EEENS1_36VarlenDynamicPersistentTileSchedulerILi128ELi128ELi256ELi128ELb0ELb1ELb1ELb1ELb1ELb1EEEEEEEEEvNT_6ParamsE --------------------------
	.section	.text._ZN7cutlass13device_kernelIN5flash11enable_sm90INS1_16FlashAttnFwdSm90INS1_25CollectiveMainloopFwdSm90ILi2EN4cute5tupleIJNS5_1CILi1EEES8_S8_EEENS6_IJNS7_ILi128EEESA_NS7_ILi192EEEEEELi128ENS_10bfloat16_tEfNS_4arch4Sm90ELb1ELb0ELb1ELb1ELb0ELb0ELb0ELb1ELb1ELb1ELb0ELb0EEENS1_21CollectiveEpilogueFwdINS6_IJSA_SA_SA_EEES9_SD_SF_Li256ELb1ELb1ELb0ELb0EEENS1_36VarlenDynamicPersistentTileSchedulerILi128ELi128ELi256ELi128ELb0ELb1ELb1ELb1ELb1ELb1EEEEEEEEEvNT_6ParamsE,"ax",@progbits
	.align	128
.text._ZN7cutlass13device_kernelIN5flash11enable_sm90INS1_16FlashAttnFwdSm90INS1_25CollectiveMainloopFwdSm90ILi2EN4cute5tupleIJNS5_1CILi1EEES8_S8_EEENS6_IJNS7_ILi128EEESA_NS7_ILi192EEEEEELi128ENS_10bfloat16_tEfNS_4arch4Sm90ELb1ELb0ELb1ELb1ELb0ELb0ELb0ELb1ELb1ELb1ELb0ELb0EEENS1_21CollectiveEpilogueFwdINS6_IJSA_SA_SA_EEES9_SD_SF_Li256ELb1ELb1ELb0ELb0EEENS1_36VarlenDynamicPersistentTileSchedulerILi128ELi128ELi256ELi128ELb0ELb1ELb1ELb1ELb1ELb1EEEEEEEEEvNT_6ParamsE:
        .type           _ZN7cutlass13device_kernelIN5flash11enable_sm90INS1_16FlashAttnFwdSm90INS1_25CollectiveMainloopFwdSm90ILi2EN4cute5tupleIJNS5_1CILi1EEES8_S8_EEENS6_IJNS7_ILi128EEESA_NS7_ILi192EEEEEELi128ENS_10bfloat16_tEfNS_4arch4Sm90ELb1ELb0ELb1ELb1ELb0ELb0ELb0ELb1ELb1ELb1ELb0ELb0EEENS1_21CollectiveEpilogueFwdINS6_IJSA_SA_SA_EEES9_SD_SF_Li256ELb1ELb1ELb0ELb0EEENS1_36VarlenDynamicPersistentTileSchedulerILi128ELi128ELi256ELi128ELb0ELb1ELb1ELb1ELb1ELb1EEEEEEEEEvNT_6ParamsE,@function
        .size           _ZN7cutlass13device_kernelIN5flash11enable_sm90INS1_16FlashAttnFwdSm90INS1_25CollectiveMainloopFwdSm90ILi2EN4cute5tupleIJNS5_1CILi1EEES8_S8_EEENS6_IJNS7_ILi128EEESA_NS7_ILi192EEEEEELi128ENS_10bfloat16_tEfNS_4arch4Sm90ELb1ELb0ELb1ELb1ELb0ELb0ELb0ELb1ELb1ELb1ELb0ELb0EEENS1_21CollectiveEpilogueFwdINS6_IJSA_SA_SA_EEES9_SD_SF_Li256ELb1ELb1ELb0ELb0EEENS1_36VarlenDynamicPersistentTileSchedulerILi128ELi128ELi256ELi128ELb0ELb1ELb1ELb1ELb1ELb1EEEEEEEEEvNT_6ParamsE,(.L_x_3201 - _ZN7cutlass13device_kernelIN5flash11enable_sm90INS1_16FlashAttnFwdSm90INS1_25CollectiveMainloopFwdSm90ILi2EN4cute5tupleIJNS5_1CILi1EEES8_S8_EEENS6_IJNS7_ILi128EEESA_NS7_ILi192EEEEEELi128ENS_10bfloat16_tEfNS_4arch4Sm90ELb1ELb0ELb1ELb1ELb0ELb0ELb0ELb1ELb1ELb1ELb0ELb0EEENS1_21CollectiveEpilogueFwdINS6_IJSA_SA_SA_EEES9_SD_SF_Li256ELb1ELb1ELb0ELb0EEENS1_36VarlenDynamicPersistentTileSchedulerILi128ELi128ELi256ELi128ELb0ELb1ELb1ELb1ELb1ELb1EEEEEEEEEvNT_6ParamsE)
        .other          _ZN7cutlass13device_kernelIN5flash11enable_sm90INS1_16FlashAttnFwdSm90INS1_25CollectiveMainloopFwdSm90ILi2EN4cute5tupleIJNS5_1CILi1EEES8_S8_EEENS6_IJNS7_ILi128EEESA_NS7_ILi192EEEEEELi128ENS_10bfloat16_tEfNS_4arch4Sm90ELb1ELb0ELb1ELb1ELb0ELb0ELb0ELb1ELb1ELb1ELb0ELb0EEENS1_21CollectiveEpilogueFwdINS6_IJSA_SA_SA_EEES9_SD_SF_Li256ELb1ELb1ELb0ELb0EEENS1_36VarlenDynamicPersistentTileSchedulerILi128ELi128ELi256ELi128ELb0ELb1ELb1ELb1ELb1ELb1EEEEEEEEEvNT_6ParamsE,@"STO_CUDA_ENTRY STV_DEFAULT"
_ZN7cutlass13device_kernelIN5flash11enable_sm90INS1_16FlashAttnFwdSm90INS1_25CollectiveMainloopFwdSm90ILi2EN4cute5tupleIJNS5_1CILi1EEES8_S8_EEENS6_IJNS7_ILi128EEESA_NS7_ILi192EEEEEELi128ENS_10bfloat16_tEfNS_4arch4Sm90ELb1ELb0ELb1ELb1ELb0ELb0ELb0ELb1ELb1ELb1ELb0ELb0EEENS1_21CollectiveEpilogueFwdINS6_IJSA_SA_SA_EEES9_SD_SF_Li256ELb1ELb1ELb0ELb0EEENS1_36VarlenDynamicPersistentTileSchedulerILi128ELi128ELi256ELi128ELb0ELb1ELb1ELb1ELb1ELb1EEEEEEEEEvNT_6ParamsE:
        /* <DEDUP_REMOVED lines=17> */
.L_x_2435:
[----:B------:R-:W-:Y:S05]  /*0110*/  BSYNC B0 ;  /* 0x0000000000007941 */ /* 0x000fea0003800000 */
.L_x_2434:
        /* <DEDUP_REMOVED lines=40> */
.L_x_2436:
        /* <DEDUP_REMOVED lines=22> */
.L_x_2437:
        /* <DEDUP_REMOVED lines=18> */
.L_x_2438:
        /* <DEDUP_REMOVED lines=22> */
.L_x_2439:
        /* <DEDUP_REMOVED lines=22> */
.L_x_2440:
        /* <DEDUP_REMOVED lines=8> */
.L_x_2442:
        /* <DEDUP_REMOVED lines=14> */
[----:B------:R-:W2:Y:S01]  /*0a40*/  LDL.LU R12, [R1+0x54] ;  /* 0x00005400010c7983 */ /* 0x000ea20000300800 */
[----:B------:R-:W1:Y:S02]  /*0a50*/  S2R R0, SR_TID.X ;  /* 0x0000000000007919 */ /* 0x000e640000002100 */
[----:B-1----:R-:W-:-:S05]  /*0a60*/  VIADD R198, R0, 0xffffff80 ;  /* 0xffffff8000c67836 */ /* 0x002fca0000000000 */
[----:B------:R-:W-:-:S04]  /*0a70*/  SHF.R.S32.HI R3, RZ, 0x1f, R198 ;  /* 0x0000001fff037819 */ /* 0x000fc800000114c6 */
[CC--:B------:R-:W-:Y:S02]  /*0a80*/  LEA.HI R0, R3.reuse, R198.reuse, RZ, 0x7 ;  /* 0x000000c603007211 */ /* 0x0c0fe400078f38ff */
[----:B0-----:R-:W-:Y:S02]  /*0a90*/  LEA.HI R2, R3, R198, RZ, 0x4 ;  /* 0x000000c603027211 */ /* 0x001fe400078f20ff */
[----:B------:R-:W-:Y:S02]  /*0aa0*/  LOP3.LUT R5, R0, 0xffffff80, RZ, 0xc0, !PT ;  /* 0xffffff8000057812 */ /* 0x000fe400078ec0ff */
[----:B------:R-:W-:-:S03]  /*0ab0*/  SHF.R.S32.HI R7, RZ, 0x4, R2 ;  /* 0x00000004ff077819 */ /* 0x000fc60000011402 */
[----:B------:R-:W-:Y:S01]  /*0ac0*/  IMAD.IADD R192, R198, 0x1, -R5 ;  /* 0x00000001c6c07824 */ /* 0x000fe200078e0a05 */
[C---:B------:R-:W-:Y:S02]  /*0ad0*/  LOP3.LUT R5, R2.reuse, 0x3fffff0, RZ, 0xc0, !PT ;  /* 0x03fffff002057812 */ /* 0x040fe400078ec0ff */
[----:B------:R-:W-:Y:S02]  /*0ae0*/  LEA.HI R2, R2, R7, RZ, 0x1 ;  /* 0x0000000702027211 */ /* 0x000fe400078f08ff */
[----:B------:R-:W-:Y:S02]  /*0af0*/  SHF.R.S32.HI R9, RZ, 0x1f, R192 ;  /* 0x0000001fff097819 */ /* 0x000fe400000114c0 */
[----:B------:R-:W-:Y:S02]  /*0b00*/  LEA.HI R4, R3, R198, RZ, 0x5 ;  /* 0x000000c603047211 */ /* 0x000fe400078f28ff */
[----:B------:R-:W-:Y:S02]  /*0b10*/  LEA.HI R6, R9, R192, RZ, 0x2 ;  /* 0x000000c009067211 */ /* 0x000fe400078f10ff */
[----:B------:R-:W-:-:S02]  /*0b20*/  LOP3.LUT R2, R2, 0x1ffffffe, RZ, 0xc0, !PT ;  /* 0x1ffffffe02027812 */ /* 0x000fc400078ec0ff */
[-C--:B------:R-:W-:Y:S01]  /*0b30*/  LEA.HI R10, R3, R198.reuse, RZ, 0x2 ;  /* 0x000000c6030a7211 */ /* 0x080fe200078f10ff */
[----:B------:R-:W-:Y:S01]  /*0b40*/  IMAD.SHL.U32 R4, R4, 0x20, RZ ;  /* 0x0000002004047824 */ /* 0x000fe200078e00ff */
[----:B------:R-:W-:Y:S01]  /*0b50*/  SHF.R.S32.HI R8, RZ, 0x2, R6 ;  /* 0x00000002ff087819 */ /* 0x000fe20000011406 */
[----:B------:R-:W-:Y:S01]  /*0b60*/  IMAD.IADD R2, R7, 0x1, -R2 ;  /* 0x0000000107027824 */ /* 0x000fe200078e0a02 */
[----:B------:R-:W-:Y:S02]  /*0b70*/  SHF.R.S32.HI R11, RZ, 0x1f, R6 ;  /* 0x0000001fff0b7819 */ /* 0x000fe40000011406 */
[----:B------:R-:W-:Y:S02]  /*0b80*/  LEA.HI R3, R3, R198, RZ, 0x3 ;  /* 0x000000c603037211 */ /* 0x000fe400078f18ff */
[----:B------:R-:W-:Y:S02]  /*0b90*/  LOP3.LUT R7, R10, 0xfffffffc, RZ, 0xc0, !PT ;  /* 0xfffffffc0a077812 */ /* 0x000fe400078ec0ff */
[----:B------:R-:W-:-:S02]  /*0ba0*/  LEA.HI R11, R11, R8, RZ, 0x3 ;  /* 0x000000080b0b7211 */ /* 0x000fc400078f18ff */
[----:B------:R-:W-:Y:S02]  /*0bb0*/  SHF.R.S32.HI R193, RZ, 0x7, R0 ;  /* 0x00000007ffc17819 */ /* 0x000fe40000011400 */
[----:B------:R-:W-:Y:S01]  /*0bc0*/  LOP3.LUT R187, R3, 0xfffffff8, RZ, 0xc0, !PT ;  /* 0xfffffff803bb7812 */ /* 0x000fe200078ec0ff */
[----:B------:R-:W-:Y:S01]  /*0bd0*/  IMAD.IADD R5, R198, 0x1, -R5 ;  /* 0x00000001c6057824 */ /* 0x000fe200078e0a05 */
[----:B------:R-:W-:Y:S01]  /*0be0*/  LOP3.LUT R4, R4, 0xfffffc00, RZ, 0xc0, !PT ;  /* 0xfffffc0004047812 */ /* 0x000fe200078ec0ff */
[----:B------:R-:W-:Y:S01]  /*0bf0*/  IMAD.IADD R7, R198, 0x1, -R7 ;  /* 0x00000001c6077824 */ /* 0x000fe200078e0a07 */
[----:B------:R-:W-:Y:S02]  /*0c00*/  LOP3.LUT R11, R11, 0xfffffff8, RZ, 0xc0, !PT ;  /* 0xfffffff80b0b7812 */ /* 0x000fe400078ec0ff */
[----:B------:R-:W-:Y:S02]  /*0c10*/  LEA.HI R9, R9, R192, RZ, 0x5 ;  /* 0x000000c009097211 */ /* 0x000fe400078f28ff */
[----:B------:R-:W-:Y:S01]  /*0c20*/  LEA.HI R0, R0, R193, RZ, 0x1 ;  /* 0x000000c100007211 */ /* 0x000fe200078f08ff */
[----:B------:R-:W-:Y:S01]  /*0c30*/  IMAD.IADD R187, R198, 0x1, -R187 ;  /* 0x00000001c6bb7824 */ /* 0x000fe200078e0abb */
[----:B------:R-:W-:Y:S01]  /*0c40*/  SHF.R.S32.HI R9, RZ, 0x5, R9 ;  /* 0x00000005ff097819 */ /* 0x000fe20000011409 */
[----:B------:R-:W-:Y:S01]  /*0c50*/  IMAD R5, R5, 0x40, R4 ;  /* 0x0000004005057824 */ /* 0x000fe200078e0204 */
[----:B------:R-:W-:Y:S01]  /*0c60*/  LEA.HI R4, R7, R7, RZ, 0x1 ;  /* 0x0000000707047211 */ /* 0x000fe200078f08ff */
[----:B------:R-:W-:Y:S01]  /*0c70*/  IMAD.IADD R8, R8, 0x1, -R11 ;  /* 0x0000000108087824 */ /* 0x000fe200078e0a0b */
[----:B------:R-:W-:-:S02]  /*0c80*/  LOP3.LUT R0, R0, 0x3fffffe, RZ, 0xc0, !PT ;  /* 0x03fffffe00007812 */ /* 0x000fc400078ec0ff */
[----:B------:R-:W-:Y:S01]  /*0c90*/  SHF.L.U32 R22, R187, 0x3, RZ ;  /* 0x00000003bb167819 */ /* 0x000fe200000006ff */
[----:B------:R-:W-:Y:S01]  /*0ca0*/  IMAD R9, R9, 0x10, R8 ;  /* 0x0000001009097824 */ /* 0x000fe200078e0208 */
[----:B------:R-:W-:Y:S01]  /*0cb0*/  LOP3.LUT R4, R4, 0x1ffffffe, RZ, 0xc0, !PT ;  /* 0x1ffffffe04047812 */ /* 0x000fe200078ec0ff */
[----:B------:R-:W-:Y:S01]  /*0cc0*/  IMAD.IADD R0, R193, 0x1, -R0 ;  /* 0x00000001c1007824 */ /* 0x000fe200078e0a00 */
[----:B------:R-:W-:Y:S01]  /*0cd0*/  LOP3.LUT R23, R6, 0x7ffffffc, RZ, 0xc0, !PT ;  /* 0x7ffffffc06177812 */ /* 0x000fe200078ec0ff */
[----:B------:R-:W-:Y:S02]  /*0ce0*/  VIADD R186, R22, 0x40 ;  /* 0x0000004016ba7836 */ /* 0x000fe40000000000 */
[----:B------:R-:W-:Y:S02]  /*0cf0*/  IMAD.IADD R7, R7, 0x1, -R4 ;  /* 0x0000000107077824 */ /* 0x000fe400078e0a04 */
[----:B------:R-:W-:Y:S01]  /*0d00*/  IMAD R194, R0, 0x40, R9 ;  /* 0x0000004000c27824 */ /* 0x000fe200078e0209 */
[----:B------:R-:W-:Y:S01]  /*0d10*/  SHF.R.S32.HI R190, RZ, 0x3, R3 ;  /* 0x00000003ffbe7819 */ /* 0x000fe20000011403 */
[----:B------:R-:W-:Y:S01]  /*0d20*/  IMAD R195, R2, 0x8, R5 ;  /* 0x0000000802c37824 */ /* 0x000fe200078e0205 */
[----:B------:R-:W-:Y:S01]  /*0d30*/  SHF.R.S32.HI R197, RZ, 0x1f, R22 ;  /* 0x0000001fffc57819 */ /* 0x000fe20000011416 */
[----:B------:R-:W-:Y:S01]  /*0d40*/  IMAD.MOV.U32 R191, RZ, RZ, RZ ;  /* 0x000000ffffbf7224 */ /* 0x000fe200078e00ff */
[----:B------:R-:W-:Y:S01]  /*0d50*/  SHF.R.S32.HI R196, RZ, 0x1f, R186 ;  /* 0x0000001fffc47819 */ /* 0x000fe200000114ba */
[----:B------:R-:W-:-:S02]  /*0d60*/  IMAD.IADD R23, R192, 0x1, -R23 ;  /* 0x00000001c0177824 */ /* 0x000fc400078e0a17 */
[----:B------:R-:W-:Y:S01]  /*0d70*/  IMAD R184, R7, 0x8, R194 ;  /* 0x0000000807b87824 */ /* 0x000fe200078e02c2 */
[----:B------:R-:W-:Y:S01]  /*0d80*/  UMOV UR38, URZ ;  /* 0x0000003f00267c82 */ /* 0x000fe20008000000 */
[----:B------:R-:W-:Y:S01]  /*0d90*/  UMOV UR36, URZ ;  /* 0x0000003f00247c82 */ /* 0x000fe20008000000 */
[----:B--2---:R-:W-:-:S07]  /*0da0*/  LOP3.LUT R19, R12, 0x1, RZ, 0xfc, !PT ;  /* 0x000000010c137812 */ /* 0x004fce00078efcff */
.L_x_2496:
[----:B0--3--:R-:W0:Y:S01]  /*0db0*/  LDC.64 R2, c[0x0][0xc88] ;  /* 0x00032200ff027b82 */ /* 0x009e220000000a00 */
[----:B------:R-:W-:Y:S01]  /*0dc0*/  ULDC.64 UR4, c[0x0][0xa28] ;  /* 0x00028a0000047ab9 */ /* 0x000fe20000000a00 */
[----:B------:R-:W-:Y:S01]  /*0dd0*/  ULDC.64 UR6, c[0x0][0xa18] ;  /* 0x0002860000067ab9 */ /* 0x000fe20000000a00 */
[----:B------:R-:W-:Y:S01]  /*0de0*/  IMAD.MOV.U32 R7, RZ, RZ, RZ ;  /* 0x000000ffff077224 */ /* 0x000fe200078e00ff */
[----:B------:R-:W-:Y:S01]  /*0df0*/  ULDC.64 UR8, c[0x0][0xa20] ;  /* 0x0002880000087ab9 */ /* 0x000fe20000000a00 */
[----:B0-----:R-:W-:-:S05]  /*0e00*/  IMAD.WIDE R2, R47, 0x4, R2 ;  /* 0x000000042f027825 */ /* 0x001fca00078e0202 */
[----:B--2---:R-:W2:Y:S01]  /*0e10*/  LDG.E R185, desc[UR56][R2.64] ;  /* 0x0000003802b97981 */ /* 0x004ea2000c1e1900 */
[----:B------:R-:W-:Y:S02]  /*0e20*/  ISETP.NE.U32.AND P0, PT, RZ, UR4, PT ;  /* 0x00000004ff007c0c */ /* 0x000fe4000bf05070 */
[----:B------:R-:W-:Y:S02]  /*0e30*/  ISETP.NE.U32.AND P1, PT, RZ, UR6, PT ;  /* 0x00000006ff007c0c */ /* 0x000fe4000bf25070 */
[----:B------:R-:W-:Y:S02]  /*0e40*/  ISETP.NE.AND.EX P0, PT, RZ, UR5, PT, P0 ;  /* 0x00000005ff007c0c */ /* 0x000fe4000bf05300 */
[----:B------:R-:W-:Y:S02]  /*0e50*/  ISETP.NE.AND.EX P1, PT, RZ, UR7, PT, P1 ;  /* 0x00000007ff007c0c */ /* 0x000fe4000bf25310 */
[----:B--2---:R-:W-:-:S09]  /*0e60*/  SHF.R.S32.HI R189, RZ, 0x1f, R185 ;  /* 0x0000001fffbd7819 */ /* 0x004fd200000114b9 */
[----:B------:R-:W-:Y:S01]  /*0e70*/  @P0 LEA R4, P2, R185, UR4, 0x2 ;  /* 0x00000004b9040c11 */ /* 0x000fe2000f8410ff */
[----:B------:R-:W-:-:S03]  /*0e80*/  ULDC UR4, c[0x0][0x288] ;  /* 0x0000a20000047ab9 */ /* 0x000fc60000000800 */
[C-C-:B------:R-:W-:Y:S02]  /*0e90*/  @P0 LEA.HI.X R5, R185.reuse, UR5, R189.reuse, 0x2, P2 ;  /* 0x00000005b9050c11 */ /* 0x140fe400090f14bd */
[C---:B------:R-:W-:Y:S01]  /*0ea0*/  @P1 LEA R2, P2, R185.reuse, UR6, 0x2 ;  /* 0x00000006b9021c11 */ /* 0x040fe2000f8410ff */
[----:B------:R-:W-:Y:S01]  /*0eb0*/  IMAD.U32 R17, RZ, RZ, UR4 ;  /* 0x00000004ff117e24 */ /* 0x000fe2000f8e00ff */
[----:B------:R-:W-:Y:S01]  /*0ec0*/  ULDC.64 UR4, c[0x0][0x418] ;  /* 0x0001060000047ab9 */ /* 0x000fe20000000a00 */
[----:B------:R0:W5:Y:S01]  /*0ed0*/  @P0 LDG.E R7, desc[UR56][R4.64] ;  /* 0x0000003804070981 */ /* 0x000162000c1e1900 */
[----:B------:R-:W-:-:S05]  /*0ee0*/  @P1 LEA.HI.X R3, R185, UR7, R189, 0x2, P2 ;  /* 0x00000007b9031c11 */ /* 0x000fca00090f14bd */
[----:B------:R0:W5:Y:S01]  /*0ef0*/  @P1 LDG.E R17, desc[UR56][R2.64] ;  /* 0x0000003802111981 */ /* 0x000162000c1e1900 */
[----:B------:R-:W-:Y:S01]  /*0f00*/  UISETP.NE.U32.AND UP0, UPT, UR4, URZ, UPT ;  /* 0x0000003f0400728c */ /* 0x000fe2000bf05070 */
[----:B------:R-:W-:Y:S02]  /*0f10*/  ISETP.NE.U32.AND P2, PT, RZ, UR8, PT ;  /* 0x00000008ff007c0c */ /* 0x000fe4000bf45070 */
[----:B------:R-:W-:Y:S01]  /*0f20*/  ULDC UR4, c[0x0][0x424] ;  /* 0x0001090000047ab9 */ /* 0x000fe20000000800 */
[----:B------:R-:W-:Y:S01]  /*0f30*/  UISETP.NE.AND.EX UP0, UPT, UR5, URZ, UPT, UP0 ;  /* 0x0000003f0500728c */ /* 0x000fe2000bf05300 */
[----:B------:R-:W-:Y:S02]  /*0f40*/  ISETP.NE.AND.EX P2, PT, RZ, UR9, PT, P2 ;  /* 0x00000009ff007c0c */ /* 0x000fe4000bf45320 */
[----:B------:R-:W-:Y:S01]  /*0f50*/  ULDC UR5, c[0x0][0x2f0] ;  /* 0x0000bc0000057ab9 */ /* 0x000fe20000000800 */
[----:B------:R-:W-:-:S04]  /*0f60*/  USEL UR4, UR4, 0x1, UP0 ;  /* 0x0000000104047887 */ /* 0x000fc80008000000 */
[----:B------:R-:W-:Y:S01]  /*0f70*/  UIMAD UR4, UR4, UR5, URZ ;  /* 0x00000005040472a4 */ /* 0x000fe2000f8e023f */
[----:B0---4-:R-:W-:Y:S11]  /*0f80*/  @P1 BRA `(.L_x_2443) ;  /* 0x0000000000241947 */ /* 0x011ff60003800000 */
        /* <DEDUP_REMOVED lines=9> */
.L_x_2443:
[----:B------:R-:W-:Y:S02]  /*1020*/  IMAD.U32 R16, RZ, RZ, UR4 ;  /* 0x00000004ff107e24 */ /* 0x000fe4000f8e00ff */
[----:B------:R-:W-:Y:S01]  /*1030*/  IMAD.MOV.U32 R188, RZ, RZ, R46 ;  /* 0x000000ffffbc7224 */ /* 0x000fe200078e002e */
[----:B------:R-:W-:Y:S06]  /*1040*/  @!P2 BRA `(.L_x_2444) ;  /* 0x000000000010a947 */ /* 0x000fec0003800000 */
[----:B------:R-:W-:-:S04]  /*1050*/  LEA R2, P0, R185, UR8, 0x2 ;  /* 0x00000008b9027c11 */ /* 0x000fc8000f8010ff */
[----:B------:R-:W-:-:S05]  /*1060*/  LEA.HI.X R3, R185, UR9, R189, 0x2, P0 ;  /* 0x00000009b9037c11 */ /* 0x000fca00080f14bd */
[----:B------:R0:W5:Y:S01]  /*1070*/  LDG.E R16, desc[UR56][R2.64] ;  /* 0x0000003802107981 */ /* 0x000162000c1e1900 */
[----:B------:R-:W-:Y:S05]  /*1080*/  BRA `(.L_x_2445) ;  /* 0x0000000000247947 */ /* 0x000fea0003800000 */
.L_x_2444:
[----:B------:R-:W-:Y:S02]  /*1090*/  ULDC.64 UR4, c[0x0][0xa08] ;  /* 0x0002820000047ab9 */ /* 0x000fe40000000a00 */
[----:B------:R-:W-:-:S04]  /*10a0*/  ISETP.NE.U32.AND P0, PT, RZ, UR4, PT ;  /* 0x00000004ff007c0c */ /* 0x000fc8000bf05070 */
[----:B------:R-:W-:-:S13]  /*10b0*/  ISETP.NE.AND.EX P0, PT, RZ, UR5, PT, P0 ;  /* 0x00000005ff007c0c */ /* 0x000fda000bf05300 */
[----:B------:R-:W-:Y:S05]  /*10c0*/  @!P0 BRA `(.L_x_2445) ;  /* 0x0000000000148947 */ /* 0x000fea0003800000 */
[----:B------:R-:W0:Y:S02]  /*10d0*/  LDC.64 R2, c[0x0][0xa08] ;  /* 0x00028200ff027b82 */ /* 0x000e240000000a00 */
[----:B0-----:R-:W-:-:S05]  /*10e0*/  IMAD.WIDE R2, R185, 0x4, R2 ;  /* 0x00000004b9027825 */ /* 0x001fca00078e0202 */
[----:B------:R-:W2:Y:S04]  /*10f0*/  LDG.E R16, desc[UR56][R2.64] ;  /* 0x0000003802107981 */ /* 0x000ea8000c1e1900 */
[----:B------:R-:W2:Y:S02]  /*1100*/  LDG.E R5, desc[UR56][R2.64+0x4] ;  /* 0x0000043802057981 */ /* 0x000ea4000c1e1900 */
[----:B--2---:R-:W-:-:S07]  /*1110*/  IMAD.IADD R16, R5, 0x1, -R16 ;  /* 0x0000000105107824 */ /* 0x004fce00078e0a10 */
.L_x_2445:
[----:B------:R-:W1:Y:S01]  /*1120*/  LDC R0, c[0x0][0x448] ;  /* 0x00011200ff007b82 */ /* 0x000e620000000800 */
[----:B------:R-:W-:Y:S01]  /*1130*/  IMAD.SHL.U32 R18, R45, 0x80, RZ ;  /* 0x000000802d127824 */ /* 0x000fe200078e00ff */
[----:B------:R-:W-:Y:S01]  /*1140*/  CS2R R86, SRZ ;  /* 0x0000000000567805 */ /* 0x000fe2000001ff00 */
[----:B-----5:R-:W-:Y:S01]  /*1150*/  IMAD.IADD R16, R16, 0x1, -R7 ;  /* 0x0000000110107824 */ /* 0x020fe200078e0a07 */
        /* <DEDUP_REMOVED lines=20> */
[----:B-1----:R-:W-:Y:S01]  /*12a0*/  ISETP.NE.AND P0, PT, R0, 0x1, PT ;  /* 0x000000010000780c */ /* 0x002fe20003f05270 */
[----:B------:R-:W-:Y:S01]  /*12b0*/  VIADD R0, R18, 0x7f ;  /* 0x0000007f12007836 */ /* 0x000fe20000000000 */
[----:B------:R-:W-:-:S02]  /*12c0*/  CS2R R32, SRZ ;  /* 0x0000000000207805 */ /* 0x000fc4000001ff00 */
[----:B------:R-:W-:Y:S02]  /*12d0*/  CS2R R42, SRZ ;  /* 0x00000000002a7805 */ /* 0x000fe4000001ff00 */
[----:B------:R-:W-:Y:S02]  /*12e0*/  CS2R R40, SRZ ;  /* 0x0000000000287805 */ /* 0x000fe4000001ff00 */
[----:B------:R-:W-:Y:S02]  /*12f0*/  CS2R R38, SRZ ;  /* 0x0000000000267805 */ /* 0x000fe4000001ff00 */
[----:B------:R-:W-:Y:S02]  /*1300*/  CS2R R36, SRZ ;  /* 0x0000000000247805 */ /* 0x000fe4000001ff00 */
[----:B------:R-:W-:Y:S01]  /*1310*/  CS2R R34, SRZ ;  /* 0x0000000000227805 */ /* 0x000fe2000001ff00 */
[----:B------:R-:W-:Y:S01]  /*1320*/  IMAD.MOV.U32 R89, RZ, RZ, RZ ;  /* 0x000000ffff597224 */ /* 0x000fe200078e00ff */
[----:B------:R-:W-:-:S02]  /*1330*/  CS2R R90, SRZ ;  /* 0x00000000005a7805 */ /* 0x000fc4000001ff00 */
[----:B------:R-:W-:Y:S01]  /*1340*/  CS2R R6, SRZ ;  /* 0x0000000000067805 */ /* 0x000fe2000001ff00 */
[----:B------:R-:W-:Y:S01]  /*1350*/  IMAD.MOV.U32 R30, RZ, RZ, RZ ;  /* 0x000000ffff1e7224 */ /* 0x000fe200078e00ff */
[----:B0-----:R-:W0:Y:S01]  /*1360*/  @P0 LDC R3, c[0x0][0x44c] ;  /* 0x00011300ff030b82 */ /* 0x001e220000000800 */
[----:B------:R-:W-:Y:S02]  /*1370*/  IMAD.MOV.U32 R8, RZ, RZ, RZ ;  /* 0x000000ffff087224 */ /* 0x000fe400078e00ff */
[----:B------:R-:W-:Y:S02]  /*1380*/  IMAD.MOV.U32 R93, RZ, RZ, RZ ;  /* 0x000000ffff5d7224 */ /* 0x000fe400078e00ff */
[----:B------:R-:W-:Y:S02]  /*1390*/  IMAD.MOV.U32 R10, RZ, RZ, RZ ;  /* 0x000000ffff0a7224 */ /* 0x000fe400078e00ff */
[----:B------:R-:W-:Y:S01]  /*13a0*/  IMAD.MOV.U32 R95, RZ, RZ, RZ ;  /* 0x000000ffff5f7224 */ /* 0x000fe200078e00ff */
[----:B------:R-:W1:Y:S01]  /*13b0*/  @P0 LDC R5, c[0x0][0x450] ;  /* 0x00011400ff050b82 */ /* 0x000e620000000800 */
[----:B0-----:R-:W-:Y:S01]  /*13c0*/  @P0 IMAD.HI.U32 R2, R0, R3, RZ ;  /* 0x0000000300020227 */ /* 0x001fe200078e00ff */
[----:B------:R-:W-:-:S04]  /*13d0*/  IADD3 R3, R16, 0x80, -R17 ;  /* 0x0000008010037810 */ /* 0x000fc80007ffe811 */
[----:B-1----:R-:W-:Y:S01]  /*13e0*/  @P0 SHF.R.U32.HI R0, RZ, R5, R2 ;  /* 0x00000005ff000219 */ /* 0x002fe20000011602 */
[----:B------:R-:W-:Y:S01]  /*13f0*/  VIADD R2, R16, 0x7f ;  /* 0x0000007f10027836 */ /* 0x000fe20000000000 */
[----:B------:R-:W-:-:S03]  /*1400*/  PLOP3.LUT P0, PT, PT, PT, PT, 0x80, 0x0 ;  /* 0x000000000000781c */ /* 0x000fc60003f0f070 */
[----:B------:R-:W-:Y:S01]  /*1410*/  IMAD.IADD R0, R3, 0x1, R0 ;  /* 0x0000000103007824 */ /* 0x000fe200078e0200 */
[----:B------:R-:W-:-:S04]  /*1420*/  SHF.R.S32.HI R3, RZ, 0x1f, R2 ;  /* 0x0000001fff037819 */ /* 0x000fc80000011402 */
[----:B------:R-:W-:Y:S02]  /*1430*/  SHF.R.S32.HI R5, RZ, 0x1f, R0 ;  /* 0x0000001fff057819 */ /* 0x000fe40000011400 */
[----:B------:R-:W-:Y:S02]  /*1440*/  LEA.HI R3, R3, R2, RZ, 0x7 ;  /* 0x0000000203037211 */ /* 0x000fe400078f38ff */
[----:B------:R-:W-:Y:S01]  /*1450*/  LEA.HI R5, R5, R0, RZ, 0x7 ;  /* 0x0000000005057211 */ /* 0x000fe200078f38ff */
[----:B------:R-:W-:Y:S01]  /*1460*/  IMAD.MOV.U32 R0, RZ, RZ, RZ ;  /* 0x000000ffff007224 */ /* 0x000fe200078e00ff */
[----:B------:R-:W-:Y:S02]  /*1470*/  SHF.R.S32.HI R3, RZ, 0x7, R3 ;  /* 0x00000007ff037819 */ /* 0x000fe40000011403 */
[----:B------:R-:W-:Y:S02]  /*1480*/  SHF.R.S32.HI R88, RZ, 0x7, R5 ;  /* 0x00000007ff587819 */ /* 0x000fe40000011405 */
[----:B------:R-:W-:-:S02]  /*1490*/  MOV R2, RZ ;  /* 0x000000ff00027202 */ /* 0x000fc40000000f00 */
[----:B------:R-:W-:-:S04]  /*14a0*/  VIMNMX R88, R3, R88, PT ;  /* 0x0000005803587248 */ /* 0x000fc80003fe0100 */
[----:B------:R-:W-:-:S13]  /*14b0*/  ISETP.GE.AND P1, PT, R88, 0x1, PT ;  /* 0x000000015800780c */ /* 0x000fda0003f26270 */
[----:B------:R-:W-:Y:S05]  /*14c0*/  @!P1 BRA `(.L_x_2446) ;  /* 0x0000009800189947 */ /* 0x000fea0003800000 */
        /* <DEDUP_REMOVED lines=31> */
.L_x_2447:
[----:B------:R-:W-:Y:S02]  /*16c0*/  LEA.HI R0, R191, R191, RZ, 0x1 ;  /* 0x000000bfbf007211 */ /* 0x000fe400078f08ff */
[----:B------:R-:W-:Y:S02]  /*16d0*/  ISETP.NE.AND P0, PT, R19, 0x3, PT ;  /* 0x000000031300780c */ /* 0x000fe40003f05270 */
[----:B------:R-:W-:-:S05]  /*16e0*/  LOP3.LUT R0, R0, 0xfffffffe, RZ, 0xc0, !PT ;  /* 0xfffffffe00007812 */ /* 0x000fca00078ec0ff */
[----:B------:R-:W-:-:S05]  /*16f0*/  IMAD.IADD R0, R191, 0x1, -R0 ;  /* 0x00000001bf007824 */ /* 0x000fca00078e0a00 */
[----:B------:R-:W-:-:S04]  /*1700*/  SHF.L.U32 R0, R0, 0x1f, RZ ;  /* 0x0000001f00007819 */ /* 0x000fc800000006ff */
[----:B------:R-:W0:Y:S02]  /*1710*/  SYNCS.PHASECHK.TRANS64.TRYWAIT P1, [UR37+0x34800], R0 ;  /* 0x03480000ff0075a7 */ /* 0x000e240008020165 */
[----:B0-----:R-:W-:Y:S05]  /*1720*/  @!P1 BRA `(.L_x_2448) ;  /* 0x0000011800d89947 */ /* 0x001fea0003800000 */
.L_x_2621:
[----:B------:R-:W-:Y:S05]  /*1730*/  @!P0 BRA `(.L_x_2449) ;  /* 0x0000000000048947 */ /* 0x000fea0003800000 */
[----:B------:R-:W-:Y:S01]  /*1740*/  BPT.TRAP 0x1 ;  /* 0x000000040000795c */ /* 0x000fe20000300000 */
.L_x_2449:
[----:B0-----:R-:W-:Y:S01]  /*1750*/  IMAD.U32 R3, RZ, RZ, UR38 ;  /* 0x00000026ff037e24 */ /* 0x001fe2000f8e00ff */
[----:B------:R-:W-:-:S04]  /*1760*/  MOV R0, UR36 ;  /* 0x0000002400007c02 */ /* 0x000fc80008000f00 */
[----:B------:R-:W-:Y:S02]  /*1770*/  LEA R0, R0, UR37, 0x3 ;  /* 0x0000002500007c11 */ /* 0x000fe4000f8e18ff */
[----:B------:R-:W-:-:S04]  /*1780*/  SHF.L.U32 R3, R3, 0x1f, RZ ;  /* 0x0000001f03037819 */ /* 0x000fc800000006ff */
[----:B------:R0:W1:Y:S01]  /*1790*/  SYNCS.PHASECHK.TRANS64.TRYWAIT P2, [R0+URZ+0x34830], R3 ;  /* 0x03483003000075a7 */ /* 0x000062000804017f */
[----:B------:R-:W-:Y:S05]  /*17a0*/  @!P0 BRA `(.L_x_2450) ;  /* 0x0000000000048947 */ /* 0x000fea0003800000 */
[----:B------:R-:W-:Y:S01]  /*17b0*/  BPT.TRAP 0x1 ;  /* 0x000000040000795c */ /* 0x000fe20000300000 */
.L_x_2450:
[----:B------:R-:W2:Y:S02]  /*17c0*/  S2R R2, SR_TID.X ;  /* 0x0000000000027919 */ /* 0x000ea40000002100 */
[----:B--2---:R-:W-:Y:S01]  /*17d0*/  LOP3.LUT P1, RZ, R2, 0x7f, RZ, 0xc0, !PT ;  /* 0x0000007f02ff7812 */ /* 0x004fe2000782c0ff */
[----:B-1----:R-:W-:-:S12]  /*17e0*/  @P2 BRA `(.L_x_2451) ;  /* 0x0000000000082947 */ /* 0x002fd80003800000 */
[----:B------:R-:W1:Y:S02]  /*17f0*/  SYNCS.PHASECHK.TRANS64.TRYWAIT P2, [R0+URZ+0x34830], R3 ;  /* 0x03483003000075a7 */ /* 0x000e64000804017f */
[----:B-1----:R-:W-:Y:S05]  /*1800*/  @!P2 BRA `(.L_x_2452) ;  /* 0x0000011800b8a947 */ /* 0x002fea0003800000 */
.L_x_2451:
[----:B------:R-:W-:Y:S05]  /*1810*/  WARPSYNC.ALL ;  /* 0x0000000000007948 */ /* 0x000fea0003800000 */
[----:B------:R-:W-:Y:S01]  /*1820*/  UIADD3 UR4, UR37, 0x1c400, URZ ;  /* 0x0001c40025047890 */ /* 0x000fe2000fffe03f */
[----:B------:R-:W-:Y:S01]  /*1830*/  WARPGROUP.ARRIVE ;  /* 0x00000000000079c5 */ /* 0x000fe20000000000 */
[----:B------:R-:W-:Y:S01]  /*1840*/  ULOP3.LUT UR52, UR52, 0x10000, URZ, 0xfc, !UPT ;  /* 0x0001000034347892 */ /* 0x000fe2000f8efc3f */
[----:B------:R-:W2:Y:S01]  /*1850*/  LDC R5, c[0x0][0x448] ;  /* 0x00011200ff057b82 */ /* 0x000ea20000000800 */
[----:B------:R-:W-:Y:S01]  /*1860*/  USHF.R.U32.HI UR4, URZ, 0x4, UR4 ;  /* 0x000000043f047899 */ /* 0x000fe20008011604 */
[----:B01----:R-:W-:Y:S01]  /*1870*/  @!P1 VIADD R0, R0, 0x34840 ;  /* 0x0003484000009836 */ /* 0x003fe20000000000 */
[----:B------:R-:W-:Y:S01]  /*1880*/  UMOV UR53, 0x40000040 ;  /* 0x4000004000357882 */ /* 0x000fe20000000000 */
[----:B------:R-:W-:Y:S01]  /*1890*/  UMOV UR55, 0x40000040 ;  /* 0x4000004000377882 */ /* 0x000fe20000000000 */
[----:B------:R-:W-:Y:S01]  /*18a0*/  ULOP3.LUT UR4, UR4, 0x3fff, URZ, 0xc0, !UPT ;  /* 0x00003fff04047892 */ /* 0x000fe2000f8ec03f */
[----:B------:R-:W-:Y:S01]  /*18b0*/  CS2R R150, SRZ ;  /* 0x0000000000967805 */ /* 0x000fe2000001ff00 */
[----:B------:R-:W-:Y:S01]  /*18c0*/  UMOV UR5, 0x40000040 ;  /* 0x4000004000057882 */ /* 0x000fe20000000000 */
[----:B------:R-:W-:Y:S01]  /*18d0*/  UMOV UR7, 0x40000040 ;  /* 0x4000004000077882 */ /* 0x000fe20000000000 */
[----:B------:R-:W-:Y:S01]  /*18e0*/  ULOP3.LUT UR39, UR4, 0x10000, URZ, 0xfc, !UPT ;  /* 0x0001000004277892 */ /* 0x000fe2000f8efc3f */
[----:B------:R-:W-:Y:S01]  /*18f0*/  @!P1 PRMT R0, RZ, 0x654, R0 ;  /* 0x00000654ff009816 */ /* 0x000fe20000000000 */
[----:B------:R-:W-:Y:S01]  /*1900*/  UIADD3 UR4, UR52, 0x2, URZ ;  /* 0x0000000234047890 */ /* 0x000fe2000fffe03f */
[----:B------:R-:W-:Y:S01]  /*1910*/  CS2R R148, SRZ ;  /* 0x0000000000947805 */ /* 0x000fe2000001ff00 */
[----:B------:R-:W-:Y:S01]  /*1920*/  UIMAD UR54, UR36, 0xc00, UR39 ;  /* 0x00000c00243678a4 */ /* 0x000fe2000f8e0227 */
[----:B------:R-:W-:Y:S01]  /*1930*/  CS2R R146, SRZ ;  /* 0x0000000000927805 */ /* 0x000fe2000001ff00 */
[----:B------:R-:W-:Y:S01]  /*1940*/  UIADD3 UR8, UR52, 0x4, URZ ;  /* 0x0000000434087890 */ /* 0x000fe2000fffe03f */
[----:B------:R-:W-:Y:S01]  /*1950*/  CS2R R144, SRZ ;  /* 0x0000000000907805 */ /* 0x000fe2000001ff00 */
[----:B------:R-:W-:Y:S01]  /*1960*/  UIADD3 UR6, UR54, 0x2, URZ ;  /* 0x0000000236067890 */ /* 0x000fe2000fffe03f */
[----:B------:R-:W-:Y:S01]  /*1970*/  CS2R R142, SRZ ;  /* 0x00000000008e7805 */ /* 0x000fe2000001ff00 */
[----:B------:R-:W-:Y:S01]  /*1980*/  UIADD3 UR10, UR54, 0x4, URZ ;  /* 0x00000004360a7890 */ /* 0x000fe2000fffe03f */
[----:B------:R-:W-:Y:S01]  /*1990*/  CS2R R140, SRZ ;  /* 0x00000000008c7805 */ /* 0x000fe2000001ff00 */
[----:B------:R-:W-:Y:S01]  /*19a0*/  UMOV UR9, 0x40000040 ;  /* 0x4000004000097882 */ /* 0x000fe20000000000 */
[----:B------:R-:W-:Y:S01]  /*19b0*/  HGMMA.64x128x16.F32.BF16 R24, gdesc[UR52], RZ, !UPT, gsb0 ;  /* 0x01e00000341879f0 */ /* 0x000fe2000c0018ff */
[----:B------:R-:W-:Y:S01]  /*19c0*/  UMOV UR11, 0x40000040 ;  /* 0x40000040000b7882 */ /* 0x000fe20000000000 */
[----:B------:R-:W-:Y:S01]  /*19d0*/  UIADD3 UR12, UR52, 0x6, URZ ;  /* 0x00000006340c7890 */ /* 0x000fe2000fffe03f */
[----:B--2---:R-:W-:Y:S01]  /*19e0*/  ISETP.NE.AND P2, PT, R5, 0x1, PT ;  /* 0x000000010500780c */ /* 0x004fe20003f45270 */
[----:B------:R-:W-:Y:S01]  /*19f0*/  UIADD3 UR14, UR54, 0x6, URZ ;  /* 0x00000006360e7890 */ /* 0x000fe2000fffe03f */
[----:B------:R-:W-:Y:S01]  /*1a00*/  IMAD.IADD R5, R184, 0x1, R18 ;  /* 0x00000001b8057824 */ /* 0x000fe200078e0212 */
        /* <DEDUP_REMOVED lines=11> */
[----:B------:R-:W0:Y:S01]  /*1ac0*/  @P2 LDC R6, c[0x0][0x44c] ;  /* 0x00011300ff062b82 */ /* 0x000e220000000800 */
        /* <DEDUP_REMOVED lines=22> */
[----:B0-----:R-:W-:Y:S01]  /*1c30*/  @P2 IMAD.HI.U32 R6, R5, R6, RZ ;  /* 0x0000000605062227 */ /* 0x001fe200078e00ff */
        /* <DEDUP_REMOVED lines=10> */
[----:B------:R-:W-:-:S02]  /*1ce0*/  WARPGROUP.DEPBAR.LE gsb0, 0x0 ;  /* 0x00008000000079c5 */ /* 0x000fc40000010000 */
[----:B------:R-:W-:-:S06]  /*1cf0*/  WARPGROUP.ARRIVE ;  /* 0x00000000000079c5 */ /* 0x000fcc0000000000 */
[----:B------:R-:W-:Y:S01]  /*1d00*/  HGMMA.64x128x16.F32.BF16 R24, gdesc[UR4], R24, gsb0 ;  /* 0x01e00000041879f0 */ /* 0x000fe20008001818 */
[----:B------:R-:W-:Y:S01]  /*1d10*/  ULDC UR6, c[0x0][0x9d8] ;  /* 0x0002760000067ab9 */ /* 0x000fe20000000800 */
[----:B------:R-:W-:Y:S01]  /*1d20*/  ULDC UR7, c[0x0][0x988] ;  /* 0x0002620000077ab9 */ /* 0x000fe20000000800 */
        /* <DEDUP_REMOVED lines=35> */
[----:B------:R0:W-:Y:S01]  /*1f60*/  MUFU.TANH R32, R27 ;  /* 0x0000001b00207308 */ /* 0x0001e20000002400 */
[----:B------:R-:W-:Y:S01]  /*1f70*/  FMUL.FTZ R28, R29, UR6 ;  /* 0x000000061d1c7c20 */ /* 0x000fe20008410000 */
[----:B------:R-:W-:Y:S01]  /*1f80*/  FMUL.FTZ R30, R30, UR6 ;  /* 0x000000061e1e7c20 */ /* 0x000fe20008410000 */
[----:B------:R-:W-:Y:S01]  /*1f90*/  FMUL.FTZ R31, R31, UR6 ;  /* 0x000000061f1f7c20 */ /* 0x000fe20008410000 */
[----:B------:R-:W-:Y:S01]  /*1fa0*/  FMUL.FTZ R34, R34, UR6 ;  /* 0x0000000622227c20 */ /* 0x000fe20008410000 */
[----:B------:R-:W-:Y:S01]  /*1fb0*/  FMUL.FTZ R35, R35, UR6 ;  /* 0x0000000623237c20 */ /* 0x000fe20008410000 */
[----:B------:R-:W-:Y:S01]  /*1fc0*/  FMUL.FTZ R38, R38, UR6 ;  /* 0x0000000626267c20 */ /* 0x000fe20008410000 */
[----:B------:R-:W-:Y:S01]  /*1fd0*/  FMUL.FTZ R39, R39, UR6 ;  /* 0x0000000627277c20 */ /* 0x000fe20008410000 */
[----:B------:R1:W2:Y:S01]  /*1fe0*/  MUFU.TANH R100, R26 ;  /* 0x0000001a00647308 */ /* 0x0002a20000002400 */
[----:B0-----:R-:W0:Y:S01]  /*1ff0*/  @P2 LDC R27, c[0x0][0x450] ;  /* 0x00011400ff1b2b82 */ /* 0x001e220000000800 */
[----:B------:R-:W-:Y:S01]  /*2000*/  FMUL.FTZ R42, R42, UR6 ;  /* 0x000000062a2a7c20 */ /* 0x000fe20008410000 */
[----:B------:R-:W-:Y:S01]  /*2010*/  FMUL.FTZ R43, R43, UR6 ;  /* 0x000000062b2b7c20 */ /* 0x000fe20008410000 */
[----:B------:R-:W-:Y:S01]  /*2020*/  FMUL.FTZ R46, R46, UR6 ;  /* 0x000000062e2e7c20 */ /* 0x000fe20008410000 */
[----:B------:R-:W-:Y:S01]  /*2030*/  FMUL.FTZ R47, R47, UR6 ;  /* 0x000000062f2f7c20 */ /* 0x000fe20008410000 */
[----:B------:R-:W-:Y:S01]  /*2040*/  FMUL.FTZ R50, R50, UR6 ;  /* 0x0000000632327c20 */ /* 0x000fe20008410000 */
[----:B------:R-:W-:Y:S01]  /*2050*/  FMUL.FTZ R51, R51, UR6 ;  /* 0x0000000633337c20 */ /* 0x000fe20008410000 */
[----:B------:R3:W4:Y:S01]  /*2060*/  MUFU.TANH R102, R30 ;  /* 0x0000001e00667308 */ /* 0x0007220000002400 */
[----:B-1----:R-:W-:-:S02]  /*2070*/  IMAD.MOV.U32 R26, RZ, RZ, R5 ;  /* 0x000000ffff1a7224 */ /* 0x002fc400078e0005 */
[----:B------:R-:W-:Y:S01]  /*2080*/  FMUL.FTZ R54, R54, UR6 ;  /* 0x0000000636367c20 */ /* 0x000fe20008410000 */
[----:B------:R-:W-:Y:S02]  /*2090*/  IMAD.MOV.U32 R5, RZ, RZ, -0x80 ;  /* 0xffffff80ff057424 */ /* 0x000fe400078e00ff */
[----:B------:R-:W-:Y:S01]  /*20a0*/  FMUL.FTZ R55, R55, UR6 ;  /* 0x0000000637377c20 */ /* 0x000fe20008410000 */
[----:B------:R-:W-:Y:S01]  /*20b0*/  FMUL.FTZ R58, R58, UR6 ;  /* 0x000000063a3a7c20 */ /* 0x000fe20008410000 */
[----:B------:R-:W-:Y:S01]  /*20c0*/  FMUL.FTZ R20, R24, UR6 ;  /* 0x0000000618147c20 */ /* 0x000fe20008410000 */
[----:B------:R-:W-:Y:S01]  /*20d0*/  IMAD R5, R88, R5, 0x80 ;  /* 0x0000008058057424 */ /* 0x000fe200078e0205 */
[----:B------:R1:W5:Y:S01]  /*20e0*/  MUFU.TANH R104, R31 ;  /* 0x0000001f00687308 */ /* 0x0003620000002400 */
[----:B------:R-:W-:Y:S01]  /*20f0*/  FMUL.FTZ R24, R33, UR6 ;  /* 0x0000000621187c20 */ /* 0x000fe20008410000 */
[----:B------:R-:W-:Y:S01]  /*2100*/  FMUL.FTZ R59, R59, UR6 ;  /* 0x000000063b3b7c20 */ /* 0x000fe20008410000 */
[----:B---3--:R-:W-:-:S02]  /*2110*/  VIADD R30, R5, 0x1 ;  /* 0x00000001051e7836 */ /* 0x008fc40000000000 */
[----:B------:R-:W-:Y:S01]  /*2120*/  FMUL.FTZ R62, R62, UR6 ;  /* 0x000000063e3e7c20 */ /* 0x000fe20008410000 */
[----:B------:R-:W-:Y:S01]  /*2130*/  FMUL.FTZ R70, R70, UR6 ;  /* 0x0000000646467c20 */ /* 0x000fe20008410000 */
[----:B------:R-:W-:Y:S01]  /*2140*/  FMUL.FTZ R63, R63, UR6 ;  /* 0x000000063f3f7c20 */ /* 0x000fe20008410000 */
[----:B------:R-:W-:Y:S01]  /*2150*/  IMAD R30, R23, -0x2, R30 ;  /* 0xfffffffe171e7824 */ /* 0x000fe200078e021e */
[----:B------:R-:W3:Y:S01]  /*2160*/  MUFU.TANH R34, R34 ;  /* 0x0000002200227308 */ /* 0x000ee20000002400 */
[----:B0-----:R-:W-:Y:S01]  /*2170*/  @P2 SHF.R.U32.HI R26, RZ, R27, R6 ;  /* 0x0000001bff1a2219 */ /* 0x001fe20000011606 */
[----:B------:R-:W-:Y:S02]  /*2180*/  IMAD.IADD R6, R16, 0x1, R5 ;  /* 0x0000000110067824 */ /* 0x000fe400078e0205 */
[----:B------:R-:W-:Y:S01]  /*2190*/  FMUL.FTZ R66, R66, UR6 ;  /* 0x0000000642427c20 */ /* 0x000fe20008410000 */
[----:B------:R-:W-:Y:S01]  /*21a0*/  IADD3 R98, -R17, R30, R16 ;  /* 0x0000001e11627210 */ /* 0x000fe20007ffe110 */
[----:B------:R-:W-:Y:S01]  /*21b0*/  FMUL.FTZ R67, R67, UR6 ;  /* 0x0000000643437c20 */ /* 0x000fe20008410000 */
[----:B------:R-:W0:Y:S01]  /*21c0*/  SHFL.IDX PT, R29, R26, 0x1, 0x1c1f ;  /* 0x003c1f001a1d7f89 */ /* 0x000e2200000e0000 */
[----:B------:R-:W-:Y:S01]  /*21d0*/  IMAD R27, R23, -0x2, R6 ;  /* 0xfffffffe171b7824 */ /* 0x000fe200078e0206 */
        /* <DEDUP_REMOVED lines=17> */
[----:B------:R-:W3:Y:S01]  /*22f0*/  SHFL.IDX PT, R26, R26, RZ, 0x1c1f ;  /* 0x001c1fff1a1a7589 */ /* 0x000ee200000e0000 */
[----:B------:R-:W-:Y:S01]  /*2300*/  FMUL.FTZ R25, R25, UR6 ;  /* 0x0000000619197c20 */ /* 0x000fe20008410000 */
[----:B------:R-:W-:Y:S01]  /*2310*/  FMUL.FTZ R60, R60, UR6 ;  /* 0x000000063c3c7c20 */ /* 0x000fe20008410000 */
[----:B------:R-:W-:Y:S01]  /*2320*/  FMUL.FTZ R64, R64, UR6 ;  /* 0x0000000640407c20 */ /* 0x000fe20008410000 */
[----:B------:R-:W-:Y:S01]  /*2330*/  FMUL.FTZ R14, R37, UR6 ;  /* 0x00000006250e7c20 */ /* 0x000fe20008410000 */
[----:B0-----:R-:W-:Y:S01]  /*2340*/  VIADDMNMX R29, R29, R98, R27, PT ;  /* 0x000000621d1d7246 */ /* 0x001fe2000380011b */
[----:B------:R-:W-:Y:S01]  /*2350*/  FMUL.FTZ R68, R68, UR6 ;  /* 0x0000000644447c20 */ /* 0x000fe20008410000 */
[----:B------:R-:W0:Y:S01]  /*2360*/  MUFU.TANH R42, R42 ;  /* 0x0000002a002a7308 */ /* 0x000e220000002400 */
[----:B------:R-:W-:Y:S01]  /*2370*/  FMUL.FTZ R72, R72, UR6 ;  /* 0x0000000648487c20 */ /* 0x000fe20008410000 */
[----:B------:R-:W-:Y:S01]  /*2380*/  ISETP.GT.AND P3, PT, R29, RZ, PT ;  /* 0x000000ff1d00720c */ /* 0x000fe20003f64270 */
[----:B------:R-:W-:Y:S01]  /*2390*/  FMUL.FTZ R13, R41, UR6 ;  /* 0x00000006290d7c20 */ /* 0x000fe20008410000 */
[C---:B------:R-:W-:Y:S01]  /*23a0*/  ISETP.GT.AND P4, PT, R29.reuse, 0x1, PT ;  /* 0x000000011d00780c */ /* 0x040fe20003f84270 */
[----:B------:R-:W-:Y:S01]  /*23b0*/  FMUL.FTZ R76, R76, UR6 ;  /* 0x000000064c4c7c20 */ /* 0x000fe20008410000 */
[----:B------:R-:W-:Y:S01]  /*23c0*/  ISETP.GT.AND P5, PT, R29, 0x8, PT ;  /* 0x000000081d00780c */ /* 0x000fe20003fa4270 */
[----:B------:R-:W-:Y:S01]  /*23d0*/  FMUL.FTZ R10, R45, UR6 ;  /* 0x000000062d0a7c20 */ /* 0x000fe20008410000 */
[----:B--2---:R-:W-:Y:S01]  /*23e0*/  FSEL R100, R100, -INF , P3 ;  /* 0xff80000064647808 */ /* 0x004fe20001800000 */
[----:B------:R-:W2:Y:S01]  /*23f0*/  MUFU.TANH R43, R43 ;  /* 0x0000002b002b7308 */ /* 0x000ea20000002400 */
[----:B-1----:R-:W-:Y:S01]  /*2400*/  FSEL R31, R32, -INF , P4 ;  /* 0xff800000201f7808 */ /* 0x002fe20002000000 */
[----:B------:R-:W-:Y:S01]  /*2410*/  FMUL.FTZ R80, R80, UR6 ;  /* 0x0000000650507c20 */ /* 0x000fe20008410000 */
[----:B------:R-:W-:Y:S01]  /*2420*/  ISETP.GT.AND P3, PT, R29, 0x9, PT ;  /* 0x000000091d00780c */ /* 0x000fe20003f64270 */
[----:B------:R-:W-:Y:S01]  /*2430*/  FMUL.FTZ R9, R49, UR6 ;  /* 0x0000000631097c20 */ /* 0x000fe20008410000 */
[----:B----4-:R-:W-:Y:S01]  /*2440*/  FSEL R102, R102, -INF , P5 ;  /* 0xff80000066667808 */ /* 0x010fe20002800000 */
[----:B------:R-:W-:Y:S01]  /*2450*/  FMUL.FTZ R84, R84, UR6 ;  /* 0x0000000654547c20 */ /* 0x000fe20008410000 */
[----:B------:R-:W-:Y:S01]  /*2460*/  FMNMX.FTZ R5, R100, R31, !PT ;  /* 0x0000001f64057209 */ /* 0x000fe20007810000 */
[----:B------:R-:W1:Y:S01]  /*2470*/  MUFU.TANH R46, R46 ;  /* 0x0000002e002e7308 */ /* 0x000e620000002400 */
[----:B------:R-:W-:Y:S01]  /*2480*/  ISETP.GT.AND P4, PT, R29, 0x10, PT ;  /* 0x000000101d00780c */ /* 0x000fe20003f84270 */
[----:B------:R-:W-:Y:S01]  /*2490*/  FMUL.FTZ R4, R53, UR6 ;  /* 0x0000000635047c20 */ /* 0x000fe20008410000 */
[----:B-----5:R-:W-:Y:S01]  /*24a0*/  FSEL R104, R104, -INF , P3 ;  /* 0xff80000068687808 */ /* 0x020fe20001800000 */
[----:B------:R-:W-:Y:S01]  /*24b0*/  FMUL.FTZ R3, R57, UR6 ;  /* 0x0000000639037c20 */ /* 0x000fe20008410000 */
[----:B------:R-:W-:Y:S01]  /*24c0*/  FMNMX.FTZ R5, R102, R5, !PT ;  /* 0x0000000566057209 */ /* 0x000fe20007810000 */
[----:B------:R-:W-:Y:S01]  /*24d0*/  FMUL.FTZ R61, R61, UR6 ;  /* 0x000000063d3d7c20 */ /* 0x000fe20008410000 */
[----:B------:R-:W-:Y:S01]  /*24e0*/  ISETP.GT.AND P3, PT, R29, 0x11, PT ;  /* 0x000000111d00780c */ /* 0x000fe20003f64270 */
[----:B------:R-:W4:Y:S01]  /*24f0*/  MUFU.TANH R47, R47 ;  /* 0x0000002f002f7308 */ /* 0x000f220000002400 */
[----:B---3--:R-:W-:Y:S01]  /*2500*/  FSEL R106, R34, -INF , P4 ;  /* 0xff800000226a7808 */ /* 0x008fe20002000000 */
[----:B------:R-:W-:Y:S01]  /*2510*/  FMUL.FTZ R65, R65, UR6 ;  /* 0x0000000641417c20 */ /* 0x000fe20008410000 */
[----:B------:R-:W-:Y:S01]  /*2520*/  FMNMX.FTZ R5, R104, R5, !PT ;  /* 0x0000000568057209 */ /* 0x000fe20007810000 */
[----:B------:R-:W-:Y:S01]  /*2530*/  FMUL.FTZ R69, R69, UR6 ;  /* 0x0000000645457c20 */ /* 0x000fe20008410000 */
[----:B------:R-:W-:Y:S01]  /*2540*/  ISETP.GT.AND P4, PT, R29, 0x18, PT ;  /* 0x000000181d00780c */ /* 0x000fe20003f84270 */
[----:B------:R-:W-:Y:S01]  /*2550*/  FMUL.FTZ R73, R73, UR6 ;  /* 0x0000000649497c20 */ /* 0x000fe20008410000 */
[----:B------:R-:W-:Y:S01]  /*2560*/  FSEL R108, R35, -INF , P3 ;  /* 0xff800000236c7808 */ /* 0x000fe20001800000 */
[----:B------:R-:W3:Y:S01]  /*2570*/  MUFU.TANH R50, R50 ;  /* 0x0000003200327308 */ /* 0x000ee20000002400 */
[----:B------:R-:W-:Y:S01]  /*2580*/  FMNMX.FTZ R5, R106, R5, !PT ;  /* 0x000000056a057209 */ /* 0x000fe20007810000 */
[----:B------:R-:W-:Y:S01]  /*2590*/  FMUL.FTZ R77, R77, UR6 ;  /* 0x000000064d4d7c20 */ /* 0x000fe20008410000 */
[----:B------:R-:W-:Y:S01]  /*25a0*/  ISETP.GT.AND P3, PT, R29, 0x19, PT ;  /* 0x000000191d00780c */ /* 0x000fe20003f64270 */
[----:B------:R-:W-:Y:S01]  /*25b0*/  FMUL.FTZ R81, R81, UR6 ;  /* 0x0000000651517c20 */ /* 0x000fe20008410000 */
[----:B------:R-:W-:Y:S01]  /*25c0*/  FSEL R110, R38, -INF , P4 ;  /* 0xff800000266e7808 */ /* 0x000fe20002000000 */
[----:B------:R-:W-:Y:S01]  /*25d0*/  FMUL.FTZ R85, R85, UR6 ;  /* 0x0000000655557c20 */ /* 0x000fe20008410000 */
[----:B------:R-:W-:Y:S01]  /*25e0*/  FMNMX.FTZ R5, R108, R5, !PT ;  /* 0x000000056c057209 */ /* 0x000fe20007810000 */
[----:B------:R-:W5:Y:S01]  /*25f0*/  MUFU.TANH R51, R51 ;  /* 0x0000003300337308 */ /* 0x000f620000002400 */
[----:B------:R-:W-:Y:S01]  /*2600*/  ISETP.GT.AND P4, PT, R29, 0x20, PT ;  /* 0x000000201d00780c */ /* 0x000fe20003f84270 */
[----:B------:R5:W-:Y:S01]  /*2610*/  @!P1 SYNCS.ARRIVE.TRANS64.RED.A1T0 RZ, [R0+URZ], RZ ;  /* 0x000000ff00ff99a7 */ /* 0x000be2000810043f */
[----:B------:R-:W-:-:S02]  /*2620*/  FSEL R112, R39, -INF , P3 ;  /* 0xff80000027707808 */ /* 0x000fc40001800000 */
[----:B------:R-:W-:Y:S02]  /*2630*/  FMNMX.FTZ R5, R110, R5, !PT ;  /* 0x000000056e057209 */ /* 0x000fe40007810000 */
[C---:B------:R-:W-:Y:S01]  /*2640*/  ISETP.GT.AND P3, PT, R29.reuse, 0x21, PT ;  /* 0x000000211d00780c */ /* 0x040fe20003f64270 */
[----:B------:R-:W5:Y:S01]  /*2650*/  MUFU.TANH R54, R54 ;  /* 0x0000003600367308 */ /* 0x000f620000002400 */
[----:B0-----:R-:W-:Y:S02]  /*2660*/  FSEL R114, R42, -INF , P4 ;  /* 0xff8000002a727808 */ /* 0x001fe40002000000 */
[----:B------:R-:W-:Y:S02]  /*2670*/  FMNMX.FTZ R5, R112, R5, !PT ;  /* 0x0000000570057209 */ /* 0x000fe40007810000 */
[----:B------:R-:W-:Y:S02]  /*2680*/  ISETP.GT.AND P4, PT, R29, 0x28, PT ;  /* 0x000000281d00780c */ /* 0x000fe40003f84270 */
[----:B--2---:R-:W-:Y:S01]  /*2690*/  FSEL R96, R43, -INF , P3 ;  /* 0xff8000002b607808 */ /* 0x004fe20001800000 */
[----:B------:R-:W-:Y:S01]  /*26a0*/  MUFU.TANH R55, R55 ;  /* 0x0000003700377308 */ /* 0x000fe20000002400 */
[----:B------:R-:W-:-:S02]  /*26b0*/  FMNMX.FTZ R5, R114, R5, !PT ;  /* 0x0000000572057209 */ /* 0x000fc40007810000 */
[C---:B------:R-:W-:Y:S02]  /*26c0*/  ISETP.GT.AND P3, PT, R29.reuse, 0x29, PT ;  /* 0x000000291d00780c */ /* 0x040fe40003f64270 */
[----:B-1----:R-:W-:Y:S02]  /*26d0*/  FSEL R94, R46, -INF , P4 ;  /* 0xff8000002e5e7808 */ /* 0x002fe40002000000 */
[----:B------:R-:W-:Y:S01]  /*26e0*/  FMNMX.FTZ R5, R96, R5, !PT ;  /* 0x0000000560057209 */ /* 0x000fe20007810000 */
[----:B------:R-:W0:Y:S01]  /*26f0*/  MUFU.TANH R58, R58 ;  /* 0x0000003a003a7308 */ /* 0x000e220000002400 */
[----:B------:R-:W-:Y:S02]  /*2700*/  ISETP.GT.AND P4, PT, R29, 0x30, PT ;  /* 0x000000301d00780c */ /* 0x000fe40003f84270 */
[----:B----4-:R-:W-:Y:S02]  /*2710*/  FSEL R92, R47, -INF , P3 ;  /* 0xff8000002f5c7808 */ /* 0x010fe40001800000 */
[----:B------:R-:W-:Y:S01]  /*2720*/  FMNMX.FTZ R33, R94, R5, !PT ;  /* 0x000000055e217209 */ /* 0x000fe20007810000 */
[----:B------:R-:W-:Y:S01]  /*2730*/  FMUL.FTZ R5, R74, UR6 ;  /* 0x000000064a057c20 */ /* 0x000fe20008410000 */
[----:B------:R-:W-:Y:S01]  /*2740*/  ISETP.GT.AND P3, PT, R29, 0x31, PT ;  /* 0x000000311d00780c */ /* 0x000fe20003f64270 */
[----:B------:R-:W-:Y:S01]  /*2750*/  MUFU.TANH R59, R59 ;  /* 0x0000003b003b7308 */ /* 0x000fe20000002400 */
[----:B---3--:R-:W-:-:S02]  /*2760*/  FSEL R90, R50, -INF , P4 ;  /* 0xff800000325a7808 */ /* 0x008fc40002000000 */
[----:B------:R-:W-:Y:S02]  /*2770*/  FMNMX.FTZ R33, R92, R33, !PT ;  /* 0x000000215c217209 */ /* 0x000fe40007810000 */
[----:B------:R-:W-:Y:S02]  /*2780*/  ISETP.GT.AND P4, PT, R29, 0x38, PT ;  /* 0x000000381d00780c */ /* 0x000fe40003f84270 */
[----:B-----5:R-:W-:Y:S01]  /*2790*/  FSEL R74, R51, -INF , P3 ;  /* 0xff800000334a7808 */ /* 0x020fe20001800000 */
[----:B------:R-:W1:Y:S01]  /*27a0*/  MUFU.TANH R30, R62 ;  /* 0x0000003e001e7308 */ /* 0x000e620000002400 */
[----:B------:R-:W-:Y:S02]  /*27b0*/  FMNMX.FTZ R33, R90, R33, !PT ;  /* 0x000000215a217209 */ /* 0x000fe40007810000 */
[----:B------:R-:W-:Y:S02]  /*27c0*/  ISETP.GT.AND P3, PT, R29, 0x39, PT ;  /* 0x000000391d00780c */ /* 0x000fe40003f64270 */
[----:B------:R-:W-:-:S02]  /*27d0*/  FMNMX.FTZ R33, R74, R33, !PT ;  /* 0x000000214a217209 */ /* 0x000fc40007810000 */
[----:B------:R-:W-:Y:S01]  /*27e0*/  VIADDMNMX R27, R26, R98, R27, PT ;  /* 0x000000621a1b7246 */ /* 0x000fe2000380011b */
[----:B------:R2:W-:Y:S03]  /*27f0*/  MUFU.TANH R38, R70 ;  /* 0x0000004600267308 */ /* 0x0005e60000002400 */
[----:B------:R-:W-:-:S05]  /*2800*/  ISETP.GT.AND P5, PT, R27, 0x8, PT ;  /* 0x000000081b00780c */ /* 0x000fca0003fa4270 */
[----:B------:R-:W3:Y:S01]  /*2810*/  MUFU.TANH R63, R63 ;  /* 0x0000003f003f7308 */ /* 0x000ee20000002400 */
[----:B--2---:R-:W-:Y:S02]  /*2820*/  FSEL R70, R54, -INF , P4 ;  /* 0xff80000036467808 */ /* 0x004fe40002000000 */
[C---:B------:R-:W-:Y:S02]  /*2830*/  ISETP.GT.AND P4, PT, R29.reuse, 0x40, PT ;  /* 0x000000401d00780c */ /* 0x040fe40003f84270 */
[----:B------:R-:W-:Y:S02]  /*2840*/  FMNMX.FTZ R33, R70, R33, !PT ;  /* 0x0000002146217209 */ /* 0x000fe40007810000 */
[----:B0-----:R-:W-:Y:S01]  /*2850*/  FSEL R62, R58, -INF , P4 ;  /* 0xff8000003a3e7808 */ /* 0x001fe20002000000 */
[----:B------:R0:W2:Y:S01]  /*2860*/  MUFU.TANH R32, R66 ;  /* 0x0000004200207308 */ /* 0x0000a20000002400 */
[----:B------:R-:W-:-:S04]  /*2870*/  ISETP.GT.AND P4, PT, R29, 0x48, PT ;  /* 0x000000481d00780c */ /* 0x000fc80003f84270 */
[----:B-1----:R-:W-:Y:S02]  /*2880*/  FSEL R30, R30, -INF , P4 ;  /* 0xff8000001e1e7808 */ /* 0x002fe40002000000 */
[----:B------:R-:W-:Y:S01]  /*2890*/  ISETP.GT.AND P4, PT, R29, 0x50, PT ;  /* 0x000000501d00780c */ /* 0x000fe20003f84270 */
[----:B------:R-:W1:Y:S01]  /*28a0*/  MUFU.TANH R36, R67 ;  /* 0x0000004300247308 */ /* 0x000e620000002400 */
[----:B0-----:R-:W-:Y:S02]  /*28b0*/  FSEL R66, R55, -INF , P3 ;  /* 0xff80000037427808 */ /* 0x001fe40001800000 */
[----:B------:R-:W-:Y:S02]  /*28c0*/  ISETP.GT.AND P3, PT, R29, 0x41, PT ;  /* 0x000000411d00780c */ /* 0x000fe40003f64270 */
[----:B------:R-:W-:Y:S02]  /*28d0*/  FMNMX.FTZ R33, R66, R33, !PT ;  /* 0x0000002142217209 */ /* 0x000fe40007810000 */
[----:B------:R-:W-:Y:S01]  /*28e0*/  FSEL R58, R59, -INF , P3 ;  /* 0xff8000003b3a7808 */ /* 0x000fe20001800000 */
[----:B------:R-:W0:Y:S01]  /*28f0*/  MUFU.TANH R44, R71 ;  /* 0x00000047002c7308 */ /* 0x000e220000002400 */
[----:B------:R-:W-:-:S02]  /*2900*/  FMNMX.FTZ R33, R62, R33, !PT ;  /* 0x000000213e217209 */ /* 0x000fc40007810000 */
[----:B------:R-:W-:Y:S02]  /*2910*/  ISETP.GT.AND P3, PT, R29, 0x49, PT ;  /* 0x000000491d00780c */ /* 0x000fe40003f64270 */
[----:B------:R-:W-:Y:S02]  /*2920*/  FMNMX.FTZ R33, R58, R33, !PT ;  /* 0x000000213a217209 */ /* 0x000fe40007810000 */
[----:B---3--:R-:W-:Y:S01]  /*2930*/  FSEL R34, R63, -INF , P3 ;  /* 0xff8000003f227808 */ /* 0x008fe20001800000 */
[----:B------:R-:W3:Y:S01]  /*2940*/  MUFU.TANH R5, R5 ;  /* 0x0000000500057308 */ /* 0x000ee20000002400 */
[----:B------:R-:W-:Y:S02]  /*2950*/  FMNMX.FTZ R33, R30, R33, !PT ;  /* 0x000000211e217209 */ /* 0x000fe40007810000 */
[----:B------:R-:W-:Y:S02]  /*2960*/  ISETP.GT.AND P3, PT, R29, 0x51, PT ;  /* 0x000000511d00780c */ /* 0x000fe40003f64270 */
[----:B--2---:R-:W-:-:S02]  /*2970*/  FSEL R32, R32, -INF , P4 ;  /* 0xff80000020207808 */ /* 0x004fc40002000000 */
[----:B------:R-:W-:Y:S01]  /*2980*/  FMNMX.FTZ R33, R34, R33, !PT ;  /* 0x0000002122217209 */ /* 0x000fe20007810000 */
[----:B------:R-:W2:Y:S01]  /*2990*/  MUFU.TANH R40, R75 ;  /* 0x0000004b00287308 */ /* 0x000ea20000002400 */
[C---:B------:R-:W-:Y:S02]  /*29a0*/  ISETP.GT.AND P4, PT, R29.reuse, 0x58, PT ;  /* 0x000000581d00780c */ /* 0x040fe40003f84270 */
[----:B-1----:R-:W-:Y:S02]  /*29b0*/  FSEL R36, R36, -INF , P3 ;  /* 0xff80000024247808 */ /* 0x002fe40001800000 */
[----:B------:R-:W-:Y:S02]  /*29c0*/  FMNMX.FTZ R33, R32, R33, !PT ;  /* 0x0000002120217209 */ /* 0x000fe40007810000 */
[----:B------:R-:W-:Y:S01]  /*29d0*/  ISETP.GT.AND P3, PT, R29, 0x59, PT ;  /* 0x000000591d00780c */ /* 0x000fe20003f64270 */
[----:B------:R-:W1:Y:S01]  /*29e0*/  MUFU.TANH R46, R78 ;  /* 0x0000004e002e7308 */ /* 0x000e620000002400 */
[----:B------:R-:W-:-:S02]  /*29f0*/  FSEL R38, R38, -INF , P4 ;  /* 0xff80000026267808 */ /* 0x000fc40002000000 */
[----:B------:R-:W-:Y:S02]  /*2a00*/  FMNMX.FTZ R33, R36, R33, !PT ;  /* 0x0000002124217209 */ /* 0x000fe40007810000 */
[C---:B------:R-:W-:Y:S02]  /*2a10*/  ISETP.GT.AND P4, PT, R29.reuse, 0x60, PT ;  /* 0x000000601d00780c */ /* 0x040fe40003f84270 */
[----:B0-----:R-:W-:Y:S01]  /*2a20*/  FSEL R44, R44, -INF , P3 ;  /* 0xff8000002c2c7808 */ /* 0x001fe20001800000 */
[----:B------:R-:W0:Y:S01]  /*2a30*/  MUFU.TANH R48, R79 ;  /* 0x0000004f00307308 */ /* 0x000e220000002400 */
[----:B------:R-:W-:Y:S02]  /*2a40*/  FMNMX.FTZ R33, R38, R33, !PT ;  /* 0x0000002126217209 */ /* 0x000fe40007810000 */
[----:B------:R-:W-:Y:S02]  /*2a50*/  ISETP.GT.AND P3, PT, R29, 0x61, PT ;  /* 0x000000611d00780c */ /* 0x000fe40003f64270 */
[----:B---3--:R-:W-:-:S02]  /*2a60*/  FSEL R42, R5, -INF , P4 ;  /* 0xff800000052a7808 */ /* 0x008fc40002000000 */
[----:B------:R-:W-:Y:S01]  /*2a70*/  FMNMX.FTZ R33, R44, R33, !PT ;  /* 0x000000212c217209 */ /* 0x000fe20007810000 */
[----:B------:R-:W3:Y:S01]  /*2a80*/  MUFU.TANH R50, R82 ;  /* 0x0000005200327308 */ /* 0x000ee20000002400 */
[C---:B------:R-:W-:Y:S02]  /*2a90*/  ISETP.GT.AND P4, PT, R29.reuse, 0x68, PT ;  /* 0x000000681d00780c */ /* 0x040fe40003f84270 */
[----:B--2---:R-:W-:Y:S02]  /*2aa0*/  FSEL R40, R40, -INF , P3 ;  /* 0xff80000028287808 */ /* 0x004fe40001800000 */
[----:B------:R-:W-:Y:S02]  /*2ab0*/  FMNMX.FTZ R33, R42, R33, !PT ;  /* 0x000000212a217209 */ /* 0x000fe40007810000 */
[----:B------:R-:W-:Y:S01]  /*2ac0*/  ISETP.GT.AND P3, PT, R29, 0x69, PT ;  /* 0x000000691d00780c */ /* 0x000fe20003f64270 */
[----:B------:R-:W2:Y:S01]  /*2ad0*/  MUFU.TANH R52, R83 ;  /* 0x0000005300347308 */ /* 0x000ea20000002400 */
[----:B-1----:R-:W-:-:S02]  /*2ae0*/  FSEL R46, R46, -INF , P4 ;  /* 0xff8000002e2e7808 */ /* 0x002fc40002000000 */
        /* <DEDUP_REMOVED lines=8> */
[----:B------:R-:W1:Y:S01]  /*2b70*/  MUFU.TANH R54, R87 ;  /* 0x0000005700367308 */ /* 0x000e620000002400 */
[C---:B------:R-:W-:Y:S02]  /*2b80*/  ISETP.GT.AND P4, PT, R29.reuse, 0x78, PT ;  /* 0x000000781d00780c */ /* 0x040fe40003f84270 */
[----:B--2---:R-:W-:Y:S02]  /*2b90*/  FSEL R52, R52, -INF , P3 ;  /* 0xff80000034347808 */ /* 0x004fe40001800000 */
[----:B------:R-:W-:Y:S02]  /*2ba0*/  FMNMX.FTZ R33, R50, R33, !PT ;  /* 0x0000002132217209 */ /* 0x000fe40007810000 */
[----:B------:R-:W-:Y:S01]  /*2bb0*/  ISETP.GT.AND P3, PT, R29, 0x79, PT ;  /* 0x000000791d00780c */ /* 0x000fe20003f64270 */
[----:B------:R-:W-:Y:S01]  /*2bc0*/  MUFU.TANH R20, R20 ;  /* 0x0000001400147308 */ /* 0x000fe20000002400 */
[----:B0-----:R-:W-:-:S02]  /*2bd0*/  FSEL R56, R56, -INF , P4 ;  /* 0xff80000038387808 */ /* 0x001fc40002000000 */
[----:B------:R-:W-:Y:S02]  /*2be0*/  FMNMX.FTZ R33, R52, R33, !PT ;  /* 0x0000002134217209 */ /* 0x000fe40007810000 */
[----:B------:R-:W-:Y:S02]  /*2bf0*/  ISETP.GT.AND P4, PT, R27, 0x1, PT ;  /* 0x000000011b00780c */ /* 0x000fe40003f84270 */
[----:B------:R-:W-:Y:S01]  /*2c00*/  FMNMX.FTZ R33, R56, R33, !PT ;  /* 0x0000002138217209 */ /* 0x000fe20007810000 */
[----:B------:R-:W0:Y:S01]  /*2c10*/  MUFU.TANH R25, R25 ;  /* 0x0000001900197308 */ /* 0x000e220000002400 */
[----:B-1----:R-:W-:-:S04]  /*2c20*/  FSEL R54, R54, -INF , P3 ;  /* 0xff80000036367808 */ /* 0x002fc80001800000 */
[----:B------:R-:W-:-:S03]  /*2c30*/  FMNMX.FTZ R33, R54, R33, !PT ;  /* 0x0000002136217209 */ /* 0x000fc60007810000 */
[----:B------:R-:W1:Y:S02]  /*2c40*/  MUFU.TANH R89, R89 ;  /* 0x0000005900597308 */ /* 0x000e640000002400 */
[----:B------:R-:W2:Y:S06]  /*2c50*/  SHFL.BFLY PT, R6, R33, 0x2, 0x1f ;  /* 0x0c401f0021067f89 */ /* 0x000eac00000e0000 */
[----:B------:R-:W3:Y:S01]  /*2c60*/  MUFU.TANH R28, R28 ;  /* 0x0000001c001c7308 */ /* 0x000ee20000002400 */
[----:B0-----:R-:W-:Y:S02]  /*2c70*/  FSEL R25, R25, -INF , P4 ;  /* 0xff80000019197808 */ /* 0x001fe40002000000 */
[----:B------:R-:W-:-:S05]  /*2c80*/  ISETP.GT.AND P4, PT, R27, 0x10, PT ;  /* 0x000000101b00780c */ /* 0x000fca0003f84270 */
[----:B------:R-:W0:Y:S08]  /*2c90*/  MUFU.TANH R21, R21 ;  /* 0x0000001500157308 */ /* 0x000e300000002400 */
[----:B------:R-:W-:Y:S01]  /*2ca0*/  MUFU.TANH R24, R24 ;  /* 0x0000001800187308 */ /* 0x000fe20000002400 */
[----:B--2---:R-:W-:-:S05]  /*2cb0*/  FMNMX.FTZ R6, R33, R6, !PT ;  /* 0x0000000621067209 */ /* 0x004fca0007810000 */
[----:B------:R-:W2:Y:S02]  /*2cc0*/  SHFL.BFLY PT, R5, R6, 0x1, 0x1f ;  /* 0x0c201f0006057f89 */ /* 0x000ea400000e0000 */
[----:B------:R-:W-:Y:S08]  /*2cd0*/  MUFU.TANH R35, R60 ;  /* 0x0000003c00237308 */ /* 0x000ff00000002400 */
[----:B------:R-:W4:Y:S08]  /*2ce0*/  MUFU.TANH R15, R15 ;  /* 0x0000000f000f7308 */ /* 0x000f300000002400 */
[----:B------:R1:W-:Y:S01]  /*2cf0*/  MUFU.TANH R37, R64 ;  /* 0x0000004000257308 */ /* 0x0003e20000002400 */
[----:B--2---:R-:W-:Y:S01]  /*2d00*/  FMNMX.FTZ R6, R6, R5, !PT ;  /* 0x0000000506067209 */ /* 0x004fe20007810000 */
[----:B------:R-:W-:Y:S01]  /*2d10*/  IMAD.U32 R5, RZ, RZ, UR7 ;  /* 0x00000007ff057e24 */ /* 0x000fe2000f8e00ff */
[----:B-1----:R-:W-:-:S05]  /*2d20*/  FSEL R64, R89, -INF , P5 ;  /* 0xff80000059407808 */ /* 0x002fca0002800000 */
[----:B------:R-:W-:Y:S01]  /*2d30*/  MUFU.TANH R14, R14 ;  /* 0x0000000e000e7308 */ /* 0x000fe20000002400 */
[C---:B------:R-:W-:Y:S01]  /*2d40*/  FSETP.NEU.FTZ.AND P3, PT, R6.reuse, -INF , PT ;  /* 0xff8000000600780b */ /* 0x040fe20003f7d000 */
[----:B------:R-:W-:-:S05]  /*2d50*/  FMUL.FTZ R29, R6, R5 ;  /* 0x00000005061d7220 */ /* 0x000fca0000410000 */
[----:B------:R-:W-:Y:S01]  /*2d60*/  FSEL R33, R29, RZ, P3 ;  /* 0x000000ff1d217208 */ /* 0x000fe20001800000 */
[----:B------:R3:W-:Y:S01]  /*2d70*/  MUFU.TANH R39, R68 ;  /* 0x0000004400277308 */ /* 0x0007e20000002400 */
[----:B------:R-:W-:-:S03]  /*2d80*/  ISETP.GT.AND P3, PT, R27, RZ, PT ;  /* 0x000000ff1b00720c */ /* 0x000fc60003f64270 */
[-CC-:B------:R-:W-:Y:S01]  /*2d90*/  FFMA.FTZ R181, R100, R5.reuse, -R33.reuse ;  /* 0x0000000564b57223 */ /* 0x180fe20000010821 */
[----:B------:R-:W-:Y:S01]  /*2da0*/  FSEL R60, R20, -INF , P3 ;  /* 0xff800000143c7808 */ /* 0x000fe20001800000 */
[--C-:B------:R-:W-:Y:S01]  /*2db0*/  FFMA.FTZ R183, R102, R5, -R33.reuse ;  /* 0x0000000566b77223 */ /* 0x100fe20000010821 */
[C---:B------:R-:W-:Y:S01]  /*2dc0*/  ISETP.GT.AND P3, PT, R27.reuse, 0x9, PT ;  /* 0x000000091b00780c */ /* 0x040fe20003f64270 */
[----:B------:R-:W1:Y:S01]  /*2dd0*/  MUFU.TANH R12, R12 ;  /* 0x0000000c000c7308 */ /* 0x000e620000002400 */
[----:B------:R-:W-:Y:S01]  /*2de0*/  FMNMX.FTZ R29, R60, R25, !PT ;  /* 0x000000193c1d7209 */ /* 0x000fe20007810000 */
[-CC-:B------:R-:W-:Y:S01]  /*2df0*/  FFMA.FTZ R20, R104, R5.reuse, -R33.reuse ;  /* 0x0000000568147223 */ /* 0x180fe20000010821 */
[----:B---3--:R-:W-:Y:S01]  /*2e00*/  FSEL R68, R28, -INF , P3 ;  /* 0xff8000001c447808 */ /* 0x008fe20001800000 */
[--C-:B------:R-:W-:Y:S01]  /*2e10*/  FFMA.FTZ R177, R106, R5, -R33.reuse ;  /* 0x000000056ab17223 */ /* 0x100fe20000010821 */
[----:B------:R-:W-:Y:S01]  /*2e20*/  FMNMX.FTZ R29, R64, R29, !PT ;  /* 0x0000001d401d7209 */ /* 0x000fe20007810000 */
[--C-:B------:R-:W-:Y:S01]  /*2e30*/  FFMA.FTZ R108, R108, R5, -R33.reuse ;  /* 0x000000056c6c7223 */ /* 0x100fe20000010821 */
[----:B------:R-:W-:Y:S01]  /*2e40*/  ISETP.GT.AND P3, PT, R27, 0x11, PT ;  /* 0x000000111b00780c */ /* 0x000fe20003f64270 */
[----:B------:R0:W-:Y:S01]  /*2e50*/  MUFU.TANH R41, R72 ;  /* 0x0000004800297308 */ /* 0x0001e20000002400 */
[----:B------:R-:W-:Y:S01]  /*2e60*/  FMNMX.FTZ R29, R68, R29, !PT ;  /* 0x0000001d441d7209 */ /* 0x000fe20007810000 */
[-CC-:B------:R-:W-:Y:S01]  /*2e70*/  FFMA.FTZ R175, R94, R5.reuse, -R33.reuse ;  /* 0x000000055eaf7223 */ /* 0x180fe20000010821 */
[-CC-:B------:R-:W-:Y:S01]  /*2e80*/  FFMA.FTZ R179, R110, R5.reuse, -R33.reuse ;  /* 0x000000056eb37223 */ /* 0x180fe20000010821 */
[-CC-:B------:R-:W-:Y:S01]  /*2e90*/  FFMA.FTZ R169, R90, R5.reuse, -R33.reuse ;  /* 0x000000055aa97223 */ /* 0x180fe20000010821 */
[-CC-:B------:R-:W-:Y:S01]  /*2ea0*/  FFMA.FTZ R173, R114, R5.reuse, -R33.reuse ;  /* 0x0000000572ad7223 */ /* 0x180fe20000010821 */
[-CC-:B------:R-:W-:Y:S01]  /*2eb0*/  FFMA.FTZ R171, R70, R5.reuse, -R33.reuse ;  /* 0x0000000546ab7223 */ /* 0x180fe20000010821 */
[-CC-:B------:R-:W-:Y:S01]  /*2ec0*/  FFMA.FTZ R165, R62, R5.reuse, -R33.reuse ;  /* 0x000000053ea57223 */ /* 0x180fe20000010821 */
[----:B------:R-:W-:Y:S01]  /*2ed0*/  MUFU.TANH R13, R13 ;  /* 0x0000000d000d7308 */ /* 0x000fe20000002400 */
[----:B0-----:R-:W-:Y:S01]  /*2ee0*/  FSEL R72, R21, -INF , P4 ;  /* 0xff80000015487808 */ /* 0x001fe20002000000 */
[-CC-:B------:R-:W-:Y:S01]  /*2ef0*/  FFMA.FTZ R28, R58, R5.reuse, -R33.reuse ;  /* 0x000000053a1c7223 */ /* 0x180fe20000010821 */
[----:B------:R-:W-:Y:S01]  /*2f00*/  ISETP.GT.AND P4, PT, R27, 0x18, PT ;  /* 0x000000181b00780c */ /* 0x000fe20003f84270 */
[--C-:B------:R-:W-:Y:S01]  /*2f10*/  FFMA.FTZ R31, R31, R5, -R33.reuse ;  /* 0x000000051f1f7223 */ /* 0x100fe20000010821 */
[----:B------:R-:W-:Y:S01]  /*2f20*/  FMNMX.FTZ R29, R72, R29, !PT ;  /* 0x0000001d481d7209 */ /* 0x000fe20007810000 */
[-CC-:B------:R-:W-:Y:S01]  /*2f30*/  FFMA.FTZ R157, R42, R5.reuse, -R33.reuse ;  /* 0x000000052a9d7223 */ /* 0x180fe20000010821 */
[----:B----4-:R-:W-:Y:S01]  /*2f40*/  FSEL R78, R15, -INF , P4 ;  /* 0xff8000000f4e7808 */ /* 0x010fe20002000000 */
[----:B------:R0:W-:Y:S01]  /*2f50*/  MUFU.TANH R116, R76 ;  /* 0x0000004c00747308 */ /* 0x0001e20000002400 */
[C---:B------:R-:W-:Y:S01]  /*2f60*/  ISETP.GT.AND P4, PT, R27.reuse, 0x20, PT ;  /* 0x000000201b00780c */ /* 0x040fe20003f84270 */
[-CC-:B------:R-:W-:Y:S01]  /*2f70*/  FFMA.FTZ R167, R30, R5.reuse, -R33.reuse ;  /* 0x000000051ea77223 */ /* 0x180fe20000010821 */
[-CC-:B------:R-:W-:Y:S01]  /*2f80*/  FFMA.FTZ R161, R32, R5.reuse, -R33.reuse ;  /* 0x0000000520a17223 */ /* 0x180fe20000010821 */
[-CC-:B------:R-:W-:Y:S01]  /*2f90*/  FFMA.FTZ R30, R34, R5.reuse, -R33.reuse ;  /* 0x00000005221e7223 */ /* 0x180fe20000010821 */
[----:B-1----:R-:W-:Y:S01]  /*2fa0*/  FSEL R82, R12, -INF , P4 ;  /* 0xff8000000c527808 */ /* 0x002fe20002000000 */
[-CC-:B------:R-:W-:Y:S01]  /*2fb0*/  FFMA.FTZ R12, R112, R5.reuse, -R33.reuse ;  /* 0x00000005700c7223 */ /* 0x180fe20000010821 */
[C---:B------:R-:W-:Y:S01]  /*2fc0*/  ISETP.GT.AND P4, PT, R27.reuse, 0x28, PT ;  /* 0x000000281b00780c */ /* 0x040fe20003f84270 */
[----:B------:R-:W1:Y:S01]  /*2fd0*/  MUFU.TANH R11, R11 ;  /* 0x0000000b000b7308 */ /* 0x000e620000002400 */
[----:B0-----:R-:W-:Y:S01]  /*2fe0*/  FSEL R76, R24, -INF , P3 ;  /* 0xff800000184c7808 */ /* 0x001fe20001800000 */
[-CC-:B------:R-:W-:Y:S01]  /*2ff0*/  FFMA.FTZ R24, R66, R5.reuse, -R33.reuse ;  /* 0x0000000542187223 */ /* 0x180fe20000010821 */
[----:B------:R-:W-:Y:S01]  /*3000*/  ISETP.GT.AND P3, PT, R27, 0x19, PT ;  /* 0x000000191b00780c */ /* 0x000fe20003f64270 */
[--C-:B------:R-:W-:Y:S01]  /*3010*/  FFMA.FTZ R32, R36, R5, -R33.reuse ;  /* 0x0000000524207223 */ /* 0x100fe20000010821 */
[----:B------:R-:W-:Y:S01]  /*3020*/  FMNMX.FTZ R29, R76, R29, !PT ;  /* 0x0000001d4c1d7209 */ /* 0x000fe20007810000 */
[-CC-:B------:R-:W-:Y:S01]  /*3030*/  FFMA.FTZ R163, R38, R5.reuse, -R33.reuse ;  /* 0x0000000526a37223 */ /* 0x180fe20000010821 */
[--C-:B------:R-:W-:Y:S01]  /*3040*/  FFMA.FTZ R34, R44, R5, -R33.reuse ;  /* 0x000000052c227223 */ /* 0x100fe20000010821 */
[----:B------:R-:W-:Y:S01]  /*3050*/  MUFU.TANH R10, R10 ;  /* 0x0000000a000a7308 */ /* 0x000fe20000002400 */
[----:B------:R-:W-:Y:S01]  /*3060*/  FMNMX.FTZ R29, R78, R29, !PT ;  /* 0x0000001d4e1d7209 */ /* 0x000fe20007810000 */
[-CC-:B------:R-:W-:Y:S01]  /*3070*/  FFMA.FTZ R36, R40, R5.reuse, -R33.reuse ;  /* 0x0000000528247223 */ /* 0x180fe20000010821 */
[-CC-:B------:R-:W-:Y:S01]  /*3080*/  FFMA.FTZ R159, R46, R5.reuse, -R33.reuse ;  /* 0x000000052e9f7223 */ /* 0x180fe20000010821 */
[-CC-:B------:R-:W-:Y:S01]  /*3090*/  FFMA.FTZ R38, R48, R5.reuse, -R33.reuse ;  /* 0x0000000530267223 */ /* 0x180fe20000010821 */
[-CC-:B------:R-:W-:Y:S01]  /*30a0*/  FFMA.FTZ R153, R50, R5.reuse, -R33.reuse ;  /* 0x0000000532997223 */ /* 0x180fe20000010821 */
[-CC-:B------:R-:W-:Y:S01]  /*30b0*/  FFMA.FTZ R52, R52, R5.reuse, -R33.reuse ;  /* 0x0000000534347223 */ /* 0x180fe20000010821 */
[----:B------:R-:W-:Y:S01]  /*30c0*/  FFMA.FTZ R155, R56, R5, -R33 ;  /* 0x00000005389b7223 */ /* 0x000fe20000010821 */
[----:B------:R0:W-:Y:S01]  /*30d0*/  MUFU.TANH R118, R80 ;  /* 0x0000005000767308 */ /* 0x0001e20000002400 */
[----:B-1----:R-:W-:Y:S01]  /*30e0*/  FSEL R86, R11, -INF , P4 ;  /* 0xff8000000b567808 */ /* 0x002fe20002000000 */
[----:B------:R-:W1:Y:S01]  /*30f0*/  @P2 LDC R46, c[0x0][0x450] ;  /* 0x00011400ff2e2b82 */ /* 0x000e620000000800 */
[----:B------:R-:W-:-:S05]  /*3100*/  ISETP.GT.AND P4, PT, R27, 0x30, PT ;  /* 0x000000301b00780c */ /* 0x000fca0003f84270 */
[----:B------:R-:W2:Y:S01]  /*3110*/  MUFU.TANH R8, R8 ;  /* 0x0000000800087308 */ /* 0x000ea20000002400 */
[----:B0-----:R-:W-:Y:S02]  /*3120*/  FSEL R80, R14, -INF , P3 ;  /* 0xff8000000e507808 */ /* 0x001fe40001800000 */
[----:B------:R-:W-:Y:S02]  /*3130*/  ISETP.GT.AND P3, PT, R27, 0x21, PT ;  /* 0x000000211b00780c */ /* 0x000fe40003f64270 */
[----:B------:R-:W-:-:S03]  /*3140*/  FMNMX.FTZ R29, R80, R29, !PT ;  /* 0x0000001d501d7209 */ /* 0x000fc60007810000 */
[----:B------:R-:W0:Y:S01]  /*3150*/  MUFU.TANH R9, R9 ;  /* 0x0000000900097308 */ /* 0x000e220000002400 */
[----:B------:R-:W-:-:S07]  /*3160*/  FMNMX.FTZ R29, R82, R29, !PT ;  /* 0x0000001d521d7209 */ /* 0x000fce0007810000 */
[----:B------:R3:W-:Y:S01]  /*3170*/  MUFU.TANH R120, R84 ;  /* 0x0000005400787308 */ /* 0x0007e20000002400 */
[----:B--2---:R-:W-:Y:S01]  /*3180*/  FSEL R100, R8, -INF , P4 ;  /* 0xff80000008647808 */ /* 0x004fe20002000000 */
[----:B------:R-:W-:Y:S01]  /*3190*/  FFMA.FTZ R8, R74, R5, -R33 ;  /* 0x000000054a087223 */ /* 0x000fe20000010821 */
[----:B------:R-:W-:-:S05]  /*31a0*/  ISETP.GT.AND P4, PT, R27, 0x38, PT ;  /* 0x000000381b00780c */ /* 0x000fca0003f84270 */
[----:B------:R-:W2:Y:S01]  /*31b0*/  MUFU.TANH R7, R7 ;  /* 0x0000000700077308 */ /* 0x000ea20000002400 */
[----:B---3--:R-:W-:Y:S02]  /*31c0*/  FSEL R84, R13, -INF , P3 ;  /* 0xff8000000d547808 */ /* 0x008fe40001800000 */
[C---:B------:R-:W-:Y:S02]  /*31d0*/  ISETP.GT.AND P3, PT, R27.reuse, 0x29, PT ;  /* 0x000000291b00780c */ /* 0x040fe40003f64270 */
[----:B------:R-:W-:Y:S02]  /*31e0*/  FMNMX.FTZ R29, R84, R29, !PT ;  /* 0x0000001d541d7209 */ /* 0x000fe40007810000 */
[----:B------:R-:W-:Y:S01]  /*31f0*/  FSEL R98, R10, -INF , P3 ;  /* 0xff8000000a627808 */ /* 0x000fe20001800000 */
[----:B------:R-:W3:Y:S01]  /*3200*/  MUFU.TANH R4, R4 ;  /* 0x0000000400047308 */ /* 0x000ee20000002400 */
[----:B------:R-:W-:Y:S02]  /*3210*/  FMNMX.FTZ R29, R86, R29, !PT ;  /* 0x0000001d561d7209 */ /* 0x000fe40007810000 */
[----:B------:R-:W-:-:S02]  /*3220*/  ISETP.GT.AND P3, PT, R27, 0x31, PT ;  /* 0x000000311b00780c */ /* 0x000fc40003f64270 */
[----:B------:R-:W-:Y:S02]  /*3230*/  FMNMX.FTZ R29, R98, R29, !PT ;  /* 0x0000001d621d7209 */ /* 0x000fe40007810000 */
[----:B0-----:R-:W-:Y:S01]  /*3240*/  FSEL R102, R9, -INF , P3 ;  /* 0xff80000009667808 */ /* 0x001fe20001800000 */
[----:B------:R-:W0:Y:S01]  /*3250*/  MUFU.TANH R2, R2 ;  /* 0x0000000200027308 */ /* 0x000e220000002400 */
[----:B------:R-:W-:Y:S02]  /*3260*/  FMNMX.FTZ R29, R100, R29, !PT ;  /* 0x0000001d641d7209 */ /* 0x000fe40007810000 */
[----:B------:R-:W-:Y:S02]  /*3270*/  ISETP.GT.AND P3, PT, R27, 0x39, PT ;  /* 0x000000391b00780c */ /* 0x000fe40003f64270 */
[----:B--2---:R-:W-:Y:S01]  /*3280*/  FSEL R104, R7, -INF , P4 ;  /* 0xff80000007687808 */ /* 0x004fe20002000000 */
[----:B------:R-:W-:Y:S01]  /*3290*/  FFMA.FTZ R7, R96, R5, -R33 ;  /* 0x0000000560077223 */ /* 0x000fe20000010821 */
[----:B------:R-:W-:Y:S01]  /*32a0*/  FMNMX.FTZ R29, R102, R29, !PT ;  /* 0x0000001d661d7209 */ /* 0x000fe20007810000 */
[----:B------:R-:W2:Y:S01]  /*32b0*/  MUFU.TANH R3, R3 ;  /* 0x0000000300037308 */ /* 0x000ea20000002400 */
[----:B------:R-:W-:-:S02]  /*32c0*/  ISETP.GT.AND P4, PT, R27, 0x40, PT ;  /* 0x000000401b00780c */ /* 0x000fc40003f84270 */
[----:B---3--:R-:W-:Y:S02]  /*32d0*/  FSEL R96, R4, -INF , P3 ;  /* 0xff80000004607808 */ /* 0x008fe40001800000 */
[----:B------:R-:W-:Y:S02]  /*32e0*/  FMNMX.FTZ R29, R104, R29, !PT ;  /* 0x0000001d681d7209 */ /* 0x000fe40007810000 */
[C---:B------:R-:W-:Y:S01]  /*32f0*/  ISETP.GT.AND P3, PT, R27.reuse, 0x41, PT ;  /* 0x000000411b00780c */ /* 0x040fe20003f64270 */
[----:B------:R-:W3:Y:S01]  /*3300*/  MUFU.TANH R61, R61 ;  /* 0x0000003d003d7308 */ /* 0x000ee20000002400 */
[----:B0-----:R-:W-:Y:S01]  /*3310*/  FSEL R106, R2, -INF , P4 ;  /* 0xff800000026a7808 */ /* 0x001fe20002000000 */
[--C-:B------:R-:W-:Y:S01]  /*3320*/  FFMA.FTZ R2, R92, R5, -R33.reuse ;  /* 0x000000055c027223 */ /* 0x100fe20000010821 */
[----:B------:R-:W-:Y:S01]  /*3330*/  FMNMX.FTZ R29, R96, R29, !PT ;  /* 0x0000001d601d7209 */ /* 0x000fe20007810000 */
[----:B------:R-:W-:Y:S01]  /*3340*/  FFMA.FTZ R33, R54, R5, -R33 ;  /* 0x0000000536217223 */ /* 0x000fe20000010821 */
[----:B------:R-:W-:-:S02]  /*3350*/  ISETP.GT.AND P4, PT, R27, 0x48, PT ;  /* 0x000000481b00780c */ /* 0x000fc40003f84270 */
[----:B------:R-:W-:Y:S01]  /*3360*/  FMNMX.FTZ R29, R106, R29, !PT ;  /* 0x0000001d6a1d7209 */ /* 0x000fe20007810000 */
[----:B------:R-:W0:Y:S01]  /*3370*/  MUFU.TANH R65, R65 ;  /* 0x0000004100417308 */ /* 0x000e220000002400 */
[----:B--2---:R-:W-:Y:S02]  /*3380*/  FSEL R94, R3, -INF , P3 ;  /* 0xff800000035e7808 */ /* 0x004fe40001800000 */
[----:B------:R-:W-:Y:S02]  /*3390*/  ISETP.GT.AND P3, PT, R27, 0x49, PT ;  /* 0x000000491b00780c */ /* 0x000fe40003f64270 */
[----:B------:R-:W-:-:S03]  /*33a0*/  FMNMX.FTZ R29, R94, R29, !PT ;  /* 0x0000001d5e1d7209 */ /* 0x000fc60007810000 */
[----:B------:R2:W-:Y:S01]  /*33b0*/  MUFU.EX2 R14, R108 ;  /* 0x0000006c000e7308 */ /* 0x0005e20000000800 */
[----:B---3--:R-:W-:Y:S02]  /*33c0*/  FSEL R92, R61, -INF , P3 ;  /* 0xff8000003d5c7808 */ /* 0x008fe40001800000 */
[----:B------:R-:W-:-:S05]  /*33d0*/  ISETP.GT.AND P3, PT, R27, 0x51, PT ;  /* 0x000000511b00780c */ /* 0x000fca0003f64270 */
[----:B------:R-:W3:Y:S01]  /*33e0*/  MUFU.TANH R69, R69 ;  /* 0x0000004500457308 */ /* 0x000ee20000002400 */
[----:B--2---:R-:W-:Y:S02]  /*33f0*/  FSEL R108, R35, -INF , P4 ;  /* 0xff800000236c7808 */ /* 0x004fe40002000000 */
[----:B------:R-:W-:Y:S02]  /*3400*/  ISETP.GT.AND P4, PT, R27, 0x50, PT ;  /* 0x000000501b00780c */ /* 0x000fe40003f84270 */
[----:B------:R-:W-:Y:S02]  /*3410*/  FMNMX.FTZ R29, R108, R29, !PT ;  /* 0x0000001d6c1d7209 */ /* 0x000fe40007810000 */
[----:B------:R-:W-:Y:S01]  /*3420*/  FSEL R110, R37, -INF , P4 ;  /* 0xff800000256e7808 */ /* 0x000fe20002000000 */
[----:B------:R-:W2:Y:S01]  /*3430*/  MUFU.TANH R73, R73 ;  /* 0x0000004900497308 */ /* 0x000ea20000002400 */
[----:B------:R-:W-:Y:S01]  /*3440*/  FMNMX.FTZ R29, R92, R29, !PT ;  /* 0x0000001d5c1d7209 */ /* 0x000fe20007810000 */
[----:B------:R-:W4:Y:S01]  /*3450*/  @P2 LDC R37, c[0x0][0x44c] ;  /* 0x00011300ff252b82 */ /* 0x000f220000000800 */
[----:B------:R-:W-:-:S02]  /*3460*/  ISETP.GT.AND P4, PT, R27, 0x58, PT ;  /* 0x000000581b00780c */ /* 0x000fc40003f84270 */
[----:B0-----:R-:W-:Y:S02]  /*3470*/  FSEL R90, R65, -INF , P3 ;  /* 0xff800000415a7808 */ /* 0x001fe40001800000 */
[----:B------:R-:W-:Y:S01]  /*3480*/  FMNMX.FTZ R29, R110, R29, !PT ;  /* 0x0000001d6e1d7209 */ /* 0x000fe20007810000 */
[----:B------:R-:W0:Y:S01]  /*3490*/  MUFU.TANH R77, R77 ;  /* 0x0000004d004d7308 */ /* 0x000e220000002400 */
[----:B------:R-:W-:Y:S02]  /*34a0*/  ISETP.GT.AND P3, PT, R27, 0x59, PT ;  /* 0x000000591b00780c */ /* 0x000fe40003f64270 */
[----:B------:R-:W-:Y:S01]  /*34b0*/  FSEL R112, R39, -INF , P4 ;  /* 0xff80000027707808 */ /* 0x000fe20002000000 */
[----:B------:R-:W-:Y:S01]  /*34c0*/  IMAD.MOV.U32 R39, RZ, RZ, R18 ;  /* 0x000000ffff277224 */ /* 0x000fe200078e0012 */
[----:B------:R-:W-:Y:S02]  /*34d0*/  FMNMX.FTZ R29, R90, R29, !PT ;  /* 0x0000001d5a1d7209 */ /* 0x000fe40007810000 */
[----:B------:R-:W-:Y:S01]  /*34e0*/  ISETP.GT.AND P4, PT, R27, 0x60, PT ;  /* 0x000000601b00780c */ /* 0x000fe20003f84270 */
[----:B------:R-:W5:Y:S01]  /*34f0*/  MUFU.TANH R81, R81 ;  /* 0x0000005100517308 */ /* 0x000f620000002400 */
[----:B---3--:R-:W-:-:S02]  /*3500*/  FSEL R74, R69, -INF , P3 ;  /* 0xff800000454a7808 */ /* 0x008fc40001800000 */
[----:B------:R-:W-:Y:S02]  /*3510*/  FMNMX.FTZ R29, R112, R29, !PT ;  /* 0x0000001d701d7209 */ /* 0x000fe40007810000 */
[----:B------:R-:W-:Y:S02]  /*3520*/  ISETP.GT.AND P3, PT, R27, 0x61, PT ;  /* 0x000000611b00780c */ /* 0x000fe40003f64270 */
[----:B------:R-:W-:Y:S01]  /*3530*/  FSEL R114, R41, -INF , P4 ;  /* 0xff80000029727808 */ /* 0x000fe20002000000 */
[----:B------:R-:W-:Y:S01]  /*3540*/  MUFU.TANH R85, R85 ;  /* 0x0000005500557308 */ /* 0x000fe20000002400 */
[----:B------:R-:W-:Y:S01]  /*3550*/  FMNMX.FTZ R29, R74, R29, !PT ;  /* 0x0000001d4a1d7209 */ /* 0x000fe20007810000 */
[----:B----4-:R-:W-:Y:S01]  /*3560*/  @P2 IMAD.HI.U32 R37, R18, R37, RZ ;  /* 0x0000002512252227 */ /* 0x010fe200078e00ff */
[----:B------:R-:W-:Y:S02]  /*3570*/  ISETP.GT.AND P4, PT, R27, 0x68, PT ;  /* 0x000000681b00780c */ /* 0x000fe40003f84270 */
[----:B--2---:R-:W-:-:S02]  /*3580*/  FSEL R70, R73, -INF , P3 ;  /* 0xff80000049467808 */ /* 0x004fc40001800000 */
[----:B------:R-:W-:Y:S01]  /*3590*/  FMNMX.FTZ R29, R114, R29, !PT ;  /* 0x0000001d721d7209 */ /* 0x000fe20007810000 */
[----:B------:R-:W-:Y:S01]  /*35a0*/  MUFU.EX2 R181, R181 ;  /* 0x000000b500b57308 */ /* 0x000fe20000000800 */
[C---:B------:R-:W-:Y:S02]  /*35b0*/  ISETP.GT.AND P3, PT, R27.reuse, 0x69, PT ;  /* 0x000000691b00780c */ /* 0x040fe40003f64270 */
[----:B------:R-:W-:Y:S02]  /*35c0*/  FSEL R116, R116, -INF , P4 ;  /* 0xff80000074747808 */ /* 0x000fe40002000000 */
[----:B------:R-:W-:Y:S02]  /*35d0*/  FMNMX.FTZ R29, R70, R29, !PT ;  /* 0x0000001d461d7209 */ /* 0x000fe40007810000 */
[----:B------:R-:W-:Y:S01]  /*35e0*/  ISETP.GT.AND P4, PT, R27, 0x70, PT ;  /* 0x000000701b00780c */ /* 0x000fe20003f84270 */
[----:B------:R-:W2:Y:S01]  /*35f0*/  MUFU.EX2 R26, R31 ;  /* 0x0000001f001a7308 */ /* 0x000ea20000000800 */
[----:B0-----:R-:W-:-:S02]  /*3600*/  FSEL R66, R77, -INF , P3 ;  /* 0xff8000004d427808 */ /* 0x001fc40001800000 */
[----:B------:R-:W-:Y:S02]  /*3610*/  FMNMX.FTZ R29, R116, R29, !PT ;  /* 0x0000001d741d7209 */ /* 0x000fe40007810000 */
[C---:B------:R-:W-:Y:S02]  /*3620*/  ISETP.GT.AND P3, PT, R27.reuse, 0x71, PT ;  /* 0x000000711b00780c */ /* 0x040fe40003f64270 */
[----:B------:R-:W-:Y:S01]  /*3630*/  FSEL R118, R118, -INF , P4 ;  /* 0xff80000076767808 */ /* 0x000fe20002000000 */
[----:B------:R-:W0:Y:S01]  /*3640*/  MUFU.EX2 R183, R183 ;  /* 0x000000b700b77308 */ /* 0x000e220000000800 */
[----:B------:R-:W-:Y:S02]  /*3650*/  FMNMX.FTZ R29, R66, R29, !PT ;  /* 0x0000001d421d7209 */ /* 0x000fe40007810000 */
[----:B------:R-:W-:Y:S02]  /*3660*/  ISETP.GT.AND P4, PT, R27, 0x78, PT ;  /* 0x000000781b00780c */ /* 0x000fe40003f84270 */
[----:B-----5:R-:W-:-:S02]  /*3670*/  FSEL R62, R81, -INF , P3 ;  /* 0xff800000513e7808 */ /* 0x020fc40001800000 */
[----:B------:R-:W-:Y:S01]  /*3680*/  FMNMX.FTZ R29, R118, R29, !PT ;  /* 0x0000001d761d7209 */ /* 0x000fe20007810000 */
[----:B------:R-:W3:Y:S01]  /*3690*/  MUFU.EX2 R20, R20 ;  /* 0x0000001400147308 */ /* 0x000ee20000000800 */
[----:B------:R-:W-:Y:S01]  /*36a0*/  ISETP.GT.AND P3, PT, R27, 0x79, PT ;  /* 0x000000791b00780c */ /* 0x000fe20003f64270 */
[----:B--2---:R-:W-:Y:S01]  /*36b0*/  FADD.FTZ R42, R181, R26 ;  /* 0x0000001ab52a7221 */ /* 0x004fe20000010000 */
[----:B------:R-:W-:Y:S02]  /*36c0*/  FSEL R120, R120, -INF , P4 ;  /* 0xff80000078787808 */ /* 0x000fe40002000000 */
[----:B------:R-:W-:Y:S02]  /*36d0*/  FMNMX.FTZ R29, R62, R29, !PT ;  /* 0x0000001d3e1d7209 */ /* 0x000fe40007810000 */
[----:B------:R-:W-:Y:S01]  /*36e0*/  FSEL R58, R85, -INF , P3 ;  /* 0xff800000553a7808 */ /* 0x000fe20001800000 */
[----:B------:R-:W2:Y:S01]  /*36f0*/  MUFU.EX2 R177, R177 ;  /* 0x000000b100b17308 */ /* 0x000ea20000000800 */
[----:B------:R-:W-:-:S02]  /*3700*/  FMNMX.FTZ R29, R120, R29, !PT ;  /* 0x0000001d781d7209 */ /* 0x000fc40007810000 */
[----:B-1----:R-:W-:Y:S02]  /*3710*/  @P2 SHF.R.U32.HI R39, RZ, R46, R37 ;  /* 0x0000002eff272219 */ /* 0x002fe40000011625 */
[----:B------:R-:W-:Y:S02]  /*3720*/  FMNMX.FTZ R29, R58, R29, !PT ;  /* 0x0000001d3a1d7209 */ /* 0x000fe40007810000 */
[----:B------:R-:W-:Y:S01]  /*3730*/  IADD3 R41, R39, R16, -R17 ;  /* 0x0000001027297210 */ /* 0x000fe20007ffe811 */
[----:B------:R-:W1:Y:S01]  /*3740*/  MUFU.EX2 R179, R179 ;  /* 0x000000b300b37308 */ /* 0x000e620000000800 */
[----:B------:R-:W-:Y:S01]  /*3750*/  F2FP.BF16.F32.PACK_AB R181, R26, R181 ;  /* 0x000000b51ab5723e */ /* 0x000fe200000010ff */
[----:B------:R-:W4:Y:S06]  /*3760*/  SHFL.BFLY PT, R10, R29, 0x2, 0x1f ;  /* 0x0c401f001d0a7f89 */ /* 0x000f2c00000e0000 */
[----:B------:R-:W5:Y:S08]  /*3770*/  MUFU.EX2 R12, R12 ;  /* 0x0000000c000c7308 */ /* 0x000f700000000800 */
[----:B------:R-:W-:Y:S08]  /*3780*/  MUFU.EX2 R4, R7 ;  /* 0x0000000700047308 */ /* 0x000ff00000000800 */
[----:B------:R-:W5:Y:S01]  /*3790*/  MUFU.EX2 R173, R173 ;  /* 0x000000ad00ad7308 */ /* 0x000f620000000800 */
[----:B----4-:R-:W-:Y:S01]  /*37a0*/  FMNMX.FTZ R3, R29, R10, !PT ;  /* 0x0000000a1d037209 */ /* 0x010fe20007810000 */
[----:B0-----:R-:W-:Y:S01]  /*37b0*/  FADD.FTZ R29, R183, R42 ;  /* 0x0000002ab71d7221 */ /* 0x001fe20000010000 */
[----:B---3--:R-:W-:-:S03]  /*37c0*/  F2FP.BF16.F32.PACK_AB R183, R20, R183 ;  /* 0x000000b714b7723e */ /* 0x008fc600000010ff */
[----:B------:R-:W0:Y:S01]  /*37d0*/  SHFL.BFLY PT, R10, R3, 0x1, 0x1f ;  /* 0x0c201f00030a7f89 */ /* 0x000e2200000e0000 */
[----:B------:R-:W-:Y:S01]  /*37e0*/  FADD.FTZ R42, R20, R29 ;  /* 0x0000001d142a7221 */ /* 0x000fe20000010000 */
[----:B------:R-:W-:Y:S03]  /*37f0*/  MUFU.EX2 R175, R175 ;  /* 0x000000af00af7308 */ /* 0x000fe60000000800 */
[----:B--2---:R-:W-:Y:S01]  /*3800*/  FADD.FTZ R31, R177, R42 ;  /* 0x0000002ab11f7221 */ /* 0x004fe20000010000 */
[----:B------:R-:W-:-:S03]  /*3810*/  F2FP.BF16.F32.PACK_AB R177, R14, R177 ;  /* 0x000000b10eb1723e */ /* 0x000fc600000010ff */
[----:B------:R-:W-:Y:S01]  /*3820*/  FADD.FTZ R42, R14, R31 ;  /* 0x0000001f0e2a7221 */ /* 0x000fe20000010000 */
[----:B------:R1:W-:Y:S08]  /*3830*/  MUFU.EX2 R40, R33 ;  /* 0x0000002100287308 */ /* 0x0003f00000000800 */
[----:B------:R-:W-:Y:S01]  /*3840*/  MUFU.EX2 R2, R2 ;  /* 0x0000000200027308 */ /* 0x000fe20000000800 */
[----:B-1----:R-:W-:Y:S01]  /*3850*/  FADD.FTZ R33, R179, R42 ;  /* 0x0000002ab3217221 */ /* 0x002fe20000010000 */
[----:B-----5:R-:W-:-:S03]  /*3860*/  F2FP.BF16.F32.PACK_AB R179, R12, R179 ;  /* 0x000000b30cb3723e */ /* 0x020fc600000010ff */
[----:B------:R-:W-:Y:S01]  /*3870*/  FADD.FTZ R44, R12, R33 ;  /* 0x000000210c2c7221 */ /* 0x000fe20000010000 */
[----:B0-----:R-:W-:Y:S02]  /*3880*/  FMNMX.FTZ R10, R3, R10, !PT ;  /* 0x0000000a030a7209 */ /* 0x001fe40007810000 */
[----:B------:R-:W-:Y:S01]  /*3890*/  MUFU.EX2 R169, R169 ;  /* 0x000000a900a97308 */ /* 0x000fe20000000800 */
[----:B------:R-:W-:Y:S01]  /*38a0*/  FADD.FTZ R35, R173, R44 ;  /* 0x0000002cad237221 */ /* 0x000fe20000010000 */
[C---:B------:R-:W-:Y:S01]  /*38b0*/  FSETP.NEU.FTZ.AND P3, PT, R10.reuse, -INF , PT ;  /* 0xff8000000a00780b */ /* 0x040fe20003f7d000 */
[----:B------:R-:W-:Y:S01]  /*38c0*/  FMUL.FTZ R3, R10, R5 ;  /* 0x000000050a037220 */ /* 0x000fe20000410000 */
[----:B------:R-:W-:Y:S02]  /*38d0*/  SHF.R.S32.HI R44, RZ, 0x1f, R41 ;  /* 0x0000001fff2c7819 */ /* 0x000fe40000011429 */
[----:B------:R-:W-:Y:S02]  /*38e0*/  F2FP.BF16.F32.PACK_AB R173, R4, R173 ;  /* 0x000000ad04ad723e */ /* 0x000fe400000010ff */
[----:B------:R-:W-:Y:S01]  /*38f0*/  FSEL R3, R3, RZ, P3 ;  /* 0x000000ff03037208 */ /* 0x000fe20001800000 */
[----:B------:R-:W-:Y:S01]  /*3900*/  MUFU.EX2 R8, R8 ;  /* 0x0000000800087308 */ /* 0x000fe20000000800 */
[----:B------:R-:W-:-:S03]  /*3910*/  LEA.HI R44, R44, R41, RZ, 0x7 ;  /* 0x000000292c2c7211 */ /* 0x000fc600078f38ff */
        /* <DEDUP_REMOVED lines=32> */
[-CC-:B------:R-:W-:Y:S01]  /*3b20*/  FFMA.FTZ R66, R66, R5.reuse, -R3.reuse ;  /* 0x0000000542427223 */ /* 0x180fe20000010803 */
[-CC-:B------:R-:W-:Y:S01]  /*3b30*/  FFMA.FTZ R118, R118, R5.reuse, -R3.reuse ;  /* 0x0000000576767223 */ /* 0x180fe20000010803 */
[-CC-:B------:R-:W-:Y:S01]  /*3b40*/  FFMA.FTZ R62, R62, R5.reuse, -R3.reuse ;  /* 0x000000053e3e7223 */ /* 0x180fe20000010803 */
[-CC-:B------:R-:W-:Y:S01]  /*3b50*/  FFMA.FTZ R120, R120, R5.reuse, -R3.reuse ;  /* 0x0000000578787223 */ /* 0x180fe20000010803 */
[----:B------:R-:W-:Y:S01]  /*3b60*/  FFMA.FTZ R58, R58, R5, -R3 ;  /* 0x000000053a3a7223 */ /* 0x000fe20000010803 */
[----:B------:R-:W-:Y:S01]  /*3b70*/  F2FP.BF16.F32.PACK_AB R180, R25, R60 ;  /* 0x0000003c19b4723e */ /* 0x000fe200000010ff */
        /* <DEDUP_REMOVED lines=16> */
[----:B------:R-:W-:Y:S01]  /*3c80*/  VIADD R8, R88, 0xfffffffe ;  /* 0xfffffffe58087836 */ /* 0x000fe20000000000 */
[----:B------:R-:W-:Y:S02]  /*3c90*/  F2FP.BF16.F32.PACK_AB R176, R9, R72 ;  /* 0x0000004809b0723e */ /* 0x000fe400000010ff */
[----:B------:R-:W-:Y:S02]  /*3ca0*/  CS2R R88, SRZ ;  /* 0x0000000000587805 */ /* 0x000fe4000001ff00 */
[----:B------:R-:W1:Y:S01]  /*3cb0*/  MUFU.EX2 R82, R82 ;  /* 0x0000005200527308 */ /* 0x000e620000000800 */
[----:B--2---:R-:W-:-:S07]  /*3cc0*/  FADD.FTZ R0, R78, R33 ;  /* 0x000000214e007221 */ /* 0x004fce0000010000 */
[----:B------:R-:W2:Y:S01]  /*3cd0*/  MUFU.EX2 R13, R84 ;  /* 0x00000054000d7308 */ /* 0x000ea20000000800 */
[C---:B0-----:R-:W-:Y:S01]  /*3ce0*/  FADD.FTZ R35, R11.reuse, R0 ;  /* 0x000000000b237221 */ /* 0x041fe20000010000 */
[----:B------:R-:W-:Y:S02]  /*3cf0*/  F2FP.BF16.F32.PACK_AB R178, R11, R78 ;  /* 0x0000004e0bb2723e */ /* 0x000fe400000010ff */
[----:B------:R-:W-:-:S04]  /*3d00*/  SHF.R.S32.HI R11, RZ, 0x7, R44 ;  /* 0x00000007ff0b7819 */ /* 0x000fc8000001142c */
[----:B------:R-:W0:Y:S01]  /*3d10*/  MUFU.EX2 R171, R171 ;  /* 0x000000ab00ab7308 */ /* 0x000e220000000800 */
[----:B-1----:R-:W-:Y:S01]  /*3d20*/  FADD.FTZ R0, R82, R35 ;  /* 0x0000002352007221 */ /* 0x002fe20000010000 */
[----:B------:R-:W-:-:S04]  /*3d30*/  VIMNMX R11, RZ, R11, !PT ;  /* 0x0000000bff0b7248 */ /* 0x000fc80007fe0100 */
[----:B------:R-:W-:Y:S02]  /*3d40*/  ISETP.GE.AND P3, PT, R8, R11, PT ;  /* 0x0000000b0800720c */ /* 0x000fe40003f66270 */
        /* <DEDUP_REMOVED lines=24> */
[----:B------:R-:W-:Y:S02]  /*3ed0*/  F2FP.BF16.F32.PACK_AB R168, R21, R100 ;  /* 0x0000006415a8723e */ /* 0x000fe400000010ff */
[----:B------:R-:W-:-:S04]  /*3ee0*/  CS2R R100, SRZ ;  /* 0x0000000000647805 */ /* 0x000fc8000001ff00 */
        /* <DEDUP_REMOVED lines=10> */
[----:B------:R-:W-:Y:S02]  /*3f90*/  F2FP.BF16.F32.PACK_AB R170, R27, R104 ;  /* 0x000000681baa723e */ /* 0x000fe400000010ff */
[----:B------:R-:W-:-:S04]  /*3fa0*/  CS2R R104, SRZ ;  /* 0x0000000000687805 */ /* 0x000fc8000001ff00 */
        /* <DEDUP_REMOVED lines=45> */
[----:B------:R-:W-:Y:S02]  /*4280*/  F2FP.BF16.F32.PACK_AB R162, R35, R112 ;  /* 0x0000007023a2723e */ /* 0x000fe400000010ff */
[----:B------:R-:W-:-:S04]  /*4290*/  CS2R R112, SRZ ;  /* 0x0000000000707805 */ /* 0x000fc8000001ff00 */
        /* <DEDUP_REMOVED lines=9> */
[----:B------:R-:W-:Y:S02]  /*4330*/  F2FP.BF16.F32.PACK_AB R156, R37, R114 ;  /* 0x00000072259c723e */ /* 0x000fe400000010ff */
[----:B------:R-:W-:-:S04]  /*4340*/  CS2R R114, SRZ ;  /* 0x0000000000727805 */ /* 0x000fc8000001ff00 */
[----:B------:R-:W1:Y:S01]  /*4350*/  MUFU.EX2 R118, R118 ;  /* 0x0000007600767308 */ /* 0x000e620000000800 */
[----:B--2---:R-:W-:-:S07]  /*4360*/  FADD.FTZ R0, R116, R43 ;  /* 0x0000002b74007221 */ /* 0x004fce0000010000 */
        /* <DEDUP_REMOVED lines=8> */
[----:B------:R-:W-:Y:S01]  /*43f0*/  F2FP.BF16.F32.PACK_AB R152, R41, R118 ;  /* 0x000000762998723e */ /* 0x000fe200000010ff */
[----:B------:R-:W-:Y:S01]  /*4400*/  IMAD.MOV.U32 R0, RZ, RZ, 0x3f800000 ;  /* 0x3f800000ff007424 */ /* 0x000fe200078e00ff */
[----:B------:R-:W-:-:S04]  /*4410*/  CS2R R118, SRZ ;  /* 0x0000000000767805 */ /* 0x000fc8000001ff00 */
[----:B------:R-:W2:Y:S01]  /*4420*/  MUFU.EX2 R7, R58 ;  /* 0x0000003a00077308 */ /* 0x000ea20000000800 */
[----:B0-----:R-:W-:Y:S01]  /*4430*/  FADD.FTZ R3, R155, R2 ;  /* 0x000000029b037221 */ /* 0x001fe20000010000 */
[C---:B------:R-:W-:Y:S01]  /*4440*/  F2FP.BF16.F32.PACK_AB R155, R40.reuse, R155 ;  /* 0x0000009b289b723e */ /* 0x040fe200000010ff */
[----:B------:R-:W-:Y:S02]  /*4450*/  IMAD.MOV.U32 R2, RZ, RZ, 0x3f800000 ;  /* 0x3f800000ff027424 */ /* 0x000fe400078e00ff */
[----:B------:R-:W-:Y:S01]  /*4460*/  FADD.FTZ R3, R40, R3 ;  /* 0x0000000328037221 */ /* 0x000fe20000010000 */
[----:B-1----:R-:W-:Y:S01]  /*4470*/  FADD.FTZ R4, R120, R9 ;  /* 0x0000000978047221 */ /* 0x002fe20000010000 */
[----:B--2---:R-:W-:-:S03]  /*4480*/  F2FP.BF16.F32.PACK_AB R154, R7, R120 ;  /* 0x00000078079a723e */ /* 0x004fc600000010ff */
        /* <DEDUP_REMOVED lines=9> */
[----:B------:R-:W-:-:S07]  /*4520*/  IMAD.MOV.U32 R151, RZ, RZ, RZ ;  /* 0x000000ffff977224 */ /* 0x000fce00078e00ff */
.L_x_2462:
[----:B------:R-:W-:-:S04]  /*4530*/  UIADD3 UR6, UR60, 0x1, URZ ;  /* 0x000000013c067890 */ /* 0x000fc8000fffe03f */
[----:B------:R-:W-:-:S04]  /*4540*/  UISETP.NE.AND UP0, UPT, UR6, 0x2, UPT ;  /* 0x000000020600788c */ /* 0x000fc8000bf05270 */
[----:B------:R-:W-:Y:S02]  /*4550*/  USEL UR38, URZ, 0x1, UP0 ;  /* 0x000000013f267887 */ /* 0x000fe40008000000 */
[----:B------:R-:W-:Y:S02]  /*4560*/  USEL UR36, UR6, URZ, UP0 ;  /* 0x0000003f06247287 */ /* 0x000fe40008000000 */
[----:B------:R-:W-:Y:S01]  /*4570*/  ULOP3.LUT UR38, UR61, UR38, URZ, 0x3c, !UPT ;  /* 0x000000263d267292 */ /* 0x000fe2000f8e3c3f */
[----:B------:R-:W-:Y:S11]  /*4580*/  @!P0 BRA `(.L_x_2454) ;  /* 0x0000000000048947 */ /* 0x000ff60003800000 */
[----:B------:R-:W-:Y:S01]  /*4590*/  BPT.TRAP 0x1 ;  /* 0x000000040000795c */ /* 0x000fe20000300000 */
.L_x_2454:
[----:B------:R-:W-:Y:S01]  /*45a0*/  ULEA UR59, UR36, UR37, 0x3 ;  /* 0x00000025243b7291 */ /* 0x000fe2000f8e183f */
[----:B------:R-:W-:-:S04]  /*45b0*/  MOV R5, UR38 ;  /* 0x0000002600057c02 */ /* 0x000fc80008000f00 */
[----:B------:R-:W-:-:S04]  /*45c0*/  SHF.L.U32 R5, R5, 0x1f, RZ ;  /* 0x0000001f05057819 */ /* 0x000fc800000006ff */
[----:B------:R0:W1:Y:S01]  /*45d0*/  SYNCS.PHASECHK.TRANS64.TRYWAIT P3, [UR59+0x34830], R5 ;  /* 0x03483005ff0075a7 */ /* 0x000062000806017b */
[----:B------:R-:W-:Y:S05]  /*45e0*/  @!P0 BRA `(.L_x_2455) ;  /* 0x0000000000048947 */ /* 0x000fea0003800000 */
[----:B------:R-:W-:Y:S01]  /*45f0*/  BPT.TRAP 0x1 ;  /* 0x000000040000795c */ /* 0x000fe20000300000 */
.L_x_2455:
[----:B-1----:R-:W-:Y:S05]  /*4600*/  @P3 BRA `(.L_x_2456) ;  /* 0x0000000000083947 */ /* 0x002fea0003800000 */
[----:B------:R-:W1:Y:S02]  /*4610*/  SYNCS.PHASECHK.TRANS64.TRYWAIT P3, [UR59+0x34830], R5 ;  /* 0x03483005ff0075a7 */ /* 0x000e64000806017b */
[----:B-1----:R-:W-:Y:S05]  /*4620*/  @!P3 BRA `(.L_x_2457) ;  /* 0x000000ec0044b947 */ /* 0x002fea0003800000 */
.L_x_2456:
[----:B------:R-:W-:Y:S01]  /*4630*/  UIMAD UR54, UR36, 0xc00, UR39 ;  /* 0x00000c00243678a4 */ /* 0x000fe2000f8e0227 */
[----:B------:R-:W-:Y:S01]  /*4640*/  WARPGROUP.ARRIVE ;  /* 0x00000000000079c5 */ /* 0x000fe20000000000 */
[----:B------:R-:W-:Y:S01]  /*4650*/  UMOV UR55, 0x40000040 ;  /* 0x4000004000377882 */ /* 0x000fe20000000000 */
[----:B------:R-:W-:Y:S01]  /*4660*/  UMOV UR7, 0x40000040 ;  /* 0x4000004000077882 */ /* 0x000fe20000000000 */
[----:B------:R-:W-:Y:S01]  /*4670*/  UIADD3 UR6, UR54, 0x2, URZ ;  /* 0x0000000236067890 */ /* 0x000fe2000fffe03f */
[-C--:B------:R-:W-:Y:S01]  /*4680*/  FMUL.FTZ R88, R88, R2.reuse ;  /* 0x0000000258587220 */ /* 0x080fe20000410000 */
[----:B------:R-:W-:Y:S01]  /*4690*/  UIADD3 UR10, UR54, 0x4, URZ ;  /* 0x00000004360a7890 */ /* 0x000fe2000fffe03f */
[-C--:B------:R-:W-:Y:S01]  /*46a0*/  FMUL.FTZ R89, R89, R2.reuse ;  /* 0x0000000259597220 */ /* 0x080fe20000410000 */
[----:B------:R-:W-:Y:S01]  /*46b0*/  UMOV UR11, 0x40000040 ;  /* 0x40000040000b7882 */ /* 0x000fe20000000000 */
[----:B------:R-:W-:Y:S01]  /*46c0*/  HGMMA.64x128x16.F32.BF16 R24, gdesc[UR52], RZ, !UPT, gsb0 ;  /* 0x01e00000341879f0 */ /* 0x000fe2000c0018ff */
        /* <DEDUP_REMOVED lines=116> */
.L_x_2458:
[----:B------:R-:W-:Y:S01]  /*4e10*/  ULEA UR7, UR60, UR37, 0x3 ;  /* 0x000000253c077291 */ /* 0x000fe2000f8e183f */
[----:B------:R-:W-:-:S05]  /*4e20*/  IMAD.U32 R0, RZ, RZ, UR61 ;  /* 0x0000003dff007e24 */ /* 0x000fca000f8e00ff */
[----:B------:R-:W-:-:S04]  /*4e30*/  SHF.L.U32 R0, R0, 0x1f, RZ ;  /* 0x0000001f00007819 */ /* 0x000fc800000006ff */
[----:B------:R2:W3:Y:S01]  /*4e40*/  SYNCS.PHASECHK.TRANS64.TRYWAIT P3, [UR7+0x34850], R0 ;  /* 0x03485000ff0075a7 */ /* 0x0004e20008060147 */
[----:B------:R-:W-:Y:S05]  /*4e50*/  @!P0 BRA `(.L_x_2459) ;  /* 0x0000000000048947 */ /* 0x000fea0003800000 */
[----:B------:R-:W-:Y:S01]  /*4e60*/  BPT.TRAP 0x1 ;  /* 0x000000040000795c */ /* 0x000fe20000300000 */
.L_x_2459:
[----:B---3--:R-:W-:Y:S05]  /*4e70*/  @P3 BRA `(.L_x_2460) ;  /* 0x0000000000083947 */ /* 0x008fea0003800000 */
[----:B------:R-:W3:Y:S02]  /*4e80*/  SYNCS.PHASECHK.TRANS64.TRYWAIT P3, [UR7+0x34850], R0 ;  /* 0x03485000ff0075a7 */ /* 0x000ee40008060147 */
[----:B---3--:R-:W-:Y:S05]  /*4e90*/  @!P3 BRA `(.L_x_2461) ;  /* 0x000000e40040b947 */ /* 0x008fea0003800000 */
.L_x_2460:
[----:B------:R-:W-:Y:S01]  /*4ea0*/  UIADD3 UR6, UR37, 0x400, URZ ;  /* 0x0000040025067890 */ /* 0x000fe2000fffe03f */
[----:B------:R-:W-:Y:S01]  /*4eb0*/  WARPGROUP.ARRIVE ;  /* 0x00000000000079c5 */ /* 0x000fe20000000000 */
[----:B------:R-:W-:Y:S01]  /*4ec0*/  UMOV UR11, 0x40000040 ;  /* 0x40000040000b7882 */ /* 0x000fe20000000000 */
[----:B------:R-:W-:Y:S01]  /*4ed0*/  FMUL.FTZ R14, R32, UR58 ;  /* 0x0000003a200e7c20 */ /* 0x000fe20008410000 */
[----:B------:R-:W-:Y:S01]  /*4ee0*/  USHF.R.U32.HI UR6, URZ, 0x4, UR6 ;  /* 0x000000043f067899 */ /* 0x000fe20008011606 */
[----:B------:R-:W3:Y:S01]  /*4ef0*/  @P2 LDC R32, c[0x0][0x44c] ;  /* 0x00011300ff202b82 */ /* 0x000ee20000000800 */
[----:B------:R-:W-:Y:S01]  /*4f00*/  FMUL.FTZ R200, R31, UR58 ;  /* 0x0000003a1fc87c20 */ /* 0x000fe20008410000 */
[----:B------:R-:W-:Y:S01]  /*4f10*/  FMUL.FTZ R12, R33, UR58 ;  /* 0x0000003a210c7c20 */ /* 0x000fe20008410000 */
[----:B------:R-:W-:Y:S01]  /*4f20*/  ULOP3.LUT UR6, UR6, 0x3fff, URZ, 0xc0, !UPT ;  /* 0x00003fff06067892 */ /* 0x000fe2000f8ec03f */
[----:B------:R-:W-:Y:S02]  /*4f30*/  IMAD.IADD R33, R184, 0x1, R18 ;  /* 0x00000001b8217824 */ /* 0x000fe400078e0212 */
[----:B------:R-:W-:Y:S01]  /*4f40*/  FMUL.FTZ R15, R36, UR58 ;  /* 0x0000003a240f7c20 */ /* 0x000fe20008410000 */
[----:B01----:R-:W-:Y:S01]  /*4f50*/  FMUL.FTZ R5, R26, UR58 ;  /* 0x0000003a1a057c20 */ /* 0x003fe20008410000 */
[----:B------:R-:W-:Y:S01]  /*4f60*/  ULOP3.LUT UR6, UR6, 0x4000000, URZ, 0xfc, !UPT ;  /* 0x0400000006067892 */ /* 0x000fe2000f8efc3f */
[----:B------:R-:W0:Y:S01]  /*4f70*/  @P2 LDC R31, c[0x0][0x450] ;  /* 0x00011400ff1f2b82 */ /* 0x000e220000000800 */
        /* <DEDUP_REMOVED lines=15> */
[----:B---3--:R-:W-:-:S04]  /*5070*/  @P2 IMAD.HI.U32 R32, R33, R32, RZ ;  /* 0x0000002021202227 */ /* 0x008fc800078e00ff */
[----:B------:R-:W-:Y:S01]  /*5080*/  FMUL.FTZ R10, R29, UR58 ;  /* 0x0000003a1d0a7c20 */ /* 0x000fe20008410000 */
[----:B------:R-:W-:Y:S01]  /*5090*/  FMUL.FTZ R29, R52, UR58 ;  /* 0x0000003a341d7c20 */ /* 0x000fe20008410000 */
[----:B------:R-:W-:Y:S01]  /*50a0*/  FMUL.FTZ R62, R62, UR58 ;  /* 0x0000003a3e3e7c20 */ /* 0x000fe20008410000 */
[----:B------:R-:W-:Y:S01]  /*50b0*/  FMUL.FTZ R63, R63, UR58 ;  /* 0x0000003a3f3f7c20 */ /* 0x000fe20008410000 */
[----:B------:R-:W-:Y:S01]  /*50c0*/  FMUL.FTZ R66, R66, UR58 ;  /* 0x0000003a42427c20 */ /* 0x000fe20008410000 */
[----:B------:R-:W3:Y:S01]  /*50d0*/  MUFU.TANH R202, R202 ;  /* 0x000000ca00ca7308 */ /* 0x000ee20000002400 */
[----:B------:R-:W-:Y:S01]  /*50e0*/  FMUL.FTZ R70, R70, UR58 ;  /* 0x0000003a46467c20 */ /* 0x000fe20008410000 */
[----:B0-----:R-:W-:Y:S01]  /*50f0*/  @P2 SHF.R.U32.HI R33, RZ, R31, R32 ;  /* 0x0000001fff212219 */ /* 0x001fe20000011620 */
[----:B------:R-:W-:Y:S01]  /*5100*/  FMUL.FTZ R31, R56, UR58 ;  /* 0x0000003a381f7c20 */ /* 0x000fe20008410000 */
[----:B------:R-:W-:Y:S01]  /*5110*/  FMUL.FTZ R67, R67, UR58 ;  /* 0x0000003a43437c20 */ /* 0x000fe20008410000 */
[----:B------:R-:W-:Y:S01]  /*5120*/  FMUL.FTZ R71, R71, UR58 ;  /* 0x0000003a47477c20 */ /* 0x000fe20008410000 */
[----:B--2---:R-:W-:Y:S01]  /*5130*/  FMUL.FTZ R0, R24, UR58 ;  /* 0x0000003a18007c20 */ /* 0x004fe20008410000 */
        /* <DEDUP_REMOVED lines=27> */
[----:B------:R-:W-:Y:S01]  /*52f0*/  UMOV UR61, UR38 ;  /* 0x00000026003d7c82 */ /* 0x000fe20008000000 */
[----:B------:R-:W-:-:S05]  /*5300*/  UMOV UR60, UR36 ;  /* 0x00000024003c7c82 */ /* 0x000fca0008000000 */
        /* <DEDUP_REMOVED lines=16> */
[----:B------:R-:W-:Y:S02]  /*5410*/  IMAD.MOV.U32 R35, RZ, RZ, -0x80 ;  /* 0xffffff80ff237424 */ /* 0x000fe400078e00ff */
[----:B------:R-:W-:Y:S01]  /*5420*/  FMUL.FTZ R182, R34, UR58 ;  /* 0x0000003a22b67c20 */ /* 0x000fe20008410000 */
[----:B------:R-:W-:Y:S01]  /*5430*/  FMUL.FTZ R34, R51, UR58 ;  /* 0x0000003a33227c20 */ /* 0x000fe20008410000 */
[----:B------:R-:W-:Y:S01]  /*5440*/  MUFU.TANH R14, R14 ;  /* 0x0000000e000e7308 */ /* 0x000fe20000002400 */
[----:B------:R-:W-:Y:S01]  /*5450*/  HGMMA.64x128x16.F32.BF16 R88, R176, gdesc[UR8].tnspB, R88, gsb0 ;  /* 0x41e00008b0587df0 */ /* 0x000fe20008001858 */
[----:B------:R-:W-:Y:S01]  /*5460*/  UIADD3 UR10, UR6, 0x100, URZ ;  /* 0x00000100060a7890 */ /* 0x000fe2000fffe03f */
[----:B------:R-:W-:Y:S01]  /*5470*/  IMAD R36, R8, R35, 0x1 ;  /* 0x0000000108247424 */ /* 0x000fe200078e0223 */
[----:B------:R-:W-:Y:S01]  /*5480*/  UMOV UR11, 0x40000040 ;  /* 0x40000040000b7882 */ /* 0x000fe20000000000 */
[----:B------:R-:W-:-:S02]  /*5490*/  FMUL.FTZ R51, R73, UR58 ;  /* 0x0000003a49337c20 */ /* 0x000fc40008410000 */
[----:B------:R-:W-:Y:S01]  /*54a0*/  IMAD R35, R23, -0x2, R36 ;  /* 0xfffffffe17237824 */ /* 0x000fe200078e0224 */
[----:B------:R-:W2:Y:S04]  /*54b0*/  MUFU.TANH R182, R182 ;  /* 0x000000b600b67308 */ /* 0x000ea80000002400 */
[----:B------:R-:W-:-:S04]  /*54c0*/  IADD3 R35, -R17, R35, R16 ;  /* 0x0000002311237210 */ /* 0x000fc80007ffe110 */
[----:B------:R-:W5:Y:S08]  /*54d0*/  MUFU.TANH R180, R180 ;  /* 0x000000b400b47308 */ /* 0x000f700000002400 */
        /* <DEDUP_REMOVED lines=19> */
[----:B------:R-:W1:Y:S02]  /*5610*/  SHFL.IDX PT, R38, R33, 0x1, 0x1c1f ;  /* 0x003c1f0021267f89 */ /* 0x000e6400000e0000 */
[----:B------:R-:W-:Y:S01]  /*5620*/  MUFU.TANH R41, R41 ;  /* 0x0000002900297308 */ /* 0x000fe20000002400 */
[----:B------:R-:W-:Y:S01]  /*5630*/  HGMMA.64x128x16.F32.BF16 R88, R172, gdesc[UR8].tnspB, R88, gsb0 ;  /* 0x41e00008ac587df0 */ /* 0x000fe20008001858 */
[----:B------:R-:W-:Y:S01]  /*5640*/  UIADD3 UR10, UR6, 0x180, URZ ;  /* 0x00000180060a7890 */ /* 0x000fe2000fffe03f */
[----:B------:R-:W-:-:S05]  /*5650*/  UMOV UR11, 0x40000040 ;  /* 0x40000040000b7882 */ /* 0x000fca0000000000 */
[----:B------:R-:W5:Y:S08]  /*5660*/  MUFU.TANH R178, R178 ;  /* 0x000000b200b27308 */ /* 0x000f700000002400 */
[----:B------:R-:W5:Y:S01]  /*5670*/  MUFU.TANH R176, R176 ;  /* 0x000000b000b07308 */ /* 0x000f620000002400 */
[----:B-1----:R-:W-:-:S07]  /*5680*/  IMAD.IADD R39, R35, 0x1, R38 ;  /* 0x0000000123277824 */ /* 0x002fce00078e0226 */
[----:B------:R-:W-:Y:S01]  /*5690*/  MUFU.TANH R45, R45 ;  /* 0x0000002d002d7308 */ /* 0x000fe20000002400 */
[C---:B------:R-:W-:Y:S02]  /*56a0*/  ISETP.GT.AND P3, PT, R39.reuse, RZ, PT ;  /* 0x000000ff2700720c */ /* 0x040fe40003f64270 */
[----:B------:R-:W-:Y:S02]  /*56b0*/  ISETP.GT.AND P4, PT, R39, 0x1, PT ;  /* 0x000000012700780c */ /* 0x000fe40003f84270 */
[----:B------:R-:W-:-:S03]  /*56c0*/  FSEL R206, R5, -INF , P3 ;  /* 0xff80000005ce7808 */ /* 0x000fc60001800000 */
[----:B------:R-:W-:Y:S01]  /*56d0*/  MUFU.TANH R38, R70 ;  /* 0x0000004600267308 */ /* 0x000fe20000002400 */
[C---:B------:R-:W-:Y:S02]  /*56e0*/  ISETP.GT.AND P3, PT, R39.reuse, 0x8, PT ;  /* 0x000000082700780c */ /* 0x040fe40003f64270 */
[----:B----4-:R-:W-:Y:S02]  /*56f0*/  FSEL R204, R6, -INF , P4 ;  /* 0xff80000006cc7808 */ /* 0x010fe40002000000 */
[----:B------:R-:W-:Y:S02]  /*5700*/  FMNMX.FTZ R5, R206, R7, !PT ;  /* 0x00000007ce057209 */ /* 0x000fe40007810000 */
[----:B------:R-:W-:Y:S01]  /*5710*/  ISETP.GT.AND P4, PT, R39, 0x9, PT ;  /* 0x000000092700780c */ /* 0x000fe20003f84270 */
[----:B------:R-:W-:Y:S01]  /*5720*/  MUFU.TANH R49, R49 ;  /* 0x0000003100317308 */ /* 0x000fe20000002400 */
[----:B---3--:R-:W-:Y:S02]  /*5730*/  FSEL R202, R202, -INF , P3 ;  /* 0xff800000caca7808 */ /* 0x008fe40001800000 */
[----:B------:R-:W-:-:S02]  /*5740*/  FMNMX.FTZ R5, R204, R5, !PT ;  /* 0x00000005cc057209 */ /* 0x000fc40007810000 */
[C---:B------:R-:W-:Y:S02]  /*5750*/  ISETP.GT.AND P3, PT, R39.reuse, 0x10, PT ;  /* 0x000000102700780c */ /* 0x040fe40003f64270 */
[----:B0-----:R-:W-:Y:S01]  /*5760*/  FSEL R200, R200, -INF , P4 ;  /* 0xff800000c8c87808 */ /* 0x001fe20002000000 */
[----:B------:R-:W-:Y:S01]  /*5770*/  MUFU.TANH R51, R51 ;  /* 0x0000003300337308 */ /* 0x000fe20000002400 */
[----:B------:R-:W-:Y:S02]  /*5780*/  FMNMX.FTZ R5, R202, R5, !PT ;  /* 0x00000005ca057209 */ /* 0x000fe40007810000 */
[C---:B------:R-:W-:Y:S02]  /*5790*/  ISETP.GT.AND P4, PT, R39.reuse, 0x11, PT ;  /* 0x000000112700780c */ /* 0x040fe40003f84270 */
[----:B--2---:R-:W-:Y:S02]  /*57a0*/  FSEL R182, R182, -INF , P3 ;  /* 0xff800000b6b67808 */ /* 0x004fe40001800000 */
[----:B------:R-:W-:Y:S01]  /*57b0*/  FMNMX.FTZ R5, R200, R5, !PT ;  /* 0x00000005c8057209 */ /* 0x000fe20007810000 */
[----:B------:R-:W-:Y:S01]  /*57c0*/  MUFU.TANH R53, R53 ;  /* 0x0000003500357308 */ /* 0x000fe20000002400 */
[----:B------:R-:W-:-:S02]  /*57d0*/  ISETP.GT.AND P3, PT, R39, 0x18, PT ;  /* 0x000000182700780c */ /* 0x000fc40003f64270 */
[----:B-----5:R-:W-:Y:S02]  /*57e0*/  FSEL R180, R180, -INF , P4 ;  /* 0xff800000b4b47808 */ /* 0x020fe40002000000 */
[----:B------:R-:W-:Y:S02]  /*57f0*/  FMNMX.FTZ R5, R182, R5, !PT ;  /* 0x00000005b6057209 */ /* 0x000fe40007810000 */
[C---:B------:R-:W-:Y:S01]  /*5800*/  ISETP.GT.AND P4, PT, R39.reuse, 0x19, PT ;  /* 0x000000192700780c */ /* 0x040fe20003f84270 */
[----:B------:R-:W-:Y:S01]  /*5810*/  MUFU.TANH R59, R59 ;  /* 0x0000003b003b7308 */ /* 0x000fe20000002400 */
[----:B------:R-:W-:Y:S02]  /*5820*/  FSEL R178, R178, -INF , P3 ;  /* 0xff800000b2b27808 */ /* 0x000fe40001800000 */
[----:B------:R-:W-:Y:S02]  /*5830*/  FMNMX.FTZ R5, R180, R5, !PT ;  /* 0x00000005b4057209 */ /* 0x000fe40007810000 */
[----:B------:R-:W-:-:S02]  /*5840*/  ISETP.GT.AND P3, PT, R39, 0x20, PT ;  /* 0x000000202700780c */ /* 0x000fc40003f64270 */
[----:B------:R-:W-:Y:S01]  /*5850*/  FSEL R176, R176, -INF , P4 ;  /* 0xff800000b0b07808 */ /* 0x000fe20002000000 */
[----:B------:R-:W-:Y:S01]  /*5860*/  MUFU.TANH R57, R57 ;  /* 0x0000003900397308 */ /* 0x000fe20000002400 */
[----:B------:R-:W-:Y:S02]  /*5870*/  FMNMX.FTZ R5, R178, R5, !PT ;  /* 0x00000005b2057209 */ /* 0x000fe40007810000 */
[----:B------:R-:W-:Y:S02]  /*5880*/  ISETP.GT.AND P4, PT, R39, 0x21, PT ;  /* 0x000000212700780c */ /* 0x000fe40003f84270 */
[----:B------:R-:W-:Y:S01]  /*5890*/  FMNMX.FTZ R5, R176, R5, !PT ;  /* 0x00000005b0057209 */ /* 0x000fe20007810000 */
[----:B------:R-:W-:Y:S02]  /*58a0*/  WARPGROUP.DEPBAR.LE gsb0, 0x0 ;  /* 0x00008000000079c5 */ /* 0x000fe40000010000 */
[----:B------:R-:W-:Y:S01]  /*58b0*/  WARPGROUP.ARRIVE ;  /* 0x00000000000079c5 */ /* 0x000fe20000000000 */
[----:B------:R-:W-:Y:S01]  /*58c0*/  FMUL.FTZ R174, R42, UR58 ;  /* 0x0000003a2aae7c20 */ /* 0x000fe20008410000 */
[----:B------:R-:W-:Y:S01]  /*58d0*/  FMUL.FTZ R172, R43, UR58 ;  /* 0x0000003a2bac7c20 */ /* 0x000fe20008410000 */
[----:B------:R-:W-:Y:S01]  /*58e0*/  MUFU.TANH R42, R66 ;  /* 0x00000042002a7308 */ /* 0x000fe20000002400 */
[----:B------:R-:W-:-:S02]  /*58f0*/  FMUL.FTZ R43, R64, UR58 ;  /* 0x0000003a402b7c20 */ /* 0x000fc40008410000 */
[----:B------:R-:W-:Y:S01]  /*5900*/  HGMMA.64x128x16.F32.BF16 R88, R168, gdesc[UR8].tnspB, R88, gsb0 ;  /* 0x41e00008a8587df0 */ /* 0x000fe20008001858 */
[----:B------:R-:W-:Y:S01]  /*5910*/  UIADD3 UR10, UR6, 0x200, URZ ;  /* 0x00000200060a7890 */ /* 0x000fe2000fffe03f */
[----:B------:R-:W0:Y:S01]  /*5920*/  SHFL.IDX PT, R64, R33, RZ, 0x1c1f ;  /* 0x001c1fff21407589 */ /* 0x000e2200000e0000 */
[----:B------:R-:W-:Y:S02]  /*5930*/  UMOV UR11, 0x40000040 ;  /* 0x40000040000b7882 */ /* 0x000fe40000000000 */
[----:B------:R-:W1:Y:S08]  /*5940*/  MUFU.TANH R174, R174 ;  /* 0x000000ae00ae7308 */ /* 0x000e700000002400 */
[----:B------:R-:W2:Y:S08]  /*5950*/  MUFU.TANH R172, R172 ;  /* 0x000000ac00ac7308 */ /* 0x000eb00000002400 */
[----:B------:R-:W-:Y:S01]  /*5960*/  MUFU.TANH R43, R43 ;  /* 0x0000002b002b7308 */ /* 0x000fe20000002400 */
[----:B-1----:R-:W-:-:S02]  /*5970*/  FSEL R174, R174, -INF , P3 ;  /* 0xff800000aeae7808 */ /* 0x002fc40001800000 */
[C---:B------:R-:W-:Y:S02]  /*5980*/  ISETP.GT.AND P3, PT, R39.reuse, 0x28, PT ;  /* 0x000000282700780c */ /* 0x040fe40003f64270 */
[----:B------:R-:W-:Y:S02]  /*5990*/  FMNMX.FTZ R5, R174, R5, !PT ;  /* 0x00000005ae057209 */ /* 0x000fe40007810000 */
[----:B--2---:R-:W-:Y:S02]  /*59a0*/  FSEL R172, R172, -INF , P4 ;  /* 0xff800000acac7808 */ /* 0x004fe40002000000 */
        /* <DEDUP_REMOVED lines=10> */
[----:B------:R-:W-:-:S03]  /*5a50*/  UMOV UR11, 0x40000040 ;  /* 0x40000040000b7882 */ /* 0x000fc60000000000 */
[----:B------:R-:W1:Y:S08]  /*5a60*/  MUFU.TANH R170, R170 ;  /* 0x000000aa00aa7308 */ /* 0x000e700000002400 */
[----:B------:R-:W2:Y:S08]  /*5a70*/  MUFU.TANH R168, R168 ;  /* 0x000000a800a87308 */ /* 0x000eb00000002400 */
[----:B------:R-:W-:Y:S01]  /*5a80*/  MUFU.TANH R47, R47 ;  /* 0x0000002f002f7308 */ /* 0x000fe20000002400 */
[----:B-1----:R-:W-:-:S02]  /*5a90*/  FSEL R170, R170, -INF , P3 ;  /* 0xff800000aaaa7808 */ /* 0x002fc40001800000 */
[C---:B------:R-:W-:Y:S02]  /*5aa0*/  ISETP.GT.AND P3, PT, R39.reuse, 0x30, PT ;  /* 0x000000302700780c */ /* 0x040fe40003f64270 */
[----:B------:R-:W-:Y:S01]  /*5ab0*/  FMNMX.FTZ R37, R170, R5, !PT ;  /* 0x00000005aa257209 */ /* 0x000fe20007810000 */
[----:B------:R-:W-:Y:S01]  /*5ac0*/  FMUL.FTZ R5, R74, UR58 ;  /* 0x0000003a4a057c20 */ /* 0x000fe20008410000 */
[----:B--2---:R-:W-:Y:S02]  /*5ad0*/  FSEL R168, R168, -INF , P4 ;  /* 0xff800000a8a87808 */ /* 0x004fe40002000000 */
[----:B------:R-:W-:-:S03]  /*5ae0*/  ISETP.GT.AND P4, PT, R39, 0x31, PT ;  /* 0x000000312700780c */ /* 0x000fc60003f84270 */
[----:B------:R-:W1:Y:S01]  /*5af0*/  MUFU.TANH R5, R5 ;  /* 0x0000000500057308 */ /* 0x000e620000002400 */
[----:B------:R-:W-:Y:S01]  /*5b00*/  FMNMX.FTZ R37, R168, R37, !PT ;  /* 0x00000025a8257209 */ /* 0x000fe20007810000 */
[----:B------:R-:W-:Y:S02]  /*5b10*/  WARPGROUP.DEPBAR.LE gsb0, 0x0 ;  /* 0x00008000000079c5 */ /* 0x000fe40000010000 */
[----:B------:R-:W-:Y:S01]  /*5b20*/  FSEL R166, R50, -INF , P3 ;  /* 0xff80000032a67808 */ /* 0x000fe20001800000 */
[----:B------:R-:W-:Y:S01]  /*5b30*/  WARPGROUP.ARRIVE ;  /* 0x00000000000079c5 */ /* 0x000fe20000000000 */
[C---:B------:R-:W-:Y:S02]  /*5b40*/  ISETP.GT.AND P3, PT, R39.reuse, 0x38, PT ;  /* 0x000000382700780c */ /* 0x040fe40003f64270 */
[----:B------:R-:W-:Y:S01]  /*5b50*/  MUFU.TANH R50, R83 ;  /* 0x0000005300327308 */ /* 0x000fe20000002400 */
[----:B------:R-:W-:Y:S02]  /*5b60*/  FSEL R164, R34, -INF , P4 ;  /* 0xff80000022a47808 */ /* 0x000fe40002000000 */
[----:B------:R-:W-:Y:S01]  /*5b70*/  FMNMX.FTZ R37, R166, R37, !PT ;  /* 0x00000025a6257209 */ /* 0x000fe20007810000 */
[----:B------:R-:W-:Y:S01]  /*5b80*/  HGMMA.64x128x16.F32.BF16 R88, R160, gdesc[UR8].tnspB, R88, gsb0 ;  /* 0x41e00008a0587df0 */ /* 0x000fe20008001858 */
[C---:B------:R-:W-:Y:S01]  /*5b90*/  ISETP.GT.AND P4, PT, R39.reuse, 0x39, PT ;  /* 0x000000392700780c */ /* 0x040fe20003f84270 */
[----:B------:R-:W-:Y:S01]  /*5ba0*/  UIADD3 UR10, UR6, 0x300, URZ ;  /* 0x00000300060a7890 */ /* 0x000fe2000fffe03f */
[----:B------:R-:W-:Y:S01]  /*5bb0*/  FSEL R74, R54, -INF , P3 ;  /* 0xff800000364a7808 */ /* 0x000fe20001800000 */
[----:B------:R-:W-:Y:S01]  /*5bc0*/  UMOV UR11, 0x40000040 ;  /* 0x40000040000b7882 */ /* 0x000fe20000000000 */
[----:B------:R-:W-:Y:S01]  /*5bd0*/  FMNMX.FTZ R37, R164, R37, !PT ;  /* 0x00000025a4257209 */ /* 0x000fe20007810000 */
[----:B------:R-:W2:Y:S01]  /*5be0*/  MUFU.TANH R54, R78 ;  /* 0x0000004e00367308 */ /* 0x000ea20000002400 */
[----:B------:R-:W-:Y:S01]  /*5bf0*/  ISETP.GT.AND P3, PT, R39, 0x40, PT ;  /* 0x000000402700780c */ /* 0x000fe20003f64270 */
[----:B------:R-:W-:Y:S01]  /*5c00*/  UIADD3 UR6, UR6, 0x380, URZ ;  /* 0x0000038006067890 */ /* 0x000fe2000fffe03f */
[----:B------:R-:W-:Y:S01]  /*5c10*/  FSEL R66, R55, -INF , P4 ;  /* 0xff80000037427808 */ /* 0x000fe20002000000 */
[----:B------:R-:W-:Y:S01]  /*5c20*/  FMUL.FTZ R55, R77, UR58 ;  /* 0x0000003a4d377c20 */ /* 0x000fe20008410000 */
[----:B------:R-:W-:-:S02]  /*5c30*/  FMNMX.FTZ R37, R74, R37, !PT ;  /* 0x000000254a257209 */ /* 0x000fc40007810000 */
[C---:B------:R-:W-:Y:S02]  /*5c40*/  ISETP.GT.AND P4, PT, R39.reuse, 0x41, PT ;  /* 0x000000412700780c */ /* 0x040fe40003f84270 */
[----:B------:R-:W-:Y:S01]  /*5c50*/  FSEL R70, R58, -INF , P3 ;  /* 0xff8000003a467808 */ /* 0x000fe20001800000 */
[----:B------:R-:W-:Y:S01]  /*5c60*/  MUFU.TANH R55, R55 ;  /* 0x0000003700377308 */ /* 0x000fe20000002400 */
[----:B------:R-:W-:Y:S02]  /*5c70*/  FMNMX.FTZ R37, R66, R37, !PT ;  /* 0x0000002542257209 */ /* 0x000fe40007810000 */
[C---:B------:R-:W-:Y:S02]  /*5c80*/  ISETP.GT.AND P3, PT, R39.reuse, 0x48, PT ;  /* 0x000000482700780c */ /* 0x040fe40003f64270 */
[----:B------:R-:W-:Y:S02]  /*5c90*/  FSEL R52, R52, -INF , P4 ;  /* 0xff80000034347808 */ /* 0x000fe40002000000 */
[----:B------:R-:W-:Y:S01]  /*5ca0*/  FMNMX.FTZ R37, R70, R37, !PT ;  /* 0x0000002546257209 */ /* 0x000fe20007810000 */
[----:B------:R-:W3:Y:S01]  /*5cb0*/  MUFU.TANH R58, R87 ;  /* 0x00000057003a7308 */ /* 0x000ee20000002400 */
[----:B------:R-:W-:-:S02]  /*5cc0*/  ISETP.GT.AND P4, PT, R39, 0x49, PT ;  /* 0x000000492700780c */ /* 0x000fc40003f84270 */
[----:B------:R-:W-:Y:S02]  /*5cd0*/  FSEL R56, R56, -INF , P3 ;  /* 0xff80000038387808 */ /* 0x000fe40001800000 */
[----:B------:R-:W-:Y:S02]  /*5ce0*/  FMNMX.FTZ R37, R52, R37, !PT ;  /* 0x0000002534257209 */ /* 0x000fe40007810000 */
[----:B------:R-:W-:Y:S02]  /*5cf0*/  ISETP.GT.AND P3, PT, R39, 0x50, PT ;  /* 0x000000502700780c */ /* 0x000fe40003f64270 */
[----:B------:R-:W-:Y:S01]  /*5d00*/  FSEL R34, R63, -INF , P4 ;  /* 0xff8000003f227808 */ /* 0x000fe20002000000 */
[----:B0-----:R-:W-:Y:S01]  /*5d10*/  IMAD.IADD R63, R35, 0x1, R64 ;  /* 0x00000001233f7824 */ /* 0x001fe200078e0240 */
[----:B------:R-:W-:Y:S01]  /*5d20*/  FMNMX.FTZ R37, R56, R37, !PT ;  /* 0x0000002538257209 */ /* 0x000fe20007810000 */
[----:B------:R-:W-:Y:S01]  /*5d30*/  MUFU.TANH R35, R85 ;  /* 0x0000005500237308 */ /* 0x000fe20000002400 */
[----:B------:R-:W-:-:S02]  /*5d40*/  ISETP.GT.AND P4, PT, R39, 0x51, PT ;  /* 0x000000512700780c */ /* 0x000fc40003f84270 */
[----:B------:R-:W-:Y:S02]  /*5d50*/  FSEL R42, R42, -INF , P3 ;  /* 0xff8000002a2a7808 */ /* 0x000fe40001800000 */
[----:B------:R-:W-:Y:S02]  /*5d60*/  FMNMX.FTZ R37, R34, R37, !PT ;  /* 0x0000002522257209 */ /* 0x000fe40007810000 */
[C---:B------:R-:W-:Y:S02]  /*5d70*/  ISETP.GT.AND P3, PT, R39.reuse, 0x58, PT ;  /* 0x000000582700780c */ /* 0x040fe40003f64270 */
[----:B------:R-:W-:Y:S02]  /*5d80*/  FSEL R36, R36, -INF , P4 ;  /* 0xff80000024247808 */ /* 0x000fe40002000000 */
        /* <DEDUP_REMOVED lines=8> */
[----:B-1----:R-:W-:Y:S02]  /*5e10*/  FSEL R44, R5, -INF , P3 ;  /* 0xff800000052c7808 */ /* 0x002fe40001800000 */
[----:B------:R-:W-:Y:S02]  /*5e20*/  FMNMX.FTZ R37, R40, R37, !PT ;  /* 0x0000002528257209 */ /* 0x000fe40007810000 */
[C---:B------:R-:W-:Y:S02]  /*5e30*/  ISETP.GT.AND P3, PT, R39.reuse, 0x68, PT ;  /* 0x000000682700780c */ /* 0x040fe40003f64270 */
[----:B------:R-:W-:Y:S02]  /*5e40*/  FSEL R46, R46, -INF , P4 ;  /* 0xff8000002e2e7808 */ /* 0x000fe40002000000 */
[----:B------:R-:W-:Y:S02]  /*5e50*/  FMNMX.FTZ R37, R44, R37, !PT ;  /* 0x000000252c257209 */ /* 0x000fe40007810000 */
[----:B------:R-:W-:-:S02]  /*5e60*/  ISETP.GT.AND P4, PT, R39, 0x69, PT ;  /* 0x000000692700780c */ /* 0x000fc40003f84270 */
[----:B--2---:R-:W-:Y:S02]  /*5e70*/  FSEL R54, R54, -INF , P3 ;  /* 0xff80000036367808 */ /* 0x004fe40001800000 */
[----:B------:R-:W-:Y:S02]  /*5e80*/  FMNMX.FTZ R37, R46, R37, !PT ;  /* 0x000000252e257209 */ /* 0x000fe40007810000 */
[C---:B------:R-:W-:Y:S02]  /*5e90*/  ISETP.GT.AND P3, PT, R39.reuse, 0x70, PT ;  /* 0x000000702700780c */ /* 0x040fe40003f64270 */
[----:B------:R-:W-:Y:S02]  /*5ea0*/  FSEL R62, R62, -INF , P4 ;  /* 0xff8000003e3e7808 */ /* 0x000fe40002000000 */
[----:B------:R-:W-:Y:S01]  /*5eb0*/  FMNMX.FTZ R5, R54, R37, !PT ;  /* 0x0000002536057209 */ /* 0x000fe20007810000 */
[----:B------:R-:W-:Y:S01]  /*5ec0*/  FMUL.FTZ R37, R60, UR58 ;  /* 0x0000003a3c257c20 */ /* 0x000fe20008410000 */
[----:B------:R-:W-:-:S02]  /*5ed0*/  ISETP.GT.AND P4, PT, R39, 0x71, PT ;  /* 0x000000712700780c */ /* 0x000fc40003f84270 */
[----:B------:R-:W-:Y:S02]  /*5ee0*/  FSEL R48, R48, -INF , P3 ;  /* 0xff80000030307808 */ /* 0x000fe40001800000 */
[----:B------:R-:W-:Y:S01]  /*5ef0*/  FMNMX.FTZ R5, R62, R5, !PT ;  /* 0x000000053e057209 */ /* 0x000fe20007810000 */
[----:B------:R-:W0:Y:S01]  /*5f00*/  MUFU.TANH R37, R37 ;  /* 0x0000002500257308 */ /* 0x000e220000002400 */
[C---:B------:R-:W-:Y:S02]  /*5f10*/  ISETP.GT.AND P3, PT, R39.reuse, 0x78, PT ;  /* 0x000000782700780c */ /* 0x040fe40003f64270 */
[----:B------:R-:W-:Y:S02]  /*5f20*/  FSEL R50, R50, -INF , P4 ;  /* 0xff80000032327808 */ /* 0x000fe40002000000 */
[----:B------:R-:W-:Y:S02]  /*5f30*/  FMNMX.FTZ R5, R48, R5, !PT ;  /* 0x0000000530057209 */ /* 0x000fe40007810000 */
[----:B------:R-:W-:Y:S01]  /*5f40*/  ISETP.GT.AND P4, PT, R39, 0x79, PT ;  /* 0x000000792700780c */ /* 0x000fe20003f84270 */
[----:B------:R-:W-:Y:S01]  /*5f50*/  FMUL.FTZ R39, R61, UR58 ;  /* 0x0000003a3d277c20 */ /* 0x000fe20008410000 */
[----:B------:R-:W-:-:S02]  /*5f60*/  FSEL R60, R86, -INF , P3 ;  /* 0xff800000563c7808 */ /* 0x000fc40001800000 */
[----:B------:R-:W-:Y:S02]  /*5f70*/  FMNMX.FTZ R5, R50, R5, !PT ;  /* 0x0000000532057209 */ /* 0x000fe40007810000 */
[----:B---3--:R-:W-:Y:S01]  /*5f80*/  FSEL R58, R58, -INF , P4 ;  /* 0xff8000003a3a7808 */ /* 0x008fe20002000000 */
[----:B------:R-:W1:Y:S01]  /*5f90*/  MUFU.TANH R39, R39 ;  /* 0x0000002700277308 */ /* 0x000e620000002400 */
[----:B------:R-:W-:Y:S02]  /*5fa0*/  FMNMX.FTZ R5, R60, R5, !PT ;  /* 0x000000053c057209 */ /* 0x000fe40007810000 */
[C---:B------:R-:W-:Y:S02]  /*5fb0*/  ISETP.GT.AND P4, PT, R63.reuse, RZ, PT ;  /* 0x000000ff3f00720c */ /* 0x040fe40003f84270 */
[----:B------:R-:W-:Y:S02]  /*5fc0*/  FMNMX.FTZ R5, R58, R5, !PT ;  /* 0x000000053a057209 */ /* 0x000fe40007810000 */
[----:B------:R-:W-:-:S02]  /*5fd0*/  ISETP.GT.AND P5, PT, R63, 0x1, PT ;  /* 0x000000013f00780c */ /* 0x000fc40003fa4270 */
[----:B------:R-:W-:Y:S01]  /*5fe0*/  FSEL R0, R0, -INF , P4 ;  /* 0xff80000000007808 */ /* 0x000fe20002000000 */
[----:B------:R-:W2:Y:S01]  /*5ff0*/  SHFL.BFLY PT, R6, R5, 0x2, 0x1f ;  /* 0x0c401f0005067f89 */ /* 0x000ea200000e0000 */
[C---:B------:R-:W-:Y:S02]  /*6000*/  ISETP.GT.AND P4, PT, R63.reuse, 0x8, PT ;  /* 0x000000083f00780c */ /* 0x040fe40003f84270 */
[----:B------:R-:W-:Y:S02]  /*6010*/  FSEL R2, R2, -INF , P5 ;  /* 0xff80000002027808 */ /* 0x000fe40002800000 */
[----:B------:R-:W-:Y:S02]  /*6020*/  ISETP.GT.AND P5, PT, R63, 0x9, PT ;  /* 0x000000093f00780c */ /* 0x000fe40003fa4270 */
[----:B------:R-:W-:Y:S02]  /*6030*/  FSEL R68, R13, -INF , P4 ;  /* 0xff8000000d447808 */ /* 0x000fe40002000000 */
[----:B------:R-:W-:-:S02]  /*6040*/  ISETP.GT.AND P4, PT, R63, 0x10, PT ;  /* 0x000000103f00780c */ /* 0x000fc40003f84270 */
[----:B------:R-:W-:Y:S02]  /*6050*/  FSEL R72, R10, -INF , P5 ;  /* 0xff8000000a487808 */ /* 0x000fe40002800000 */
[C---:B------:R-:W-:Y:S02]  /*6060*/  ISETP.GT.AND P5, PT, R63.reuse, 0x11, PT ;  /* 0x000000113f00780c */ /* 0x040fe40003fa4270 */
[----:B------:R-:W-:Y:S02]  /*6070*/  FSEL R76, R14, -INF , P4 ;  /* 0xff8000000e4c7808 */ /* 0x000fe40002000000 */
[C---:B------:R-:W-:Y:S02]  /*6080*/  ISETP.GT.AND P4, PT, R63.reuse, 0x18, PT ;  /* 0x000000183f00780c */ /* 0x040fe40003f84270 */
[----:B------:R-:W-:Y:S02]  /*6090*/  FSEL R78, R12, -INF , P5 ;  /* 0xff8000000c4e7808 */ /* 0x000fe40002800000 */
[----:B------:R-:W-:-:S02]  /*60a0*/  ISETP.GT.AND P5, PT, R63, 0x19, PT ;  /* 0x000000193f00780c */ /* 0x000fc40003fa4270 */
[----:B------:R-:W-:Y:S02]  /*60b0*/  FSEL R80, R15, -INF , P4 ;  /* 0xff8000000f507808 */ /* 0x000fe40002000000 */
[----:B--2---:R-:W-:Y:S02]  /*60c0*/  FMNMX.FTZ R6, R5, R6, !PT ;  /* 0x0000000605067209 */ /* 0x004fe40007810000 */
[----:B------:R-:W2:Y:S01]  /*60d0*/  LDC R5, c[0x0][0x988] ;  /* 0x00026200ff057b82 */ /* 0x000ea20000000800 */
[----:B------:R-:W-:Y:S02]  /*60e0*/  WARPGROUP.DEPBAR.LE gsb0, 0x0 ;  /* 0x00008000000079c5 */ /* 0x000fe40000010000 */
[----:B------:R-:W3:Y:S01]  /*60f0*/  SHFL.BFLY PT, R61, R6, 0x1, 0x1f ;  /* 0x0c201f00063d7f89 */ /* 0x000ee200000e0000 */
[----:B------:R-:W-:Y:S01]  /*6100*/  ISETP.GT.AND P4, PT, R63, 0x20, PT ;  /* 0x000000203f00780c */ /* 0x000fe20003f84270 */
[----:B------:R-:W-:Y:S01]  /*6110*/  WARPGROUP.ARRIVE ;  /* 0x00000000000079c5 */ /* 0x000fe20000000000 */
[----:B------:R-:W-:-:S02]  /*6120*/  FSEL R82, R20, -INF , P5 ;  /* 0xff80000014527808 */ /* 0x000fc40002800000 */
[----:B------:R-:W-:-:S03]  /*6130*/  ISETP.GT.AND P5, PT, R63, 0x21, PT ;  /* 0x000000213f00780c */ /* 0x000fc60003fa4270 */
[----:B------:R-:W-:Y:S01]  /*6140*/  HGMMA.64x128x16.F32.BF16 R88, R156, gdesc[UR8].tnspB, R88, gsb0 ;  /* 0x41e000089c587df0 */ /* 0x000fe20008001858 */
[----:B------:R-:W-:Y:S02]  /*6150*/  FSEL R86, R21, -INF , P5 ;  /* 0xff80000015567808 */ /* 0x000fe40002800000 */
[----:B------:R-:W-:-:S04]  /*6160*/  ISETP.GT.AND P5, PT, R63, 0x29, PT ;  /* 0x000000293f00780c */ /* 0x000fc80003fa4270 */
[----:B------:R-:W-:Y:S02]  /*6170*/  FSEL R26, R26, -INF , P5 ;  /* 0xff8000001a1a7808 */ /* 0x000fe40002800000 */
[C---:B------:R-:W-:Y:S02]  /*6180*/  ISETP.GT.AND P5, PT, R63.reuse, 0x31, PT ;  /* 0x000000313f00780c */ /* 0x040fe40003fa4270 */
[----:B---3--:R-:W-:Y:S01]  /*6190*/  FMNMX.FTZ R6, R6, R61, !PT ;  /* 0x0000003d06067209 */ /* 0x008fe20007810000 */
[----:B------:R-:W-:Y:S01]  /*61a0*/  FMUL.FTZ R61, R84, UR58 ;  /* 0x0000003a543d7c20 */ /* 0x000fe20008410000 */
[----:B------:R-:W-:Y:S02]  /*61b0*/  FSEL R84, R24, -INF , P4 ;  /* 0xff80000018547808 */ /* 0x000fe40002000000 */
[C---:B------:R-:W-:Y:S01]  /*61c0*/  FSETP.NEU.FTZ.AND P3, PT, R6.reuse, -INF , PT ;  /* 0xff8000000600780b */ /* 0x040fe20003f7d000 */
[----:B--2---:R-:W-:Y:S01]  /*61d0*/  FMUL.FTZ R65, R6, R5 ;  /* 0x0000000506417220 */ /* 0x004fe20000410000 */
[----:B------:R-:W-:Y:S01]  /*61e0*/  ISETP.GT.AND P4, PT, R63, 0x28, PT ;  /* 0x000000283f00780c */ /* 0x000fe20003f84270 */
[----:B------:R-:W2:Y:S03]  /*61f0*/  MUFU.TANH R61, R61 ;  /* 0x0000003d003d7308 */ /* 0x000ea60000002400 */
[----:B------:R-:W-:-:S02]  /*6200*/  FSEL R33, R65, RZ, P3 ;  /* 0x000000ff41217208 */ /* 0x000fc40001800000 */
[----:B------:R-:W-:Y:S02]  /*6210*/  FMNMX.FTZ R65, R0, R9, !PT ;  /* 0x0000000900417209 */ /* 0x000fe40007810000 */
        /* <DEDUP_REMOVED lines=11> */
[-CC-:B------:R-:W-:Y:S01]  /*62d0*/  FFMA.FTZ R175, R170, R5.reuse, -R33.reuse ;  /* 0x00000005aaaf7223 */ /* 0x180fe20000010821 */
[C---:B------:R-:W-:Y:S01]  /*62e0*/  ISETP.GT.AND P4, PT, R63.reuse, 0x38, PT ;  /* 0x000000383f00780c */ /* 0x040fe20003f84270 */
[--C-:B------:R-:W-:Y:S01]  /*62f0*/  FFMA.FTZ R177, R182, R5, -R33.reuse ;  /* 0x00000005b6b17223 */ /* 0x100fe20000010821 */
        /* <DEDUP_REMOVED lines=42> */
[----:B0-----:R-:W-:Y:S01]  /*65a0*/  FSEL R180, R37, -INF , P4 ;  /* 0xff80000025b47808 */ /* 0x001fe20002000000 */
[--C-:B------:R-:W-:Y:S01]  /*65b0*/  FFMA.FTZ R52, R52, R5, -R33.reuse ;  /* 0x0000000534347223 */ /* 0x100fe20000010821 */
[----:B------:R-:W-:Y:S01]  /*65c0*/  FMNMX.FTZ R65, R30, R65, !PT ;  /* 0x000000411e417209 */ /* 0x000fe20007810000 */
[----:B------:R-:W-:Y:S01]  /*65d0*/  MUFU.EX2 R12, R12 ;  /* 0x0000000c000c7308 */ /* 0x000fe20000000800 */
[----:B------:R-:W-:Y:S01]  /*65e0*/  ISETP.GT.AND P4, PT, R63, 0x50, PT ;  /* 0x000000503f00780c */ /* 0x000fe20003f84270 */
[--C-:B------:R-:W-:Y:S01]  /*65f0*/  FFMA.FTZ R167, R56, R5, -R33.reuse ;  /* 0x0000000538a77223 */ /* 0x100fe20000010821 */
[----:B------:R-:W-:Y:S01]  /*6600*/  FMNMX.FTZ R65, R174, R65, !PT ;  /* 0x00000041ae417209 */ /* 0x000fe20007810000 */
[-CC-:B------:R-:W-:Y:S01]  /*6610*/  FFMA.FTZ R34, R34, R5.reuse, -R33.reuse ;  /* 0x0000000522227223 */ /* 0x180fe20000010821 */
[----:B-1----:R-:W-:Y:S01]  /*6620*/  FSEL R172, R39, -INF , P5 ;  /* 0xff80000027ac7808 */ /* 0x002fe20002800000 */
[--C-:B------:R-:W-:Y:S01]  /*6630*/  FFMA.FTZ R36, R36, R5, -R33.reuse ;  /* 0x0000000524247223 */ /* 0x100fe20000010821 */
[----:B------:R-:W-:Y:S01]  /*6640*/  FMNMX.FTZ R65, R32, R65, !PT ;  /* 0x0000004120417209 */ /* 0x000fe20007810000 */
[----:B------:R-:W-:Y:S01]  /*6650*/  MUFU.EX2 R177, R177 ;  /* 0x000000b100b17308 */ /* 0x000fe20000000800 */
[----:B------:R-:W-:Y:S01]  /*6660*/  ISETP.GT.AND P5, PT, R63, 0x51, PT ;  /* 0x000000513f00780c */ /* 0x000fe20003fa4270 */
[----:B------:R-:W-:Y:S01]  /*6670*/  FFMA.FTZ R25, R60, R5, -R33 ;  /* 0x000000053c197223 */ /* 0x000fe20000010821 */
[----:B------:R-:W-:-:S02]  /*6680*/  FMNMX.FTZ R65, R180, R65, !PT ;  /* 0x00000041b4417209 */ /* 0x000fc40007810000 */
[----:B------:R-:W-:Y:S02]  /*6690*/  FSEL R170, R43, -INF , P4 ;  /* 0xff8000002baa7808 */ /* 0x000fe40002000000 */
[----:B------:R-:W-:Y:S01]  /*66a0*/  FMNMX.FTZ R65, R172, R65, !PT ;  /* 0x00000041ac417209 */ /* 0x000fe20007810000 */
[----:B------:R-:W-:Y:S01]  /*66b0*/  MUFU.EX2 R14, R14 ;  /* 0x0000000e000e7308 */ /* 0x000fe20000000800 */
[----:B------:R-:W-:Y:S02]  /*66c0*/  ISETP.GT.AND P4, PT, R63, 0x58, PT ;  /* 0x000000583f00780c */ /* 0x000fe40003f84270 */
[----:B------:R-:W-:Y:S02]  /*66d0*/  FSEL R182, R41, -INF , P5 ;  /* 0xff80000029b67808 */ /* 0x000fe40002800000 */
[----:B------:R-:W-:Y:S02]  /*66e0*/  FMNMX.FTZ R65, R170, R65, !PT ;  /* 0x00000041aa417209 */ /* 0x000fe40007810000 */
[----:B------:R-:W-:Y:S01]  /*66f0*/  ISETP.GT.AND P5, PT, R63, 0x59, PT ;  /* 0x000000593f00780c */ /* 0x000fe20003fa4270 */
[----:B------:R-:W-:Y:S01]  /*6700*/  MUFU.EX2 R179, R179 ;  /* 0x000000b300b37308 */ /* 0x000fe20000000800 */
[----:B------:R-:W-:-:S02]  /*6710*/  FSEL R168, R47, -INF , P4 ;  /* 0xff8000002fa87808 */ /* 0x000fc40002000000 */
[----:B------:R-:W-:Y:S02]  /*6720*/  FMNMX.FTZ R65, R182, R65, !PT ;  /* 0x00000041b6417209 */ /* 0x000fe40007810000 */
[----:B------:R-:W-:Y:S02]  /*6730*/  ISETP.GT.AND P4, PT, R63, 0x60, PT ;  /* 0x000000603f00780c */ /* 0x000fe40003f84270 */
[----:B------:R-:W-:Y:S01]  /*6740*/  FSEL R200, R45, -INF , P5 ;  /* 0xff8000002dc87808 */ /* 0x000fe20002800000 */
[----:B------:R-:W-:Y:S01]  /*6750*/  MUFU.EX2 R20, R20 ;  /* 0x0000001400147308 */ /* 0x000fe20000000800 */
[----:B------:R-:W-:Y:S02]  /*6760*/  FMNMX.FTZ R65, R168, R65, !PT ;  /* 0x00000041a8417209 */ /* 0x000fe40007810000 */
[----:B------:R-:W-:Y:S02]  /*6770*/  ISETP.GT.AND P5, PT, R63, 0x61, PT ;  /* 0x000000613f00780c */ /* 0x000fe40003fa4270 */
[----:B------:R-:W-:-:S02]  /*6780*/  FSEL R166, R49, -INF , P4 ;  /* 0xff80000031a67808 */ /* 0x000fc40002000000 */
[----:B------:R-:W-:Y:S01]  /*6790*/  FMNMX.FTZ R65, R200, R65, !PT ;  /* 0x00000041c8417209 */ /* 0x000fe20007810000 */
[----:B------:R-:W-:Y:S01]  /*67a0*/  MUFU.EX2 R173, R173 ;  /* 0x000000ad00ad7308 */ /* 0x000fe20000000800 */
[----:B------:R-:W-:Y:S02]  /*67b0*/  ISETP.GT.AND P4, PT, R63, 0x68, PT ;  /* 0x000000683f00780c */ /* 0x000fe40003f84270 */
[----:B------:R-:W-:Y:S01]  /*67c0*/  FSEL R202, R51, -INF , P5 ;  /* 0xff80000033ca7808 */ /* 0x000fe20002800000 */
[----:B------:R-:W-:Y:S01]  /*67d0*/  IMAD.U32 R51, RZ, RZ, UR7 ;  /* 0x00000007ff337e24 */ /* 0x000fe2000f8e00ff */
[----:B------:R-:W-:Y:S01]  /*67e0*/  FMNMX.FTZ R65, R166, R65, !PT ;  /* 0x00000041a6417209 */ /* 0x000fe20007810000 */
[----:B------:R-:W-:Y:S01]  /*67f0*/  UMOV UR7, 0x40000040 ;  /* 0x4000004000077882 */ /* 0x000fe20000000000 */
[----:B------:R-:W-:Y:S01]  /*6800*/  ISETP.GT.AND P5, PT, R63, 0x69, PT ;  /* 0x000000693f00780c */ /* 0x000fe20003fa4270 */
[----:B------:R-:W-:Y:S01]  /*6810*/  MUFU.EX2 R24, R24 ;  /* 0x0000001800187308 */ /* 0x000fe20000000800 */
[----:B------:R-:W-:-:S02]  /*6820*/  FSEL R204, R53, -INF , P4 ;  /* 0xff80000035cc7808 */ /* 0x000fc40002000000 */
[----:B------:R-:W-:Y:S02]  /*6830*/  FMNMX.FTZ R65, R202, R65, !PT ;  /* 0x00000041ca417209 */ /* 0x000fe40007810000 */
[----:B------:R-:W-:Y:S01]  /*6840*/  ISETP.GT.AND P4, PT, R63, 0x70, PT ;  /* 0x000000703f00780c */ /* 0x000fe20003f84270 */
[----:B------:R-:W-:Y:S02]  /*6850*/  WARPGROUP.DEPBAR.LE gsb0, 0x0 ;  /* 0x00008000000079c5 */ /* 0x000fe40000010000 */
[----:B------:R-:W-:Y:S01]  /*6860*/  FSEL R206, R55, -INF , P5 ;  /* 0xff80000037ce7808 */ /* 0x000fe20002800000 */
[----:B------:R-:W-:Y:S01]  /*6870*/  WARPGROUP.ARRIVE ;  /* 0x00000000000079c5 */ /* 0x000fe20000000000 */
[----:B------:R-:W-:Y:S01]  /*6880*/  FMNMX.FTZ R65, R204, R65, !PT ;  /* 0x00000041cc417209 */ /* 0x000fe20007810000 */
[----:B------:R-:W-:Y:S01]  /*6890*/  MUFU.EX2 R175, R175 ;  /* 0x000000af00af7308 */ /* 0x000fe20000000800 */
[----:B------:R-:W-:Y:S02]  /*68a0*/  ISETP.GT.AND P5, PT, R63, 0x71, PT ;  /* 0x000000713f00780c */ /* 0x000fe40003fa4270 */
[----:B------:R-:W-:Y:S01]  /*68b0*/  FSEL R74, R59, -INF , P4 ;  /* 0xff8000003b4a7808 */ /* 0x000fe20002000000 */
[----:B------:R-:W-:Y:S01]  /*68c0*/  HGMMA.64x128x16.F32.BF16 R88, R152, gdesc[UR4].tnspB, R88, gsb0 ;  /* 0x41e0000498587df0 */ /* 0x000fe20008001858 */
[----:B------:R-:W-:-:S02]  /*68d0*/  FMNMX.FTZ R65, R206, R65, !PT ;  /* 0x00000041ce417209 */ /* 0x000fc40007810000 */
[----:B------:R-:W-:Y:S01]  /*68e0*/  ISETP.GT.AND P4, PT, R63, 0x78, PT ;  /* 0x000000783f00780c */ /* 0x000fe20003f84270 */
[----:B------:R-:W-:Y:S01]  /*68f0*/  MUFU.EX2 R28, R28 ;  /* 0x0000001c001c7308 */ /* 0x000fe20000000800 */
[----:B------:R-:W-:Y:S02]  /*6900*/  FSEL R208, R57, -INF , P5 ;  /* 0xff80000039d07808 */ /* 0x000fe40002800000 */
[----:B------:R-:W-:Y:S02]  /*6910*/  FMNMX.FTZ R65, R74, R65, !PT ;  /* 0x000000414a417209 */ /* 0x000fe40007810000 */
[----:B------:R-:W-:Y:S02]  /*6920*/  ISETP.GT.AND P5, PT, R63, 0x79, PT ;  /* 0x000000793f00780c */ /* 0x000fe40003fa4270 */
[----:B--2---:R-:W-:Y:S01]  /*6930*/  FSEL R210, R61, -INF , P4 ;  /* 0xff8000003dd27808 */ /* 0x004fe20002000000 */
[----:B------:R-:W-:Y:S01]  /*6940*/  MUFU.EX2 R169, R169 ;  /* 0x000000a900a97308 */ /* 0x000fe20000000800 */
[----:B------:R-:W-:-:S02]  /*6950*/  FMNMX.FTZ R65, R208, R65, !PT ;  /* 0x00000041d0417209 */ /* 0x000fc40007810000 */
[----:B------:R-:W-:Y:S02]  /*6960*/  FSEL R212, R35, -INF , P5 ;  /* 0xff80000023d47808 */ /* 0x000fe40002800000 */
[----:B------:R-:W-:-:S03]  /*6970*/  FMNMX.FTZ R65, R210, R65, !PT ;  /* 0x00000041d2417209 */ /* 0x000fc60007810000 */
[----:B------:R-:W-:Y:S01]  /*6980*/  MUFU.EX2 R164, R164 ;  /* 0x000000a400a47308 */ /* 0x000fe20000000800 */
[----:B------:R-:W-:-:S05]  /*6990*/  FMNMX.FTZ R65, R212, R65, !PT ;  /* 0x00000041d4417209 */ /* 0x000fca0007810000 */
[----:B------:R-:W0:Y:S02]  /*69a0*/  SHFL.BFLY PT, R10, R65, 0x2, 0x1f ;  /* 0x0c401f00410a7f89 */ /* 0x000e2400000e0000 */
        /* <DEDUP_REMOVED lines=9> */
[----:B0-----:R-:W-:Y:S01]  /*6a40*/  FMNMX.FTZ R10, R21, R10, !PT ;  /* 0x0000000a150a7209 */ /* 0x001fe20007810000 */
[-CC-:B------:R-:W-:Y:S01]  /*6a50*/  FFMA.FTZ R21, R48, R5.reuse, -R33.reuse ;  /* 0x0000000530157223 */ /* 0x180fe20000010821 */
[----:B------:R-:W-:-:S02]  /*6a60*/  FFMA.FTZ R33, R58, R5, -R33 ;  /* 0x000000053a217223 */ /* 0x000fc40000010821 */
[C---:B------:R-:W-:Y:S01]  /*6a70*/  FSETP.NEU.FTZ.AND P4, PT, R10.reuse, -INF , PT ;  /* 0xff8000000a00780b */ /* 0x040fe20003f9d000 */
[----:B------:R-:W-:Y:S02]  /*6a80*/  FMUL.FTZ R27, R10, R5 ;  /* 0x000000050a1b7220 */ /* 0x000fe40000410000 */
[----:B------:R-:W-:Y:S03]  /*6a90*/  MUFU.EX2 R36, R36 ;  /* 0x0000002400247308 */ /* 0x000fe60000000800 */
[----:B------:R-:W-:-:S05]  /*6aa0*/  FSEL R27, R27, RZ, P4 ;  /* 0x000000ff1b1b7208 */ /* 0x000fca0002000000 */
[----:B------:R-:W-:Y:S01]  /*6ab0*/  MUFU.EX2 R163, R163 ;  /* 0x000000a300a37308 */ /* 0x000fe20000000800 */
        /* <DEDUP_REMOVED lines=17> */
[----:B------:R0:W1:Y:S01]  /*6bd0*/  MUFU.EX2 R0, R49 ;  /* 0x0000003100007308 */ /* 0x0000620000000800 */
[----:B------:R-:W-:Y:S02]  /*6be0*/  @!P1 VIADD R9, R9, 0x34840 ;  /* 0x0003484009099836 */ /* 0x000fe40000000000 */
[-CC-:B------:R-:W-:Y:S01]  /*6bf0*/  FFMA.FTZ R56, R86, R5.reuse, -R27.reuse ;  /* 0x0000000556387223 */ /* 0x180fe2000001081b */
[-CC-:B------:R-:W-:Y:S01]  /*6c00*/  FFMA.FTZ R41, R160, R5.reuse, -R27.reuse ;  /* 0x00000005a0297223 */ /* 0x180fe2000001081b */
[-CC-:B------:R-:W-:Y:S01]  /*6c10*/  FFMA.FTZ R26, R26, R5.reuse, -R27.reuse ;  /* 0x000000051a1a7223 */ /* 0x180fe2000001081b */
[-C--:B------:R-:W-:Y:S01]  /*6c20*/  FFMA.FTZ R43, R162, R5.reuse, -R27 ;  /* 0x00000005a22b7223 */ /* 0x080fe2000001081b */
[----:B------:R-:W-:Y:S01]  /*6c30*/  @!P1 PRMT R47, RZ, 0x654, R9 ;  /* 0x00000654ff2f9816 */ /* 0x000fe20000000009 */
[-CC-:B------:R-:W-:Y:S01]  /*6c40*/  FFMA.FTZ R60, R178, R5.reuse, -R27.reuse ;  /* 0x00000005b23c7223 */ /* 0x180fe2000001081b */
[----:B------:R-:W2:Y:S01]  /*6c50*/  MUFU.EX2 R2, R2 ;  /* 0x0000000200027308 */ /* 0x000ea20000000800 */
[-CC-:B------:R-:W-:Y:S01]  /*6c60*/  FFMA.FTZ R45, R176, R5.reuse, -R27.reuse ;  /* 0x00000005b02d7223 */ /* 0x180fe2000001081b */
[-CC-:B------:R-:W-:Y:S01]  /*6c70*/  FFMA.FTZ R30, R30, R5.reuse, -R27.reuse ;  /* 0x000000051e1e7223 */ /* 0x180fe2000001081b */
[-CC-:B------:R-:W-:Y:S01]  /*6c80*/  FFMA.FTZ R7, R174, R5.reuse, -R27.reuse ;  /* 0x00000005ae077223 */ /* 0x180fe2000001081b */
[-CC-:B------:R-:W-:Y:S01]  /*6c90*/  FFMA.FTZ R32, R32, R5.reuse, -R27.reuse ;  /* 0x0000000520207223 */ /* 0x180fe2000001081b */
[----:B------:R-:W-:Y:S01]  /*6ca0*/  FFMA.FTZ R180, R180, R5, -R27 ;  /* 0x00000005b4b47223 */ /* 0x000fe2000001081b */
[----:B0-----:R-:W-:-:S02]  /*6cb0*/  @!P1 VIADD R49, R51, 0x34860 ;  /* 0x0003486033319836 */ /* 0x001fc40000000000 */
[----:B------:R-:W-:Y:S01]  /*6cc0*/  FFMA.FTZ R160, R170, R5, -R27 ;  /* 0x00000005aaa07223 */ /* 0x000fe2000001081b */
[----:B------:R-:W0:Y:S01]  /*6cd0*/  MUFU.EX2 R46, R46 ;  /* 0x0000002e002e7308 */ /* 0x000e220000000800 */
[----:B-1----:R-:W-:Y:S01]  /*6ce0*/  FFMA.FTZ R3, R0, R3, R181 ;  /* 0x0000000300037223 */ /* 0x002fe200000100b5 */
[-C--:B------:R-:W-:Y:S01]  /*6cf0*/  FFMA.FTZ R182, R182, R5.reuse, -R27 ;  /* 0x00000005b6b67223 */ /* 0x080fe2000001081b */
[----:B------:R-:W-:Y:S01]  /*6d00*/  @!P1 PRMT R49, RZ, 0x654, R49 ;  /* 0x00000654ff319816 */ /* 0x000fe20000000031 */
[-C--:B------:R-:W-:Y:S01]  /*6d10*/  FFMA.FTZ R168, R168, R5.reuse, -R27 ;  /* 0x00000005a8a87223 */ /* 0x080fe2000001081b */
[----:B------:R-:W-:Y:S01]  /*6d20*/  FADD.FTZ R68, R64, R3 ;  /* 0x0000000340447221 */ /* 0x000fe20000010000 */
        /* <DEDUP_REMOVED lines=8> */
[----:B------:R-:W-:Y:S01]  /*6db0*/  FFMA.FTZ R210, R210, R5, -R27 ;  /* 0x00000005d2d27223 */ /* 0x000fe2000001081b */
[----:B------:R-:W-:-:S02]  /*6dc0*/  WARPGROUP.DEPBAR.LE gsb0, 0x0 ;  /* 0x00008000000079c5 */ /* 0x000fc40000010000 */
[----:B------:R-:W3:Y:S01]  /*6dd0*/  MUFU.EX2 R48, R48 ;  /* 0x0000003000307308 */ /* 0x000ee20000000800 */
[----:B------:R2:W-:Y:S01]  /*6de0*/  @!P1 SYNCS.ARRIVE.TRANS64.RED.A1T0 RZ, [R47+URZ], RZ ;  /* 0x000000ff2fff99a7 */ /* 0x0005e2000810043f */
[C---:B------:R-:W-:Y:S01]  /*6df0*/  ISETP.GT.AND P3, PT, R8.reuse, R11, PT ;  /* 0x0000000b0800720c */ /* 0x040fe20003f64270 */
[----:B------:R-:W-:Y:S01]  /*6e00*/  VIADD R8, R8, 0xffffffff ;  /* 0xffffffff08087836 */ /* 0x000fe20000000000 */
[----:B------:R-:W-:-:S04]  /*6e10*/  F2FP.BF16.F32.PACK_AB R181, R64, R181 ;  /* 0x000000b540b5723e */ /* 0x000fc800000010ff */
[----:B------:R-:W4:Y:S01]  /*6e20*/  MUFU.EX2 R35, R35 ;  /* 0x0000002300237308 */ /* 0x000f220000000800 */
[----:B--2---:R-:W-:Y:S01]  /*6e30*/  FFMA.FTZ R47, R2, R4, R29 ;  /* 0x00000004022f7223 */ /* 0x004fe2000001001d */
[-CC-:B------:R-:W-:Y:S01]  /*6e40*/  FFMA.FTZ R4, R172, R5.reuse, -R27.reuse ;  /* 0x00000005ac047223 */ /* 0x180fe2000001081b */
[----:B------:R2:W-:Y:S01]  /*6e50*/  @!P1 SYNCS.ARRIVE.TRANS64.RED.A1T0 RZ, [R49+URZ], RZ ;  /* 0x000000ff31ff99a7 */ /* 0x0005e2000810043f */
[----:B------:R-:W-:Y:S01]  /*6e60*/  FFMA.FTZ R27, R212, R5, -R27 ;  /* 0x00000005d41b7223 */ /* 0x000fe2000001081b */
[----:B0-----:R-:W-:Y:S01]  /*6e70*/  FADD.FTZ R62, R46, R47 ;  /* 0x0000002f2e3e7221 */ /* 0x001fe20000010000 */
[----:B------:R-:W-:Y:S01]  /*6e80*/  FADD.FTZ R47, R183, R68 ;  /* 0x00000044b72f7221 */ /* 0x000fe20000010000 */
[C---:B------:R-:W-:Y:S01]  /*6e90*/  F2FP.BF16.F32.PACK_AB R183, R12.reuse, R183 ;  /* 0x000000b70cb7723e */ /* 0x040fe200000010ff */
[----:B------:R-:W0:Y:S01]  /*6ea0*/  MUFU.EX2 R50, R50 ;  /* 0x0000003200327308 */ /* 0x000e220000000800 */
[----:B-1----:R-:W-:Y:S01]  /*6eb0*/  FADD.FTZ R3, R31, R62 ;  /* 0x0000003e1f037221 */ /* 0x002fe20000010000 */
[----:B------:R-:W-:-:S03]  /*6ec0*/  FADD.FTZ R62, R12, R47 ;  /* 0x0000002f0c3e7221 */ /* 0x000fc60000010000 */
[----:B---3--:R-:W-:Y:S01]  /*6ed0*/  FADD.FTZ R58, R48, R3 ;  /* 0x00000003303a7221 */ /* 0x008fe20000010000 */
[----:B------:R-:W-:Y:S01]  /*6ee0*/  FADD.FTZ R47, R177, R62 ;  /* 0x0000003eb12f7221 */ /* 0x000fe20000010000 */
[C---:B------:R-:W-:Y:S01]  /*6ef0*/  F2FP.BF16.F32.PACK_AB R177, R14.reuse, R177 ;  /* 0x000000b10eb1723e */ /* 0x040fe200000010ff */
[----:B------:R-:W1:Y:S01]  /*6f00*/  MUFU.EX2 R37, R37 ;  /* 0x0000002500257308 */ /* 0x000e620000000800 */
[----:B----4-:R-:W-:Y:S01]  /*6f10*/  FADD.FTZ R3, R35, R58 ;  /* 0x0000003a23037221 */ /* 0x010fe20000010000 */
[----:B------:R-:W-:-:S04]  /*6f20*/  FADD.FTZ R62, R14, R47 ;  /* 0x0000002f0e3e7221 */ /* 0x000fc80000010000 */
[----:B------:R-:W-:Y:S01]  /*6f30*/  FADD.FTZ R47, R179, R62 ;  /* 0x0000003eb32f7221 */ /* 0x000fe20000010000 */
[----:B------:R-:W-:Y:S01]  /*6f40*/  F2FP.BF16.F32.PACK_AB R179, R20, R179 ;  /* 0x000000b314b3723e */ /* 0x000fe200000010ff */
[----:B------:R-:W3:Y:S01]  /*6f50*/  MUFU.EX2 R54, R54 ;  /* 0x0000003600367308 */ /* 0x000ee20000000800 */
[----:B0-----:R-:W-:Y:S01]  /*6f60*/  FADD.FTZ R58, R50, R3 ;  /* 0x00000003323a7221 */ /* 0x001fe20000010000 */
[----:B------:R-:W-:Y:S01]  /*6f70*/  FADD.FTZ R62, R20, R47 ;  /* 0x0000002f143e7221 */ /* 0x000fe20000010000 */
[----:B------:R-:W-:-:S03]  /*6f80*/  F2FP.BF16.F32.PACK_AB R176, R50, R35 ;  /* 0x0000002332b0723e */ /* 0x000fc600000010ff */
[----:B------:R-:W-:Y:S01]  /*6f90*/  FADD.FTZ R47, R173, R62 ;  /* 0x0000003ead2f7221 */ /* 0x000fe20000010000 */
[C---:B------:R-:W-:Y:S01]  /*6fa0*/  F2FP.BF16.F32.PACK_AB R173, R24.reuse, R173 ;  /* 0x000000ad18ad723e */ /* 0x040fe200000010ff */
[----:B------:R-:W0:Y:S01]  /*6fb0*/  MUFU.EX2 R39, R39 ;  /* 0x0000002700277308 */ /* 0x000e220000000800 */
[----:B-1----:R-:W-:Y:S01]  /*6fc0*/  FADD.FTZ R3, R37, R58 ;  /* 0x0000003a25037221 */ /* 0x002fe20000010000 */
[----:B------:R-:W-:-:S04]  /*6fd0*/  FADD.FTZ R62, R24, R47 ;  /* 0x0000002f183e7221 */ /* 0x000fc80000010000 */
[----:B------:R-:W-:Y:S01]  /*6fe0*/  FADD.FTZ R47, R175, R62 ;  /* 0x0000003eaf2f7221 */ /* 0x000fe20000010000 */
[----:B------:R-:W-:Y:S01]  /*6ff0*/  F2FP.BF16.F32.PACK_AB R175, R28, R175 ;  /* 0x000000af1caf723e */ /* 0x000fe200000010ff */
[----:B------:R-:W1:Y:S01]  /*7000*/  MUFU.EX2 R56, R56 ;  /* 0x0000003800387308 */ /* 0x000e620000000800 */
[----:B---3--:R-:W-:Y:S01]  /*7010*/  FADD.FTZ R58, R54, R3 ;  /* 0x00000003363a7221 */ /* 0x008fe20000010000 */
[----:B------:R-:W-:Y:S01]  /*7020*/  FADD.FTZ R62, R28, R47 ;  /* 0x0000002f1c3e7221 */ /* 0x000fe20000010000 */
[----:B------:R-:W-:-:S03]  /*7030*/  F2FP.BF16.F32.PACK_AB R178, R54, R37 ;  /* 0x0000002536b2723e */ /* 0x000fc600000010ff */
[----:B------:R-:W-:Y:S01]  /*7040*/  FADD.FTZ R47, R169, R62 ;  /* 0x0000003ea92f7221 */ /* 0x000fe20000010000 */
[C---:B------:R-:W-:Y:S01]  /*7050*/  F2FP.BF16.F32.PACK_AB R169, R164.reuse, R169 ;  /* 0x000000a9a4a9723e */ /* 0x040fe200000010ff */
[----:B------:R-:W3:Y:S01]  /*7060*/  MUFU.EX2 R41, R41 ;  /* 0x0000002900297308 */ /* 0x000ee20000000800 */
[----:B0-----:R-:W-:Y:S01]  /*7070*/  FADD.FTZ R3, R39, R58 ;  /* 0x0000003a27037221 */ /* 0x001fe20000010000 */
[----:B------:R-:W-:-:S06]  /*7080*/  FADD.FTZ R14, R164, R47 ;  /* 0x0000002fa40e7221 */ /* 0x000fcc0000010000 */
[----:B------:R-:W0:Y:S01]  /*7090*/  MUFU.EX2 R26, R26 ;  /* 0x0000001a001a7308 */ /* 0x000e220000000800 */
[C---:B-1----:R-:W-:Y:S01]  /*70a0*/  FADD.FTZ R58, R56.reuse, R3 ;  /* 0x00000003383a7221 */ /* 0x042fe20000010000 */
[----:B------:R-:W-:-:S06]  /*70b0*/  F2FP.BF16.F32.PACK_AB R172, R56, R39 ;  /* 0x0000002738ac723e */ /* 0x000fcc00000010ff */
[----:B------:R-:W1:Y:S01]  /*70c0*/  MUFU.EX2 R43, R43 ;  /* 0x0000002b002b7308 */ /* 0x000e620000000800 */
[----:B---3--:R-:W-:-:S07]  /*70d0*/  FADD.FTZ R3, R41, R58 ;  /* 0x0000003a29037221 */ /* 0x008fce0000010000 */
[----:B------:R-:W3:Y:S01]  /*70e0*/  MUFU.EX2 R60, R60 ;  /* 0x0000003c003c7308 */ /* 0x000ee20000000800 */
[C---:B0-----:R-:W-:Y:S01]  /*70f0*/  FADD.FTZ R58, R26.reuse, R3 ;  /* 0x000000031a3a7221 */ /* 0x041fe20000010000 */
[----:B------:R-:W-:-:S06]  /*7100*/  F2FP.BF16.F32.PACK_AB R174, R26, R41 ;  /* 0x000000291aae723e */ /* 0x000fcc00000010ff */
[----:B------:R-:W0:Y:S01]  /*7110*/  MUFU.EX2 R45, R45 ;  /* 0x0000002d002d7308 */ /* 0x000e220000000800 */
[----:B-1----:R-:W-:-:S07]  /*7120*/  FADD.FTZ R3, R43, R58 ;  /* 0x0000003a2b037221 */ /* 0x002fce0000010000 */
[----:B------:R-:W1:Y:S01]  /*7130*/  MUFU.EX2 R30, R30 ;  /* 0x0000001e001e7308 */ /* 0x000e620000000800 */
[----:B---3--:R-:W-:-:S07]  /*7140*/  FADD.FTZ R12, R60, R3 ;  /* 0x000000033c0c7221 */ /* 0x008fce0000010000 */
[----:B------:R-:W3:Y:S01]  /*7150*/  MUFU.EX2 R7, R7 ;  /* 0x0000000700077308 */ /* 0x000ee20000000800 */
[----:B0-----:R-:W-:-:S07]  /*7160*/  FADD.FTZ R3, R45, R12 ;  /* 0x0000000c2d037221 */ /* 0x001fce0000010000 */
[----:B------:R-:W0:Y:S01]  /*7170*/  MUFU.EX2 R32, R32 ;  /* 0x0000002000207308 */ /* 0x000e220000000800 */
[C---:B-1----:R-:W-:Y:S01]  /*7180*/  FADD.FTZ R12, R30.reuse, R3 ;  /* 0x000000031e0c7221 */ /* 0x042fe20000010000 */
[----:B------:R-:W-:-:S06]  /*7190*/  F2FP.BF16.F32.PACK_AB R170, R30, R45 ;  /* 0x0000002d1eaa723e */ /* 0x000fcc00000010ff */
[----:B------:R1:W4:Y:S01]  /*71a0*/  MUFU.EX2 R9, R180 ;  /* 0x000000b400097308 */ /* 0x0003220000000800 */
[----:B---3--:R-:W-:-:S07]  /*71b0*/  FADD.FTZ R3, R7, R12 ;  /* 0x0000000c07037221 */ /* 0x008fce0000010000 */
[----:B------:R-:W3:Y:S01]  /*71c0*/  MUFU.EX2 R4, R4 ;  /* 0x0000000400047308 */ /* 0x000ee20000000800 */
[----:B-1----:R-:W-:Y:S01]  /*71d0*/  F2FP.BF16.F32.PACK_AB R180, R46, R29 ;  /* 0x0000001d2eb4723e */ /* 0x002fe200000010ff */
[----:B------:R-:W-:Y:S01]  /*71e0*/  FADD.FTZ R29, R171, R14 ;  /* 0x0000000eab1d7221 */ /* 0x000fe20000010000 */
[C---:B0-----:R-:W-:Y:S01]  /*71f0*/  FADD.FTZ R12, R32.reuse, R3 ;  /* 0x00000003200c7221 */ /* 0x041fe20000010000 */
[----:B------:R-:W-:Y:S02]  /*7200*/  F2FP.BF16.F32.PACK_AB R164, R32, R7 ;  /* 0x0000000720a4723e */ /* 0x000fe400000010ff */
[C---:B------:R-:W-:Y:S01]  /*7210*/  FADD.FTZ R14, R66.reuse, R29 ;  /* 0x0000001d420e7221 */ /* 0x040fe20000010000 */
[----:B------:R-:W-:Y:S01]  /*7220*/  F2FP.BF16.F32.PACK_AB R171, R66, R171 ;  /* 0x000000ab42ab723e */ /* 0x000fe200000010ff */
[----:B------:R-:W0:Y:S01]  /*7230*/  MUFU.EX2 R160, R160 ;  /* 0x000000a000a07308 */ /* 0x000e220000000800 */
[----:B----4-:R-:W-:Y:S01]  /*7240*/  FADD.FTZ R3, R9, R12 ;  /* 0x0000000c09037221 */ /* 0x010fe20000010000 */
[----:B------:R-:W-:Y:S01]  /*7250*/  FADD.FTZ R29, R165, R14 ;  /* 0x0000000ea51d7221 */ /* 0x000fe20000010000 */
[----:B------:R-:W-:-:S03]  /*7260*/  F2FP.BF16.F32.PACK_AB R165, R52, R165 ;  /* 0x000000a534a5723e */ /* 0x000fc600000010ff */
[----:B------:R-:W-:Y:S02]  /*7270*/  FADD.FTZ R14, R52, R29 ;  /* 0x0000001d340e7221 */ /* 0x000fe40000010000 */
[----:B--2---:R1:W2:Y:S01]  /*7280*/  MUFU.EX2 R49, R182 ;  /* 0x000000b600317308 */ /* 0x0042a20000000800 */
[----:B---3--:R-:W-:Y:S01]  /*7290*/  FADD.FTZ R3, R4, R3 ;  /* 0x0000000304037221 */ /* 0x008fe20000010000 */
[----:B------:R-:W-:Y:S01]  /*72a0*/  FADD.FTZ R29, R167, R14 ;  /* 0x0000000ea71d7221 */ /* 0x000fe20000010000 */
[----:B------:R-:W-:-:S03]  /*72b0*/  F2FP.BF16.F32.PACK_AB R167, R34, R167 ;  /* 0x000000a722a7723e */ /* 0x000fc600000010ff */
[----:B------:R-:W-:Y:S02]  /*72c0*/  FADD.FTZ R12, R34, R29 ;  /* 0x0000001d220c7221 */ /* 0x000fe40000010000 */
[----:B------:R3:W4:Y:S01]  /*72d0*/  MUFU.EX2 R162, R168 ;  /* 0x000000a800a27308 */ /* 0x0007220000000800 */
[----:B0-----:R-:W-:Y:S01]  /*72e0*/  FADD.FTZ R3, R160, R3 ;  /* 0x00000003a0037221 */ /* 0x001fe20000010000 */
[----:B------:R-:W-:Y:S01]  /*72f0*/  FADD.FTZ R29, R161, R12 ;  /* 0x0000000ca11d7221 */ /* 0x000fe20000010000 */
[----:B-1----:R-:W-:Y:S02]  /*7300*/  F2FP.BF16.F32.PACK_AB R182, R48, R31 ;  /* 0x0000001f30b6723e */ /* 0x002fe400000010ff */
[C---:B------:R-:W-:Y:S01]  /*7310*/  F2FP.BF16.F32.PACK_AB R161, R36.reuse, R161 ;  /* 0x000000a124a1723e */ /* 0x040fe200000010ff */
[----:B------:R-:W-:Y:S02]  /*7320*/  FADD.FTZ R12, R36, R29 ;  /* 0x0000001d240c7221 */ /* 0x000fe40000010000 */
[----:B------:R-:W0:Y:S01]  /*7330*/  MUFU.EX2 R200, R200 ;  /* 0x000000c800c87308 */ /* 0x000e220000000800 */
[----:B--2---:R-:W-:Y:S01]  /*7340*/  FADD.FTZ R3, R49, R3 ;  /* 0x0000000331037221 */ /* 0x004fe20000010000 */
[----:B------:R-:W-:Y:S01]  /*7350*/  FADD.FTZ R7, R163, R12 ;  /* 0x0000000ca3077221 */ /* 0x000fe20000010000 */
[----:B---3--:R-:W-:-:S02]  /*7360*/  F2FP.BF16.F32.PACK_AB R168, R60, R43 ;  /* 0x0000002b3ca8723e */ /* 0x008fc400000010ff */
[----:B------:R-:W-:-:S03]  /*7370*/  F2FP.BF16.F32.PACK_AB R160, R49, R160 ;  /* 0x000000a031a0723e */ /* 0x000fc600000010ff */
[----:B------:R-:W1:Y:S01]  /*7380*/  MUFU.EX2 R38, R38 ;  /* 0x0000002600267308 */ /* 0x000e620000000800 */
[----:B----4-:R-:W-:-:S07]  /*7390*/  FADD.FTZ R3, R162, R3 ;  /* 0x00000003a2037221 */ /* 0x010fce0000010000 */
[----:B------:R2:W3:Y:S01]  /*73a0*/  MUFU.EX2 R156, R166 ;  /* 0x000000a6009c7308 */ /* 0x0004e20000000800 */
[C---:B0-----:R-:W-:Y:S01]  /*73b0*/  FADD.FTZ R3, R200.reuse, R3 ;  /* 0x00000003c8037221 */ /* 0x041fe20000010000 */
[----:B------:R-:W-:-:S06]  /*73c0*/  F2FP.BF16.F32.PACK_AB R162, R200, R162 ;  /* 0x000000a2c8a2723e */ /* 0x000fcc00000010ff */
[----:B------:R-:W0:Y:S01]  /*73d0*/  MUFU.EX2 R13, R13 ;  /* 0x0000000d000d7308 */ /* 0x000e220000000800 */
[----:B--2---:R-:W-:Y:S01]  /*73e0*/  F2FP.BF16.F32.PACK_AB R166, R4, R9 ;  /* 0x0000000904a6723e */ /* 0x004fe200000010ff */
[C---:B-1----:R-:W-:Y:S01]  /*73f0*/  FADD.FTZ R4, R38.reuse, R7 ;  /* 0x0000000726047221 */ /* 0x042fe20000010000 */
[----:B------:R-:W-:Y:S01]  /*7400*/  F2FP.BF16.F32.PACK_AB R163, R38, R163 ;  /* 0x000000a326a3723e */ /* 0x000fe200000010ff */
[----:B------:R-:W-:-:S04]  /*7410*/  IMAD.MOV.U32 R9, RZ, RZ, R10 ;  /* 0x000000ffff097224 */ /* 0x000fc800078e000a */
[----:B------:R-:W1:Y:S01]  /*7420*/  MUFU.EX2 R202, R202 ;  /* 0x000000ca00ca7308 */ /* 0x000e620000000800 */
[----:B---3--:R-:W-:-:S07]  /*7430*/  FADD.FTZ R3, R156, R3 ;  /* 0x000000039c037221 */ /* 0x008fce0000010000 */
        /* <DEDUP_REMOVED lines=31> */
[----:B0-----:R-:W-:Y:S01]  /*7630*/  FADD.FTZ R7, R25, R4 ;  /* 0x0000000419077221 */ /* 0x001fe20000010000 */
[C---:B-1----:R-:W-:Y:S01]  /*7640*/  FADD.FTZ R4, R27.reuse, R3 ;  /* 0x000000031b047221 */ /* 0x042fe20000010000 */
[----:B------:R-:W-:Y:S02]  /*7650*/  F2FP.BF16.F32.PACK_AB R154, R27, R154 ;  /* 0x0000009a1b9a723e */ /* 0x000fe400000010ff */
[C---:B--2---:R-:W-:Y:S01]  /*7660*/  FADD.FTZ R3, R12.reuse, R7 ;  /* 0x000000070c037221 */ /* 0x044fe20000010000 */
[----:B------:R-:W-:Y:S01]  /*7670*/  F2FP.BF16.F32.PACK_AB R155, R12, R25 ;  /* 0x000000190c9b723e */ /* 0x000fe200000010ff */
[----:B------:R-:W-:Y:S01]  /*7680*/  IMAD.MOV.U32 R7, RZ, RZ, R6 ;  /* 0x000000ffff077224 */ /* 0x000fe200078e0006 */
[----:B------:R-:W-:Y:S06]  /*7690*/  @P3 BRA `(.L_x_2462) ;  /* 0xffffffcc00a43947 */ /* 0x000fec000383ffff */
.L_x_2453:
[----:B------:R-:W-:-:S13]  /*76a0*/  ISETP.GE.AND P2, PT, R8, RZ, PT ;  /* 0x000000ff0800720c */ /* 0x000fda0003f46270 */
[----:B------:R-:W-:Y:S05]  /*76b0*/  @!P2 BRA `(.L_x_2463) ;  /* 0x000000280028a947 */ /* 0x000fea0003800000 */
[----:B------:R-:W-:Y:S01]  /*76c0*/  IMAD.MOV.U32 R7, RZ, RZ, R6 ;  /* 0x000000ffff077224 */ /* 0x000fe200078e0006 */
[----:B------:R-:W-:Y:S01]  /*76d0*/  UMOV UR60, UR38 ;  /* 0x00000026003c7c82 */ /* 0x000fe20008000000 */
[----:B------:R-:W-:Y:S01]  /*76e0*/  IMAD.MOV.U32 R9, RZ, RZ, R10 ;  /* 0x000000ffff097224 */ /* 0x000fe200078e000a */
[----:B------:R-:W-:Y:S01]  /*76f0*/  UMOV UR59, UR36 ;  /* 0x00000024003b7c82 */ /* 0x000fe20008000000 */
[----:B------:R-:W-:-:S05]  /*7700*/  ULDC UR58, c[0x0][0x9d8] ;  /* 0x00027600003a7ab9 */ /* 0x000fca0000000800 */
.L_x_2472:
[----:B------:R-:W-:-:S04]  /*7710*/  UIADD3 UR36, UR59, 0x1, URZ ;  /* 0x000000013b247890 */ /* 0x000fc8000fffe03f */
[----:B------:R-:W-:-:S04]  /*7720*/  UISETP.NE.AND UP0, UPT, UR36, 0x2, UPT ;  /* 0x000000022400788c */ /* 0x000fc8000bf05270 */
[----:B------:R-:W-:Y:S02]  /*7730*/  USEL UR38, URZ, 0x1, UP0 ;  /* 0x000000013f267887 */ /* 0x000fe40008000000 */
[----:B------:R-:W-:Y:S02]  /*7740*/  USEL UR36, UR36, URZ, UP0 ;  /* 0x0000003f24247287 */ /* 0x000fe40008000000 */
[----:B------:R-:W-:Y:S01]  /*7750*/  ULOP3.LUT UR38, UR60, UR38, URZ, 0x3c, !UPT ;  /* 0x000000263c267292 */ /* 0x000fe2000f8e3c3f */
[----:B------:R-:W-:Y:S11]  /*7760*/  @!P0 BRA `(.L_x_2464) ;  /* 0x0000000000048947 */ /* 0x000ff60003800000 */
[----:B------:R-:W-:Y:S01]  /*7770*/  BPT.TRAP 0x1 ;  /* 0x000000040000795c */ /* 0x000fe20000300000 */
.L_x_2464:
[----:B------:R-:W-:Y:S01]  /*7780*/  ULEA UR6, UR36, UR37, 0x3 ;  /* 0x0000002524067291 */ /* 0x000fe2000f8e183f */
[----:B------:R-:W-:-:S05]  /*7790*/  IMAD.U32 R5, RZ, RZ, UR38 ;  /* 0x00000026ff057e24 */ /* 0x000fca000f8e00ff */
[----:B------:R-:W-:-:S04]  /*77a0*/  SHF.L.U32 R5, R5, 0x1f, RZ ;  /* 0x0000001f05057819 */ /* 0x000fc800000006ff */
[----:B------:R0:W1:Y:S01]  /*77b0*/  SYNCS.PHASECHK.TRANS64.TRYWAIT P2, [UR6+0x34830], R5 ;  /* 0x03483005ff0075a7 */ /* 0x0000620008040146 */
[----:B------:R-:W-:Y:S05]  /*77c0*/  @!P0 BRA `(.L_x_2465) ;  /* 0x0000000000048947 */ /* 0x000fea0003800000 */
[----:B------:R-:W-:Y:S01]  /*77d0*/  BPT.TRAP 0x1 ;  /* 0x000000040000795c */ /* 0x000fe20000300000 */
.L_x_2465:
[----:B-1----:R-:W-:Y:S05]  /*77e0*/  @P2 BRA `(.L_x_2466) ;  /* 0x0000000000082947 */ /* 0x002fea0003800000 */
[----:B------:R-:W1:Y:S02]  /*77f0*/  SYNCS.PHASECHK.TRANS64.TRYWAIT P2, [UR6+0x34830], R5 ;  /* 0x03483005ff0075a7 */ /* 0x000e640008040146 */
[----:B-1----:R-:W-:Y:S05]  /*7800*/  @!P2 BRA `(.L_x_2467) ;  /* 0x000000b800fca947 */ /* 0x002fea0003800000 */
.L_x_2466:
        /* <DEDUP_REMOVED lines=126> */
.L_x_2468:
[----:B------:R-:W-:Y:S01]  /*7ff0*/  ULEA UR7, UR59, UR37, 0x3 ;  /* 0x000000253b077291 */ /* 0x000fe2000f8e183f */
[----:B------:R-:W-:-:S05]  /*8000*/  IMAD.U32 R0, RZ, RZ, UR60 ;  /* 0x0000003cff007e24 */ /* 0x000fca000f8e00ff */
[----:B------:R-:W-:-:S04]  /*8010*/  SHF.L.U32 R0, R0, 0x1f, RZ ;  /* 0x0000001f00007819 */ /* 0x000fc800000006ff */
[----:B------:R2:W3:Y:S01]  /*8020*/  SYNCS.PHASECHK.TRANS64.TRYWAIT P2, [UR7+0x34850], R0 ;  /* 0x03485000ff0075a7 */ /* 0x0004e20008040147 */
[----:B------:R-:W-:Y:S05]  /*8030*/  @!P0 BRA `(.L_x_2469) ;  /* 0x0000000000048947 */ /* 0x000fea0003800000 */
[----:B------:R-:W-:Y:S01]  /*8040*/  BPT.TRAP 0x1 ;  /* 0x000000040000795c */ /* 0x000fe20000300000 */
.L_x_2469:
[----:B---3--:R-:W-:Y:S05]  /*8050*/  @P2 BRA `(.L_x_2470) ;  /* 0x0000000000082947 */ /* 0x008fea0003800000 */
[----:B------:R-:W3:Y:S02]  /*8060*/  SYNCS.PHASECHK.TRANS64.TRYWAIT P2, [UR7+0x34850], R0 ;  /* 0x03485000ff0075a7 */ /* 0x000ee40008040147 */
[----:B---3--:R-:W-:Y:S05]  /*8070*/  @!P2 BRA `(.L_x_2471) ;  /* 0x000000b000f8a947 */ /* 0x008fea0003800000 */
.L_x_2470:
        /* <DEDUP_REMOVED lines=77> */
[C---:B------:R-:W-:Y:S01]  /*8550*/  ISETP.GT.AND P2, PT, R8.reuse, RZ, PT ;  /* 0x000000ff0800720c */ /* 0x040fe20003f44270 */
[----:B------:R-:W-:Y:S01]  /*8560*/  UMOV UR60, UR38 ;  /* 0x00000026003c7c82 */ /* 0x000fe20008000000 */
[----:B------:R-:W-:Y:S01]  /*8570*/  UMOV UR59, UR36 ;  /* 0x00000024003b7c82 */ /* 0x000fe20008000000 */
[----:B------:R-:W-:-:S03]  /*8580*/  VIADD R8, R8, 0xffffffff ;  /* 0xffffffff08087836 */ /* 0x000fc60000000000 */
        /* <DEDUP_REMOVED lines=18> */
[----:B------:R-:W-:Y:S01]  /*86b0*/  MUFU.TANH R220, R220 ;  /* 0x000000dc00dc7308 */ /* 0x000fe20000002400 */
[----:B------:R-:W-:Y:S01]  /*86c0*/  FMUL.FTZ R36, R38, UR58 ;  /* 0x0000003a26247c20 */ /* 0x000fe20008410000 */
[----:B------:R-:W-:Y:S01]  /*86d0*/  FMUL.FTZ R38, R39, UR58 ;  /* 0x0000003a27267c20 */ /* 0x000fe20008410000 */
[----:B------:R-:W-:Y:S01]  /*86e0*/  HGMMA.64x128x16.F32.BF16 R88, R176, gdesc[UR8].tnspB, R88, gsb0 ;  /* 0x41e00008b0587df0 */ /* 0x000fe20008001858 */
[----:B------:R-:W-:Y:S01]  /*86f0*/  UIADD3 UR10, UR6, 0x100, URZ ;  /* 0x00000100060a7890 */ /* 0x000fe2000fffe03f */
[----:B------:R-:W-:-:S03]  /*8700*/  UMOV UR11, 0x40000040 ;  /* 0x40000040000b7882 */ /* 0x000fc60000000000 */
[----:B------:R-:W0:Y:S01]  /*8710*/  MUFU.TANH R180, R180 ;  /* 0x000000b400b47308 */ /* 0x000e220000002400 */
[----:B-1----:R-:W-:-:S07]  /*8720*/  FMNMX.FTZ R15, R24, R15, !PT ;  /* 0x0000000f180f7209 */ /* 0x002fce0007810000 */
        /* <DEDUP_REMOVED lines=12> */
[----:B0-----:R-:W-:-:S05]  /*87f0*/  FMNMX.FTZ R17, R34, R17, !PT ;  /* 0x0000001122117209 */ /* 0x001fca0007810000 */
        /* <DEDUP_REMOVED lines=111> */
[-C--:B------:R-:W-:Y:S01]  /*8ef0*/  FMUL.FTZ R2, R2, R5.reuse ;  /* 0x0000000502027220 */ /* 0x080fe20000410000 */
[-CC-:B------:R-:W-:Y:S01]  /*8f00*/  FFMA.FTZ R16, R26, R5.reuse, -R29.reuse ;  /* 0x000000051a107223 */ /* 0x180fe2000001081d */
        /* <DEDUP_REMOVED lines=34> */
[----:B------:R-:W-:Y:S01]  /*9130*/  MUFU.EX2 R170, R170 ;  /* 0x000000aa00aa7308 */ /* 0x000fe20000000800 */
[----:B0-----:R-:W-:Y:S01]  /*9140*/  FMNMX.FTZ R47, R0, R41, !PT ;  /* 0x00000029002f7209 */ /* 0x001fe20007810000 */
[----:B------:R-:W-:-:S06]  /*9150*/  FFMA.FTZ R41, R228, R5, -R29 ;  /* 0x00000005e4297223 */ /* 0x000fcc000001081d */
[----:B------:R-:W-:Y:S01]  /*9160*/  MUFU.EX2 R11, R11 ;  /* 0x0000000b000b7308 */ /* 0x000fe20000000800 */
[----:B------:R-:W0:Y:S07]  /*9170*/  SHFL.BFLY PT, R6, R47, 0x1, 0x1f ;  /* 0x0c201f002f067f89 */ /* 0x000e2e00000e0000 */
[----:B------:R-:W1:Y:S08]  /*9180*/  MUFU.EX2 R16, R16 ;  /* 0x0000001000107308 */ /* 0x000e700000000800 */
[----:B------:R-:W-:Y:S08]  /*9190*/  MUFU.EX2 R13, R13 ;  /* 0x0000000d000d7308 */ /* 0x000ff00000000800 */
[----:B------:R-:W-:Y:S01]  /*91a0*/  MUFU.EX2 R26, R26 ;  /* 0x0000001a001a7308 */ /* 0x000fe20000000800 */
[----:B-1----:R-:W-:-:S02]  /*91b0*/  F2FP.BF16.F32.PACK_AB R182, R16, R11 ;  /* 0x0000000b10b6723e */ /* 0x002fc400000010ff */
[----:B0-----:R-:W-:-:S05]  /*91c0*/  FMNMX.FTZ R6, R47, R6, !PT ;  /* 0x000000062f067209 */ /* 0x001fca0007810000 */
[C---:B------:R-:W-:Y:S01]  /*91d0*/  FADD.FTZ R0, -R6.reuse, R7 ;  /* 0x0000000706007221 */ /* 0x040fe20000010100 */
[-C--:B------:R-:W-:Y:S01]  /*91e0*/  FMUL.FTZ R7, R6, R5.reuse ;  /* 0x0000000506077220 */ /* 0x080fe20000410000 */
[----:B------:R0:W-:Y:S02]  /*91f0*/  MUFU.EX2 R15, R180 ;  /* 0x000000b4000f7308 */ /* 0x0001e40000000800 */
[-C--:B------:R-:W-:Y:S01]  /*9200*/  FMUL.FTZ R0, R0, R5.reuse ;  /* 0x0000000500007220 */ /* 0x080fe20000410000 */
[-CC-:B------:R-:W-:Y:S01]  /*9210*/  FFMA.FTZ R177, R28, R5.reuse, -R7.reuse ;  /* 0x000000051cb17223 */ /* 0x180fe20000010807 */
[-CC-:B------:R-:W-:Y:S01]  /*9220*/  FFMA.FTZ R28, R42, R5.reuse, -R7.reuse ;  /* 0x000000052a1c7223 */ /* 0x180fe20000010807 */
[----:B------:R-:W-:Y:S01]  /*9230*/  IMAD.U32 R42, RZ, RZ, UR7 ;  /* 0x00000007ff2a7e24 */ /* 0x000fe2000f8e00ff */
[----:B------:R-:W-:Y:S01]  /*9240*/  UMOV UR7, 0x40000040 ;  /* 0x4000004000077882 */ /* 0x000fe20000000000 */
[-CC-:B------:R-:W-:Y:S01]  /*9250*/  FFMA.FTZ R181, R12, R5.reuse, -R7.reuse ;  /* 0x000000050cb57223 */ /* 0x180fe20000010807 */
[-CC-:B------:R-:W-:Y:S01]  /*9260*/  FFMA.FTZ R12, R14, R5.reuse, -R7.reuse ;  /* 0x000000050e0c7223 */ /* 0x180fe20000010807 */
[----:B------:R-:W-:Y:S01]  /*9270*/  MUFU.EX2 R0, R0 ;  /* 0x0000000000007308 */ /* 0x000fe20000000800 */
[-CC-:B------:R-:W-:Y:S01]  /*9280*/  FFMA.FTZ R183, R20, R5.reuse, -R7.reuse ;  /* 0x0000000514b77223 */ /* 0x180fe20000010807 */
[-CC-:B------:R-:W-:Y:S01]  /*9290*/  FFMA.FTZ R14, R24, R5.reuse, -R7.reuse ;  /* 0x00000005180e7223 */ /* 0x180fe20000010807 */
[----:B------:R-:W-:Y:S01]  /*92a0*/  FFMA.FTZ R20, R34, R5, -R7 ;  /* 0x0000000522147223 */ /* 0x000fe20000010807 */
[----:B------:R-:W-:-:S02]  /*92b0*/  @!P1 VIADD R42, R42, 0x34860 ;  /* 0x000348602a2a9836 */ /* 0x000fc40000000000 */
[-CC-:B------:R-:W-:Y:S01]  /*92c0*/  FFMA.FTZ R179, R36, R5.reuse, -R7.reuse ;  /* 0x0000000524b37223 */ /* 0x180fe20000010807 */
[-CC-:B------:R-:W-:Y:S01]  /*92d0*/  FFMA.FTZ R175, R44, R5.reuse, -R7.reuse ;  /* 0x000000052caf7223 */ /* 0x180fe20000010807 */
[-CC-:B------:R-:W-:Y:S01]  /*92e0*/  FFMA.FTZ R24, R38, R5.reuse, -R7.reuse ;  /* 0x0000000526187223 */ /* 0x180fe20000010807 */
[----:B------:R-:W1:Y:S01]  /*92f0*/  MUFU.EX2 R181, R181 ;  /* 0x000000b500b57308 */ /* 0x000e620000000800 */
[----:B------:R-:W-:Y:S01]  /*9300*/  @!P1 PRMT R44, RZ, 0x654, R42 ;  /* 0x00000654ff2c9816 */ /* 0x000fe2000000002a */
[-CC-:B------:R-:W-:Y:S01]  /*9310*/  FFMA.FTZ R173, R40, R5.reuse, -R7.reuse ;  /* 0x0000000528ad7223 */ /* 0x180fe20000010807 */
[-CC-:B------:R-:W-:Y:S01]  /*9320*/  FFMA.FTZ R34, R46, R5.reuse, -R7.reuse ;  /* 0x000000052e227223 */ /* 0x180fe20000010807 */
[-CC-:B------:R-:W-:Y:S01]  /*9330*/  FFMA.FTZ R169, R48, R5.reuse, -R7.reuse ;  /* 0x0000000530a97223 */ /* 0x180fe20000010807 */
[-CC-:B------:R-:W-:Y:S01]  /*9340*/  FFMA.FTZ R36, R50, R5.reuse, -R7.reuse ;  /* 0x0000000532247223 */ /* 0x180fe20000010807 */
[-CC-:B------:R-:W-:Y:S01]  /*9350*/  FFMA.FTZ R171, R52, R5.reuse, -R7.reuse ;  /* 0x0000000534ab7223 */ /* 0x180fe20000010807 */
[-CC-:B------:R-:W-:Y:S01]  /*9360*/  FFMA.FTZ R38, R54, R5.reuse, -R7.reuse ;  /* 0x0000000536267223 */ /* 0x180fe20000010807 */
[----:B------:R-:W2:Y:S01]  /*9370*/  MUFU.EX2 R12, R12 ;  /* 0x0000000c000c7308 */ /* 0x000ea20000000800 */
[--C-:B------:R-:W-:Y:S01]  /*9380*/  FFMA.FTZ R40, R58, R5, -R7.reuse ;  /* 0x000000053a287223 */ /* 0x100fe20000010807 */
[----:B0-----:R-:W-:Y:S01]  /*9390*/  F2FP.BF16.F32.PACK_AB R180, R170, R9 ;  /* 0x00000009aab4723e */ /* 0x001fe200000010ff */
[-CC-:B------:R-:W-:Y:S01]  /*93a0*/  FFMA.FTZ R64, R64, R5.reuse, -R7.reuse ;  /* 0x0000000540407223 */ /* 0x180fe20000010807 */
[-CC-:B------:R-:W-:Y:S01]  /*93b0*/  FFMA.FTZ R66, R66, R5.reuse, -R7.reuse ;  /* 0x0000000542427223 */ /* 0x180fe20000010807 */
[-CC-:B------:R-:W-:Y:S01]  /*93c0*/  FFMA.FTZ R68, R68, R5.reuse, -R7.reuse ;  /* 0x0000000544447223 */ /* 0x180fe20000010807 */
[-CC-:B------:R-:W-:Y:S01]  /*93d0*/  FFMA.FTZ R70, R70, R5.reuse, -R7.reuse ;  /* 0x0000000546467223 */ /* 0x180fe20000010807 */
[----:B------:R-:W-:Y:S01]  /*93e0*/  FFMA.FTZ R72, R72, R5, -R7 ;  /* 0x0000000548487223 */ /* 0x000fe20000010807 */
[----:B------:R-:W-:Y:S01]  /*93f0*/  MUFU.EX2 R183, R183 ;  /* 0x000000b700b77308 */ /* 0x000fe20000000800 */
[----:B-1----:R-:W-:Y:S01]  /*9400*/  FFMA.FTZ R3, R0, R3, R181 ;  /* 0x0000000300037223 */ /* 0x002fe200000100b5 */
[-CC-:B------:R-:W-:Y:S01]  /*9410*/  FFMA.FTZ R74, R74, R5.reuse, -R7.reuse ;  /* 0x000000054a4a7223 */ /* 0x180fe20000010807 */
[-CC-:B------:R-:W-:Y:S01]  /*9420*/  FFMA.FTZ R76, R76, R5.reuse, -R7.reuse ;  /* 0x000000054c4c7223 */ /* 0x180fe20000010807 */
[-CC-:B------:R-:W-:Y:S01]  /*9430*/  FFMA.FTZ R78, R78, R5.reuse, -R7.reuse ;  /* 0x000000054e4e7223 */ /* 0x180fe20000010807 */
[-CC-:B------:R-:W-:Y:S01]  /*9440*/  FFMA.FTZ R80, R80, R5.reuse, -R7.reuse ;  /* 0x0000000550507223 */ /* 0x180fe20000010807 */
[-CC-:B------:R-:W-:Y:S01]  /*9450*/  FFMA.FTZ R82, R82, R5.reuse, -R7.reuse ;  /* 0x0000000552527223 */ /* 0x180fe20000010807 */
[----:B------:R-:W-:Y:S01]  /*9460*/  FFMA.FTZ R86, R86, R5, -R7 ;  /* 0x0000000556567223 */ /* 0x000fe20000010807 */
[----:B------:R-:W-:Y:S01]  /*9470*/  MUFU.EX2 R14, R14 ;  /* 0x0000000e000e7308 */ /* 0x000fe20000000800 */
[C---:B--2---:R-:W-:Y:S01]  /*9480*/  FADD.FTZ R42, R12.reuse, R3 ;  /* 0x000000030c2a7221 */ /* 0x044fe20000010000 */
[----:B------:R-:W-:-:S06]  /*9490*/  F2FP.BF16.F32.PACK_AB R181, R12, R181 ;  /* 0x000000b50cb5723e */ /* 0x000fcc00000010ff */
[----:B------:R-:W-:Y:S01]  /*94a0*/  MUFU.EX2 R177, R177 ;  /* 0x000000b100b17308 */ /* 0x000fe20000000800 */
[----:B------:R-:W-:Y:S02]  /*94b0*/  WARPGROUP.DEPBAR.LE gsb0, 0x0 ;  /* 0x00008000000079c5 */ /* 0x000fe40000010000 */
[----:B------:R-:W-:Y:S01]  /*94c0*/  WARPGROUP.ARRIVE ;  /* 0x00000000000079c5 */ /* 0x000fe20000000000 */
[-CC-:B------:R-:W-:Y:S01]  /*94d0*/  FFMA.FTZ R164, R204, R5.reuse, -R29.reuse ;  /* 0x00000005cca47223 */ /* 0x180fe2000001081d */
[-CC-:B------:R-:W-:Y:S01]  /*94e0*/  FFMA.FTZ R166, R178, R5.reuse, -R29.reuse ;  /* 0x00000005b2a67223 */ /* 0x180fe2000001081d */
[-C--:B------:R-:W-:Y:S02]  /*94f0*/  FFMA.FTZ R204, R222, R5.reuse, -R29 ;  /* 0x00000005decc7223 */ /* 0x080fe4000001081d */
[----:B------:R-:W-:Y:S01]  /*9500*/  MUFU.EX2 R20, R20 ;  /* 0x0000001400147308 */ /* 0x000fe20000000800 */
[-CC-:B------:R-:W-:Y:S01]  /*9510*/  FFMA.FTZ R165, R56, R5.reuse, -R7.reuse ;  /* 0x0000000538a57223 */ /* 0x180fe20000010807 */
[----:B------:R-:W-:Y:S01]  /*9520*/  HGMMA.64x128x16.F32.BF16 R88, R160, gdesc[UR8].tnspB, R88, gsb0 ;  /* 0x41e00008a0587df0 */ /* 0x000fe20008001858 */
[----:B------:R-:W-:Y:S01]  /*9530*/  UIADD3 UR10, UR6, 0x300, URZ ;  /* 0x00000300060a7890 */ /* 0x000fe2000fffe03f */
[----:B------:R-:W-:Y:S01]  /*9540*/  FFMA.FTZ R167, R60, R5, -R7 ;  /* 0x000000053ca77223 */ /* 0x000fe20000010807 */
[----:B------:R-:W-:Y:S01]  /*9550*/  UMOV UR11, 0x40000040 ;  /* 0x40000040000b7882 */ /* 0x000fe20000000000 */
[----:B------:R-:W-:-:S02]  /*9560*/  UIADD3 UR6, UR6, 0x380, URZ ;  /* 0x0000038006067890 */ /* 0x000fc4000fffe03f */
[----:B------:R-:W-:Y:S08]  /*9570*/  MUFU.EX2 R179, R179 ;  /* 0x000000b300b37308 */ /* 0x000ff00000000800 */
[----:B------:R-:W0:Y:S08]  /*9580*/  MUFU.EX2 R30, R30 ;  /* 0x0000001e001e7308 */ /* 0x000e300000000800 */
[----:B------:R-:W-:Y:S08]  /*9590*/  MUFU.EX2 R24, R24 ;  /* 0x0000001800187308 */ /* 0x000ff00000000800 */
[----:B------:R-:W-:Y:S01]  /*95a0*/  MUFU.EX2 R173, R173 ;  /* 0x000000ad00ad7308 */ /* 0x000fe20000000800 */
[----:B0-----:R-:W-:-:S07]  /*95b0*/  F2FP.BF16.F32.PACK_AB R178, R30, R15 ;  /* 0x0000000f1eb2723e */ /* 0x001fce00000010ff */
[----:B------:R-:W0:Y:S08]  /*95c0*/  MUFU.EX2 R32, R32 ;  /* 0x0000002000207308 */ /* 0x000e300000000800 */
[----:B------:R-:W-:Y:S08]  /*95d0*/  MUFU.EX2 R28, R28 ;  /* 0x0000001c001c7308 */ /* 0x000ff00000000800 */
[----:B------:R-:W-:Y:S01]  /*95e0*/  MUFU.EX2 R175, R175 ;  /* 0x000000af00af7308 */ /* 0x000fe20000000800 */
[----:B0-----:R-:W-:-:S07]  /*95f0*/  F2FP.BF16.F32.PACK_AB R172, R32, R17 ;  /* 0x0000001120ac723e */ /* 0x001fce00000010ff */
[----:B------:R-:W0:Y:S08]  /*9600*/  MUFU.EX2 R164, R164 ;  /* 0x000000a400a47308 */ /* 0x000e300000000800 */
[----:B------:R-:W-:Y:S08]  /*9610*/  MUFU.EX2 R34, R34 ;  /* 0x0000002200227308 */ /* 0x000ff00000000800 */
[----:B------:R1:W-:Y:S01]  /*9620*/  MUFU.EX2 R25, R176 ;  /* 0x000000b000197308 */ /* 0x0003e20000000800 */
[----:B0-----:R-:W-:-:S07]  /*9630*/  F2FP.BF16.F32.PACK_AB R174, R164, R21 ;  /* 0x00000015a4ae723e */ /* 0x001fce00000010ff */
[----:B------:R-:W-:Y:S01]  /*9640*/  MUFU.EX2 R169, R169 ;  /* 0x000000a900a97308 */ /* 0x000fe20000000800 */
[----:B-1----:R-:W-:-:S07]  /*9650*/  F2FP.BF16.F32.PACK_AB R176, R26, R13 ;  /* 0x0000000d1ab0723e */ /* 0x002fce00000010ff */
        /* <DEDUP_REMOVED lines=13> */
[----:B------:R-:W-:-:S05]  /*9730*/  @!P1 LEA R29, R29, UR37, 0x3 ;  /* 0x000000251d1d9c11 */ /* 0x000fca000f8e18ff */
[----:B------:R-:W-:Y:S01]  /*9740*/  @!P1 VIADD R29, R29, 0x34840 ;  /* 0x000348401d1d9836 */ /* 0x000fe20000000000 */
[----:B------:R-:W-:Y:S04]  /*9750*/  MUFU.EX2 R160, R160 ;  /* 0x000000a000a07308 */ /* 0x000fe80000000800 */
[----:B------:R-:W-:-:S04]  /*9760*/  @!P1 PRMT R29, RZ, 0x654, R29 ;  /* 0x00000654ff1d9816 */ /* 0x000fc8000000001d */
        /* <DEDUP_REMOVED lines=17> */
[----:B------:R-:W1:Y:S01]  /*9880*/  MUFU.EX2 R74, R74 ;  /* 0x0000004a004a7308 */ /* 0x000e620000000800 */
[----:B------:R-:W-:Y:S02]  /*9890*/  WARPGROUP.DEPBAR.LE gsb0, 0x0 ;  /* 0x00008000000079c5 */ /* 0x000fe40000010000 */
[----:B------:R-:W-:-:S05]  /*98a0*/  WARPGROUP.ARRIVE ;  /* 0x00000000000079c5 */ /* 0x000fca0000000000 */
[----:B------:R-:W-:Y:S01]  /*98b0*/  MUFU.EX2 R41, R41 ;  /* 0x0000002900297308 */ /* 0x000fe20000000800 */
[----:B0-----:R-:W-:Y:S01]  /*98c0*/  F2FP.BF16.F32.PACK_AB R156, R206, R39 ;  /* 0x00000027ce9c723e */ /* 0x001fe200000010ff */
[----:B------:R-:W-:Y:S01]  /*98d0*/  HGMMA.64x128x16.F32.BF16 R88, R152, gdesc[UR4].tnspB, R88, gsb0 ;  /* 0x41e0000498587df0 */ /* 0x000fe20008001858 */
[----:B-1----:R-:W-:-:S05]  /*98e0*/  F2FP.BF16.F32.PACK_AB R157, R74, R72 ;  /* 0x000000484a9d723e */ /* 0x002fca00000010ff */
[----:B------:R-:W-:Y:S08]  /*98f0*/  MUFU.EX2 R76, R76 ;  /* 0x0000004c004c7308 */ /* 0x000ff00000000800 */
        /* <DEDUP_REMOVED lines=27> */
[----:B------:R-:W-:Y:S02]  /*9ab0*/  F2FP.BF16.F32.PACK_AB R168, R166, R25 ;  /* 0x00000019a6a8723e */ /* 0x000fe400000010ff */
[----:B------:R-:W-:Y:S01]  /*9ac0*/  FADD.FTZ R3, R13, R42 ;  /* 0x0000002a0d037221 */ /* 0x000fe20000010000 */
[C---:B------:R-:W-:Y:S01]  /*9ad0*/  FADD.FTZ R44, R20.reuse, R29 ;  /* 0x0000001d142c7221 */ /* 0x040fe20000010000 */
        /* <DEDUP_REMOVED lines=19> */
[----:B0-----:R-:W-:Y:S02]  /*9c10*/  F2FP.BF16.F32.PACK_AB R155, R7, R86 ;  /* 0x00000056079b723e */ /* 0x001fe400000010ff */
[----:B------:R-:W-:Y:S01]  /*9c20*/  FADD.FTZ R42, R164, R3 ;  /* 0x00000003a42a7221 */ /* 0x000fe20000010000 */
[----:B------:R-:W-:Y:S01]  /*9c30*/  FADD.FTZ R9, R169, R44 ;  /* 0x0000002ca9097221 */ /* 0x000fe20000010000 */
[----:B------:R-:W-:-:S02]  /*9c40*/  F2FP.BF16.F32.PACK_AB R164, R160, R31 ;  /* 0x0000001fa0a4723e */ /* 0x000fc400000010ff */
[----:B------:R-:W-:Y:S01]  /*9c50*/  FADD.FTZ R3, R25, R42 ;  /* 0x0000002a19037221 */ /* 0x000fe20000010000 */
[C---:B------:R-:W-:Y:S01]  /*9c60*/  FADD.FTZ R16, R36.reuse, R9 ;  /* 0x0000000924107221 */ /* 0x040fe20000010000 */
[----:B------:R-:W-:Y:S02]  /*9c70*/  F2FP.BF16.F32.PACK_AB R169, R36, R169 ;  /* 0x000000a924a9723e */ /* 0x000fe400000010ff */
        /* <DEDUP_REMOVED lines=46> */
.L_x_2463:
        /* <DEDUP_REMOVED lines=67> */
.L_x_2473:
[----:B------:R-:W-:Y:S01]  /*a390*/  ULEA UR5, UR36, UR37, 0x3 ;  /* 0x0000002524057291 */ /* 0x000fe2000f8e183f */
[----:B------:R-:W-:-:S05]  /*a3a0*/  IMAD.U32 R0, RZ, RZ, UR38 ;  /* 0x00000026ff007e24 */ /* 0x000fca000f8e00ff */
[----:B------:R-:W-:-:S04]  /*a3b0*/  SHF.L.U32 R0, R0, 0x1f, RZ ;  /* 0x0000001f00007819 */ /* 0x000fc800000006ff */
[----:B------:R0:W1:Y:S01]  /*a3c0*/  SYNCS.PHASECHK.TRANS64.TRYWAIT P2, [UR5+0x34850], R0 ;  /* 0x03485000ff0075a7 */ /* 0x0000620008040145 */
[----:B------:R-:W-:Y:S05]  /*a3d0*/  @!P0 BRA `(.L_x_2474) ;  /* 0x0000000000048947 */ /* 0x000fea0003800000 */
[----:B------:R-:W-:Y:S01]  /*a3e0*/  BPT.TRAP 0x1 ;  /* 0x000000040000795c */ /* 0x000fe20000300000 */
.L_x_2474:
[----:B-1----:R-:W-:Y:S05]  /*a3f0*/  @P2 BRA `(.L_x_2475) ;  /* 0x0000000000082947 */ /* 0x002fea0003800000 */
[----:B------:R-:W1:Y:S02]  /*a400*/  SYNCS.PHASECHK.TRANS64.TRYWAIT P0, [UR5+0x34850], R0 ;  /* 0x03485000ff0075a7 */ /* 0x000e640008000145 */
[----:B-1----:R-:W-:Y:S05]  /*a410*/  @!P0 BRA `(.L_x_2476) ;  /* 0x0000009000288947 */ /* 0x002fea0003800000 */
.L_x_2475:
        /* <DEDUP_REMOVED lines=8> */
[----:B------:R-:W-:-:S03]  /*a4a0*/  VIADD R191, R191, 0x1 ;  /* 0x00000001bfbf7836 */ /* 0x000fc60000000000 */
[----:B------:R-:W-:-:S04]  /*a4b0*/  ULOP3.LUT UR4, UR37, 0x4000000, URZ, 0xfc, !UPT ;  /* 0x0400000025047892 */ /* 0x000fc8000f8efc3f */
[----:B------:R-:W-:Y:S02]  /*a4c0*/  ULEA UR4, UR36, UR4, 0xb ;  /* 0x0000000424047291 */ /* 0x000fe4000f8e583f */
[----:B------:R-:W-:-:S04]  /*a4d0*/  UIADD3 UR36, UR36, 0x1, URZ ;  /* 0x0000000124247890 */ /* 0x000fc8000fffe03f */
[----:B------:R-:W-:Y:S01]  /*a4e0*/  UISETP.NE.AND UP0, UPT, UR36, 0x2, UPT ;  /* 0x000000022400788c */ /* 0x000fe2000bf05270 */
[----:B------:R-:W-:Y:S02]  /*a4f0*/  UMOV UR6, UR4 ;  /* 0x0000000400067c82 */ /* 0x000fe40008000000 */
[----:B------:R-:W-:Y:S01]  /*a500*/  HGMMA.64x128x16.F32.BF16 R24, R180, gdesc[UR4].tnspB, R24, gsb0 ;  /* 0x41e00004b4187df0 */ /* 0x000fe20008001818 */
[----:B------:R-:W-:Y:S01]  /*a510*/  UIADD3 UR6, UR4, 0x80, URZ ;  /* 0x0000008004067890 */ /* 0x000fe2000fffe03f */
[----:B-1----:R-:W-:Y:S01]  /*a520*/  FADD.FTZ R7, R7, R4 ;  /* 0x0000000407077221 */ /* 0x002fe20000010000 */
[----:B------:R-:W-:Y:S01]  /*a530*/  UMOV UR7, 0x40000040 ;  /* 0x4000004000077882 */ /* 0x000fe20000000000 */
[----:B------:R-:W-:Y:S02]  /*a540*/  IMAD.MOV.U32 R4, RZ, RZ, RZ ;  /* 0x000000ffff047224 */ /* 0x000fe400078e00ff */
[----:B0-----:R-:W-:Y:S01]  /*a550*/  FADD.FTZ R2, R0, R3 ;  /* 0x0000000300027221 */ /* 0x001fe20000010000 */
[----:B------:R-:W-:Y:S01]  /*a560*/  IMAD.MOV.U32 R3, RZ, RZ, RZ ;  /* 0x000000ffff037224 */ /* 0x000fe200078e00ff */
[----:B------:R-:W0:Y:S01]  /*a570*/  SHFL.BFLY PT, R0, R7, 0x1, 0x1f ;  /* 0x0c201f0007007f89 */ /* 0x000e2200000e0000 */
[----:B------:R-:W-:-:S03]  /*a580*/  USEL UR36, UR36, URZ, UP0 ;  /* 0x0000003f24247287 */ /* 0x000fc60008000000 */
[----:B------:R-:W1:Y:S01]  /*a590*/  SHFL.BFLY PT, R9, R2, 0x1, 0x1f ;  /* 0x0c201f0002097f89 */ /* 0x000e6200000e0000 */
[----:B0-----:R-:W-:Y:S01]  /*a5a0*/  FADD.FTZ R11, R7, R0 ;  /* 0x00000000070b7221 */ /* 0x001fe20000010000 */
[----:B------:R-:W-:Y:S02]  /*a5b0*/  IMAD.MOV.U32 R0, RZ, RZ, -0x800000 ;  /* 0xff800000ff007424 */ /* 0x000fe400078e00ff */
[----:B-1----:R-:W-:Y:S02]  /*a5c0*/  FADD.FTZ R12, R2, R9 ;  /* 0x00000009020c7221 */ /* 0x002fe40000010000 */
[----:B------:R-:W-:Y:S01]  /*a5d0*/  FSETP.NE.FTZ.AND P0, PT, R11, RZ, PT ;  /* 0x000000ff0b00720b */ /* 0x000fe20003f15000 */
[----:B------:R-:W-:Y:S02]  /*a5e0*/  IMAD.MOV.U32 R2, RZ, RZ, -0x800000 ;  /* 0xff800000ff027424 */ /* 0x000fe400078e00ff */
[----:B------:R-:W-:-:S10]  /*a5f0*/  FSETP.NE.FTZ.AND P2, PT, R12, RZ, PT ;  /* 0x000000ff0c00720b */ /* 0x000fd40003f55000 */
[C---:B------:R-:W-:Y:S01]  /*a600*/  @P0 FMUL.FTZ R7, R5.reuse, 0.69314718246459960938 ;  /* 0x3f31721805070820 */ /* 0x040fe20000410000 */
[----:B------:R-:W0:Y:S02]  /*a610*/  @P0 MUFU.LG2 R8, R11 ;  /* 0x0000000b00080308 */ /* 0x000e240000000c00 */
[----:B------:R-:W-:Y:S01]  /*a620*/  @P2 FMUL.FTZ R14, R5, 0.69314718246459960938 ;  /* 0x3f317218050e2820 */ /* 0x000fe20000410000 */
[----:B------:R-:W-:-:S05]  /*a630*/  @!P1 VIADD R5, R13, 0x34860 ;  /* 0x000348600d059836 */ /* 0x000fca0000000000 */
[----:B------:R-:W1:Y:S01]  /*a640*/  @P2 MUFU.LG2 R9, R12 ;  /* 0x0000000c00092308 */ /* 0x000e620000000c00 */
[----:B------:R-:W-:-:S07]  /*a650*/  @!P1 PRMT R5, RZ, 0x654, R5 ;  /* 0x00000654ff059816 */ /* 0x000fce0000000005 */
        /* <DEDUP_REMOVED lines=109> */
.L_x_2446:
        /* <DEDUP_REMOVED lines=24> */
[----:B------:R-:W-:Y:S02]  /*aeb0*/  MOV R16, R3 ;  /* 0x0000000300107202 */ /* 0x000fe40000000f00 */
[----:B--2---:R-:W-:-:S03]  /*aec0*/  MOV R17, R4 ;  /* 0x0000000400117202 */ /* 0x004fc60000000f00 */
[----:B------:R-:W-:-:S03]  /*aed0*/  IMAD.WIDE R4, R195, 0x2, R16 ;  /* 0x00000002c3047825 */ /* 0x000fc600078e0210 */
[C---:B------:R-:W-:Y:S02]  /*aee0*/  LOP3.LUT R9, R4.reuse, 0x380, RZ, 0xc0, !PT ;  /* 0x0000038004097812 */ /* 0x040fe400078ec0ff */
[C---:B------:R-:W-:Y:S02]  /*aef0*/  IADD3 R97, P5, R4.reuse, 0x40, RZ ;  /* 0x0000004004617810 */ /* 0x040fe40007fbe0ff */
[----:B------:R-:W-:Y:S02]  /*af00*/  IADD3 R99, P4, R4, 0x60, RZ ;  /* 0x0000006004637810 */ /* 0x000fe40007f9e0ff */
[----:B------:R-:W-:Y:S01]  /*af10*/  SHF.R.U64 R9, R9, 0x3, RZ ;  /* 0x0000000309097819 */ /* 0x000fe200000012ff */
[----:B------:R-:W-:Y:S01]  /*af20*/  IMAD.X R25, RZ, RZ, R5, P5 ;  /* 0x000000ffff197224 */ /* 0x000fe200028e0605 */
[----:B------:R-:W-:Y:S02]  /*af30*/  LOP3.LUT R14, R97, 0x380, RZ, 0xc0, !PT ;  /* 0x00000380610e7812 */ /* 0x000fe400078ec0ff */
[----:B------:R-:W-:-:S02]  /*af40*/  LOP3.LUT R20, R99, 0x380, RZ, 0xc0, !PT ;  /* 0x0000038063147812 */ /* 0x000fc400078ec0ff */
[C---:B------:R-:W-:Y:S02]  /*af50*/  IADD3 R31, P6, R4.reuse, 0x20, RZ ;  /* 0x00000020041f7810 */ /* 0x040fe40007fde0ff */
[C---:B------:R-:W-:Y:S02]  /*af60*/  IADD3 R101, P3, R4.reuse, 0x4000, RZ ;  /* 0x0000400004657810 */ /* 0x040fe40007f7e0ff */
[C---:B------:R-:W-:Y:S01]  /*af70*/  IADD3 R103, P2, R4.reuse, 0x4020, RZ ;  /* 0x0000402004677810 */ /* 0x040fe20007f5e0ff */
[--C-:B------:R-:W-:Y:S01]  /*af80*/  IMAD.X R27, RZ, RZ, R5.reuse, P6 ;  /* 0x000000ffff1b7224 */ /* 0x100fe200030e0605 */
[C---:B------:R-:W-:Y:S01]  /*af90*/  IADD3 R105, P1, R4.reuse, 0x4040, RZ ;  /* 0x0000404004697810 */ /* 0x040fe20007f3e0ff */
[--C-:B------:R-:W-:Y:S01]  /*afa0*/  IMAD.X R13, RZ, RZ, R5.reuse, P3 ;  /* 0x000000ffff0d7224 */ /* 0x100fe200018e0605 */
[----:B------:R-:W-:Y:S01]  /*afb0*/  BAR.SYNC.DEFER_BLOCKING 0x1, 0x100 ;  /* 0x0044000000007b1d */ /* 0x000fe20000010000 */
[----:B------:R-:W-:Y:S01]  /*afc0*/  IADD3 R88, P0, R4, 0x4060, RZ ;  /* 0x0000406004587810 */ /* 0x000fe20007f1e0ff */
[--C-:B------:R-:W-:Y:S01]  /*afd0*/  IMAD.X R11, RZ, RZ, R5.reuse, P2 ;  /* 0x000000ffff0b7224 */ /* 0x100fe200010e0605 */
[----:B------:R-:W-:Y:S01]  /*afe0*/  LOP3.LUT R4, R9, R4, RZ, 0x3c, !PT ;  /* 0x0000000409047212 */ /* 0x000fe200078e3cff */
[--C-:B------:R-:W-:Y:S01]  /*aff0*/  IMAD.X R9, RZ, RZ, R5.reuse, P1 ;  /* 0x000000ffff097224 */ /* 0x100fe200008e0605 */
[----:B------:R-:W-:Y:S01]  /*b000*/  SHF.R.U64 R14, R14, 0x3, RZ ;  /* 0x000000030e0e7819 */ /* 0x000fe200000012ff */
[----:B------:R-:W-:Y:S01]  /*b010*/  IMAD.X R21, RZ, RZ, R5, P0 ;  /* 0x000000ffff157224 */ /* 0x000fe200000e0605 */
[----:B------:R-:W-:-:S02]  /*b020*/  SHF.R.U64 R20, R20, 0x3, RZ ;  /* 0x0000000314147819 */ /* 0x000fc400000012ff */
[-C--:B------:R-:W-:Y:S02]  /*b030*/  IADD3.X R15, RZ, R5.reuse, RZ, P4, !PT ;  /* 0x00000005ff0f7210 */ /* 0x080fe400027fe4ff */
[----:B------:R-:W-:Y:S02]  /*b040*/  MOV R94, R4 ;  /* 0x00000004005e7202 */ /* 0x000fe40000000f00 */
[----:B------:R-:W-:Y:S02]  /*b050*/  LOP3.LUT R24, R14, R97, RZ, 0x3c, !PT ;  /* 0x000000610e187212 */ /* 0x000fe400078e3cff */
[----:B------:R-:W-:Y:S02]  /*b060*/  F2FP.BF16.F32.PACK_AB R5, R8, R93 ;  /* 0x0000005d0805723e */ /* 0x000fe400000010ff */
[----:B------:R-:W-:Y:S02]  /*b070*/  LOP3.LUT R14, R20, R99, RZ, 0x3c, !PT ;  /* 0x00000063140e7212 */ /* 0x000fe400078e3cff */
[----:B------:R-:W-:-:S02]  /*b080*/  LOP3.LUT R8, R103, 0x380, RZ, 0xc0, !PT ;  /* 0x0000038067087812 */ /* 0x000fc400078ec0ff */
[----:B------:R-:W-:Y:S02]  /*b090*/  LOP3.LUT R12, R31, 0x380, RZ, 0xc0, !PT ;  /* 0x000003801f0c7812 */ /* 0x000fe400078ec0ff */
[----:B------:R-:W-:Y:S02]  /*b0a0*/  LOP3.LUT R20, R105, 0x380, RZ, 0xc0, !PT ;  /* 0x0000038069147812 */ /* 0x000fe400078ec0ff */
[----:B------:R-:W-:Y:S02]  /*b0b0*/  SHF.R.U64 R8, R8, 0x3, RZ ;  /* 0x0000000308087819 */ /* 0x000fe400000012ff */
[----:B------:R-:W-:Y:S02]  /*b0c0*/  SHF.R.U64 R12, R12, 0x3, RZ ;  /* 0x000000030c0c7819 */ /* 0x000fe400000012ff */
[----:B------:R-:W-:Y:S02]  /*b0d0*/  SHF.R.U64 R20, R20, 0x3, RZ ;  /* 0x0000000314147819 */ /* 0x000fe400000012ff */
[----:B------:R-:W-:-:S02]  /*b0e0*/  F2FP.BF16.F32.PACK_AB R4, R10, R95 ;  /* 0x0000005f0a04723e */ /* 0x000fc400000010ff */
[----:B------:R-:W-:Y:S02]  /*b0f0*/  LOP3.LUT R10, R8, R103, RZ, 0x3c, !PT ;  /* 0x00000067080a7212 */ /* 0x000fe400078e3cff */
[----:B-1----:R-:W-:Y:S01]  /*b100*/  LOP3.LUT R44, R101, 0x380, RZ, 0xc0, !PT ;  /* 0x00000380652c7812 */ /* 0x002fe200078ec0ff */
[----:B------:R1:W-:Y:S01]  /*b110*/  STSM.16.M88.4 [R94], R4 ;  /* 0x000000045e007844 */ /* 0x0003e20000000200 */
[----:B------:R-:W-:Y:S02]  /*b120*/  LOP3.LUT R26, R12, R31, RZ, 0x3c, !PT ;  /* 0x0000001f0c1a7212 */ /* 0x000fe400078e3cff */
[----:B------:R-:W-:Y:S02]  /*b130*/  LOP3.LUT R8, R20, R105, RZ, 0x3c, !PT ;  /* 0x0000006914087212 */ /* 0x000fe400078e3cff */
[----:B------:R-:W-:Y:S02]  /*b140*/  LOP3.LUT R31, R88, 0x380, RZ, 0xc0, !PT ;  /* 0x00000380581f7812 */ /* 0x000fe400078ec0ff */
[----:B------:R-:W-:-:S02]  /*b150*/  SHF.R.U64 R44, R44, 0x3, RZ ;  /* 0x000000032c2c7819 */ /* 0x000fc400000012ff */
[----:B------:R-:W-:Y:S02]  /*b160*/  MOV R30, R8 ;  /* 0x00000008001e7202 */ /* 0x000fe40000000f00 */
[----:B------:R-:W-:Y:S02]  /*b170*/  SHF.R.U64 R31, R31, 0x3, RZ ;  /* 0x000000031f1f7819 */ /* 0x000fe400000012ff */
[----:B------:R-:W-:Y:S02]  /*b180*/  F2FP.BF16.F32.PACK_AB R9, R35, R34 ;  /* 0x000000222309723e */ /* 0x000fe400000010ff */
[----:B------:R-:W2:Y:S01]  /*b190*/  LDC.64 R34, c[0x0][0xc00] ;  /* 0x00030000ff227b82 */ /* 0x000ea20000000a00 */
[----:B------:R-:W-:Y:S02]  /*b1a0*/  LOP3.LUT R12, R44, R101, RZ, 0x3c, !PT ;  /* 0x000000652c0c7212 */ /* 0x000fe400078e3cff */
[----:B------:R-:W-:Y:S02]  /*b1b0*/  LOP3.LUT R20, R31, R88, RZ, 0x3c, !PT ;  /* 0x000000581f147212 */ /* 0x000fe400078e3cff */
[----:B------:R-:W-:-:S02]  /*b1c0*/  MOV R31, R10 ;  /* 0x0000000a001f7202 */ /* 0x000fc40000000f00 */
[----:B------:R-:W-:Y:S02]  /*b1d0*/  MOV R92, R26 ;  /* 0x0000001a005c7202 */ /* 0x000fe40000000f00 */
[----:B------:R-:W-:Y:S02]  /*b1e0*/  F2FP.BF16.F32.PACK_AB R8, R89, R90 ;  /* 0x0000005a5908723e */ /* 0x000fe400000010ff */
[----:B------:R-:W-:Y:S02]  /*b1f0*/  F2FP.BF16.F32.PACK_AB R10, R37, R36 ;  /* 0x00000024250a723e */ /* 0x000fe400000010ff */
[----:B------:R-:W-:Y:S02]  /*b200*/  F2FP.BF16.F32.PACK_AB R11, R39, R38 ;  /* 0x00000026270b723e */ /* 0x000fe400000010ff */
[----:B------:R-:W-:Y:S02]  /*b210*/  MOV R91, R24 ;  /* 0x00000018005b7202 */ /* 0x000fe40000000f00 */
[----:B------:R-:W-:Y:S01]  /*b220*/  MOV R88, R14 ;  /* 0x0000000e00587202 */ /* 0x000fe20000000f00 */
[----:B------:R-:W-:Y:S01]  /*b230*/  STSM.16.M88.4 [R92], R8 ;  /* 0x000000085c007844 */ /* 0x000fe20000000200 */
[----:B------:R-:W-:-:S02]  /*b240*/  MOV R44, R12 ;  /* 0x0000000c002c7202 */ /* 0x000fc40000000f00 */
[----:B-1----:R-:W-:Y:S02]  /*b250*/  F2FP.BF16.F32.PACK_AB R4, R41, R40 ;  /* 0x000000282904723e */ /* 0x002fe400000010ff */
[----:B------:R-:W-:Y:S02]  /*b260*/  F2FP.BF16.F32.PACK_AB R5, R43, R42 ;  /* 0x0000002a2b05723e */ /* 0x000fe400000010ff */
[----:B------:R-:W-:Y:S02]  /*b270*/  F2FP.BF16.F32.PACK_AB R6, R32, R33 ;  /* 0x000000212006723e */ /* 0x000fe400000010ff */
[----:B------:R-:W-:Y:S02]  /*b280*/  F2FP.BF16.F32.PACK_AB R7, R28, R29 ;  /* 0x0000001d1c07723e */ /* 0x000fe400000010ff */
[----:B------:R-:W-:Y:S02]  /*b290*/  F2FP.BF16.F32.PACK_AB R12, R49, R48 ;  /* 0x00000030310c723e */ /* 0x000fe400000010ff */
[----:B------:R-:W-:Y:S01]  /*b2a0*/  F2FP.BF16.F32.PACK_AB R13, R51, R50 ;  /* 0x00000032330d723e */ /* 0x000fe200000010ff */
[----:B------:R1:W-:Y:S01]  /*b2b0*/  STSM.16.M88.4 [R91], R4 ;  /* 0x000000045b007844 */ /* 0x0003e20000000200 */
[----:B------:R-:W-:-:S02]  /*b2c0*/  F2FP.BF16.F32.PACK_AB R14, R53, R52 ;  /* 0x00000034350e723e */ /* 0x000fc400000010ff */
[----:B------:R-:W-:Y:S02]  /*b2d0*/  F2FP.BF16.F32.PACK_AB R15, R55, R54 ;  /* 0x00000036370f723e */ /* 0x000fe400000010ff */
[----:B------:R-:W-:Y:S02]  /*b2e0*/  F2FP.BF16.F32.PACK_AB R24, R57, R56 ;  /* 0x000000383918723e */ /* 0x000fe400000010ff */
[----:B------:R-:W-:Y:S01]  /*b2f0*/  F2FP.BF16.F32.PACK_AB R25, R59, R58 ;  /* 0x0000003a3b19723e */ /* 0x000fe200000010ff */
[----:B------:R-:W-:Y:S01]  /*b300*/  STSM.16.M88.4 [R88], R12 ;  /* 0x0000000c58007844 */ /* 0x000fe20000000200 */
[----:B------:R-:W-:Y:S02]  /*b310*/  F2FP.BF16.F32.PACK_AB R26, R61, R60 ;  /* 0x0000003c3d1a723e */ /* 0x000fe400000010ff */
[----:B------:R-:W-:Y:S02]  /*b320*/  F2FP.BF16.F32.PACK_AB R27, R63, R62 ;  /* 0x0000003e3f1b723e */ /* 0x000fe400000010ff */
[----:B------:R-:W-:Y:S01]  /*b330*/  MOV R21, R20 ;  /* 0x0000001400157202 */ /* 0x000fe20000000f00 */
[----:B------:R-:W-:Y:S01]  /*b340*/  IMAD.MOV.U32 R20, RZ, RZ, RZ ;  /* 0x000000ffff147224 */ /* 0x000fe200078e00ff */
[----:B------:R-:W-:Y:S01]  /*b350*/  ISETP.NE.U32.AND P2, PT, RZ, UR4, PT ;  /* 0x00000004ff007c0c */ /* 0x000fe2000bf45070 */
[----:B------:R3:W-:Y:S01]  /*b360*/  STSM.16.M88.4 [R44], R24 ;  /* 0x000000182c007844 */ /* 0x0007e20000000200 */
[----:B--2---:R-:W-:Y:S01]  /*b370*/  ISETP.NE.U32.AND P0, PT, R34, RZ, PT ;  /* 0x000000ff2200720c */ /* 0x004fe20003f05070 */
[C---:B-1----:R-:W-:Y:S01]  /*b380*/  IMAD.SHL.U32 R5, R185.reuse, 0x4, RZ ;  /* 0x00000004b9057824 */ /* 0x042fe200078e00ff */
[----:B------:R-:W-:Y:S01]  /*b390*/  SHF.L.U64.HI R10, R185, 0x2, R189 ;  /* 0x00000002b90a7819 */ /* 0x000fe200000102bd */
[----:B------:R1:W-:Y:S01]  /*b3a0*/  STSM.16.M88.4 [R31], R64 ;  /* 0x000000401f007844 */ /* 0x0003e20000000200 */
[----:B------:R-:W-:-:S02]  /*b3b0*/  ISETP.NE.AND.EX P2, PT, RZ, UR5, PT, P2 ;  /* 0x00000005ff007c0c */ /* 0x000fc4000bf45320 */
[----:B------:R-:W-:Y:S01]  /*b3c0*/  ISETP.NE.AND.EX P0, PT, R35, RZ, PT, P0 ;  /* 0x000000ff2300720c */ /* 0x000fe20003f05300 */
[----:B------:R1:W-:Y:S01]  /*b3d0*/  STSM.16.M88.4 [R30], R72 ;  /* 0x000000481e007844 */ /* 0x0003e20000000200 */
[----:B------:R-:W-:-:S03]  /*b3e0*/  IADD3 R6, P1, R5, R34, RZ ;  /* 0x0000002205067210 */ /* 0x000fc60007f3e0ff */
[----:B------:R1:W-:Y:S02]  /*b3f0*/  STSM.16.M88.4 [R21], R80 ;  /* 0x0000005015007844 */ /* 0x0003e40000000200 */
[----:B------:R-:W-:Y:S01]  /*b400*/  IMAD.X R7, R10, 0x1, R35, P1 ;  /* 0x000000010a077824 */ /* 0x000fe200008e0623 */
[----:B------:R-:W-:Y:S03]  /*b410*/  BAR.SYNC.DEFER_BLOCKING 0x1, 0x100 ;  /* 0x0044000000007b1d */ /* 0x000fe60000010000 */
[----:B------:R-:W-:-:S03]  /*b420*/  @P2 IADD3 R4, P3, R5, UR4, RZ ;  /* 0x0000000405042c10 */ /* 0x000fc6000ff7e0ff */
[----:B------:R-:W-:Y:S01]  /*b430*/  ULDC UR4, c[0x0][0xa88] ;  /* 0x0002a20000047ab9 */ /* 0x000fe20000000800 */
[----:B------:R-:W-:Y:S01]  /*b440*/  @P2 IADD3.X R5, R10, UR5, RZ, P3, !PT ;  /* 0x000000050a052c10 */ /* 0x000fe20009ffe4ff */
[----:B------:R-:W-:Y:S01]  /*b450*/  IMAD.U32 R9, RZ, RZ, UR4 ;  /* 0x00000004ff097e24 */ /* 0x000fe2000f8e00ff */
[----:B---3--:R-:W2:Y:S01]  /*b460*/  LDC R44, c[0x0][0xbe8] ;  /* 0x0002fa00ff2c7b82 */ /* 0x008ea20000000800 */
[----:B------:R1:W5:Y:S04]  /*b470*/  @P0 LDG.E R20, desc[UR56][R6.64] ;  /* 0x0000003806140981 */ /* 0x000368000c1e1900 */
[----:B------:R1:W5:Y:S01]  /*b480*/  @P2 LDG.E R9, desc[UR56][R4.64] ;  /* 0x0000003804092981 */ /* 0x000362000c1e1900 */
[----:B--2---:R-:W-:-:S13]  /*b490*/  ISETP.NE.AND P1, PT, R44, 0x1, PT ;  /* 0x000000012c00780c */ /* 0x004fda0003f25270 */
[----:B------:R-:W2:Y:S08]  /*b4a0*/  @P1 LDC R8, c[0x0][0xbec] ;  /* 0x0002fb00ff081b82 */ /* 0x000eb00000000800 */
[----:B------:R-:W3:Y:S01]  /*b4b0*/  @P1 LDC R11, c[0x0][0xbf0] ;  /* 0x0002fc00ff0b1b82 */ /* 0x000ee20000000800 */
[----:B-1----:R-:W-:Y:S05]  /*b4c0*/  @P2 BRA `(.L_x_2479) ;  /* 0x0000000000102947 */ /* 0x002fea0003800000 */
[----:B------:R-:W-:Y:S05]  /*b4d0*/  @!P0 BRA `(.L_x_2479) ;  /* 0x00000000000c8947 */ /* 0x000fea0003800000 */
[----:B------:R-:W4:Y:S04]  /*b4e0*/  LDG.E R4, desc[UR56][R6.64] ;  /* 0x0000003806047981 */ /* 0x000f28000c1e1900 */
[----:B-----5:R-:W4:Y:S02]  /*b4f0*/  LDG.E R9, desc[UR56][R6.64+0x4] ;  /* 0x0000043806097981 */ /* 0x020f24000c1e1900 */
[----:B----4-:R-:W-:-:S07]  /*b500*/  IMAD.IADD R9, R9, 0x1, -R4 ;  /* 0x0000000109097824 */ /* 0x010fce00078e0a04 */
.L_x_2479:
[----:B------:R-:W-:Y:S01]  /*b510*/  SHF.R.S32.HI R52, RZ, 0x1f, R188 ;  /* 0x0000001fff347819 */ /* 0x000fe200000114bc */
[----:B------:R-:W-:Y:S01]  /*b520*/  IMAD.IADD R15, R184, 0x1, R18 ;  /* 0x00000001b80f7824 */ /* 0x000fe200078e0212 */
[----:B------:R-:W-:Y:S01]  /*b530*/  ULDC.64 UR4, c[0x0][0xb90] ;  /* 0x0002e40000047ab9 */ /* 0x000fe20000000a00 */
[----:B-----5:R-:W-:Y:S01]  /*b540*/  SHF.R.S32.HI R21, RZ, 0x1f, R20 ;  /* 0x0000001fff157819 */ /* 0x020fe20000011414 */
[----:B------:R-:W-:Y:S01]  /*b550*/  IMAD.IADD R24, R194, 0x1, R18 ;  /* 0x00000001c2187824 */ /* 0x000fe200078e0212 */
[----:B------:R-:W-:Y:S01]  /*b560*/  SEL R189, R189, RZ, !P0 ;  /* 0x000000ffbdbd7207 */ /* 0x000fe20004000000 */
[----:B------:R-:W-:Y:S01]  /*b570*/  IMAD R5, R52, UR4, RZ ;  /* 0x0000000434057c24 */ /* 0x000fe2000f8e02ff */
[----:B------:R-:W-:Y:S01]  /*b580*/  SEL R185, R185, RZ, !P0 ;  /* 0x000000ffb9b97207 */ /* 0x000fe20004000000 */
[----:B--2---:R-:W-:Y:S01]  /*b590*/  @P1 IMAD.HI.U32 R6, R15, R8, RZ ;  /* 0x000000080f061227 */ /* 0x004fe200078e00ff */
[----:B------:R-:W1:Y:S03]  /*b5a0*/  @P1 LDC R55, c[0x0][0xbec] ;  /* 0x0002fb00ff371b82 */ /* 0x000e660000000800 */
[----:B------:R-:W-:Y:S01]  /*b5b0*/  IMAD.MOV.U32 R7, RZ, RZ, R15 ;  /* 0x000000ffff077224 */ /* 0x000fe200078e000f */
[----:B---3--:R-:W-:Y:S01]  /*b5c0*/  @P1 SHF.R.U32.HI R7, RZ, R11, R6 ;  /* 0x0000000bff071219 */ /* 0x008fe20000011606 */
[----:B------:R-:W-:-:S02]  /*b5d0*/  IMAD R13, R188, UR5, R5 ;  /* 0x00000005bc0d7c24 */ /* 0x000fc4000f8e0205 */
[----:B------:R-:W-:Y:S01]  /*b5e0*/  IMAD.WIDE.U32 R4, R188, UR4, R20 ;  /* 0x00000004bc047c25 */ /* 0x000fe2000f8e0014 */
[----:B------:R-:W-:-:S03]  /*b5f0*/  ULDC.64 UR4, c[0x0][0xb98] ;  /* 0x0002e60000047ab9 */ /* 0x000fc60000000a00 */
[----:B------:R-:W-:Y:S02]  /*b600*/  IMAD R11, R190, 0x40, R22 ;  /* 0x00000040be0b7824 */ /* 0x000fe400078e0216 */
[----:B------:R-:W-:Y:S02]  /*b610*/  IMAD.IADD R5, R5, 0x1, R13 ;  /* 0x0000000105057824 */ /* 0x000fe400078e020d */
[----:B------:R-:W-:Y:S02]  /*b620*/  IMAD.MOV R13, RZ, RZ, -R7 ;  /* 0x000000ffff0d7224 */ /* 0x000fe400078e0a07 */
[----:B------:R-:W-:-:S04]  /*b630*/  IMAD.WIDE R16, R11, 0x2, R16 ;  /* 0x000000020b107825 */ /* 0x000fc800078e0210 */
[----:B------:R-:W-:Y:S01]  /*b640*/  IMAD R6, R189, UR4, RZ ;  /* 0x00000004bd067c24 */ /* 0x000fe2000f8e02ff */
[C---:B------:R-:W-:Y:S01]  /*b650*/  IADD3 R41, P6, R16.reuse, 0x4000, RZ ;  /* 0x0000400010297810 */ /* 0x040fe20007fde0ff */
[----:B------:R-:W-:Y:S01]  /*b660*/  IMAD.WIDE.U32 R4, R185, UR4, R4 ;  /* 0x00000004b9047c25 */ /* 0x000fe2000f8e0004 */
[----:B------:R-:W-:Y:S02]  /*b670*/  IADD3 R37, P5, R16, 0x5000, RZ ;  /* 0x0000500010257810 */ /* 0x000fe40007fbe0ff */
[----:B------:R-:W-:Y:S01]  /*b680*/  LOP3.LUT R40, R41, 0x380, RZ, 0xc0, !PT ;  /* 0x0000038029287812 */ /* 0x000fe200078ec0ff */
[----:B------:R-:W-:Y:S01]  /*b690*/  IMAD R11, R44, R13, R15 ;  /* 0x0000000d2c0b7224 */ /* 0x000fe200078e020f */
[----:B------:R-:W-:Y:S01]  /*b6a0*/  SHF.R.S32.HI R13, RZ, 0x1f, R7 ;  /* 0x0000001fff0d7819 */ /* 0x000fe20000011407 */
[----:B------:R-:W-:Y:S01]  /*b6b0*/  IMAD R8, R185, UR5, R6 ;  /* 0x00000005b9087c24 */ /* 0x000fe2000f8e0206 */
[----:B------:R-:W-:Y:S01]  /*b6c0*/  IADD3 R4, P2, R7, R4, RZ ;  /* 0x0000000407047210 */ /* 0x000fe20007f5e0ff */
[----:B------:R-:W-:Y:S01]  /*b6d0*/  ULDC.64 UR4, c[0x0][0xb88] ;  /* 0x0002e20000047ab9 */ /* 0x000fe20000000a00 */
[----:B------:R-:W-:Y:S01]  /*b6e0*/  SHF.R.S32.HI R6, RZ, 0x1f, R11 ;  /* 0x0000001fff067819 */ /* 0x000fe2000001140b */
[----:B------:R-:W-:Y:S01]  /*b6f0*/  IMAD R53, R9, R44, RZ ;  /* 0x0000002c09357224 */ /* 0x000fe200078e02ff */
[----:B------:R-:W-:-:S02]  /*b700*/  IADD3.X R5, R13, R5, R8, P2, !PT ;  /* 0x000000050d057210 */ /* 0x000fc400017fe408 */
[----:B------:R-:W-:Y:S01]  /*b710*/  IADD3 R7, P3, R16, 0x2000, RZ ;  /* 0x0000200010077810 */ /* 0x000fe20007f7e0ff */
[----:B------:R-:W-:Y:S01]  /*b720*/  IMAD R6, R6, UR4, RZ ;  /* 0x0000000406067c24 */ /* 0x000fe2000f8e02ff */
[----:B------:R-:W-:Y:S01]  /*b730*/  IADD3 R15, P0, R16, 0x1000, RZ ;  /* 0x00001000100f7810 */ /* 0x000fe20007f1e0ff */
[----:B------:R-:W-:Y:S01]  /*b740*/  IMAD.WIDE.U32 R4, R11, UR4, R4 ;  /* 0x000000040b047c25 */ /* 0x000fe2000f8e0004 */
[----:B------:R-:W-:Y:S02]  /*b750*/  LOP3.LUT R8, R7, 0x380, RZ, 0xc0, !PT ;  /* 0x0000038007087812 */ /* 0x000fe400078ec0ff */
[----:B------:R-:W-:Y:S01]  /*b760*/  LOP3.LUT R36, R37, 0x380, RZ, 0xc0, !PT ;  /* 0x0000038025247812 */ /* 0x000fe200078ec0ff */
[----:B------:R-:W-:Y:S01]  /*b770*/  IMAD R13, R11, UR5, R6 ;  /* 0x000000050b0d7c24 */ /* 0x000fe2000f8e0206 */
[----:B------:R-:W-:Y:S01]  /*b780*/  ULDC.64 UR4, c[0x0][0xb50] ;  /* 0x0002d40000047ab9 */ /* 0x000fe20000000a00 */
[----:B------:R-:W-:Y:S01]  /*b790*/  SHF.R.U64 R8, R8, 0x3, RZ ;  /* 0x0000000308087819 */ /* 0x000fe200000012ff */
[----:B------:R-:W-:Y:S01]  /*b7a0*/  VIADD R6, R24, 0x8 ;  /* 0x0000000818067836 */ /* 0x000fe20000000000 */
[----:B------:R-:W-:Y:S01]  /*b7b0*/  LEA R10, P4, R4, UR4, 0x2 ;  /* 0x00000004040a7c11 */ /* 0x000fe2000f8810ff */
[----:B------:R-:W-:Y:S01]  /*b7c0*/  IMAD.IADD R11, R5, 0x1, R13 ;  /* 0x00000001050b7824 */ /* 0x000fe200078e020d */
[----:B------:R-:W-:Y:S01]  /*b7d0*/  LOP3.LUT R8, R8, R7, RZ, 0x3c, !PT ;  /* 0x0000000708087212 */ /* 0x000fe200078e3cff */
[----:B------:R-:W-:Y:S01]  /*b7e0*/  IMAD.X R9, RZ, RZ, R17, P3 ;  /* 0x000000ffff097224 */ /* 0x000fe200018e0611 */
[----:B------:R-:W-:Y:S01]  /*b7f0*/  IADD3 R7, P2, R16, 0x3000, RZ ;  /* 0x0000300010077810 */ /* 0x000fe20007f5e0ff */
[----:B------:R-:W-:Y:S01]  /*b800*/  SHFL.IDX PT, R48, R10, RZ, 0x1c1f ;  /* 0x001c1fff0a307589 */ /* 0x000fe200000e0000 */
[----:B------:R-:W-:Y:S01]  /*b810*/  LEA.HI.X R14, R4, UR5, R11, 0x2, P4 ;  /* 0x00000005040e7c11 */ /* 0x000fe2000a0f140b */
[----:B------:R-:W-:Y:S01]  /*b820*/  ULDC.64 UR4, c[0x0][0xaa0] ;  /* 0x0002a80000047ab9 */ /* 0x000fe20000000a00 */
[----:B------:R-:W-:Y:S01]  /*b830*/  LOP3.LUT R5, R7, 0x380, RZ, 0xc0, !PT ;  /* 0x0000038007057812 */ /* 0x000fe200078ec0ff */
[----:B------:R-:W-:Y:S01]  /*b840*/  SHFL.IDX PT, R50, R10, 0x1, 0x1c1f ;  /* 0x003c1f000a327f89 */ /* 0x000fe200000e0000 */
[----:B------:R-:W-:-:S02]  /*b850*/  IADD3.X R13, RZ, R17, RZ, P0, !PT ;  /* 0x00000011ff0d7210 */ /* 0x000fc400007fe4ff */
[----:B------:R-:W-:Y:S01]  /*b860*/  LOP3.LUT P0, RZ, R192, 0x3, RZ, 0xc0, !PT ;  /* 0x00000003c0ff7812 */ /* 0x000fe2000780c0ff */
[----:B------:R-:W2:Y:S01]  /*b870*/  SHFL.IDX PT, R49, R14, RZ, 0x1c1f ;  /* 0x001c1fff0e317589 */ /* 0x000ea200000e0000 */
[----:B------:R-:W-:Y:S01]  /*b880*/  SHF.R.U64 R4, R5, 0x3, RZ ;  /* 0x0000000305047819 */ /* 0x000fe200000012ff */
[----:B------:R-:W-:Y:S01]  /*b890*/  IMAD.X R5, RZ, RZ, R17, P2 ;  /* 0x000000ffff057224 */ /* 0x000fe200010e0611 */
[-C--:B------:R-:W-:Y:S01]  /*b8a0*/  ISETP.GE.OR P2, PT, R24, R53.reuse, P0 ;  /* 0x000000351800720c */ /* 0x080fe20000746670 */
[----:B------:R-:W3:Y:S01]  /*b8b0*/  SHFL.IDX PT, R51, R14, 0x1, 0x1c1f ;  /* 0x003c1f000e337f89 */ /* 0x000ee200000e0000 */
[----:B------:R-:W-:Y:S02]  /*b8c0*/  ISETP.GE.OR P0, PT, R6, R53, P0 ;  /* 0x000000350600720c */ /* 0x000fe40000706670 */
[C---:B------:R-:W-:Y:S02]  /*b8d0*/  IADD3 R33, P4, R16.reuse, 0x6000, RZ ;  /* 0x0000600010217810 */ /* 0x040fe40007f9e0ff */
[----:B------:R-:W-:-:S02]  /*b8e0*/  LOP3.LUT R11, R16, 0x380, RZ, 0xc0, !PT ;  /* 0x00000380100b7812 */ /* 0x000fc400078ec0ff */
[----:B------:R-:W-:Y:S02]  /*b8f0*/  LOP3.LUT R32, R33, 0x380, RZ, 0xc0, !PT ;  /* 0x0000038021207812 */ /* 0x000fe400078ec0ff */
[----:B------:R-:W-:Y:S02]  /*b900*/  SHF.R.U64 R11, R11, 0x3, RZ ;  /* 0x000000030b0b7819 */ /* 0x000fe400000012ff */
[----:B------:R-:W-:Y:S02]  /*b910*/  LOP3.LUT R4, R4, R7, RZ, 0x3c, !PT ;  /* 0x0000000704047212 */ /* 0x000fe400078e3cff */
[----:B------:R-:W-:Y:S02]  /*b920*/  IADD3 R7, P3, R16, 0x7000, RZ ;  /* 0x0000700010077810 */ /* 0x000fe40007f7e0ff */
[----:B------:R-:W-:Y:S02]  /*b930*/  SHF.R.U64 R40, R40, 0x3, RZ ;  /* 0x0000000328287819 */ /* 0x000fe400000012ff */
[----:B------:R-:W-:Y:S01]  /*b940*/  SHF.R.U64 R36, R36, 0x3, RZ ;  /* 0x0000000324247819 */ /* 0x000fe200000012ff */
[----:B------:R-:W-:Y:S01]  /*b950*/  IMAD R21, R21, UR4, RZ ;  /* 0x0000000415157c24 */ /* 0x000fe2000f8e02ff */
[----:B------:R-:W-:Y:S01]  /*b960*/  SHF.R.U64 R32, R32, 0x3, RZ ;  /* 0x0000000320207819 */ /* 0x000fe200000012ff */
[----:B--2---:R-:W-:Y:S01]  /*b970*/  @!P2 ST.E desc[UR56][R48.64], R2 ;  /* 0x000000023000a985 */ /* 0x004fe2000c101938 */
[----:B------:R-:W-:Y:S01]  /*b980*/  LOP3.LUT R16, R11, R16, RZ, 0x3c, !PT ;  /* 0x000000100b107212 */ /* 0x000fe200078e3cff */
[--C-:B------:R-:W-:Y:S01]  /*b990*/  IMAD.X R29, RZ, RZ, R17.reuse, P3 ;  /* 0x000000ffff1d7224 */ /* 0x100fe200018e0611 */
[----:B------:R-:W-:Y:S01]  /*b9a0*/  LOP3.LUT R40, R40, R41, RZ, 0x3c, !PT ;  /* 0x0000002928287212 */ /* 0x000fe200078e3cff */
[----:B---3--:R2:W-:Y:S01]  /*b9b0*/  @!P0 ST.E desc[UR56][R50.64], R0 ;  /* 0x0000000032008985 */ /* 0x0085e2000c101938 */
[----:B------:R-:W-:Y:S01]  /*b9c0*/  LOP3.LUT R36, R36, R37, RZ, 0x3c, !PT ;  /* 0x0000002524247212 */ /* 0x000fe200078e3cff */
[--C-:B------:R-:W-:Y:S01]  /*b9d0*/  IMAD.X R41, RZ, RZ, R17.reuse, P6 ;  /* 0x000000ffff297224 */ /* 0x100fe200030e0611 */
[----:B------:R-:W-:Y:S01]  /*b9e0*/  LOP3.LUT R32, R32, R33, RZ, 0x3c, !PT ;  /* 0x0000002120207212 */ /* 0x000fe200078e3cff */
[--C-:B------:R-:W-:Y:S01]  /*b9f0*/  IMAD.X R37, RZ, RZ, R17.reuse, P5 ;  /* 0x000000ffff257224 */ /* 0x100fe200028e0611 */
[----:B------:R3:W5:Y:S01]  /*ba00*/  LD.E.128 R24, desc[UR56][R16.64] ;  /* 0x0000003810187980 */ /* 0x000762000c101d00 */
[----:B------:R-:W-:Y:S01]  /*ba10*/  IMAD.X R33, RZ, RZ, R17, P4 ;  /* 0x000000ffff217224 */ /* 0x000fe200020e0611 */
[----:B------:R-:W-:Y:S01]  /*ba20*/  LOP3.LUT R12, R15, 0x380, RZ, 0xc0, !PT ;  /* 0x000003800f0c7812 */ /* 0x000fe200078ec0ff */
[----:B------:R-:W-:Y:S01]  /*ba30*/  IMAD R21, R20, UR5, R21 ;  /* 0x0000000514157c24 */ /* 0x000fe2000f8e0215 */
[----:B------:R-:W-:Y:S01]  /*ba40*/  LOP3.LUT R6, R7, 0x380, RZ, 0xc0, !PT ;  /* 0x0000038007067812 */ /* 0x000fe200078ec0ff */
[----:B------:R-:W5:Y:S01]  /*ba50*/  LD.E.128 R8, desc[UR56][R8.64] ;  /* 0x0000003808087980 */ /* 0x000f62000c101d00 */
[----:B------:R-:W-:Y:S01]  /*ba60*/  SHF.R.U64 R12, R12, 0x3, RZ ;  /* 0x000000030c0c7819 */ /* 0x000fe200000012ff */
[----:B--2---:R-:W2:Y:S01]  /*ba70*/  @P1 LDC R51, c[0x0][0xbf0] ;  /* 0x0002fc00ff331b82 */ /* 0x004ea20000000800 */
[----:B------:R-:W-:Y:S01]  /*ba80*/  SHF.R.U64 R6, R6, 0x3, RZ ;  /* 0x0000000306067819 */ /* 0x000fe200000012ff */
[----:B------:R-:W5:Y:S01]  /*ba90*/  LD.E.128 R40, desc[UR56][R40.64] ;  /* 0x0000003828287980 */ /* 0x000f62000c101d00 */
[----:B---3--:R-:W-:Y:S01]  /*baa0*/  IMAD.WIDE.U32 R16, R20, UR4, RZ ;  /* 0x0000000414107c25 */ /* 0x008fe2000f8e00ff */
[----:B------:R-:W-:Y:S01]  /*bab0*/  ULDC.64 UR4, c[0x0][0xae8] ;  /* 0x0002ba0000047ab9 */ /* 0x000fe20000000a00 */
[----:B------:R-:W-:Y:S01]  /*bac0*/  LOP3.LUT R12, R12, R15, RZ, 0x3c, !PT ;  /* 0x0000000f0c0c7212 */ /* 0x000fe200078e3cff */
[----:B------:R-:W5:Y:S01]  /*bad0*/  LD.E.128 R36, desc[UR56][R36.64] ;  /* 0x0000003824247980 */ /* 0x000f62000c101d00 */
[----:B------:R-:W-:Y:S01]  /*bae0*/  IMAD.IADD R17, R17, 0x1, R21 ;  /* 0x0000000111117824 */ /* 0x000fe200078e0215 */
[----:B------:R-:W-:Y:S01]  /*baf0*/  LOP3.LUT R28, R6, R7, RZ, 0x3c, !PT ;  /* 0x00000007061c7212 */ /* 0x000fe200078e3cff */
[----:B------:R-:W-:Y:S01]  /*bb00*/  IMAD R21, R187, 0x20, R190 ;  /* 0x00000020bb157824 */ /* 0x000fe200078e02be */
[----:B------:R-:W5:Y:S01]  /*bb10*/  LD.E.128 R4, desc[UR56][R4.64] ;  /* 0x0000003804047980 */ /* 0x000f62000c101d00 */
[----:B------:R-:W-:-:S02]  /*bb20*/  IMAD R49, R52, UR4, RZ ;  /* 0x0000000434317c24 */ /* 0x000fc4000f8e02ff */
[----:B------:R-:W-:Y:S01]  /*bb30*/  IMAD.IADD R20, R18, 0x1, R21 ;  /* 0x0000000112147824 */ /* 0x000fe200078e0215 */
[----:B------:R-:W5:Y:S01]  /*bb40*/  LD.E.128 R12, desc[UR56][R12.64] ;  /* 0x000000380c0c7980 */ /* 0x000f62000c101d00 */
[----:B------:R-:W-:Y:S02]  /*bb50*/  IMAD R49, R188, UR5, R49 ;  /* 0x00000005bc317c24 */ /* 0x000fe4000f8e0231 */
[----:B-1----:R-:W-:Y:S01]  /*bb60*/  @P1 IMAD.HI.U32 R0, R20, R55, RZ ;  /* 0x0000003714001227 */ /* 0x002fe200078e00ff */
[----:B------:R-:W5:Y:S03]  /*bb70*/  LD.E.128 R32, desc[UR56][R32.64] ;  /* 0x0000003820207980 */ /* 0x000f66000c101d00 */
[----:B------:R-:W-:Y:S01]  /*bb80*/  IMAD.WIDE.U32 R16, R188, UR4, R16 ;  /* 0x00000004bc107c25 */ /* 0x000fe2000f8e0010 */
[----:B------:R-:W-:Y:S01]  /*bb90*/  ULDC.64 UR4, c[0x0][0xaf0] ;  /* 0x0002bc0000047ab9 */ /* 0x000fe20000000a00 */
[----:B------:R-:W5:Y:S02]  /*bba0*/  LD.E.128 R28, desc[UR56][R28.64] ;  /* 0x000000381c1c7980 */ /* 0x000f64000c101d00 */
[----:B------:R-:W-:Y:S01]  /*bbb0*/  IMAD.MOV.U32 R21, RZ, RZ, R20 ;  /* 0x000000ffff157224 */ /* 0x000fe200078e0014 */
[----:B--2---:R-:W-:Y:S01]  /*bbc0*/  @P1 SHF.R.U32.HI R21, RZ, R51, R0 ;  /* 0x00000033ff151219 */ /* 0x004fe20000011600 */
[----:B------:R-:W-:Y:S01]  /*bbd0*/  IMAD.IADD R17, R17, 0x1, R49 ;  /* 0x0000000111117824 */ /* 0x000fe200078e0231 */
[----:B------:R-:W-:Y:S01]  /*bbe0*/  @!PT LDS RZ, [RZ] ;  /* 0x00000000fffff984 */ /* 0x000fe20000000800 */
[----:B------:R-:W-:Y:S01]  /*bbf0*/  @!PT LDS RZ, [RZ] ;  /* 0x00000000fffff984 */ /* 0x000fe20000000800 */
[----:B------:R-:W-:Y:S01]  /*bc00*/  @!PT LDS RZ, [RZ] ;  /* 0x00000000fffff984 */ /* 0x000fe20000000800 */
[----:B------:R-:W-:Y:S01]  /*bc10*/  @!PT LDS RZ, [RZ] ;  /* 0x00000000fffff984 */ /* 0x000fe20000000800 */
[----:B------:R1:W-:Y:S06]  /*bc20*/  MEMBAR.ALL.CTA ;  /* 0x0000000000007992 */ /* 0x0003ec0000008000 */
[----:B-1----:R-:W1:Y:S01]  /*bc30*/  FENCE.VIEW.ASYNC.S ;  /* 0x00000000000073c6 */ /* 0x002e620000000000 */
[----:B------:R-:W-:Y:S01]  /*bc40*/  IMAD R2, R189, UR4, RZ ;  /* 0x00000004bd027c24 */ /* 0x000fe2000f8e02ff */
[----:B------:R-:W-:Y:S01]  /*bc50*/  SHF.R.S32.HI R0, RZ, 0x1f, R21 ;  /* 0x0000001fff007819 */ /* 0x000fe20000011415 */
[----:B------:R-:W-:-:S04]  /*bc60*/  IMAD.WIDE.U32 R16, R185, UR4, R16 ;  /* 0x00000004b9107c25 */ /* 0x000fc8000f8e0010 */
        /* <DEDUP_REMOVED lines=15> */
[----:B------:R-:W-:Y:S01]  /*bd60*/  ISETP.GE.AND P2, PT, R44, R53, PT ;  /* 0x000000352c00720c */ /* 0x000fe20003f46270 */
[----:B------:R-:W-:Y:S02]  /*bd70*/  ULDC.64 UR4, c[0x0][0xa80] ;  /* 0x0002a00000047ab9 */ /* 0x000fe40000000a00 */
[----:B0-----:R-:W-:Y:S01]  /*bd80*/  VIADD R3, R3, 0x34820 ;  /* 0x0003482003037836 */ /* 0x001fe20000000000 */
[----:B------:R-:W-:Y:S01]  /*bd90*/  LEA R18, P3, R16, UR4, 0x1 ;  /* 0x0000000410127c11 */ /* 0x000fe2000f8608ff */
[----:B------:R-:W-:Y:S01]  /*bda0*/  IMAD.IADD R17, R17, 0x1, R21 ;  /* 0x0000000111117824 */ /* 0x000fe200078e0215 */
[----:B------:R-:W-:Y:S02]  /*bdb0*/  IADD3 R0, R44, 0x20, RZ ;  /* 0x000000202c007810 */ /* 0x000fe40007ffe0ff */
[----:B------:R-:W-:Y:S02]  /*bdc0*/  PRMT R3, RZ, 0x654, R3 ;  /* 0x00000654ff037816 */ /* 0x000fe40000000003 */
[----:B------:R-:W-:-:S02]  /*bdd0*/  LEA.HI.X R20, R16, UR5, R17, 0x1, P3 ;  /* 0x0000000510147c11 */ /* 0x000fc400098f0c11 */
[-C--:B------:R-:W-:Y:S01]  /*bde0*/  ISETP.GE.AND P0, PT, R0, R53.reuse, PT ;  /* 0x000000350000720c */ /* 0x080fe20003f06270 */
[----:B------:R-:W-:Y:S01]  /*bdf0*/  VIADD R0, R44, 0x40 ;  /* 0x000000402c007836 */ /* 0x000fe20000000000 */
[----:B-1----:R0:W-:Y:S01]  /*be00*/  SYNCS.ARRIVE.TRANS64.RED.A1T0 RZ, [R3+URZ], RZ ;  /* 0x000000ff03ff79a7 */ /* 0x0021e2000810043f */
[----:B------:R1:W2:Y:S01]  /*be10*/  SHFL.IDX PT, R17, R20, RZ, 0x181f ;  /* 0x00181fff14117589 */ /* 0x0002a200000e0000 */
[----:B------:R-:W-:Y:S02]  /*be20*/  BSSY B1, `(.L_x_2480) ;  /* 0x000000d000017945 */ /* 0x000fe40003800000 */
[----:B------:R-:W-:Y:S01]  /*be30*/  ISETP.GE.AND P1, PT, R0, R53, PT ;  /* 0x000000350000720c */ /* 0x000fe20003f26270 */
[----:B0-----:R1:W0:Y:S01]  /*be40*/  SHFL.IDX PT, R3, R18, RZ, 0x181f ;  /* 0x00181fff12037589 */ /* 0x00122200000e0000 */
[----:B------:R-:W-:Y:S11]  /*be50*/  @P2 BRA `(.L_x_2481) ;  /* 0x0000000000242947 */ /* 0x000ff60003800000 */
[----:B------:R-:W-:Y:S02]  /*be60*/  ULDC UR4, c[0x0][0xac8] ;  /* 0x0002b20000047ab9 */ /* 0x000fe40000000800 */
[----:B------:R-:W-:Y:S02]  /*be70*/  ISETP.GE.AND P2, PT, R22, UR4, PT ;  /* 0x0000000416007c0c */ /* 0x000fe4000bf46270 */
[----:B------:R-:W-:-:S11]  /*be80*/  ISETP.GE.AND P3, PT, R186, UR4, PT ;  /* 0x00000004ba007c0c */ /* 0x000fd6000bf66270 */
[-C--:B0-----:R-:W-:Y:S02]  /*be90*/  @!P2 LEA R2, P4, R22, R3.reuse, 0x1 ;  /* 0x000000031602a211 */ /* 0x081fe400078808ff */
[----:B------:R-:W-:Y:S02]  /*bea0*/  @!P3 LEA R16, P5, R186, R3, 0x1 ;  /* 0x00000003ba10b211 */ /* 0x000fe400078a08ff */
[-C--:B--2---:R-:W-:Y:S02]  /*beb0*/  @!P2 LEA.HI.X R3, R22, R17.reuse, R197, 0x1, P4 ;  /* 0x000000111603a211 */ /* 0x084fe400020f0cc5 */
[----:B------:R-:W-:-:S03]  /*bec0*/  @!P3 LEA.HI.X R17, R186, R17, R196, 0x1, P5 ;  /* 0x00000011ba11b211 */ /* 0x000fc600028f0cc4 */
[----:B-----5:R3:W-:Y:S04]  /*bed0*/  @!P2 ST.E.128 desc[UR56][R2.64], R24 ;  /* 0x000000180200a985 */ /* 0x0207e8000c101d38 */
[----:B------:R3:W-:Y:S02]  /*bee0*/  @!P3 ST.E.128 desc[UR56][R16.64], R40 ;  /* 0x000000281000b985 */ /* 0x0007e4000c101d38 */
.L_x_2481:
[----:B------:R-:W-:Y:S05]  /*bef0*/  BSYNC B1 ;  /* 0x0000000000017941 */ /* 0x000fea0003800000 */
.L_x_2480:
[----:B--23--:R2:W3:Y:S01]  /*bf00*/  SHFL.IDX PT, R17, R20, 0x1, 0x181f ;  /* 0x00381f0014117f89 */ /* 0x00c4e200000e0000 */
[----:B------:R-:W-:Y:S03]  /*bf10*/  BSSY B1, `(.L_x_2482) ;  /* 0x000000c000017945 */ /* 0x000fe60003800000 */
[----:B0-----:R2:W0:Y:S01]  /*bf20*/  SHFL.IDX PT, R3, R18, 0x1, 0x181f ;  /* 0x00381f0012037f89 */ /* 0x00142200000e0000 */
[----:B------:R-:W-:Y:S05]  /*bf30*/  @P0 BRA `(.L_x_2483) ;  /* 0x0000000000240947 */ /* 0x000fea0003800000 */
[----:B------:R-:W-:Y:S02]  /*bf40*/  ULDC UR4, c[0x0][0xac8] ;  /* 0x0002b20000047ab9 */ /* 0x000fe40000000800 */
[----:B------:R-:W-:Y:S02]  /*bf50*/  ISETP.GE.AND P3, PT, R22, UR4, PT ;  /* 0x0000000416007c0c */ /* 0x000fe4000bf66270 */
[----:B------:R-:W-:-:S11]  /*bf60*/  ISETP.GE.AND P4, PT, R186, UR4, PT ;  /* 0x00000004ba007c0c */ /* 0x000fd6000bf86270 */
[-C--:B0-----:R-:W-:Y:S02]  /*bf70*/  @!P3 LEA R2, P0, R22, R3.reuse, 0x1 ;  /* 0x000000031602b211 */ /* 0x081fe400078008ff */
[----:B------:R-:W-:Y:S02]  /*bf80*/  @!P4 LEA R16, P2, R186, R3, 0x1 ;  /* 0x00000003ba10c211 */ /* 0x000fe400078408ff */
[-C--:B---3--:R-:W-:Y:S02]  /*bf90*/  @!P3 LEA.HI.X R3, R22, R17.reuse, R197, 0x1, P0 ;  /* 0x000000111603b211 */ /* 0x088fe400000f0cc5 */
[----:B------:R-:W-:-:S03]  /*bfa0*/  @!P4 LEA.HI.X R17, R186, R17, R196, 0x1, P2 ;  /* 0x00000011ba11c211 */ /* 0x000fc600010f0cc4 */
[----:B-----5:R4:W-:Y:S04]  /*bfb0*/  @!P3 ST.E.128 desc[UR56][R2.64], R12 ;  /* 0x0000000c0200b985 */ /* 0x0209e8000c101d38 */
[----:B------:R4:W-:Y:S02]  /*bfc0*/  @!P4 ST.E.128 desc[UR56][R16.64], R36 ;  /* 0x000000241000c985 */ /* 0x0009e4000c101d38 */
.L_x_2483:
[----:B------:R-:W-:Y:S05]  /*bfd0*/  BSYNC B1 ;  /* 0x0000000000017941 */ /* 0x000fea0003800000 */
.L_x_2482:
[----:B----45:R4:W1:Y:S01]  /*bfe0*/  SHFL.IDX PT, R13, R20, 0x2, 0x181f ;  /* 0x00581f00140d7f89 */ /* 0x03086200000e0000 */
        /* <DEDUP_REMOVED lines=8> */
[-C--:B-1----:R-:W-:Y:S02]  /*c070*/  @!P2 LEA.HI.X R3, R22, R13.reuse, R197, 0x1, P0 ;  /* 0x0000000d1603a211 */ /* 0x082fe400000f0cc5 */
[----:B------:R-:W-:-:S03]  /*c080*/  @!P3 LEA.HI.X R13, R186, R13, R196, 0x1, P1 ;  /* 0x0000000dba0db211 */ /* 0x000fc600008f0cc4 */
[----:B------:R0:W-:Y:S04]  /*c090*/  @!P2 ST.E.128 desc[UR56][R2.64], R8 ;  /* 0x000000080200a985 */ /* 0x0001e8000c101d38 */
[----:B------:R0:W-:Y:S02]  /*c0a0*/  @!P3 ST.E.128 desc[UR56][R12.64], R32 ;  /* 0x000000200c00b985 */ /* 0x0001e4000c101d38 */
.L_x_2485:
[----:B------:R-:W-:Y:S05]  /*c0b0*/  BSYNC B1 ;  /* 0x0000000000017941 */ /* 0x000fea0003800000 */
.L_x_2484:
[----:B------:R-:W-:Y:S01]  /*c0c0*/  VIADD R0, R44, 0x60 ;  /* 0x000000602c007836 */ /* 0x000fe20000000000 */
[----:B0-----:R0:W0:Y:S04]  /*c0d0*/  SHFL.IDX PT, R9, R20, 0x3, 0x181f ;  /* 0x00781f0014097f89 */ /* 0x00102800000e0000 */
[----:B------:R-:W-:Y:S01]  /*c0e0*/  ISETP.GE.AND P0, PT, R0, R53, PT ;  /* 0x000000350000720c */ /* 0x000fe20003f06270 */
[----:B------:R0:W0:-:S12]  /*c0f0*/  SHFL.IDX PT, R11, R18, 0x3, 0x181f ;  /* 0x00781f00120b7f89 */ /* 0x00001800000e0000 */
[----:B------:R-:W-:Y:S05]  /*c100*/  @P0 BRA `(.L_x_2486) ;  /* 0x0000000800d80947 */ /* 0x000fea0003800000 */
[----:B------:R-:W-:Y:S02]  /*c110*/  ULDC UR4, c[0x0][0xac8] ;  /* 0x0002b20000047ab9 */ /* 0x000fe40000000800 */
[----:B------:R-:W-:-:S13]  /*c120*/  ISETP.GE.AND P1, PT, R22, UR4, PT ;  /* 0x0000000416007c0c */ /* 0x000fda000bf26270 */
[----:B0-----:R-:W-:-:S04]  /*c130*/  @!P1 LEA R2, P0, R22, R11, 0x1 ;  /* 0x0000000b16029211 */ /* 0x001fc800078008ff */
[----:B------:R-:W-:Y:S02]  /*c140*/  @!P1 LEA.HI.X R3, R22, R9, R197, 0x1, P0 ;  /* 0x0000000916039211 */ /* 0x000fe400000f0cc5 */
[----:B------:R-:W-:-:S03]  /*c150*/  ISETP.GE.AND P0, PT, R186, UR4, PT ;  /* 0x00000004ba007c0c */ /* 0x000fc6000bf06270 */
[----:B------:R0:W-:Y:S10]  /*c160*/  @!P1 ST.E.128 desc[UR56][R2.64], R4 ;  /* 0x0000000402009985 */ /* 0x0001f4000c101d38 */
[----:B------:R-:W-:Y:S05]  /*c170*/  @P0 BRA `(.L_x_2486) ;  /* 0x0000000800bc0947 */ /* 0x000fea0003800000 */
[----:B0-----:R-:W-:-:S04]  /*c180*/  LEA R2, P0, R186, R11, 0x1 ;  /* 0x0000000bba027211 */ /* 0x001fc800078008ff */
[----:B------:R-:W-:-:S05]  /*c190*/  LEA.HI.X R3, R186, R9, R196, 0x1, P0 ;  /* 0x00000009ba037211 */ /* 0x000fca00000f0cc4 */
[----:B------:R0:W-:Y:S01]  /*c1a0*/  ST.E.128 desc[UR56][R2.64], R28 ;  /* 0x0000001c02007985 */ /* 0x0001e2000c101d38 */
[----:B------:R-:W-:Y:S05]  /*c1b0*/  BRA `(.L_x_2486) ;  /* 0x0000000800ac7947 */ /* 0x000fea0003800000 */
.L_x_2478:
[----:B------:R-:W2:Y:S01]  /*c1c0*/  LDC.64 R4, c[0x0][0xc00] ;  /* 0x00030000ff047b82 */ /* 0x000ea20000000a00 */
[----:B------:R-:W-:Y:S01]  /*c1d0*/  ULDC.64 UR4, c[0x0][0xc08] ;  /* 0x0003020000047ab9 */ /* 0x000fe20000000a00 */
[----:B------:R-:W-:-:S06]  /*c1e0*/  IMAD.MOV.U32 R6, RZ, RZ, RZ ;  /* 0x000000ffff067224 */ /* 0x000fcc00078e00ff */
[----:B0-----:R-:W0:Y:S01]  /*c1f0*/  LDC.64 R2, c[0x0][0xc00] ;  /* 0x00030000ff027b82 */ /* 0x001e220000000a00 */
[----:B------:R-:W-:-:S04]  /*c200*/  ISETP.NE.U32.AND P1, PT, RZ, UR4, PT ;  /* 0x00000004ff007c0c */ /* 0x000fc8000bf25070 */
[----:B------:R-:W-:-:S03]  /*c210*/  ISETP.NE.AND.EX P1, PT, RZ, UR5, PT, P1 ;  /* 0x00000005ff007c0c */ /* 0x000fc6000bf25310 */
[----:B------:R-:W3:Y:S01]  /*c220*/  LDC R17, c[0x0][0xbe8] ;  /* 0x0002fa00ff117b82 */ /* 0x000ee20000000800 */
[----:B--2---:R-:W-:-:S04]  /*c230*/  ISETP.NE.U32.AND P0, PT, R4, RZ, PT ;  /* 0x000000ff0400720c */ /* 0x004fc80003f05070 */
[----:B------:R-:W-:Y:S01]  /*c240*/  ISETP.NE.AND.EX P0, PT, R5, RZ, PT, P0 ;  /* 0x000000ff0500720c */ /* 0x000fe20003f05300 */
[----:B0-----:R-:W-:-:S04]  /*c250*/  IMAD.WIDE R4, R185, 0x4, R2 ;  /* 0x00000004b9047825 */ /* 0x001fc800078e0202 */
[----:B------:R-:W0:Y:S01]  /*c260*/  @P1 LDC.64 R2, c[0x0][0xc08] ;  /* 0x00030200ff021b82 */ /* 0x000e220000000a00 */
[----:B------:R-:W-:Y:S02]  /*c270*/  ULDC UR4, c[0x0][0xa88] ;  /* 0x0002a20000047ab9 */ /* 0x000fe40000000800 */
[----:B------:R-:W-:-:S05]  /*c280*/  IMAD.U32 R0, RZ, RZ, UR4 ;  /* 0x00000004ff007e24 */ /* 0x000fca000f8e00ff */
[----:B------:R2:W5:Y:S01]  /*c290*/  @P0 LDG.E R6, desc[UR56][R4.64] ;  /* 0x0000003804060981 */ /* 0x000562000c1e1900 */
[----:B0-----:R-:W-:-:S05]  /*c2a0*/  @P1 IMAD.WIDE R2, R185, 0x4, R2 ;  /* 0x00000004b9021825 */ /* 0x001fca00078e0202 */
[----:B------:R2:W5:Y:S01]  /*c2b0*/  @P1 LDG.E R0, desc[UR56][R2.64] ;  /* 0x0000003802001981 */ /* 0x000562000c1e1900 */
[----:B---3--:R-:W-:Y:S02]  /*c2c0*/  ISETP.NE.AND P2, PT, R17, 0x1, PT ;  /* 0x000000011100780c */ /* 0x008fe40003f45270 */
[----:B------:R-:W-:-:S11]  /*c2d0*/  ISETP.GE.AND P3, PT, R198, 0x80, PT ;  /* 0x00000080c600780c */ /* 0x000fd60003f66270 */
[----:B------:R-:W0:Y:S08]  /*c2e0*/  @P2 LDC R12, c[0x0][0xbec] ;  /* 0x0002fb00ff0c2b82 */ /* 0x000e300000000800 */
[----:B------:R-:W3:Y:S01]  /*c2f0*/  @P2 LDC R21, c[0x0][0xbf0] ;  /* 0x0002fc00ff152b82 */ /* 0x000ee20000000800 */
[----:B--2---:R-:W-:Y:S05]  /*c300*/  @P1 BRA `(.L_x_2487) ;  /* 0x0000000000101947 */ /* 0x004fea0003800000 */
[----:B------:R-:W-:Y:S05]  /*c310*/  @!P0 BRA `(.L_x_2487) ;  /* 0x00000000000c8947 */ /* 0x000fea0003800000 */
[----:B------:R-:W2:Y:S04]  /*c320*/  LDG.E R3, desc[UR56][R4.64] ;  /* 0x0000003804037981 */ /* 0x000ea8000c1e1900 */
[----:B-----5:R-:W2:Y:S02]  /*c330*/  LDG.E R0, desc[UR56][R4.64+0x4] ;  /* 0x0000043804007981 */ /* 0x020ea4000c1e1900 */
[----:B--2---:R-:W-:-:S07]  /*c340*/  IMAD.IADD R0, R0, 0x1, -R3 ;  /* 0x0000000100007824 */ /* 0x004fce00078e0a03 */
.L_x_2487:
[----:B------:R-:W-:Y:S01]  /*c350*/  BSSY B1, `(.L_x_2488) ;  /* 0x000002d000017945 */ /* 0x000fe20003800000 */
[----:B------:R-:W-:Y:S02]  /*c360*/  SHF.R.S32.HI R10, RZ, 0x1f, R188 ;  /* 0x0000001fff0a7819 */ /* 0x000fe400000114bc */
[----:B------:R-:W-:Y:S02]  /*c370*/  SEL R185, R185, RZ, !P0 ;  /* 0x000000ffb9b97207 */ /* 0x000fe40004000000 */
[----:B------:R-:W-:Y:S02]  /*c380*/  SEL R189, R189, RZ, !P0 ;  /* 0x000000ffbdbd7207 */ /* 0x000fe40004000000 */
[----:B-----5:R-:W-:Y:S01]  /*c390*/  SHF.R.S32.HI R11, RZ, 0x1f, R6 ;  /* 0x0000001fff0b7819 */ /* 0x020fe20000011406 */
[----:B------:R-:W-:Y:S06]  /*c3a0*/  @P3 BRA `(.L_x_2489) ;  /* 0x00000000009c3947 */ /* 0x000fec0003800000 */
[----:B------:R-:W2:Y:S01]  /*c3b0*/  S2R R3, SR_TID.X ;  /* 0x0000000000037919 */ /* 0x000ea20000002100 */
[----:B------:R-:W4:Y:S02]  /*c3c0*/  LDC R9, c[0x0][0xbe8] ;  /* 0x0002fa00ff097b82 */ /* 0x000f240000000800 */
[----:B----4-:R-:W-:Y:S01]  /*c3d0*/  IMAD R2, R0, R9, RZ ;  /* 0x0000000900027224 */ /* 0x010fe200078e02ff */
[----:B--2---:R-:W-:-:S04]  /*c3e0*/  IADD3 R8, R18, -0x80, R3 ;  /* 0xffffff8012087810 */ /* 0x004fc80007ffe003 */
        /* <DEDUP_REMOVED lines=13> */
[----:B------:R-:W4:Y:S01]  /*c4c0*/  @P0 LDC R15, c[0x0][0xbf0] ;  /* 0x0002fc00ff0f0b82 */ /* 0x000f220000000800 */
[----:B------:R-:W-:-:S04]  /*c4d0*/  IMAD.WIDE.U32 R2, R185, UR4, R2 ;  /* 0x00000004b9027c25 */ /* 0x000fc8000f8e0002 */
[----:B--2---:R-:W-:-:S05]  /*c4e0*/  @P0 IMAD.HI.U32 R4, R8, R13, RZ ;  /* 0x0000000d08040227 */ /* 0x004fca00078e00ff */
[----:B----4-:R-:W-:Y:S01]  /*c4f0*/  @P0 SHF.R.U32.HI R5, RZ, R15, R4 ;  /* 0x0000000fff050219 */ /* 0x010fe20000011604 */
        /* <DEDUP_REMOVED lines=18> */
.L_x_2489:
[----:B------:R-:W-:Y:S05]  /*c620*/  BSYNC B1 ;  /* 0x0000000000017941 */ /* 0x000fea0003800000 */
.L_x_2488:
[----:B------:R-:W-:Y:S01]  /*c630*/  ULDC.64 UR4, c[0x0][0xaa0] ;  /* 0x0002a80000047ab9 */ /* 0x000fe20000000a00 */
[----:B------:R-:W-:Y:S01]  /*c640*/  IMAD R7, R187, 0x20, R190 ;  /* 0x00000020bb077824 */ /* 0x000fe200078e02be */
[----:B------:R-:W-:Y:S01]  /*c650*/  BSSY B1, `(.L_x_2490) ;  /* 0x0000037000017945 */ /* 0x000fe20003800000 */
[----:B--2---:R-:W-:-:S03]  /*c660*/  IMAD R3, R11, UR4, RZ ;  /* 0x000000040b037c24 */ /* 0x004fc6000f8e02ff */
[----:B------:R-:W-:Y:S01]  /*c670*/  IADD3 R9, R18, R7, RZ ;  /* 0x0000000712097210 */ /* 0x000fe20007ffe0ff */
[C---:B------:R-:W-:Y:S02]  /*c680*/  IMAD R5, R6.reuse, UR5, R3 ;  /* 0x0000000506057c24 */ /* 0x040fe4000f8e0203 */
[----:B------:R-:W-:Y:S01]  /*c690*/  IMAD.WIDE.U32 R2, R6, UR4, RZ ;  /* 0x0000000406027c25 */ /* 0x000fe2000f8e00ff */
[----:B------:R-:W-:-:S03]  /*c6a0*/  ULDC.64 UR4, c[0x0][0xae8] ;  /* 0x0002ba0000047ab9 */ /* 0x000fc60000000a00 */
[----:B------:R-:W-:Y:S02]  /*c6b0*/  IMAD.IADD R3, R3, 0x1, R5 ;  /* 0x0000000103037824 */ /* 0x000fe400078e0205 */
[----:B------:R-:W-:Y:S02]  /*c6c0*/  IMAD R7, R10, UR4, RZ ;  /* 0x000000040a077c24 */ /* 0x000fe4000f8e02ff */
[----:B0-----:R-:W-:-:S04]  /*c6d0*/  @P2 IMAD.HI.U32 R4, R9, R12, RZ ;  /* 0x0000000c09042227 */ /* 0x001fc800078e00ff */
[C---:B------:R-:W-:Y:S02]  /*c6e0*/  IMAD R7, R188.reuse, UR5, R7 ;  /* 0x00000005bc077c24 */ /* 0x040fe4000f8e0207 */
[----:B------:R-:W-:Y:S01]  /*c6f0*/  IMAD.WIDE.U32 R2, R188, UR4, R2 ;  /* 0x00000004bc027c25 */ /* 0x000fe2000f8e0002 */
[----:B------:R-:W-:-:S03]  /*c700*/  ULDC.64 UR4, c[0x0][0xaf0] ;  /* 0x0002bc0000047ab9 */ /* 0x000fc60000000a00 */
[----:B------:R-:W-:Y:S01]  /*c710*/  IMAD.MOV.U32 R5, RZ, RZ, R9 ;  /* 0x000000ffff057224 */ /* 0x000fe200078e0009 */
[----:B---3--:R-:W-:Y:S01]  /*c720*/  @P2 SHF.R.U32.HI R5, RZ, R21, R4 ;  /* 0x00000015ff052219 */ /* 0x008fe20000011604 */
        /* <DEDUP_REMOVED lines=22> */
[----:B------:R-:W-:Y:S01]  /*c890*/  IMAD.IADD R3, R3, 0x1, R5 ;  /* 0x0000000103037824 */ /* 0x000fe200078e0205 */
[----:B------:R-:W-:Y:S01]  /*c8a0*/  LEA R4, P3, R2, UR4, 0x1 ;  /* 0x0000000402047c11 */ /* 0x000fe2000f8608ff */
[----:B------:R-:W-:-:S03]  /*c8b0*/  VIADD R0, R18, 0x20 ;  /* 0x0000002012007836 */ /* 0x000fc60000000000 */
[----:B------:R-:W-:Y:S01]  /*c8c0*/  LEA.HI.X R5, R2, UR5, R3, 0x1, P3 ;  /* 0x0000000502057c11 */ /* 0x000fe200098f0c03 */
[----:B------:R0:W2:Y:S01]  /*c8d0*/  SHFL.IDX PT, R7, R4, RZ, 0x181f ;  /* 0x00181fff04077589 */ /* 0x0000a200000e0000 */
[-C--:B------:R-:W-:Y:S01]  /*c8e0*/  ISETP.GE.AND P1, PT, R0, R17.reuse, PT ;  /* 0x000000110000720c */ /* 0x080fe20003f26270 */
[----:B------:R-:W-:Y:S02]  /*c8f0*/  VIADD R0, R18, 0x40 ;  /* 0x0000004012007836 */ /* 0x000fe40000000000 */
[----:B------:R0:W3:Y:S03]  /*c900*/  SHFL.IDX PT, R3, R5, RZ, 0x181f ;  /* 0x00181fff05037589 */ /* 0x0000e600000e0000 */
[----:B------:R-:W-:Y:S01]  /*c910*/  ISETP.GE.AND P0, PT, R0, R17, PT ;  /* 0x000000110000720c */ /* 0x000fe20003f06270 */
[----:B------:R-:W-:-:S12]  /*c920*/  @P2 BRA `(.L_x_2491) ;  /* 0x0000000000242947 */ /* 0x000fd80003800000 */
[----:B------:R-:W-:Y:S02]  /*c930*/  ULDC UR4, c[0x0][0xac8] ;  /* 0x0002b20000047ab9 */ /* 0x000fe40000000800 */
[----:B------:R-:W-:Y:S02]  /*c940*/  ISETP.GE.AND P4, PT, R22, UR4, PT ;  /* 0x0000000416007c0c */ /* 0x000fe4000bf86270 */
[----:B------:R-:W-:-:S11]  /*c950*/  ISETP.GE.AND P5, PT, R186, UR4, PT ;  /* 0x00000004ba007c0c */ /* 0x000fd6000bfa6270 */
[-C--:B--2---:R-:W-:Y:S02]  /*c960*/  @!P4 LEA R6, P2, R22, R7.reuse, 0x1 ;  /* 0x000000071606c211 */ /* 0x084fe400078408ff */
[----:B------:R-:W-:Y:S02]  /*c970*/  @!P5 LEA R2, P3, R186, R7, 0x1 ;  /* 0x00000007ba02d211 */ /* 0x000fe400078608ff */
[-C--:B---3--:R-:W-:Y:S02]  /*c980*/  @!P4 LEA.HI.X R7, R22, R3.reuse, R197, 0x1, P2 ;  /* 0x000000031607c211 */ /* 0x088fe400010f0cc5 */
[----:B------:R-:W-:-:S03]  /*c990*/  @!P5 LEA.HI.X R3, R186, R3, R196, 0x1, P3 ;  /* 0x00000003ba03d211 */ /* 0x000fc600018f0cc4 */
[----:B------:R4:W-:Y:S04]  /*c9a0*/  @!P4 ST.E.128 desc[UR56][R6.64], RZ ;  /* 0x000000ff0600c985 */ /* 0x0009e8000c101d38 */
[----:B------:R4:W-:Y:S02]  /*c9b0*/  @!P5 ST.E.128 desc[UR56][R2.64], RZ ;  /* 0x000000ff0200d985 */ /* 0x0009e4000c101d38 */
.L_x_2491:
[----:B------:R-:W-:Y:S05]  /*c9c0*/  BSYNC B1 ;  /* 0x0000000000017941 */ /* 0x000fea0003800000 */
.L_x_2490:
[----:B---34-:R3:W4:Y:S01]  /*c9d0*/  SHFL.IDX PT, R3, R5, 0x1, 0x181f ;  /* 0x00381f0005037f89 */ /* 0x01872200000e0000 */
[----:B------:R-:W-:Y:S03]  /*c9e0*/  BSSY B1, `(.L_x_2492) ;  /* 0x000000c000017945 */ /* 0x000fe60003800000 */
[----:B--2---:R3:W2:Y:S01]  /*c9f0*/  SHFL.IDX PT, R7, R4, 0x1, 0x181f ;  /* 0x00381f0004077f89 */ /* 0x0046a200000e0000 */
[----:B------:R-:W-:Y:S05]  /*ca00*/  @P1 BRA `(.L_x_2493) ;  /* 0x0000000000241947 */ /* 0x000fea0003800000 */
[----:B------:R-:W-:Y:S02]  /*ca10*/  ULDC UR4, c[0x0][0xac8] ;  /* 0x0002b20000047ab9 */ /* 0x000fe40000000800 */
[----:B------:R-:W-:Y:S02]  /*ca20*/  ISETP.GE.AND P3, PT, R22, UR4, PT ;  /* 0x0000000416007c0c */ /* 0x000fe4000bf66270 */
[----:B------:R-:W-:-:S11]  /*ca30*/  ISETP.GE.AND P4, PT, R186, UR4, PT ;  /* 0x00000004ba007c0c */ /* 0x000fd6000bf86270 */
[-C--:B--2---:R-:W-:Y:S02]  /*ca40*/  @!P3 LEA R6, P1, R22, R7.reuse, 0x1 ;  /* 0x000000071606b211 */ /* 0x084fe400078208ff */
[----:B------:R-:W-:Y:S02]  /*ca50*/  @!P4 LEA R2, P2, R186, R7, 0x1 ;  /* 0x00000007ba02c211 */ /* 0x000fe400078408ff */
[-C--:B----4-:R-:W-:Y:S02]  /*ca60*/  @!P3 LEA.HI.X R7, R22, R3.reuse, R197, 0x1, P1 ;  /* 0x000000031607b211 */ /* 0x090fe400008f0cc5 */
[----:B------:R-:W-:-:S03]  /*ca70*/  @!P4 LEA.HI.X R3, R186, R3, R196, 0x1, P2 ;  /* 0x00000003ba03c211 */ /* 0x000fc600010f0cc4 */
[----:B------:R2:W-:Y:S04]  /*ca80*/  @!P3 ST.E.128 desc[UR56][R6.64], RZ ;  /* 0x000000ff0600b985 */ /* 0x0005e8000c101d38 */
[----:B------:R2:W-:Y:S02]  /*ca90*/  @!P4 ST.E.128 desc[UR56][R2.64], RZ ;  /* 0x000000ff0200c985 */ /* 0x0005e4000c101d38 */
.L_x_2493:
[----:B------:R-:W-:Y:S05]  /*caa0*/  BSYNC B1 ;  /* 0x0000000000017941 */ /* 0x000fea0003800000 */
.L_x_2492:
[----:B--2-4-:R2:W4:Y:S01]  /*cab0*/  SHFL.IDX PT, R3, R5, 0x2, 0x181f ;  /* 0x00581f0005037f89 */ /* 0x01452200000e0000 */
[----:B------:R-:W-:Y:S03]  /*cac0*/  BSSY B1, `(.L_x_2494) ;  /* 0x000000c000017945 */ /* 0x000fe60003800000 */
[----:B------:R2:W0:Y:S01]  /*cad0*/  SHFL.IDX PT, R7, R4, 0x2, 0x181f ;  /* 0x00581f0004077f89 */ /* 0x00042200000e0000 */
[----:B------:R-:W-:Y:S05]  /*cae0*/  @P0 BRA `(.L_x_2495) ;  /* 0x0000000000240947 */ /* 0x000fea0003800000 */
[----:B------:R-:W-:Y:S02]  /*caf0*/  ULDC UR4, c[0x0][0xac8] ;  /* 0x0002b20000047ab9 */ /* 0x000fe40000000800 */
[----:B------:R-:W-:Y:S02]  /*cb00*/  ISETP.GE.AND P2, PT, R22, UR4, PT ;  /* 0x0000000416007c0c */ /* 0x000fe4000bf46270 */
[----:B------:R-:W-:-:S11]  /*cb10*/  ISETP.GE.AND P3, PT, R186, UR4, PT ;  /* 0x00000004ba007c0c */ /* 0x000fd6000bf66270 */
[-C--:B0-----:R-:W-:Y:S02]  /*cb20*/  @!P2 LEA R6, P0, R22, R7.reuse, 0x1 ;  /* 0x000000071606a211 */ /* 0x081fe400078008ff */
[----:B------:R-:W-:Y:S02]  /*cb30*/  @!P3 LEA R2, P1, R186, R7, 0x1 ;  /* 0x00000007ba02b211 */ /* 0x000fe400078208ff */
[-C--:B----4-:R-:W-:Y:S02]  /*cb40*/  @!P2 LEA.HI.X R7, R22, R3.reuse, R197, 0x1, P0 ;  /* 0x000000031607a211 */ /* 0x090fe400000f0cc5 */
[----:B------:R-:W-:-:S03]  /*cb50*/  @!P3 LEA.HI.X R3, R186, R3, R196, 0x1, P1 ;  /* 0x00000003ba03b211 */ /* 0x000fc600008f0cc4 */
[----:B------:R0:W-:Y:S04]  /*cb60*/  @!P2 ST.E.128 desc[UR56][R6.64], RZ ;  /* 0x000000ff0600a985 */ /* 0x0001e8000c101d38 */
[----:B------:R0:W-:Y:S02]  /*cb70*/  @!P3 ST.E.128 desc[UR56][R2.64], RZ ;  /* 0x000000ff0200b985 */ /* 0x0001e4000c101d38 */
.L_x_2495:
[----:B------:R-:W-:Y:S05]  /*cb80*/  BSYNC B1 ;  /* 0x0000000000017941 */ /* 0x000fea0003800000 */
.L_x_2494:
[----:B------:R-:W-:Y:S01]  /*cb90*/  VIADD R0, R18, 0x60 ;  /* 0x0000006012007836 */ /* 0x000fe20000000000 */
[----:B0-23--:R-:W0:Y:S04]  /*cba0*/  SHFL.IDX PT, R5, R5, 0x3, 0x181f ;  /* 0x00781f0005057f89 */ /* 0x00de2800000e0000 */
[----:B------:R-:W-:Y:S01]  /*cbb0*/  ISETP.GE.AND P0, PT, R0, R17, PT ;  /* 0x000000110000720c */ /* 0x000fe20003f06270 */
[----:B----4-:R2:W3:-:S12]  /*cbc0*/  SHFL.IDX PT, R3, R4, 0x3, 0x181f ;  /* 0x00781f0004037f89 */ /* 0x0104d800000e0000 */
[----:B--2---:R-:W-:Y:S05]  /*cbd0*/  @P0 BRA `(.L_x_2486) ;  /* 0x0000000000240947 */ /* 0x004fea0003800000 */
[----:B------:R-:W-:Y:S02]  /*cbe0*/  ULDC UR4, c[0x0][0xac8] ;  /* 0x0002b20000047ab9 */ /* 0x000fe40000000800 */
[----:B------:R-:W-:Y:S02]  /*cbf0*/  ISETP.GE.AND P2, PT, R22, UR4, PT ;  /* 0x0000000416007c0c */ /* 0x000fe4000bf46270 */
[----:B------:R-:W-:-:S11]  /*cc00*/  ISETP.GE.AND P3, PT, R186, UR4, PT ;  /* 0x00000004ba007c0c */ /* 0x000fd6000bf66270 */
[-C--:B---3--:R-:W-:Y:S02]  /*cc10*/  @!P2 LEA R6, P0, R22, R3.reuse, 0x1 ;  /* 0x000000031606a211 */ /* 0x088fe400078008ff */
[----:B------:R-:W-:Y:S02]  /*cc20*/  @!P3 LEA R2, P1, R186, R3, 0x1 ;  /* 0x00000003ba02b211 */ /* 0x000fe400078208ff */
[-C--:B0-----:R-:W-:Y:S02]  /*cc30*/  @!P2 LEA.HI.X R7, R22, R5.reuse, R197, 0x1, P0 ;  /* 0x000000051607a211 */ /* 0x081fe400000f0cc5 */
[----:B------:R-:W-:-:S03]  /*cc40*/  @!P3 LEA.HI.X R3, R186, R5, R196, 0x1, P1 ;  /* 0x00000005ba03b211 */ /* 0x000fc600008f0cc4 */
[----:B------:R0:W-:Y:S04]  /*cc50*/  @!P2 ST.E.128 desc[UR56][R6.64], RZ ;  /* 0x000000ff0600a985 */ /* 0x0001e8000c101d38 */
[----:B------:R0:W-:Y:S02]  /*cc60*/  @!P3 ST.E.128 desc[UR56][R2.64], RZ ;  /* 0x000000ff0200b985 */ /* 0x0001e4000c101d38 */
.L_x_2486:
[----:B------:R-:W-:Y:S05]  /*cc70*/  BSYNC B0 ;  /* 0x0000000000007941 */ /* 0x000fea0003800000 */
.L_x_2477:
[----:B------:R-:W-:Y:S02]  /*cc80*/  ULDC UR4, c[0x0][0xc3c] ;  /* 0x00030f0000047ab9 */ /* 0x000fe40000000800 */
[----:B-1----:R-:W-:-:S13]  /*cc90*/  ISETP.GE.AND P0, PT, R47, UR4, PT ;  /* 0x000000042f007c0c */ /* 0x002fda000bf06270 */
[----:B------:R-:W-:Y:S05]  /*cca0*/  @!P0 BRA `(.L_x_2496) ;  /* 0xffffff4000408947 */ /* 0x000fea000383ffff */
[----:B------:R-:W-:Y:S05]  /*ccb0*/  EXIT ;  /* 0x000000000000794d */ /* 0x000fea0003800000 */
.L_x_2441:
[----:B------:R-:W-:-:S08]  /*ccc0*/  NOP ;  /* 0x0000000000007918 */ /* 0x000fd00000000000 */
[----:B0-----:R-:W0:-:S00]  /*ccd0*/  USETMAXREG.DEALLOC.CTAPOOL 0x18 ;  /* 0x00000018000079c8 */ /* 0x001e0000080e0500 */
[----:B0-----:R-:W-:Y:S01]  /*cce0*/  LOP3.LUT R0, R0, 0x3, RZ, 0xc0, !PT ;  /* 0x0000000300007812 */ /* 0x001fe200078ec0ff */
[----:B------:R-:W-:-:S05]  /*ccf0*/  IMAD.MOV.U32 R5, RZ, RZ, RZ ;  /* 0x000000ffff057224 */ /* 0x000fca00078e00ff */
[----:B------:R-:W0:Y:S02]  /*cd00*/  SHFL.IDX PT, R0, R0, RZ, 0x1f ;  /* 0x00001fff00007589 */ /* 0x000e2400000e0000 */
[----:B0-----:R-:W-:-:S04]  /*cd10*/  ISETP.NE.AND P0, PT, R0, RZ, PT ;  /* 0x000000ff0000720c */ /* 0x001fc80003f05270 */
[----:B------:R-:W-:-:S05]  /*cd20*/  P2R R0, PR, RZ, 0x1 ;  /* 0x00000001ff007803 */ /* 0x000fca0000000000 */
[----:B------:R0:W-:Y:S04]  /*cd30*/  STL [R1+0x50], R0 ;  /* 0x0000500001007387 */ /* 0x0001e80000100800 */
        /* <DEDUP_REMOVED lines=8> */
.L_x_2497:
[----:B0-----:R-:W0:Y:S01]  /*cdc0*/  S2R R0, SR_TID.X ;  /* 0x0000000000007919 */ /* 0x001e220000002100 */
[----:B------:R-:W-:Y:S01]  /*cdd0*/  ULDC UR4, c[0x0][0xc3c] ;  /* 0x00030f0000047ab9 */ /* 0x000fe20000000800 */
[----:B------:R-:W1:Y:S01]  /*cde0*/  S2UR UR6, SR_CTAID.X ;  /* 0x00000000000679c3 */ /* 0x000e620000002500 */
        /* <DEDUP_REMOVED lines=8> */
[----:B------:R-:W-:Y:S01]  /*ce70*/  UMOV UR4, URZ ;  /* 0x0000003f00047c82 */ /* 0x000fe20008000000 */
[C---:B------:R-:W-:Y:S02]  /*ce80*/  ISETP.GE.U32.AND P2, PT, R0.reuse, 0x2, PT ;  /* 0x000000020000780c */ /* 0x040fe40003f46070 */
[C---:B------:R-:W-:Y:S02]  /*ce90*/  ISETP.GE.U32.AND P3, PT, R0.reuse, 0x4, PT ;  /* 0x000000040000780c */ /* 0x040fe40003f66070 */
[C---:B------:R-:W-:Y:S02]  /*cea0*/  ISETP.GE.U32.AND P4, PT, R0.reuse, 0x8, PT ;  /* 0x000000080000780c */ /* 0x040fe40003f86070 */
[----:B------:R-:W-:Y:S02]  /*ceb0*/  ISETP.GE.U32.AND P5, PT, R0, 0x10, PT ;  /* 0x000000100000780c */ /* 0x000fe40003fa6070 */
[----:B------:R-:W-:Y:S01]  /*cec0*/  MOV R16, RZ ;  /* 0x000000ff00107202 */ /* 0x000fe20000000f00 */
        /* <DEDUP_REMOVED lines=25> */
.L_x_2503:
        /* <DEDUP_REMOVED lines=12> */
.L_x_2502:
[----:B------:R-:W-:Y:S05]  /*d120*/  BSYNC B0 ;  /* 0x0000000000007941 */ /* 0x000fea0003800000 */
.L_x_2501:
        /* <DEDUP_REMOVED lines=21> */
.L_x_2499:
[----:B------:R-:W-:-:S04]  /*d280*/  IMAD.IADD R7, R6, 0x1, -R7 ;  /* 0x0000000106077824 */ /* 0x000fc800078e0a07 */
        /* <DEDUP_REMOVED lines=19> */
.L_x_2504:
[----:B-1----:R-:W-:Y:S01]  /*d3c0*/  IADD3 R2, RZ, -R3, RZ ;  /* 0x80000003ff027210 */ /* 0x002fe20007ffe0ff */
[----:B---3--:R-:W-:Y:S01]  /*d3d0*/  IMAD R16, R16, UR5, R7 ;  /* 0x0000000510107c24 */ /* 0x008fe2000f8e0207 */
[----:B--2---:R-:W-:-:S03]  /*d3e0*/  IABS R4, R8 ;  /* 0x0000000800047213 */ /* 0x004fc60000000000 */
        /* <DEDUP_REMOVED lines=46> */
[----:B------:R-:W-:-:S05]  /*d6d0*/  @P0 VIADD R3, R3, 0x1 ;  /* 0x0000000103030836 */ /* 0x000fca0000000000 */
[----:B------:R-:W-:Y:S02]  /*d6e0*/  @!P2 IADD3 R3, -R3, RZ, RZ ;  /* 0x000000ff0303a210 */ /* 0x000fe40007ffe1ff */
[----:B------:R-:W-:Y:S01]  /*d6f0*/  @!P1 LOP3.LUT R3, RZ, R10, RZ, 0x33, !PT ;  /* 0x0000000aff039212 */ /* 0x000fe200078e33ff */
[----:B------:R-:W-:-:S03]  /*d700*/  IMAD.MOV R10, RZ, RZ, -R10 ;  /* 0x000000ffff0a7224 */ /* 0x000fc600078e0a0a */
[----:B------:R-:W-:Y:S01]  /*d710*/  LOP3.LUT R2, RZ, R3, RZ, 0x33, !PT ;  /* 0x00000003ff027212 */ /* 0x000fe200078e33ff */
[----:B------:R-:W-:-:S04]  /*d720*/  IMAD R18, R3, R10, R4 ;  /* 0x0000000a03127224 */ /* 0x000fc800078e0204 */
[----:B------:R-:W-:Y:S01]  /*d730*/  IMAD.IADD R17, R5, 0x1, R2 ;  /* 0x0000000105117824 */ /* 0x000fe200078e0202 */
[----:B------:R-:W-:Y:S06]  /*d740*/  BRA `(.L_x_2505) ;  /* 0x00000000000c7947 */ /* 0x000fec0003800000 */
.L_x_2500:
[----:B------:R-:W-:Y:S02]  /*d750*/  IMAD.MOV.U32 R17, RZ, RZ, RZ ;  /* 0x000000ffff117224 */ /* 0x000fe400078e00ff */
[----:B------:R-:W-:Y:S02]  /*d760*/  IMAD.U32 R16, RZ, RZ, UR6 ;  /* 0x00000006ff107e24 */ /* 0x000fe4000f8e00ff */
[----:B------:R-:W-:-:S07]  /*d770*/  IMAD.MOV.U32 R18, RZ, RZ, RZ ;  /* 0x000000ffff127224 */ /* 0x000fce00078e00ff */
.L_x_2505:
[----:B------:R-:W-:-:S13]  /*d780*/  ISETP.NE.AND P0, PT, R0, RZ, PT ;  /* 0x000000ff0000720c */ /* 0x000fda0003f05270 */
[----:B------:R-:W1:Y:S01]  /*d790*/  @!P0 S2R R3, SR_CgaCtaId ;  /* 0x0000000000038919 */ /* 0x000e620000008800 */
[----:B------:R-:W-:-:S04]  /*d7a0*/  @!P0 MOV R0, 0x400 ;  /* 0x0000040000008802 */ /* 0x000fc80000000f00 */
[----:B-1----:R-:W-:-:S05]  /*d7b0*/  @!P0 LEA R0, R3, R0, 0x18 ;  /* 0x0000000003008211 */ /* 0x002fca00078ec0ff */
[----:B------:R1:W-:Y:S01]  /*d7c0*/  @!P0 STS.128 [R0+0x348d0], R16 ;  /* 0x0348d01000008388 */ /* 0x0003e20000000c00 */
[----:B------:R-:W-:Y:S06]  /*d7d0*/  BAR.ARV 0x5, 0x180 ;  /* 0x0146000000007b1d */ /* 0x000fec0000002000 */
.L_x_2498:
[----:B01----:R-:W-:Y:S01]  /*d7e0*/  IMAD.MOV.U32 R0, RZ, RZ, 0x1 ;  /* 0x00000001ff007424 */ /* 0x003fe200078e00ff */
[----:B------:R0:W-:Y:S01]  /*d7f0*/  STL [R1+0x48], RZ ;  /* 0x000048ff01007387 */ /* 0x0001e20000100800 */
[----:B------:R-:W-:Y:S02]  /*d800*/  ULDC UR4, c[0x0][0xc3c] ;  /* 0x00030f0000047ab9 */ /* 0x000fe40000000800 */
[----:B--2---:R-:W-:Y:S01]  /*d810*/  ISETP.GE.AND P0, PT, R19, UR4, PT ;  /* 0x0000000413007c0c */ /* 0x004fe2000bf06270 */
        /* <DEDUP_REMOVED lines=22> */
[----:B------:R-:W-:Y:S01]  /*d980*/  STL [R1+0x4], R4 ;  /* 0x0000040401007387 */ /* 0x000fe20000100800 */
[----:B------:R-:W-:-:S03]  /*d990*/  IMAD.MOV.U32 R2, RZ, RZ, 0x1 ;  /* 0x00000001ff027424 */ /* 0x000fc600078e00ff */
[----:B------:R-:W-:Y:S04]  /*d9a0*/  STL [R1+0x24], R3 ;  /* 0x0000240301007387 */ /* 0x000fe80000100800 */
[----:B------:R-:W-:Y:S04]  /*d9b0*/  STL [R1+0x8], RZ ;  /* 0x000008ff01007387 */ /* 0x000fe80000100800 */
[----:B------:R0:W-:Y:S04]  /*d9c0*/  STL [R1+0x14], R2 ;  /* 0x0000140201007387 */ /* 0x0001e80000100800 */
[----:B------:R1:W-:Y:S01]  /*d9d0*/  STL [R1+0x48], RZ ;  /* 0x000048ff01007387 */ /* 0x0003e20000100800 */
[----:B0-----:R-:W-:-:S02]  /*d9e0*/  LOP3.LUT R2, R0, 0x40, RZ, 0xfc, !PT ;  /* 0x0000004000027812 */ /* 0x001fc400078efcff */
[----:B-1----:R-:W-:-:S07]  /*d9f0*/  LOP3.LUT R0, R0, 0x80, RZ, 0xfc, !PT ;  /* 0x0000008000007812 */ /* 0x002fce00078efcff */
.L_x_2608:
[----:B0-----:R-:W0:Y:S02]  /*da00*/  LDC.64 R2, c[0x0][0xc88] ;  /* 0x00032200ff027b82 */ /* 0x001e240000000a00 */
[----:B0-----:R-:W-:-:S05]  /*da10*/  IMAD.WIDE R2, R19, 0x4, R2 ;  /* 0x0000000413027825 */ /* 0x001fca00078e0202 */
[----:B--2---:R-:W2:Y:S01]  /*da20*/  LDG.E R12, desc[UR56][R2.64] ;  /* 0x00000038020c7981 */ /* 0x004ea2000c1e1900 */
[----:B------:R-:W-:Y:S05]  /*da30*/  YIELD ;  /* 0x0000000000007946 */ /* 0x000fea0003800000 */
[----:B------:R-:W-:Y:S01]  /*da40*/  ULDC.64 UR4, c[0x0][0xa28] ;  /* 0x00028a0000047ab9 */ /* 0x000fe20000000a00 */
[----:B------:R-:W-:Y:S01]  /*da50*/  IMAD.MOV.U32 R0, RZ, RZ, RZ ;  /* 0x000000ffff007224 */ /* 0x000fe200078e00ff */
[----:B------:R-:W-:Y:S01]  /*da60*/  ISETP.NE.U32.AND P0, PT, RZ, UR4, PT ;  /* 0x00000004ff007c0c */ /* 0x000fe2000bf05070 */
[----:B------:R-:W-:Y:S01]  /*da70*/  IMAD.MOV.U32 R6, RZ, RZ, RZ ;  /* 0x000000ffff067224 */ /* 0x000fe200078e00ff */
[----:B------:R-:W-:Y:S01]  /*da80*/  ULDC.64 UR8, c[0x0][0xa18] ;  /* 0x0002860000087ab9 */ /* 0x000fe20000000a00 */
[----:B------:R-:W-:Y:S01]  /*da90*/  ULDC.64 UR6, c[0x0][0xa08] ;  /* 0x0002820000067ab9 */ /* 0x000fe20000000a00 */
[----:B------:R-:W-:-:S02]  /*daa0*/  ISETP.NE.AND.EX P0, PT, RZ, UR5, PT, P0 ;  /* 0x00000005ff007c0c */ /* 0x000fc4000bf05300 */
        /* <DEDUP_REMOVED lines=10> */
[----:B------:R-:W-:Y:S02]  /*db50*/  ISETP.NE.AND.EX P1, PT, RZ, UR5, PT, P1 ;  /* 0x00000005ff007c0c */ /* 0x000fe4000bf25310 */
[----:B------:R-:W-:Y:S01]  /*db60*/  ISETP.NE.U32.AND P2, PT, RZ, UR8, PT ;  /* 0x00000008ff007c0c */ /* 0x000fe2000bf45070 */
[----:B------:R-:W-:Y:S01]  /*db70*/  STL [R1], R11 ;  /* 0x0000000b01007387 */ /* 0x000fe20000100800 */
[----:B------:R-:W-:Y:S02]  /*db80*/  ISETP.NE.U32.AND P0, PT, RZ, UR6, PT ;  /* 0x00000006ff007c0c */ /* 0x000fe4000bf05070 */
[----:B------:R-:W-:Y:S01]  /*db90*/  ISETP.NE.AND.EX P2, PT, RZ, UR9, PT, P2 ;  /* 0x00000009ff007c0c */ /* 0x000fe2000bf45320 */
[----:B------:R-:W-:Y:S01]  /*dba0*/  STL [R1+0xc], R10 ;  /* 0x00000c0a01007387 */ /* 0x000fe20000100800 */
[----:B------:R-:W-:Y:S02]  /*dbb0*/  ISETP.NE.AND.EX P0, PT, RZ, UR7, PT, P0 ;  /* 0x00000007ff007c0c */ /* 0x000fe4000bf05300 */
[----:B-1----:R-:W-:-:S02]  /*dbc0*/  IADD3 R2, P3, R11, UR4, RZ ;  /* 0x000000040b027c10 */ /* 0x002fc4000ff7e0ff */
[C---:B0-----:R-:W-:Y:S02]  /*dbd0*/  IADD3 R4, P4, R11.reuse, UR6, RZ ;  /* 0x000000060b047c10 */ /* 0x041fe4000ff9e0ff */
[C---:B------:R-:W-:Y:S01]  /*dbe0*/  IADD3.X R3, R10.reuse, UR5, RZ, P3, !PT ;  /* 0x000000050a037c10 */ /* 0x040fe20009ffe4ff */
[----:B------:R-:W-:Y:S01]  /*dbf0*/  ULDC UR4, c[0x0][0x288] ;  /* 0x0000a20000047ab9 */ /* 0x000fe20000000800 */
[----:B----4-:R-:W-:Y:S02]  /*dc00*/  MOV R8, RZ ;  /* 0x000000ff00087202 */ /* 0x010fe40000000f00 */
[----:B------:R-:W-:Y:S01]  /*dc10*/  IADD3.X R5, R10, UR7, RZ, P4, !PT ;  /* 0x000000070a057c10 */ /* 0x000fe2000a7fe4ff */
        /* <DEDUP_REMOVED lines=18> */
[----:B------:R-:W0:Y:S04]  /*dd40*/  LDG.E R7, desc[UR56][R2.64] ;  /* 0x0000003802077981 */ /* 0x000e28000c1e1900 */
[----:B------:R-:W0:Y:S02]  /*dd50*/  LDG.E R2, desc[UR56][R2.64+0x4] ;  /* 0x0000043802027981 */ /* 0x000e24000c1e1900 */
[----:B0-----:R-:W-:-:S05]  /*dd60*/  IMAD.IADD R9, R2, 0x1, -R7 ;  /* 0x0000000102097824 */ /* 0x001fca00078e0a07 */
[----:B------:R1:W-:Y:S02]  /*dd70*/  STL [R1+0x34], R9 ;  /* 0x0000340901007387 */ /* 0x0003e40000100800 */
.L_x_2507:
[----:B------:R-:W-:Y:S01]  /*dd80*/  IMAD.MOV.U32 R2, RZ, RZ, R12 ;  /* 0x000000ffff027224 */ /* 0x000fe200078e000c */
[----:B------:R-:W-:Y:S01]  /*dd90*/  ULDC.64 UR4, c[0x0][0xa20] ;  /* 0x0002880000047ab9 */ /* 0x000fe20000000a00 */
[----:B-----5:R-:W-:Y:S01]  /*dda0*/  IMAD.IADD R3, R8, 0x1, R0 ;  /* 0x0000000108037824 */ /* 0x020fe200078e0200 */
[----:B------:R-:W-:Y:S02]  /*ddb0*/  ISETP.NE.U32.AND P1, PT, RZ, UR4, PT ;  /* 0x00000004ff007c0c */ /* 0x000fe4000bf25070 */
[----:B------:R2:W-:Y:S02]  /*ddc0*/  STL [R1+0x10], R2 ;  /* 0x0000100201007387 */ /* 0x0005e40000100800 */
[----:B------:R-:W-:Y:S02]  /*ddd0*/  ISETP.NE.AND.EX P1, PT, RZ, UR5, PT, P1 ;  /* 0x00000005ff007c0c */ /* 0x000fe4000bf25310 */
[----:B------:R2:W-:Y:S11]  /*dde0*/  STL [R1+0x18], R3 ;  /* 0x0000180301007387 */ /* 0x0005f60000100800 */
[----:B--2---:R-:W-:Y:S05]  /*ddf0*/  @!P1 BRA `(.L_x_2508) ;  /* 0x0000000000109947 */ /* 0x004fea0003800000 */
[----:B------:R-:W-:-:S04]  /*de00*/  IADD3 R6, P0, R11, UR4, RZ ;  /* 0x000000040b067c10 */ /* 0x000fc8000ff1e0ff */
[----:B------:R-:W-:-:S05]  /*de10*/  IADD3.X R7, R10, UR5, RZ, P0, !PT ;  /* 0x000000050a077c10 */ /* 0x000fca00087fe4ff */
[----:B------:R2:W5:Y:S01]  /*de20*/  LDG.E R6, desc[UR56][R6.64] ;  /* 0x0000003806067981 */ /* 0x000562000c1e1900 */
[----:B------:R-:W-:Y:S05]  /*de30*/  BRA `(.L_x_2509) ;  /* 0x0000000000107947 */ /* 0x000fea0003800000 */
.L_x_2508:
[----:B------:R-:W-:Y:S05]  /*de40*/  @!P0 BRA `(.L_x_2509) ;  /* 0x00000000000c8947 */ /* 0x000fea0003800000 */
[----:B------:R-:W2:Y:S04]  /*de50*/  LDG.E R6, desc[UR56][R4.64] ;  /* 0x0000003804067981 */ /* 0x000ea8000c1e1900 */
[----:B------:R-:W2:Y:S02]  /*de60*/  LDG.E R4, desc[UR56][R4.64+0x4] ;  /* 0x0000043804047981 */ /* 0x000ea4000c1e1900 */
[----:B--2---:R-:W-:-:S07]  /*de70*/  IMAD.IADD R6, R4, 0x1, -R6 ;  /* 0x0000000104067824 */ /* 0x004fce00078e0a06 */
.L_x_2509:
[----:B-----5:R-:W-:Y:S01]  /*de80*/  IMAD.IADD R6, R6, 0x1, -R0 ;  /* 0x0000000106067824 */ /* 0x020fe200078e0a00 */
[----:B------:R-:W-:Y:S01]  /*de90*/  BSSY B7, `(.L_x_2510) ;  /* 0x000043b000077945 */ /* 0x000fe20003800000 */
[----:B------:R-:W3:Y:S02]  /*dea0*/  LDC R0, c[0x0][0x448] ;  /* 0x00011200ff007b82 */ /* 0x000ee40000000800 */
[----:B---3--:R-:W-:Y:S01]  /*deb0*/  ISETP.NE.AND P0, PT, R0, 0x1, PT ;  /* 0x000000010000780c */ /* 0x008fe20003f05270 */
[----:B------:R-:W-:-:S04]  /*dec0*/  IMAD.SHL.U32 R0, R17, 0x80, RZ ;  /* 0x0000008011007824 */ /* 0x000fc800078e00ff */
[----:B------:R-:W-:-:S08]  /*ded0*/  VIADD R0, R0, 0x7f ;  /* 0x0000007f00007836 */ /* 0x000fd00000000000 */
[----:B------:R-:W3:Y:S08]  /*dee0*/  @P0 LDC R2, c[0x0][0x44c] ;  /* 0x00011300ff020b82 */ /* 0x000ef00000000800 */
[----:B------:R-:W4:Y:S01]  /*def0*/  @P0 LDC R3, c[0x0][0x450] ;  /* 0x00011400ff030b82 */ /* 0x000f220000000800 */
[----:B---3--:R-:W-:-:S05]  /*df00*/  @P0 IMAD.HI.U32 R2, R0, R2, RZ ;  /* 0x0000000200020227 */ /* 0x008fca00078e00ff */
[----:B----4-:R-:W-:Y:S02]  /*df10*/  @P0 SHF.R.U32.HI R0, RZ, R3, R2 ;  /* 0x00000003ff000219 */ /* 0x010fe40000011602 */
[C---:B------:R-:W-:Y:S01]  /*df20*/  IADD3 R2, R6.reuse, 0x80, -R9 ;  /* 0x0000008006027810 */ /* 0x040fe20007ffe809 */
[----:B------:R-:W-:-:S04]  /*df30*/  VIADD R6, R6, 0x7f ;  /* 0x0000007f06067836 */ /* 0x000fc80000000000 */
[----:B------:R-:W-:Y:S01]  /*df40*/  IMAD.IADD R0, R2, 0x1, R0 ;  /* 0x0000000102007824 */ /* 0x000fe200078e0200 */
[----:B------:R-:W-:-:S04]  /*df50*/  SHF.R.S32.HI R2, RZ, 0x1f, R6 ;  /* 0x0000001fff027819 */ /* 0x000fc80000011406 */
[----:B------:R-:W-:Y:S02]  /*df60*/  SHF.R.S32.HI R3, RZ, 0x1f, R0 ;  /* 0x0000001fff037819 */ /* 0x000fe40000011400 */
[----:B------:R-:W-:Y:S02]  /*df70*/  LEA.HI R2, R2, R6, RZ, 0x7 ;  /* 0x0000000602027211 */ /* 0x000fe400078f38ff */
[----:B------:R-:W-:Y:S02]  /*df80*/  LEA.HI R3, R3, R0, RZ, 0x7 ;  /* 0x0000000003037211 */ /* 0x000fe400078f38ff */
[----:B------:R-:W-:Y:S02]  /*df90*/  SHF.R.S32.HI R2, RZ, 0x7, R2 ;  /* 0x00000007ff027819 */ /* 0x000fe40000011402 */
[----:B------:R-:W-:-:S04]  /*dfa0*/  SHF.R.S32.HI R3, RZ, 0x7, R3 ;  /* 0x00000007ff037819 */ /* 0x000fc80000011403 */
[----:B------:R-:W-:-:S04]  /*dfb0*/  VIMNMX R4, R2, R3, PT ;  /* 0x0000000302047248 */ /* 0x000fc80003fe0100 */
[----:B------:R-:W-:Y:S01]  /*dfc0*/  ISETP.GT.AND P0, PT, R4, RZ, PT ;  /* 0x000000ff0400720c */ /* 0x000fe20003f04270 */
[----:B------:R3:W-:-:S12]  /*dfd0*/  STL [R1+0x2c], R4 ;  /* 0x00002c0401007387 */ /* 0x0007d80000100800 */
[----:B---3--:R-:W-:Y:S05]  /*dfe0*/  @P0 BRA `(.L_x_2511) ;  /* 0x0000000000440947 */ /* 0x008fea0003800000 */
[----:B------:R-:W3:Y:S02]  /*dff0*/  S2R R4, SR_TID.X ;  /* 0x0000000000047919 */ /* 0x000ee40000002100 */
[----:B---3--:R-:W-:-:S04]  /*e000*/  LOP3.LUT R4, R4, 0x7f, RZ, 0xc0, !PT ;  /* 0x0000007f04047812 */ /* 0x008fc800078ec0ff */
[----:B------:R-:W-:-:S13]  /*e010*/  ISETP.NE.AND P0, PT, R4, RZ, PT ;  /* 0x000000ff0400720c */ /* 0x000fda0003f05270 */
[----:B------:R-:W-:Y:S05]  /*e020*/  @P0 BRA `(.L_x_2512) ;  /* 0x0000004000840947 */ /* 0x000fea0003800000 */
[----:B------:R-:W3:Y:S01]  /*e030*/  S2R R3, SR_LANEID ;  /* 0x0000000000037919 */ /* 0x000ee20000000000 */
[----:B------:R-:W-:Y:S02]  /*e040*/  VOTEU.ANY UR4, UPT, PT ;  /* 0x0000000000047886 */ /* 0x000fe400038e0100 */
[----:B------:R-:W3:Y:S08]  /*e050*/  FLO.U32 R0, UR4 ;  /* 0x0000000400007d00 */ /* 0x000ef000080e0000 */
[----:B------:R-:W4:Y:S01]  /*e060*/  POPC R5, UR4 ;  /* 0x0000000400057d09 */ /* 0x000f220008000000 */
[----:B---3--:R-:W-:-:S02]  /*e070*/  ISETP.EQ.U32.AND P0, PT, R0, R3, PT ;  /* 0x000000030000720c */ /* 0x008fc40003f02070 */
[----:B------:R-:W4:Y:S11]  /*e080*/  LDC.64 R2, c[0x0][0xc60] ;  /* 0x00031800ff027b82 */ /* 0x000f360000000a00 */
[----:B----4-:R-:W3:Y:S01]  /*e090*/  @P0 ATOMG.E.ADD.STRONG.GPU PT, R3, desc[UR56][R2.64], R5 ;  /* 0x00000005020309a8 */ /* 0x010ee200081ee1f8 */
[----:B------:R-:W4:Y:S02]  /*e0a0*/  S2R R4, SR_LTMASK ;  /* 0x0000000000047919 */ /* 0x000f240000003900 */
[----:B----4-:R-:W-:-:S04]  /*e0b0*/  LOP3.LUT R4, R4, UR4, RZ, 0xc0, !PT ;  /* 0x0000000404047c12 */ /* 0x010fc8000f8ec0ff */
[----:B--2---:R-:W2:Y:S01]  /*e0c0*/  POPC R7, R4 ;  /* 0x0000000400077309 */ /* 0x004ea20000000000 */
[----:B---3--:R-:W2:Y:S02]  /*e0d0*/  SHFL.IDX PT, R0, R3, R0, 0x1f ;  /* 0x00001f0003007589 */ /* 0x008ea400000e0000 */
[----:B--2---:R-:W-:Y:S01]  /*e0e0*/  IADD3 R16, R0, UR36, R7 ;  /* 0x0000002400107c10 */ /* 0x004fe2000fffe007 */
[----:B------:R-:W-:Y:S06]  /*e0f0*/  BRA `(.L_x_2512) ;  /* 0x0000004000507947 */ /* 0x000fec0003800000 */
.L_x_2511:
[----:B------:R-:W3:Y:S01]  /*e100*/  LDL R0, [R1+0x4] ;  /* 0x0000040001007983 */ /* 0x000ee20000100800 */
        /* <DEDUP_REMOVED lines=13> */
[----:B--2---:R-:W-:-:S02]  /*e1e0*/  IMAD.U32 R7, RZ, RZ, UR9 ;  /* 0x00000009ff077e24 */ /* 0x004fc4000f8e00ff */
[----:B------:R-:W-:Y:S02]  /*e1f0*/  IMAD.U32 R11, RZ, RZ, UR5 ;  /* 0x00000005ff0b7e24 */ /* 0x000fe4000f8e00ff */
[----:B------:R-:W-:Y:S02]  /*e200*/  IMAD.MOV.U32 R8, RZ, RZ, 0x70 ;  /* 0x00000070ff087424 */ /* 0x000fe400078e00ff */
[----:B------:R-:W-:Y:S02]  /*e210*/  IMAD.MOV.U32 R12, RZ, RZ, 0x1 ;  /* 0x00000001ff0c7424 */ /* 0x000fe400078e00ff */
[----:B------:R-:W-:-:S07]  /*e220*/  IMAD.MOV.U32 R13, RZ, RZ, RZ ;  /* 0x000000ffff0d7224 */ /* 0x000fce00078e00ff */
[----:B------:R-:W-:-:S07]  /*e230*/  LEPC R20, `(.L_x_2514) ;  /* 0x000000001014794e */ /* 0x000fce0000000000 */
[----:B01-3--:R-:W-:Y:S05]  /*e240*/  CALL.ABS.NOINC R2 ;  /* 0x0000000002007343 */ /* 0x00bfea0003c00000 */
.L_x_2514:
[----:B------:R-:W-:Y:S05]  /*e250*/  BSYNC B6 ;  /* 0x0000000000067941 */ /* 0x000fea0003800000 */
.L_x_2513:
        /* <DEDUP_REMOVED lines=21> */
.L_x_2517:
        /* <DEDUP_REMOVED lines=16> */
.L_x_2516:
[----:B------:R-:W-:Y:S05]  /*e4b0*/  BSYNC B6 ;  /* 0x0000000000067941 */ /* 0x000fea0003800000 */
.L_x_2515:
[----:B------:R-:W3:Y:S01]  /*e4c0*/  LDL.LU R2, [R1] ;  /* 0x0000000001027983 */ /* 0x000ee20000300800 */
[----:B------:R-:W-:-:S03]  /*e4d0*/  ULDC.64 UR4, c[0x0][0x9f8] ;  /* 0x00027e0000047ab9 */ /* 0x000fc60000000a00 */
[----:B------:R-:W4:Y:S04]  /*e4e0*/  LDL.LU R4, [R1+0xc] ;  /* 0x00000c0001047983 */ /* 0x000f280000300800 */
[----:B--2---:R-:W2:Y:S01]  /*e4f0*/  LDL R7, [R1+0x10] ;  /* 0x0000100001077983 */ /* 0x004ea20000100800 */
[----:B------:R-:W-:-:S03]  /*e500*/  ISETP.NE.U32.AND P0, PT, RZ, UR4, PT ;  /* 0x00000004ff007c0c */ /* 0x000fc6000bf05070 */
[----:B------:R-:W5:Y:S01]  /*e510*/  LDL R0, [R1+0x2c] ;  /* 0x00002c0001007983 */ /* 0x000f620000100800 */
[----:B------:R-:W-:-:S13]  /*e520*/  ISETP.NE.AND.EX P0, PT, RZ, UR5, PT, P0 ;  /* 0x00000005ff007c0c */ /* 0x000fda000bf05300 */
[----:B---3--:R-:W-:-:S04]  /*e530*/  @P0 IADD3 R2, P1, R2, UR4, RZ ;  /* 0x0000000402020c10 */ /* 0x008fc8000ff3e0ff */
[----:B----4-:R-:W-:Y:S01]  /*e540*/  @P0 IADD3.X R3, R4, UR5, RZ, P1, !PT ;  /* 0x0000000504030c10 */ /* 0x010fe20008ffe4ff */
[----:B------:R-:W-:-:S04]  /*e550*/  ULDC.64 UR4, c[0x0][0xa08] ;  /* 0x0002820000047ab9 */ /* 0x000fc80000000a00 */
[----:B--2---:R2:W3:Y:S02]  /*e560*/  @P0 LDG.E R7, desc[UR56][R2.64] ;  /* 0x0000003802070981 */ /* 0x0044e4000c1e1900 */
[----:B--2---:R-:W2:Y:S01]  /*e570*/  LDC.64 R2, c[0x0][0x418] ;  /* 0x00010600ff027b82 */ /* 0x004ea20000000a00 */
[----:B-----5:R-:W-:Y:S01]  /*e580*/  VIADD R4, R0, 0xffffffff ;  /* 0xffffffff00047836 */ /* 0x020fe20000000000 */
[----:B---3--:R-:W-:Y:S01]  /*e590*/  SHF.R.S32.HI R8, RZ, 0x1f, R7 ;  /* 0x0000001fff087819 */ /* 0x008fe20000011407 */
[----:B------:R3:W-:Y:S04]  /*e5a0*/  @P0 STL [R1+0x10], R7 ;  /* 0x0000100701000387 */ /* 0x0007e80000100800 */
[----:B------:R3:W-:Y:S01]  /*e5b0*/  STL [R1+0x1c], R8 ;  /* 0x00001c0801007387 */ /* 0x0007e20000100800 */
[----:B--2---:R-:W-:Y:S01]  /*e5c0*/  LOP3.LUT P0, RZ, R2, UR4, RZ, 0xfc, !PT ;  /* 0x0000000402ff7c12 */ /* 0x004fe2000f80fcff */
[----:B------:R-:W-:-:S03]  /*e5d0*/  UMOV UR4, 0xffffffff ;  /* 0xffffffff00047882 */ /* 0x000fc60000000000 */
[----:B------:R-:W-:-:S04]  /*e5e0*/  LOP3.LUT P0, RZ, R3, UR5, RZ, 0xfc, P0 ;  /* 0x0000000503ff7c12 */ /* 0x000fc8000800fcff */
[----:B------:R-:W-:Y:S01]  /*e5f0*/  SEL R0, R7, RZ, !P0 ;  /* 0x000000ff07007207 */ /* 0x000fe20004000000 */
[----:B---3--:R-:W-:Y:S08]  /*e600*/  BRA.DIV UR4, `(.L_x_2518) ;  /* 0x0000004e04c47947 */ /* 0x008ff0000b800000 */
[----:B------:R-:W2:Y:S02]  /*e610*/  S2R R5, SR_TID.X ;  /* 0x0000000000057919 */ /* 0x000ea40000002100 */
[----:B--2---:R-:W-:-:S04]  /*e620*/  SHF.R.U32.HI R5, RZ, 0x5, R5 ;  /* 0x00000005ff057819 */ /* 0x004fc80000011605 */
[----:B------:R-:W-:-:S05]  /*e630*/  LOP3.LUT R5, R5, 0x3, RZ, 0xc0, !PT ;  /* 0x0000000305057812 */ /* 0x000fca00078ec0ff */
[----:B------:R2:W3:Y:S02]  /*e640*/  SHFL.IDX PT, R14, R5, RZ, 0x1f ;  /* 0x00001fff050e7589 */ /* 0x0004e400000e0000 */
.L_x_2624:
[----:B------:R-:W-:Y:S01]  /*e650*/  PLOP3.LUT P1, PT, PT, PT, PT, 0x8, 0x0 ;  /* 0x000000000000781c */ /* 0x000fe20003f2e170 */
[----:B------:R4:W-:Y:S01]  /*e660*/  STL [R1], R0 ;  /* 0x0000000001007387 */ /* 0x0009e20000100800 */
[----:B---3--:R-:W-:-:S03]  /*e670*/  ISETP.NE.AND P0, PT, R14, RZ, PT ;  /* 0x000000ff0e00720c */ /* 0x008fc60003f05270 */
[----:B------:R3:W-:Y:S01]  /*e680*/  STL [R1+0xc], R4 ;  /* 0x00000c0401007387 */ /* 0x0007e20000100800 */
[----:B----4-:R-:W-:-:S05]  /*e690*/  P2R R0, PR, RZ, 0x2 ;  /* 0x00000002ff007803 */ /* 0x010fca0000000000 */
[----:B------:R3:W-:Y:S04]  /*e6a0*/  STL [R1+0x20], R0 ;  /* 0x0000200001007387 */ /* 0x0007e80000100800 */
[----:B------:R-:W-:Y:S05]  /*e6b0*/  @P0 BRA `(.L_x_2519) ;  /* 0x0000000400480947 */ /* 0x000fea0003800000 */
[----:B------:R-:W-:-:S03]  /*e6c0*/  UMOV UR4, 0xffffffff ;  /* 0xffffffff00047882 */ /* 0x000fc60000000000 */
[----:B------:R-:W-:Y:S05]  /*e6d0*/  BRA.DIV UR4, `(.L_x_2520) ;  /* 0x0000004e04c47947 */ /* 0x000fea000b800000 */
[----:B------:R-:W-:-:S13]  /*e6e0*/  ELECT P6, URZ, PT ;  /* 0x00000000003f782f */ /* 0x000fda00038c0000 */
.L_x_2627:
[----:B------:R-:W-:Y:S05]  /*e6f0*/  @!P6 BRA `(.L_x_2519) ;  /* 0x000000040038e947 */ /* 0x000fea0003800000 */
[----:B------:R-:W-:-:S04]  /*e700*/  ISETP.NE.U32.AND P0, PT, R2, RZ, PT ;  /* 0x000000ff0200720c */ /* 0x000fc80003f05070 */
[----:B------:R-:W-:-:S13]  /*e710*/  ISETP.NE.AND.EX P0, PT, R3, RZ, PT, P0 ;  /* 0x000000ff0300720c */ /* 0x000fda0003f05300 */
[----:B------:R-:W-:Y:S05]  /*e720*/  @!P0 BRA `(.L_x_2521) ;  /* 0x0000000000548947 */ /* 0x000fea0003800000 */
[----:B------:R-:W4:Y:S01]  /*e730*/  LDC R6, c[0x0][0x43c] ;  /* 0x00010f00ff067b82 */ /* 0x000f220000000800 */
[----:B01----:R-:W-:Y:S01]  /*e740*/  IMAD.MOV.U32 R9, RZ, RZ, R4 ;  /* 0x000000ffff097224 */ /* 0x003fe200078e0004 */
[----:B------:R-:W-:-:S03]  /*e750*/  ULDC.64 UR4, c[0x0][0x428] ;  /* 0x00010a0000047ab9 */ /* 0x000fc60000000a00 */
[----:B---3--:R-:W-:Y:S01]  /*e760*/  IMAD.MOV.U32 R0, RZ, RZ, R9 ;  /* 0x000000ffff007224 */ /* 0x008fe200078e0009 */
[----:B----4-:R-:W-:-:S13]  /*e770*/  ISETP.NE.AND P0, PT, R6, 0x1, PT ;  /* 0x000000010600780c */ /* 0x010fda0003f05270 */
[----:B--2---:R-:W0:Y:S02]  /*e780*/  @P0 LDC.64 R4, c[0x0][0x440] ;  /* 0x00011000ff040b82 */ /* 0x004e240000000a00 */
        /* <DEDUP_REMOVED lines=13> */
[----:B------:R-:W2:Y:S04]  /*e860*/  LDG.E R0, desc[UR56][R2.64] ;  /* 0x0000003802007981 */ /* 0x000ea8000c1e1900 */
[----:B--2---:R4:W-:Y:S02]  /*e870*/  STL [R1], R0 ;  /* 0x0000000001007387 */ /* 0x0049e40000100800 */
.L_x_2521:
[----:B------:R-:W5:Y:S04]  /*e880*/  LDL R7, [R1+0x4] ;  /* 0x0000040001077983 */ /* 0x000f680000100800 */
[----:B---34-:R-:W5:Y:S04]  /*e890*/  LDL R0, [R1+0x8] ;  /* 0x0000080001007983 */ /* 0x018f680000100800 */
[----:B------:R-:W3:Y:S01]  /*e8a0*/  LDL R2, [R1+0x14] ;  /* 0x0000140001027983 */ /* 0x000ee20000100800 */
[----:B-----5:R-:W-:Y:S01]  /*e8b0*/  IMAD R0, R0, 0x8, R7 ;  /* 0x0000000800007824 */ /* 0x020fe200078e0207 */
[----:B---3--:R-:W-:-:S04]  /*e8c0*/  SHF.L.U32 R2, R2, 0x1f, RZ ;  /* 0x0000001f02027819 */ /* 0x008fc800000006ff */
[----:B------:R-:W3:Y:S02]  /*e8d0*/  SYNCS.PHASECHK.TRANS64.TRYWAIT P0, [R0+URZ+0x34840], R2 ;  /* 0x03484002000075a7 */ /* 0x000ee4000800017f */
[----:B---3--:R-:W-:Y:S05]  /*e8e0*/  @!P0 BRA `(.L_x_2522) ;  /* 0x0000004c00608947 */ /* 0x008fea0003800000 */
.L_x_2628:
[----:B------:R-:W4:Y:S02]  /*e8f0*/  S2R R3, SR_TID.X ;  /* 0x0000000000037919 */ /* 0x000f240000002100 */
        /* <DEDUP_REMOVED lines=10> */
.L_x_2523:
[----:B------:R-:W4:Y:S04]  /*e9a0*/  LDL R6, [R1+0x4] ;  /* 0x0000040001067983 */ /* 0x000f280000100800 */
[----:B--2---:R-:W4:Y:S04]  /*e9b0*/  LDL R5, [R1+0x8] ;  /* 0x0000080001057983 */ /* 0x004f280000100800 */
[----:B------:R-:W2:Y:S04]  /*e9c0*/  LDL R4, [R1+0xc] ;  /* 0x00000c0001047983 */ /* 0x000ea80000100800 */
[----:B------:R-:W5:Y:S04]  /*e9d0*/  LDL R3, [R1+0x18] ;  /* 0x0000180001037983 */ /* 0x000f680000100800 */
[----:B---3--:R-:W3:Y:S01]  /*e9e0*/  LDL R2, [R1] ;  /* 0x0000000001027983 */ /* 0x008ee20000100800 */
        /* <DEDUP_REMOVED lines=9> */
[----:B----4-:R-:W-:Y:S01]  /*ea80*/  IMAD R0, R5, 0xc000, R6 ;  /* 0x0000c00005007824 */ /* 0x010fe200078e0206 */
[----:B--2---:R-:W-:-:S04]  /*ea90*/  R2UR UR11, R4 ;  /* 0x00000000040b72ca */ /* 0x004fc800000e0000 */
[----:B------:R-:W-:Y:S02]  /*eaa0*/  R2UR UR8, R0 ;  /* 0x00000000000872ca */ /* 0x000fe400000e0000 */
[----:B-----5:R-:W-:Y:S02]  /*eab0*/  R2UR UR5, R3 ;  /* 0x00000000030572ca */ /* 0x020fe400000e0000 */
[----:B------:R-:W-:Y:S02]  /*eac0*/  P2R R0, PR, RZ, 0x1 ;  /* 0x00000001ff007803 */ /* 0x000fe40000000000 */
[----:B---3--:R-:W-:-:S03]  /*ead0*/  R2UR UR13, R2 ;  /* 0x00000000020d72ca */ /* 0x008fc600000e0000 */
        /* <DEDUP_REMOVED lines=15> */
[----:B----4-:R-:W-:Y:S01]  /*ebd0*/  NOP ;  /* 0x0000000000007918 */ /* 0x010fe20000000000 */
.L_x_2519:
[----:B------:R-:W4:Y:S04]  /*ebe0*/  LDL R2, [R1+0x4] ;  /* 0x0000040001027983 */ /* 0x000f280000100800 */
[----:B------:R-:W5:Y:S04]  /*ebf0*/  LDL.LU R3, [R1+0x30] ;  /* 0x0000300001037983 */ /* 0x000f680000300800 */
[----:B--2---:R-:W2:Y:S04]  /*ec00*/  LDL.LU R5, [R1+0x28] ;  /* 0x0000280001057983 */ /* 0x004ea80000300800 */
[----:B---3--:R-:W3:Y:S01]  /*ec10*/  LDL.LU R4, [R1+0x38] ;  /* 0x0000380001047983 */ /* 0x008ee20000300800 */
[----:B------:R-:W-:Y:S05]  /*ec20*/  WARPSYNC.ALL ;  /* 0x0000000000007948 */ /* 0x000fea0003800000 */
[----:B------:R-:W-:Y:S01]  /*ec30*/  ULDC.64 UR4, c[0x0][0x298] ;  /* 0x0000a60000047ab9 */ /* 0x000fe20000000a00 */
[----:B------:R-:W-:Y:S01]  /*ec40*/  ULDC.64 UR6, c[0x0][0xa00] ;  /* 0x0002800000067ab9 */ /* 0x000fe20000000a00 */
[----:B------:R-:W-:Y:S01]  /*ec50*/  BSSY B6, `(.L_x_2524) ;  /* 0x0000024000067945 */ /* 0x000fe20003800000 */
[----:B------:R-:W-:Y:S01]  /*ec60*/  BAR.SYNC.DEFER_BLOCKING 0x8, 0x180 ;  /* 0x0206000000007b1d */ /* 0x000fe20000010000 */
[----:B------:R-:W-:-:S04]  /*ec70*/  ISETP.NE.U32.AND P0, PT, RZ, UR6, PT ;  /* 0x00000006ff007c0c */ /* 0x000fc8000bf05070 */
[----:B------:R-:W-:Y:S01]  /*ec80*/  ISETP.NE.AND.EX P0, PT, RZ, UR7, PT, P0 ;  /* 0x00000007ff007c0c */ /* 0x000fe2000bf05300 */
[----:B----4-:R-:W-:Y:S01]  /*ec90*/  VIADD R2, R2, 0x10400 ;  /* 0x0001040002027836 */ /* 0x010fe20000000000 */
[----:B-----5:R-:W-:-:S04]  /*eca0*/  SHF.R.S32.HI R0, RZ, 0x1f, R3 ;  /* 0x0000001fff007819 */ /* 0x020fc80000011403 */
[----:B------:R-:W-:Y:S02]  /*ecb0*/  LOP3.LUT P1, RZ, R2, 0x3ff, RZ, 0xc0, !PT ;  /* 0x000003ff02ff7812 */ /* 0x000fe4000782c0ff */
[----:B--2---:R-:W-:Y:S01]  /*ecc0*/  SEL R5, R5, RZ, !P0 ;  /* 0x000000ff05057207 */ /* 0x004fe20004000000 */
[----:B------:R-:W-:Y:S01]  /*ecd0*/  IMAD R0, R0, UR4, RZ ;  /* 0x0000000400007c24 */ /* 0x000fe2000f8e02ff */
[----:B---3--:R-:W-:-:S03]  /*ece0*/  SEL R4, R4, RZ, !P0 ;  /* 0x000000ff04047207 */ /* 0x008fc60004000000 */
[C---:B------:R-:W-:Y:S02]  /*ecf0*/  IMAD R0, R3.reuse, UR5, R0 ;  /* 0x0000000503007c24 */ /* 0x040fe4000f8e0200 */
[----:B------:R-:W-:-:S05]  /*ed00*/  IMAD.WIDE.U32 R2, R3, UR4, RZ ;  /* 0x0000000403027c25 */ /* 0x000fca000f8e00ff */
[----:B------:R2:W-:Y:S04]  /*ed10*/  STL.64 [R1+0x40], R2 ;  /* 0x0000400201007387 */ /* 0x0005e80000100a00 */
[----:B------:R3:W-:Y:S04]  /*ed20*/  STL [R1+0x28], R5 ;  /* 0x0000280501007387 */ /* 0x0007e80000100800 */
[----:B------:R3:W-:Y:S01]  /*ed30*/  STL [R1+0x4c], R4 ;  /* 0x00004c0401007387 */ /* 0x0007e20000100800 */
[----:B--2---:R-:W-:Y:S01]  /*ed40*/  IMAD.IADD R2, R3, 0x1, R0 ;  /* 0x0000000103027824 */ /* 0x004fe200078e0200 */
[----:B------:R-:W-:-:S05]  /*ed50*/  SHF.R.S32.HI R0, RZ, 0x1f, R18 ;  /* 0x0000001fff007819 */ /* 0x000fca0000011412 */
[----:B------:R3:W-:Y:S04]  /*ed60*/  STL [R1+0x38], R0 ;  /* 0x0000380001007387 */ /* 0x0007e80000100800 */
[----:B------:R3:W-:Y:S01]  /*ed70*/  STL [R1+0x30], R2 ;  /* 0x0000300201007387 */ /* 0x0007e20000100800 */
[----:B------:R-:W-:Y:S05]  /*ed80*/  @!P1 BRA `(.L_x_2525) ;  /* 0x0000000000409947 */ /* 0x000fea0003800000 */
[----:B---3--:R-:W-:Y:S01]  /*ed90*/  MOV R2, 0x0 ;  /* 0x0000000000027802 */ /* 0x008fe20000000f00 */
[----:B------:R-:W-:Y:S01]  /*eda0*/  ULDC.64 UR6, c[0x4][0xb8] ;  /* 0x01002e0000067ab9 */ /* 0x000fe20000000a00 */
[----:B------:R-:W-:Y:S01]  /*edb0*/  ULDC.64 UR8, c[0x4][0xc0] ;  /* 0x0100300000087ab9 */ /* 0x000fe20000000a00 */
[----:B------:R-:W-:Y:S01]  /*edc0*/  ULDC.64 UR4, c[0x4][0x20] ;  /* 0x0100080000047ab9 */ /* 0x000fe20000000a00 */
[----:B------:R-:W-:Y:S01]  /*edd0*/  MOV R4, UR6 ;  /* 0x0000000600047c02 */ /* 0x000fe20008000f00 */
[----:B------:R-:W-:Y:S01]  /*ede0*/  IMAD.U32 R5, RZ, RZ, UR7 ;  /* 0x00000007ff057e24 */ /* 0x000fe2000f8e00ff */
[----:B------:R-:W2:Y:S01]  /*edf0*/  LDC.64 R2, c[0x4][R2] ;  /* 0x0100000002027b82 */ /* 0x000ea20000000a00 */
        /* <DEDUP_REMOVED lines=8> */
[----:B012---:R-:W-:Y:S05]  /*ee80*/  CALL.ABS.NOINC R2 ;  /* 0x0000000002007343 */ /* 0x007fea0003c00000 */
.L_x_2525:
[----:B------:R-:W-:Y:S05]  /*ee90*/  BSYNC B6 ;  /* 0x0000000000067941 */ /* 0x000fea0003800000 */
.L_x_2524:
[----:B---3--:R-:W2:Y:S01]  /*eea0*/  LDL.LU R5, [R1+0x30] ;  /* 0x0000300001057983 */ /* 0x008ea20000300800 */
[----:B------:R-:W-:Y:S01]  /*eeb0*/  ULDC.64 UR4, c[0x0][0x2d8] ;  /* 0x0000b60000047ab9 */ /* 0x000fe20000000a00 */
[----:B------:R-:W3:Y:S01]  /*eec0*/  LDC R7, c[0x0][0x448] ;  /* 0x00011200ff077b82 */ /* 0x000ee20000000800 */
[----:B------:R-:W-:Y:S01]  /*eed0*/  ULDC.64 UR6, c[0x0][0x280] ;  /* 0x0000a00000067ab9 */ /* 0x000fe20000000a00 */
[----:B------:R-:W2:Y:S04]  /*eee0*/  LDL.LU.64 R2, [R1+0x40] ;  /* 0x0000400001027983 */ /* 0x000ea80000300a00 */
[----:B------:R-:W4:Y:S04]  /*eef0*/  LDL.LU R0, [R1+0x38] ;  /* 0x0000380001007983 */ /* 0x000f280000300800 */
[----:B------:R-:W4:Y:S04]  /*ef00*/  LDL.LU R6, [R1+0x4c] ;  /* 0x00004c0001067983 */ /* 0x000f280000300800 */
[----:B------:R-:W4:Y:S01]  /*ef10*/  LDL.LU R4, [R1+0x28] ;  /* 0x0000280001047983 */ /* 0x000f220000300800 */
[----:B01----:R-:W0:Y:S01]  /*ef20*/  S2R R9, SR_TID.X ;  /* 0x0000000000097919 */ /* 0x003e220000002100 */
[----:B------:R-:W1:Y:S01]  /*ef30*/  S2R R8, SR_TID.X ;  /* 0x0000000000087919 */ /* 0x000e620000002100 */
[----:B---3--:R-:W-:Y:S01]  /*ef40*/  ISETP.NE.AND P0, PT, R7, 0x1, PT ;  /* 0x000000010700780c */ /* 0x008fe20003f05270 */
[----:B0-----:R-:W-:-:S02]  /*ef50*/  IMAD.SHL.U32 R9, R9, 0x8, RZ ;  /* 0x0000000809097824 */ /* 0x001fc400078e00ff */
[----:B-1----:R-:W-:-:S03]  /*ef60*/  IMAD.SHL.U32 R10, R8, 0x8, RZ ;  /* 0x00000008080a7824 */ /* 0x002fc600078e00ff */
[----:B------:R-:W-:-:S04]  /*ef70*/  LOP3.LUT R9, R9, 0x38, RZ, 0xc0, !PT ;  /* 0x0000003809097812 */ /* 0x000fc800078ec0ff */
[C---:B------:R-:W-:Y:S02]  /*ef80*/  LOP3.LUT R11, R9.reuse, 0x40, RZ, 0xfc, !PT ;  /* 0x00000040090b7812 */ /* 0x040fe400078efcff */
[----:B------:R-:W-:Y:S02]  /*ef90*/  LOP3.LUT R9, R9, 0x80, RZ, 0xfc, !PT ;  /* 0x0000008009097812 */ /* 0x000fe400078efcff */
[----:B------:R-:W-:Y:S01]  /*efa0*/  LOP3.LUT R10, R10, 0x38, RZ, 0xc0, !PT ;  /* 0x000000380a0a7812 */ /* 0x000fe200078ec0ff */
[----:B--2---:R-:W-:Y:S02]  /*efb0*/  IMAD.MOV.U32 R3, RZ, RZ, R5 ;  /* 0x000000ffff037224 */ /* 0x004fe400078e0005 */
[----:B------:R-:W0:Y:S01]  /*efc0*/  S2R R5, SR_TID.X ;  /* 0x0000000000057919 */ /* 0x000e220000002100 */
[----:B----4-:R-:W-:Y:S02]  /*efd0*/  IMAD R0, R0, UR4, RZ ;  /* 0x0000000400007c24 */ /* 0x010fe4000f8e02ff */
[----:B------:R-:W-:-:S04]  /*efe0*/  IMAD.WIDE.U32 R2, R18, UR4, R2 ;  /* 0x0000000412027c25 */ /* 0x000fc8000f8e0002 */
[----:B------:R-:W-:Y:S01]  /*eff0*/  IMAD R0, R18, UR5, R0 ;  /* 0x0000000512007c24 */ /* 0x000fe2000f8e0200 */
[----:B------:R-:W-:-:S03]  /*f000*/  ULDC.64 UR4, c[0x0][0x2e0] ;  /* 0x0000b80000047ab9 */ /* 0x000fc60000000a00 */
[----:B------:R-:W-:Y:S02]  /*f010*/  IMAD.IADD R3, R3, 0x1, R0 ;  /* 0x0000000103037824 */ /* 0x000fe400078e0200 */
[----:B------:R-:W-:Y:S02]  /*f020*/  IMAD R0, R6, UR4, RZ ;  /* 0x0000000406007c24 */ /* 0x000fe4000f8e02ff */
[C---:B------:R-:W-:Y:S01]  /*f030*/  IMAD.WIDE.U32 R2, R4.reuse, UR4, R2 ;  /* 0x0000000404027c25 */ /* 0x040fe2000f8e0002 */
[----:B------:R-:W1:Y:S03]  /*f040*/  @P0 LDC R6, c[0x0][0x450] ;  /* 0x00011400ff060b82 */ /* 0x000e660000000800 */
[----:B------:R-:W-:Y:S01]  /*f050*/  IMAD R0, R4, UR5, R0 ;  /* 0x0000000504007c24 */ /* 0x000fe2000f8e0200 */
[----:B------:R-:W-:Y:S01]  /*f060*/  ULDC.64 UR4, c[0x0][0x2d0] ;  /* 0x0000b40000047ab9 */ /* 0x000fe20000000a00 */
[----:B------:R-:W2:Y:S02]  /*f070*/  S2R R4, SR_TID.X ;  /* 0x0000000000047919 */ /* 0x000ea40000002100 */
[----:B------:R-:W-:Y:S01]  /*f080*/  IMAD.IADD R3, R3, 0x1, R0 ;  /* 0x0000000103037824 */ /* 0x000fe200078e0200 */
[----:B0-----:R-:W-:-:S04]  /*f090*/  LOP3.LUT R5, R5, 0x7f, RZ, 0xc0, !PT ;  /* 0x0000007f05057812 */ /* 0x001fc800078ec0ff */
[----:B------:R-:W-:Y:S01]  /*f0a0*/  SHF.R.U32.HI R5, RZ, 0x3, R5 ;  /* 0x00000003ff057819 */ /* 0x000fe20000011605 */
[----:B--2---:R-:W-:-:S05]  /*f0b0*/  IMAD.SHL.U32 R4, R4, 0x10, RZ ;  /* 0x0000001004047824 */ /* 0x004fca00078e00ff */
[----:B------:R-:W-:Y:S02]  /*f0c0*/  LOP3.LUT R4, R5, 0x70, R4, 0xf8, !PT ;  /* 0x0000007005047812 */ /* 0x000fe400078ef804 */
[----:B------:R-:W0:Y:S03]  /*f0d0*/  @P0 LDC R5, c[0x0][0x44c] ;  /* 0x00011300ff050b82 */ /* 0x000e260000000800 */
[----:B------:R-:W-:-:S04]  /*f0e0*/  IMAD R0, R17, 0x80, R4 ;  /* 0x0000008011007824 */ /* 0x000fc800078e0204 */
        /* <DEDUP_REMOVED lines=9> */
[----:B------:R-:W-:-:S04]  /*f180*/  ULDC.64 UR4, c[0x0][0x2c8] ;  /* 0x0000b20000047ab9 */ /* 0x000fc80000000a00 */
[----:B------:R-:W-:Y:S02]  /*f190*/  IADD3 R3, R3, R4, RZ ;  /* 0x0000000403037210 */ /* 0x000fe40007ffe0ff */
[----:B------:R-:W-:-:S05]  /*f1a0*/  SHF.R.S32.HI R4, RZ, 0x1f, R0 ;  /* 0x0000001fff047819 */ /* 0x000fca0000011400 */
[----:B------:R-:W-:Y:S02]  /*f1b0*/  IMAD R6, R4, UR4, RZ ;  /* 0x0000000404067c24 */ /* 0x000fe4000f8e02ff */
[C---:B------:R-:W-:Y:S01]  /*f1c0*/  IMAD.WIDE.U32 R4, R0.reuse, UR4, R2 ;  /* 0x0000000400047c25 */ /* 0x040fe2000f8e0002 */
        /* <DEDUP_REMOVED lines=11> */
[----:B------:R-:W0:Y:S02]  /*f280*/  S2R R4, SR_TID.X ;  /* 0x0000000000047919 */ /* 0x000e240000002100 */
[----:B0-----:R-:W-:-:S04]  /*f290*/  LOP3.LUT R4, R4, 0x7f, RZ, 0xc0, !PT ;  /* 0x0000007f04047812 */ /* 0x001fc800078ec0ff */
[----:B------:R-:W-:Y:S02]  /*f2a0*/  SHF.R.U32.HI R5, RZ, 0x3, R4 ;  /* 0x00000003ff057819 */ /* 0x000fe40000011604 */
[----:B------:R-:W2:Y:S03]  /*f2b0*/  LDL.LU R4, [R1+0x34] ;  /* 0x0000340001047983 */ /* 0x000ea60000300800 */
[----:B------:R-:W-:Y:S01]  /*f2c0*/  IMAD R17, R17, 0x80, R5 ;  /* 0x0000008011117824 */ /* 0x000fe200078e0205 */
[----:B------:R-:W-:Y:S04]  /*f2d0*/  SHFL.IDX PT, R6, R3, 0x1, 0x181f ;  /* 0x00381f0003067f89 */ /* 0x000fe800000e0000 */
[----:B------:R-:W0:Y:S04]  /*f2e0*/  SHFL.IDX PT, R5, R3, RZ, 0x181f ;  /* 0x00181fff03057589 */ /* 0x000e2800000e0000 */
[----:B------:R-:W-:Y:S01]  /*f2f0*/  SHFL.IDX PT, R8, R0, 0x1, 0x181f ;  /* 0x00381f0000087f89 */ /* 0x000fe200000e0000 */
[----:B--2---:R-:W-:-:S02]  /*f300*/  IMAD R2, R4, R7, RZ ;  /* 0x0000000704027224 */ /* 0x004fc400078e02ff */
[----:B------:R-:W-:-:S03]  /*f310*/  VIADD R4, R17, 0x10 ;  /* 0x0000001011047836 */ /* 0x000fc60000000000 */
[-C--:B------:R-:W-:Y:S02]  /*f320*/  ISETP.GE.AND P4, PT, R17, R2.reuse, PT ;  /* 0x000000021100720c */ /* 0x080fe40003f86270 */
[----:B------:R-:W-:Y:S02]  /*f330*/  ISETP.GE.AND P3, PT, R4, R2, PT ;  /* 0x000000020400720c */ /* 0x000fe40003f66270 */
[----:B------:R-:W1:Y:S09]  /*f340*/  SHFL.IDX PT, R4, R0, RZ, 0x181f ;  /* 0x00181fff00047589 */ /* 0x000e7200000e0000 */
[----:B0-----:R-:W-:-:S05]  /*f350*/  @!P4 LEA R5, P5, R10, R5, 0x1 ;  /* 0x000000050a05c211 */ /* 0x001fca00078a08ff */
[----:B-1----:R-:W-:Y:S01]  /*f360*/  @!P4 IMAD.X R4, RZ, RZ, R4, P5 ;  /* 0x000000ffff04c224 */ /* 0x002fe200028e0604 */
[----:B------:R-:W-:-:S04]  /*f370*/  @!P3 LEA R7, P5, R10, R6, 0x1 ;  /* 0x000000060a07b211 */ /* 0x000fc800078a08ff */
        /* <DEDUP_REMOVED lines=9> */
[----:B------:R-:W0:Y:S04]  /*f410*/  SHFL.IDX PT, R7, R3, 0x2, 0x181f ;  /* 0x00581f0003077f89 */ /* 0x000e2800000e0000 */
[----:B------:R-:W-:Y:S04]  /*f420*/  @!P3 LDGSTS.E.BYPASS.LTC128B.128 [R9+0x10c00], desc[UR56][R4.64], !P2 ;  /* 0x10c000000409bfae */ /* 0x000fe8000d101d78 */
[----:B------:R-:W-:Y:S04]  /*f430*/  @!P3 LDGSTS.E.BYPASS.LTC128B.128 [R9+0x14c00], desc[UR56][R4.64+0x80], !P1 ;  /* 0x14c000800409bfae */ /* 0x000fe8000c901d78 */
[----:B------:R1:W-:Y:S04]  /*f440*/  @!P3 LDGSTS.E.BYPASS.LTC128B.128 [R9+0x18c00], desc[UR56][R4.64+0x100], !P0 ;  /* 0x18c001000409bfae */ /* 0x0003e8000c101d78 */
[----:B------:R-:W2:Y:S01]  /*f450*/  SHFL.IDX PT, R6, R0, 0x2, 0x181f ;  /* 0x00581f0000067f89 */ /* 0x000ea200000e0000 */
[----:B-1----:R-:W-:-:S05]  /*f460*/  VIADD R4, R17, 0x20 ;  /* 0x0000002011047836 */ /* 0x002fca0000000000 */
[----:B------:R-:W-:-:S13]  /*f470*/  ISETP.GE.AND P3, PT, R4, R2, PT ;  /* 0x000000020400720c */ /* 0x000fda0003f66270 */
[----:B0-----:R-:W-:-:S05]  /*f480*/  @!P3 LEA R7, P4, R10, R7, 0x1 ;  /* 0x000000070a07b211 */ /* 0x001fca00078808ff */
[----:B--2---:R-:W-:-:S04]  /*f490*/  @!P3 IMAD.X R4, RZ, RZ, R6, P4 ;  /* 0x000000ffff04b224 */ /* 0x004fc800020e0606 */
[----:B------:R-:W-:Y:S02]  /*f4a0*/  @!P3 IMAD.MOV.U32 R5, RZ, RZ, R4 ;  /* 0x000000ffff05b224 */ /* 0x000fe400078e0004 */
[----:B------:R-:W-:-:S05]  /*f4b0*/  @!P3 IMAD.MOV.U32 R4, RZ, RZ, R7 ;  /* 0x000000ffff04b224 */ /* 0x000fca00078e0007 */
        /* <DEDUP_REMOVED lines=15> */
[----:B0-----:R-:W-:-:S02]  /*f5b0*/  IADD3 R4, R17, 0x40, RZ ;  /* 0x0000004011047810 */ /* 0x001fc40007ffe0ff */
[----:B------:R-:W0:Y:S02]  /*f5c0*/  SHFL.IDX PT, R5, R3, 0x4, 0x181f ;  /* 0x00981f0003057f89 */ /* 0x000e2400000e0000 */
        /* <DEDUP_REMOVED lines=36> */
.L_x_2645:
        /* <DEDUP_REMOVED lines=12> */
.L_x_2528:
[----:B------:R-:W-:Y:S05]  /*f8d0*/  BSYNC B0 ;  /* 0x0000000000007941 */ /* 0x000fea0003800000 */
.L_x_2527:
[----:B012---:R-:W2:Y:S01]  /*f8e0*/  LDL R9, [R1+0x4] ;  /* 0x0000040001097983 */ /* 0x007ea20000100800 */
[----:B------:R-:W-:Y:S01]  /*f8f0*/  PLOP3.LUT P0, PT, PT, PT, PT, 0x80, 0x0 ;  /* 0x000000000000781c */ /* 0x000fe20003f0f070 */
[----:B------:R-:W-:Y:S01]  /*f900*/  NOP ;  /* 0x0000000000007918 */ /* 0x000fe20000000000 */
[----:B--2---:R-:W-:-:S11]  /*f910*/  VIADD R6, R9, 0x34800 ;  /* 0x0003480009067836 */ /* 0x004fd60000000000 */
.L_x_2529:
        /* <DEDUP_REMOVED lines=19> */
.L_x_2646:
[----:B------:R-:W-:Y:S05]  /*fa50*/  BSYNC B0 ;  /* 0x0000000000007941 */ /* 0x000fea0003800000 */
.L_x_2530:
[----:B0-----:R-:W2:Y:S01]  /*fa60*/  LDL R2, [R1+0x2c] ;  /* 0x00002c0001027983 */ /* 0x001ea20000100800 */
[----:B------:R-:W-:Y:S01]  /*fa70*/  BSSY B0, `(.L_x_2532) ;  /* 0x000021f000007945 */ /* 0x000fe20003800000 */
[----:B--2---:R-:W-:-:S13]  /*fa80*/  ISETP.GE.AND P0, PT, R2, 0x2, PT ;  /* 0x000000020200780c */ /* 0x004fda0003f06270 */
[----:B------:R-:W-:Y:S05]  /*fa90*/  @!P0 BRA `(.L_x_2533) ;  /* 0x0000002000708947 */ /* 0x000fea0003800000 */
[C---:B------:R-:W-:Y:S01]  /*faa0*/  LOP3.LUT R0, R2.reuse, 0x1, RZ, 0xc0, !PT ;  /* 0x0000000102007812 */ /* 0x040fe200078ec0ff */
[----:B------:R-:W-:Y:S01]  /*fab0*/  VIADD R4, R2, 0xfffffffe ;  /* 0xfffffffe02047836 */ /* 0x000fe20000000000 */
[----:B------:R-:W-:Y:S02]  /*fac0*/  BSSY B2, `(.L_x_2534) ;  /* 0x00000b9000027945 */ /* 0x000fe40003800000 */
[----:B------:R-:W-:Y:S01]  /*fad0*/  ISETP.NE.U32.AND P0, PT, R0, 0x1, PT ;  /* 0x000000010000780c */ /* 0x000fe20003f05070 */
[----:B------:R-:W-:-:S12]  /*fae0*/  IMAD.MOV.U32 R0, RZ, RZ, R4 ;  /* 0x000000ffff007224 */ /* 0x000fd800078e0004 */
[----:B------:R-:W-:Y:S05]  /*faf0*/  @!P0 BRA `(.L_x_2535) ;  /* 0x0000000800d48947 */ /* 0x000fea0003800000 */
[----:B------:R-:W2:Y:S04]  /*fb00*/  LDL R5, [R1+0x20] ;  /* 0x0000200001057983 */ /* 0x000ea80000100800 */
[----:B------:R-:W3:Y:S04]  /*fb10*/  LDL R3, [R1+0x8] ;  /* 0x0000080001037983 */ /* 0x000ee80000100800 */
[----:B------:R-:W4:Y:S01]  /*fb20*/  LDL R2, [R1+0x14] ;  /* 0x0000140001027983 */ /* 0x000f220000100800 */
        /* <DEDUP_REMOVED lines=11> */
[----:B------:R-:W-:Y:S01]  /*fbe0*/  ISETP.NE.AND.EX P0, PT, RZ, UR5, PT, P0 ;  /* 0x00000005ff007c0c */ /* 0x000fe2000bf05300 */
[----:B------:R-:W-:-:S12]  /*fbf0*/  IMAD.MOV.U32 R8, RZ, RZ, R4 ;  /* 0x000000ffff087224 */ /* 0x000fd800078e0004 */
[----:B0-----:R-:W-:Y:S05]  /*fc00*/  @!P0 BRA `(.L_x_2538) ;  /* 0x0000000000508947 */ /* 0x001fea0003800000 */
[----:B------:R-:W2:Y:S01]  /*fc10*/  LDL R10, [R1+0x1c] ;  /* 0x00001c00010a7983 */ /* 0x000ea20000100800 */
[----:B------:R-:W0:Y:S03]  /*fc20*/  LDC R5, c[0x0][0x43c] ;  /* 0x00010f00ff057b82 */ /* 0x000e260000000800 */
[----:B------:R-:W3:Y:S01]  /*fc30*/  LDL R7, [R1+0x10] ;  /* 0x0000100001077983 */ /* 0x000ee20000100800 */
[----:B------:R-:W-:Y:S01]  /*fc40*/  IMAD.MOV.U32 R0, RZ, RZ, R4 ;  /* 0x000000ffff007224 */ /* 0x000fe200078e0004 */
[----:B------:R-:W-:Y:S01]  /*fc50*/  ULDC.64 UR6, c[0x0][0x428] ;  /* 0x00010a0000067ab9 */ /* 0x000fe20000000a00 */
[----:B0-----:R-:W-:-:S13]  /*fc60*/  ISETP.NE.AND P0, PT, R5, 0x1, PT ;  /* 0x000000010500780c */ /* 0x001fda0003f05270 */
[----:B-----5:R-:W0:Y:S02]  /*fc70*/  @P0 LDC.64 R2, c[0x0][0x440] ;  /* 0x00011000ff020b82 */ /* 0x020e240000000a00 */
[----:B0-----:R-:W-:-:S05]  /*fc80*/  @P0 IMAD.HI.U32 R2, R4, R2, RZ ;  /* 0x0000000204020227 */ /* 0x001fca00078e00ff */
[----:B------:R-:W-:-:S04]  /*fc90*/  @P0 SHF.R.U32.HI R0, RZ, R3, R2 ;  /* 0x00000003ff000219 */ /* 0x000fc80000011602 */
[----:B------:R-:W-:Y:S02]  /*fca0*/  IADD3 R8, -R0, RZ, RZ ;  /* 0x000000ff00087210 */ /* 0x000fe40007ffe1ff */
[----:B------:R-:W-:-:S03]  /*fcb0*/  SHF.R.S32.HI R3, RZ, 0x1f, R0 ;  /* 0x0000001fff037819 */ /* 0x000fc60000011400 */
[----:B------:R-:W-:Y:S02]  /*fcc0*/  IMAD R8, R5, R8, R4 ;  /* 0x0000000805087224 */ /* 0x000fe400078e0204 */
[----:B--2---:R-:W-:-:S04]  /*fcd0*/  IMAD R2, R10, UR6, RZ ;  /* 0x000000060a027c24 */ /* 0x004fc8000f8e02ff */
[----:B---3--:R-:W-:Y:S02]  /*fce0*/  IMAD R5, R7, UR7, R2 ;  /* 0x0000000707057c24 */ /* 0x008fe4000f8e0202 */
[----:B------:R-:W-:-:S04]  /*fcf0*/  IMAD.MOV.U32 R2, RZ, RZ, R0 ;  /* 0x000000ffff027224 */ /* 0x000fc800078e0000 */
[----:B------:R-:W-:-:S04]  /*fd00*/  IMAD.WIDE.U32 R2, R7, UR6, R2 ;  /* 0x0000000607027c25 */ /* 0x000fc8000f8e0002 */
[----:B------:R-:W-:Y:S01]  /*fd10*/  IMAD.IADD R0, R5, 0x1, R3 ;  /* 0x0000000105007824 */ /* 0x000fe200078e0203 */
[----:B------:R-:W-:-:S04]  /*fd20*/  LEA R10, P0, R2, UR4, 0x2 ;  /* 0x00000004020a7c11 */ /* 0x000fc8000f8010ff */
[----:B------:R-:W-:-:S05]  /*fd30*/  LEA.HI.X R11, R2, UR5, R0, 0x2, P0 ;  /* 0x00000005020b7c11 */ /* 0x000fca00080f1400 */
[----:B------:R0:W5:Y:S04]  /*fd40*/  LDG.E R3, desc[UR56][R10.64] ;  /* 0x000000380a037981 */ /* 0x000168000c1e1900 */
.L_x_2538:
[----:B------:R-:W2:Y:S01]  /*fd50*/  LDL R0, [R1+0x4] ;  /* 0x0000040001007983 */ /* 0x000ea20000100800 */
[----:B------:R-:W-:Y:S01]  /*fd60*/  BSSY B3, `(.L_x_2539) ;  /* 0x0000005000037945 */ /* 0x000fe20003800000 */
[----:B--2---:R-:W-:Y:S01]  /*fd70*/  IMAD R2, R9, 0x8, R0 ;  /* 0x0000000809027824 */ /* 0x004fe200078e0200 */
[----:B------:R-:W-:-:S04]  /*fd80*/  SHF.L.U32 R0, R12, 0x1f, RZ ;  /* 0x0000001f0c007819 */ /* 0x000fc800000006ff */
[----:B------:R-:W1:Y:S02]  /*fd90*/  SYNCS.PHASECHK.TRANS64.TRYWAIT P0, [R2+URZ+0x34840], R0 ;  /* 0x03484000020075a7 */ /* 0x000e64000800017f */
[----:B-1----:R-:W-:Y:S05]  /*fda0*/  @!P0 BRA `(.L_x_2540) ;  /* 0x0000004400488947 */ /* 0x002fea0003800000 */
.L_x_2647:
[----:B------:R-:W-:Y:S05]  /*fdb0*/  BSYNC B3 ;  /* 0x0000000000037941 */ /* 0x000fea0003800000 */
.L_x_2539:
        /* <DEDUP_REMOVED lines=12> */
.L_x_2542:
[----:B------:R-:W-:Y:S05]  /*fe80*/  BSYNC B3 ;  /* 0x0000000000037941 */ /* 0x000fea0003800000 */
.L_x_2541:
        /* <DEDUP_REMOVED lines=13> */
.L_x_2543:
        /* <DEDUP_REMOVED lines=10> */
[----:B------:R-:W-:Y:S01]  /*10000*/  IMAD.MOV.U32 R14, RZ, RZ, 0x40 ;  /* 0x00000040ff0e7424 */ /* 0x000fe200078e00ff */
[----:B------:R-:W-:Y:S01]  /*10010*/  PLOP3.LUT P0, PT, PT, PT, PT, 0x80, 0x0 ;  /* 0x000000000000781c */ /* 0x000fe20003f0f070 */
[----:B------:R-:W-:Y:S01]  /*10020*/  VIADD R5, R7, 0x20400 ;  /* 0x0002040007057836 */ /* 0x000fe20000000000 */
[----:B------:R-:W-:Y:S01]  /*10030*/  UMOV UR6, 0x0 ;  /* 0x0000000000067882 */ /* 0x000fe20000000000 */
[----:B------:R-:W-:Y:S01]  /*10040*/  UMOV UR7, 0x14f00000 ;  /* 0x14f0000000077882 */ /* 0x000fe20000000000 */
[----:B------:R-:W-:-:S15]  /*10050*/  R2UR UR10, R14 ;  /* 0x000000000e0a72ca */ /* 0x000fde00000e0000 */
.L_x_2544:
        /* <DEDUP_REMOVED lines=15> */
.L_x_2545:
        /* <DEDUP_REMOVED lines=10> */
[----:B0-----:R-:W2:Y:S04]  /*101f0*/  LDL.LU R10, [R1+0x14] ;  /* 0x00001400010a7983 */ /* 0x001ea80000300800 */
[----:B------:R-:W3:Y:S01]  /*10200*/  LDL R5, [R1+0x8] ;  /* 0x0000080001057983 */ /* 0x000ee20000100800 */
[----:B------:R-:W-:Y:S01]  /*10210*/  BSSY B3, `(.L_x_2546) ;  /* 0x0000005000037945 */ /* 0x000fe20003800000 */
[----:B--2---:R-:W-:Y:S01]  /*10220*/  SHF.L.U32 R0, R10, 0x1f, RZ ;  /* 0x0000001f0a007819 */ /* 0x004fe200000006ff */
[----:B---3--:R-:W-:-:S04]  /*10230*/  IMAD R2, R5, 0x8, R6 ;  /* 0x0000000805027824 */ /* 0x008fc800078e0206 */
[----:B------:R-:W0:Y:S02]  /*10240*/  SYNCS.PHASECHK.TRANS64.TRYWAIT P0, [R2+URZ+0x60], R0 ;  /* 0x00006000020075a7 */ /* 0x000e24000800017f */
[----:B0-----:R-:W-:Y:S05]  /*10250*/  @!P0 BRA `(.L_x_2547) ;  /* 0x0000004000308947 */ /* 0x001fea0003800000 */
.L_x_2648:
[----:B------:R-:W-:Y:S05]  /*10260*/  BSYNC B3 ;  /* 0x0000000000037941 */ /* 0x000fea0003800000 */
.L_x_2546:
[----:B------:R1:W5:Y:S04]  /*10270*/  LDL R17, [R1+0x4] ;  /* 0x0000040001117983 */ /* 0x0003680000100800 */
[----:B------:R1:W5:Y:S01]  /*10280*/  LDL R15, [R1+0x8] ;  /* 0x00000800010f7983 */ /* 0x0003620000100800 */
[----:B------:R-:W-:Y:S01]  /*10290*/  BSSY B3, `(.L_x_2548) ;  /* 0x000000c000037945 */ /* 0x000fe20003800000 */
[----:B------:R-:W-:Y:S02]  /*102a0*/  IMAD.MOV.U32 R10, RZ, RZ, 0x0 ;  /* 0x00000000ff0a7424 */ /* 0x000fe400078e00ff */
[----:B------:R-:W-:Y:S01]  /*102b0*/  IMAD.MOV.U32 R11, RZ, RZ, 0x14f00000 ;  /* 0x14f00000ff0b7424 */ /* 0x000fe200078e00ff */
[----:B------:R-:W-:Y:S06]  /*102c0*/  @P1 BRA `(.L_x_2549) ;  /* 0x0000000000201947 */ /* 0x000fec0003800000 */
[----:B------:R-:W2:Y:S01]  /*102d0*/  S2R R5, SR_TID.X ;  /* 0x0000000000057919 */ /* 0x000ea20000002100 */
[----:B0----5:R-:W-:Y:S01]  /*102e0*/  IMAD R0, R15, 0x8, R17 ;  /* 0x000000080f007824 */ /* 0x021fe200078e0211 */
[----:B------:R-:W-:-:S04]  /*102f0*/  MOV R2, 0x8000 ;  /* 0x0000800000027802 */ /* 0x000fc80000000f00 */
[----:B------:R3:W-:Y:S01]  /*10300*/  SYNCS.ARRIVE.TRANS64 RZ, [R0+URZ+0x34850], R2 ;  /* 0x0348500200ff79a7 */ /* 0x0007e2000800003f */
[----:B--2---:R-:W-:-:S04]  /*10310*/  LOP3.LUT R5, R5, 0x1f, RZ, 0xc0, !PT ;  /* 0x0000001f05057812 */ /* 0x004fc800078ec0ff */
[----:B------:R-:W-:-:S13]  /*10320*/  ISETP.NE.AND P0, PT, R5, RZ, PT ;  /* 0x000000ff0500720c */ /* 0x000fda0003f05270 */
[----:B---3--:R-:W-:Y:S05]  /*10330*/  @!P0 BRA `(.L_x_2549) ;  /* 0x0000000000048947 */ /* 0x008fea0003800000 */
[----:B------:R-:W-:Y:S01]  /*10340*/  BPT.TRAP 0x1 ;  /* 0x000000040000795c */ /* 0x000fe20000300000 */
.L_x_2549:
[----:B------:R-:W-:Y:S05]  /*10350*/  BSYNC B3 ;  /* 0x0000000000037941 */ /* 0x000fea0003800000 */
.L_x_2548:
[----:B------:R-:W2:Y:S04]  /*10360*/  LDL R7, [R1+0x18] ;  /* 0x0000180001077983 */ /* 0x000ea80000100800 */
[----:B0-----:R-:W2:Y:S01]  /*10370*/  LDL.LU R2, [R1+0xc] ;  /* 0x00000c0001027983 */ /* 0x001ea20000300800 */
[----:B------:R-:W-:Y:S01]  /*10380*/  R2UR UR10, R13 ;  /* 0x000000000d0a72ca */ /* 0x000fe200000e0000 */
[C-C-:B-----5:R-:W-:Y:S01]  /*10390*/  IMAD R5, R15.reuse, 0x8, R17.reuse ;  /* 0x000000080f057824 */ /* 0x160fe200078e0211 */
        /* <DEDUP_REMOVED lines=9> */
.L_x_2550:
        /* <DEDUP_REMOVED lines=16> */
.L_x_2551:
        /* <DEDUP_REMOVED lines=13> */
.L_x_2537:
[----:B------:R-:W-:Y:S05]  /*10600*/  BSYNC B1 ;  /* 0x0000000000017941 */ /* 0x000fea0003800000 */
.L_x_2536:
[----:B------:R-:W2:Y:S04]  /*10610*/  LDL.LU R0, [R1+0x2c] ;  /* 0x00002c0001007983 */ /* 0x000ea80000300800 */
[----:B------:R3:W-:Y:S04]  /*10620*/  STL [R1+0x8], R9 ;  /* 0x0000080901007387 */ /* 0x0007e80000100800 */
[----:B------:R3:W-:Y:S02]  /*10630*/  STL [R1+0x14], R12 ;  /* 0x0000140c01007387 */ /* 0x0007e40000100800 */
[----:B--23--:R-:W-:-:S07]  /*10640*/  VIADD R0, R0, 0xfffffffd ;  /* 0xfffffffd00007836 */ /* 0x00cfce0000000000 */
.L_x_2535:
[----:B------:R-:W-:Y:S05]  /*10650*/  BSYNC B2 ;  /* 0x0000000000027941 */ /* 0x000fea0003800000 */
.L_x_2534:
[----:B------:R-:W-:-:S13]  /*10660*/  ISETP.NE.AND P0, PT, R4, RZ, PT ;  /* 0x000000ff0400720c */ /* 0x000fda0003f05270 */
[----:B------:R-:W-:Y:S05]  /*10670*/  @!P0 BRA `(.L_x_2533) ;  /* 0x0000001400788947 */ /* 0x000fea0003800000 */
[----:B0-----:R0:W5:Y:S02]  /*10680*/  LDL R8, [R1] ;  /* 0x0000000001087983 */ /* 0x0011640000100800 */
.L_x_2584:
        /* <DEDUP_REMOVED lines=18> */
[----:B-----5:R-:W3:Y:S01]  /*107b0*/  LDC R8, c[0x0][0x43c] ;  /* 0x00010f00ff087b82 */ /* 0x020ee20000000800 */
        /* <DEDUP_REMOVED lines=17> */
.L_x_2554:
[----:B------:R-:W3:Y:S01]  /*108d0*/  LDL R2, [R1+0x4] ;  /* 0x0000040001027983 */ /* 0x000ee20000100800 */
[----:B------:R-:W-:Y:S01]  /*108e0*/  BSSY B2, `(.L_x_2555) ;  /* 0x0000005000027945 */ /* 0x000fe20003800000 */
[----:B---3--:R-:W-:Y:S01]  /*108f0*/  IMAD R3, R4, 0x8, R2 ;  /* 0x0000000804037824 */ /* 0x008fe200078e0202 */
[----:B------:R-:W-:-:S04]  /*10900*/  SHF.L.U32 R2, R5, 0x1f, RZ ;  /* 0x0000001f05027819 */ /* 0x000fc800000006ff */
[----:B------:R-:W3:Y:S02]  /*10910*/  SYNCS.PHASECHK.TRANS64.TRYWAIT P0, [R3+URZ+0x34840], R2 ;  /* 0x03484002030075a7 */ /* 0x000ee4000800017f */
[----:B---3--:R-:W-:Y:S05]  /*10920*/  @!P0 BRA `(.L_x_2556) ;  /* 0x0000003800908947 */ /* 0x008fea0003800000 */
.L_x_2649:
[----:B------:R-:W-:Y:S05]  /*10930*/  BSYNC B2 ;  /* 0x0000000000027941 */ /* 0x000fea0003800000 */
.L_x_2555:
        /* <DEDUP_REMOVED lines=12> */
.L_x_2558:
[----:B------:R-:W-:Y:S05]  /*10a00*/  BSYNC B2 ;  /* 0x0000000000027941 */ /* 0x000fea0003800000 */
.L_x_2557:
[----:B------:R-:W2:Y:S04]  /*10a10*/  LDL R9, [R1+0x4] ;  /* 0x0000040001097983 */ /* 0x000ea80000100800 */
[----:B---3--:R-:W3:Y:S01]  /*10a20*/  LDL R2, [R1+0x18] ;  /* 0x0000180001027983 */ /* 0x008ee20000100800 */
[----:B------:R-:W-:Y:S01]  /*10a30*/  IMAD.MOV.U32 R11, RZ, RZ, RZ ;  /* 0x000000ffff0b7224 */ /* 0x000fe200078e00ff */
[----:B------:R-:W-:Y:S01]  /*10a40*/  UIADD3 UR4, UP0, UR38, 0x370, URZ ;  /* 0x0000037026047890 */ /* 0x000fe2000ff1e03f */
[----:B------:R-:W-:Y:S01]  /*10a50*/  PLOP3.LUT P0, PT, PT, PT, PT, 0x80, 0x0 ;  /* 0x000000000000781c */ /* 0x000fe20003f0f070 */
[----:B------:R-:W-:Y:S01]  /*10a60*/  UMOV UR6, 0x0 ;  /* 0x0000000000067882 */ /* 0x000fe20000000000 */
[----:B------:R-:W-:Y:S01]  /*10a70*/  IADD3 R3, R3, 0x34830, RZ ;  /* 0x0003483003037810 */ /* 0x000fe20007ffe0ff */
[----:B------:R-:W-:Y:S01]  /*10a80*/  UIADD3.X UR5, URZ, UR39, URZ, UP0, !UPT ;  /* 0x000000273f057290 */ /* 0x000fe200087fe43f */
[----:B------:R-:W-:Y:S01]  /*10a90*/  R2UR UR10, R11 ;  /* 0x000000000b0a72ca */ /* 0x000fe200000e0000 */
[----:B------:R-:W-:Y:S01]  /*10aa0*/  UMOV UR7, 0x14f00000 ;  /* 0x14f0000000077882 */ /* 0x000fe20000000000 */
[----:B--2---:R-:W-:-:S02]  /*10ab0*/  IMAD R9, R4, 0xc000, R9 ;  /* 0x0000c00004097824 */ /* 0x004fc400078e0209 */
[----:B---3--:R-:W-:Y:S02]  /*10ac0*/  IMAD R2, R7, 0x80, R2 ;  /* 0x0000008007027824 */ /* 0x008fe400078e0202 */
[----:B------:R-:W-:-:S09]  /*10ad0*/  VIADD R10, R9, 0x1c400 ;  /* 0x0001c400090a7836 */ /* 0x000fd20000000000 */
.L_x_2559:
        /* <DEDUP_REMOVED lines=16> */
.L_x_2560:
        /* <DEDUP_REMOVED lines=15> */
.L_x_2561:
        /* <DEDUP_REMOVED lines=17> */
.L_x_2650:
[----:B------:R-:W-:Y:S05]  /*10de0*/  BSYNC B2 ;  /* 0x0000000000027941 */ /* 0x000fea0003800000 */
.L_x_2562:
        /* <DEDUP_REMOVED lines=11> */
.L_x_2565:
[----:B------:R-:W-:Y:S05]  /*10ea0*/  BSYNC B2 ;  /* 0x0000000000027941 */ /* 0x000fea0003800000 */
.L_x_2564:
        /* <DEDUP_REMOVED lines=14> */
.L_x_2566:
        /* <DEDUP_REMOVED lines=16> */
.L_x_2567:
        /* <DEDUP_REMOVED lines=13> */
.L_x_2553:
[----:B------:R-:W-:Y:S05]  /*11160*/  BSYNC B1 ;  /* 0x0000000000017941 */ /* 0x000fea0003800000 */
.L_x_2552:
        /* <DEDUP_REMOVED lines=12> */
[----:B--2---:R-:W-:Y:S02]  /*11230*/  IADD3 R7, R0, -0x1, RZ ;  /* 0xffffffff00077810 */ /* 0x004fe40007ffe0ff */
[----:B------:R-:W-:-:S04]  /*11240*/  ISETP.NE.U32.AND P0, PT, RZ, UR4, PT ;  /* 0x00000004ff007c0c */ /* 0x000fc8000bf05070 */
[----:B------:R-:W-:-:S13]  /*11250*/  ISETP.NE.AND.EX P0, PT, RZ, UR5, PT, P0 ;  /* 0x00000005ff007c0c */ /* 0x000fda000bf05300 */
[----:B------:R-:W-:Y:S05]  /*11260*/  @!P0 BRA `(.L_x_2570) ;  /* 0x00000000004c8947 */ /* 0x000fea0003800000 */
[----:B------:R-:W2:Y:S01]  /*11270*/  LDL R13, [R1+0x1c] ;  /* 0x00001c00010d7983 */ /* 0x000ea20000100800 */
[----:B------:R-:W4:Y:S01]  /*11280*/  LDC R9, c[0x0][0x43c] ;  /* 0x00010f00ff097b82 */ /* 0x000f220000000800 */
[----:B------:R-:W-:Y:S02]  /*11290*/  ULDC.64 UR6, c[0x0][0x428] ;  /* 0x00010a0000067ab9 */ /* 0x000fe40000000a00 */
[----:B------:R-:W3:Y:S01]  /*112a0*/  LDL R12, [R1+0x10] ;  /* 0x00001000010c7983 */ /* 0x000ee20000100800 */
        /* <DEDUP_REMOVED lines=15> */
.L_x_2570:
[----:B------:R-:W4:Y:S01]  /*113a0*/  LDL R2, [R1+0x4] ;  /* 0x0000040001027983 */ /* 0x000f220000100800 */
[----:B------:R-:W-:Y:S01]  /*113b0*/  SHF.L.U32 R3, R10, 0x1f, RZ ;  /* 0x0000001f0a037819 */ /* 0x000fe200000006ff */
[----:B------:R-:W-:Y:S01]  /*113c0*/  BSSY B2, `(.L_x_2571) ;  /* 0x0000004000027945 */ /* 0x000fe20003800000 */
[----:B----4-:R-:W-:-:S04]  /*113d0*/  IMAD R2, R11, 0x8, R2 ;  /* 0x000000080b027824 */ /* 0x010fc800078e0202 */
[----:B------:R-:W4:Y:S02]  /*113e0*/  SYNCS.PHASECHK.TRANS64.TRYWAIT P0, [R2+URZ+0x34840], R3 ;  /* 0x03484003020075a7 */ /* 0x000f24000800017f */
[----:B----4-:R-:W-:Y:S05]  /*113f0*/  @!P0 BRA `(.L_x_2572) ;  /* 0x0000003000048947 */ /* 0x010fea0003800000 */
.L_x_2651:
[----:B------:R-:W-:Y:S05]  /*11400*/  BSYNC B2 ;  /* 0x0000000000027941 */ /* 0x000fea0003800000 */
.L_x_2571:
        /* <DEDUP_REMOVED lines=12> */
.L_x_2574:
[----:B------:R-:W-:Y:S05]  /*114d0*/  BSYNC B2 ;  /* 0x0000000000027941 */ /* 0x000fea0003800000 */
.L_x_2573:
        /* <DEDUP_REMOVED lines=15> */
.L_x_2575:
        /* <DEDUP_REMOVED lines=16> */
.L_x_2576:
        /* <DEDUP_REMOVED lines=15> */
.L_x_2577:
        /* <DEDUP_REMOVED lines=15> */
.L_x_2652:
[----:B------:R-:W-:Y:S05]  /*118b0*/  BSYNC B2 ;  /* 0x0000000000027941 */ /* 0x000fea0003800000 */
.L_x_2578:
[----:B------:R-:W-:Y:S01]  /*118c0*/  BSSY B2, `(.L_x_2580) ;  /* 0x000000b000027945 */ /* 0x000fe20003800000 */
[----:B------:R-:W-:Y:S01]  /*118d0*/  IMAD.MOV.U32 R10, RZ, RZ, 0x0 ;  /* 0x00000000ff0a7424 */ /* 0x000fe200078e00ff */
[----:B------:R-:W-:Y:S02]  /*118e0*/  MOV R11, 0x14f00000 ;  /* 0x14f00000000b7802 */ /* 0x000fe40000000f00 */
[----:B------:R-:W-:Y:S05]  /*118f0*/  @P1 BRA `(.L_x_2581) ;  /* 0x00000000001c1947 */ /* 0x000fea0003800000 */
[----:B------:R-:W3:Y:S02]  /*11900*/  S2R R3, SR_TID.X ;  /* 0x0000000000037919 */ /* 0x000ee40000002100 */
[----:B---3--:R-:W-:Y:S01]  /*11910*/  LOP3.LUT R9, R3, 0x1f, RZ, 0xc0, !PT ;  /* 0x0000001f03097812 */ /* 0x008fe200078ec0ff */
[----:B------:R-:W-:-:S03]  /*11920*/  IMAD.MOV.U32 R3, RZ, RZ, 0x8000 ;  /* 0x00008000ff037424 */ /* 0x000fc600078e00ff */
[----:B------:R-:W-:Y:S01]  /*11930*/  ISETP.NE.AND P0, PT, R9, RZ, PT ;  /* 0x000000ff0900720c */ /* 0x000fe20003f05270 */
[----:B------:R3:W-:-:S12]  /*11940*/  SYNCS.ARRIVE.TRANS64 RZ, [R2+URZ+0x50], R3 ;  /* 0x0000500302ff79a7 */ /* 0x0007d8000800003f */
[----:B---3--:R-:W-:Y:S05]  /*11950*/  @!P0 BRA `(.L_x_2581) ;  /* 0x0000000000048947 */ /* 0x008fea0003800000 */
[----:B------:R-:W-:Y:S01]  /*11960*/  BPT.TRAP 0x1 ;  /* 0x000000040000795c */ /* 0x000fe20000300000 */
.L_x_2581:
[----:B------:R-:W-:Y:S05]  /*11970*/  BSYNC B2 ;  /* 0x0000000000027941 */ /* 0x000fea0003800000 */
.L_x_2580:
        /* <DEDUP_REMOVED lines=13> */
.L_x_2582:
        /* <DEDUP_REMOVED lines=16> */
.L_x_2583:
        /* <DEDUP_REMOVED lines=13> */
.L_x_2569:
[----:B------:R-:W-:Y:S05]  /*11c20*/  BSYNC B1 ;  /* 0x0000000000017941 */ /* 0x000fea0003800000 */
.L_x_2568:
[C---:B------:R-:W-:Y:S01]  /*11c30*/  ISETP.GT.AND P0, PT, R0.reuse, 0x1, PT ;  /* 0x000000010000780c */ /* 0x040fe20003f04270 */
[----:B------:R-:W-:-:S12]  /*11c40*/  VIADD R0, R0, 0xfffffffe ;  /* 0xfffffffe00007836 */ /* 0x000fd80000000000 */
[----:B------:R-:W-:Y:S05]  /*11c50*/  @P0 BRA `(.L_x_2584) ;  /* 0xffffffe8008c0947 */ /* 0x000fea000383ffff */
.L_x_2533:
[----:B------:R-:W-:Y:S05]  /*11c60*/  BSYNC B0 ;  /* 0x0000000000007941 */ /* 0x000fea0003800000 */
.L_x_2532:
        /* <DEDUP_REMOVED lines=8> */
[----:B------:R-:W0:Y:S02]  /*11cf0*/  FLO.U32 R0, UR4 ;  /* 0x0000000400007d00 */ /* 0x000e2400080e0000 */
        /* <DEDUP_REMOVED lines=8> */
.L_x_2586:
[----:B------:R-:W-:Y:S05]  /*11d80*/  BSYNC B0 ;  /* 0x0000000000007941 */ /* 0x000fea0003800000 */
.L_x_2585:
        /* <DEDUP_REMOVED lines=13> */
.L_x_2653:
[----:B------:R-:W-:Y:S05]  /*11e60*/  BSYNC B1 ;  /* 0x0000000000017941 */ /* 0x000fea0003800000 */
.L_x_2589:
        /* <DEDUP_REMOVED lines=9> */
.L_x_2592:
[----:B------:R-:W-:Y:S05]  /*11f00*/  BSYNC B1 ;  /* 0x0000000000017941 */ /* 0x000fea0003800000 */
.L_x_2591:
[----:B------:R-:W2:Y:S04]  /*11f10*/  LDL.LU R5, [R1+0x18] ;  /* 0x0000180001057983 */ /* 0x000ea80000300800 */
[----:B------:R-:W2:Y:S04]  /*11f20*/  LDL.LU R3, [R1+0xc] ;  /* 0x00000c0001037983 */ /* 0x000ea80000300800 */
[----:B------:R-:W3:Y:S04]  /*11f30*/  LDL R4, [R1+0x4] ;  /* 0x0000040001047983 */ /* 0x000ee80000100800 */
[----:B0-----:R-:W3:Y:S01]  /*11f40*/  LDL R2, [R1+0x8] ;  /* 0x0000080001027983 */ /* 0x001ee20000100800 */
[----:B------:R-:W-:Y:S01]  /*11f50*/  UIADD3 UR4, UP0, UR38, 0x470, URZ ;  /* 0x0000047026047890 */ /* 0x000fe2000ff1e03f */
[----:B------:R-:W-:Y:S01]  /*11f60*/  PLOP3.LUT P0, PT, PT, PT, PT, 0x80, 0x0 ;  /* 0x000000000000781c */ /* 0x000fe20003f0f070 */
[----:B------:R-:W-:Y:S01]  /*11f70*/  VIADD R0, R0, 0x34850 ;  /* 0x0003485000007836 */ /* 0x000fe20000000000 */
[----:B------:R-:W-:Y:S01]  /*11f80*/  UMOV UR6, 0x0 ;  /* 0x0000000000067882 */ /* 0x000fe20000000000 */
[----:B------:R-:W-:Y:S01]  /*11f90*/  UIADD3.X UR5, URZ, UR39, URZ, UP0, !UPT ;  /* 0x000000273f057290 */ /* 0x000fe200087fe43f */
[----:B------:R-:W-:Y:S01]  /*11fa0*/  UMOV UR7, 0x14f00000 ;  /* 0x14f0000000077882 */ /* 0x000fe20000000000 */
[----:B------:R-:W-:Y:S01]  /*11fb0*/  UMOV UR10, URZ ;  /* 0x0000003f000a7c82 */ /* 0x000fe20008000000 */
[----:B--2---:R-:W-:-:S02]  /*11fc0*/  IMAD R3, R3, 0x80, R5 ;  /* 0x0000008003037824 */ /* 0x004fc400078e0205 */
[----:B---3--:R-:W-:-:S04]  /*11fd0*/  IMAD R2, R2, 0x8000, R4 ;  /* 0x0000800002027824 */ /* 0x008fc800078e0204 */
[----:B------:R-:W-:-:S07]  /*11fe0*/  VIADD R4, R2, 0x400 ;  /* 0x0000040002047836 */ /* 0x000fce0000000000 */
.L_x_2593:
        /* <DEDUP_REMOVED lines=16> */
.L_x_2594:
        /* <DEDUP_REMOVED lines=11> */
.L_x_2588:
[----:B------:R-:W-:Y:S05]  /*121a0*/  BSYNC B0 ;  /* 0x0000000000007941 */ /* 0x000fea0003800000 */
.L_x_2587:
        /* <DEDUP_REMOVED lines=9> */
.L_x_2512:
[----:B------:R-:W-:Y:S05]  /*12240*/  BSYNC B7 ;  /* 0x0000000000077941 */ /* 0x000fea0003800000 */
.L_x_2510:
[----:B0-----:R-:W3:Y:S02]  /*12250*/  LDL R0, [R1+0x50] ;  /* 0x0000500001007983 */ /* 0x001ee40000100800 */
[----:B---3--:R-:W-:-:S13]  /*12260*/  ISETP.NE.AND P0, PT, R0, RZ, PT ;  /* 0x000000ff0000720c */ /* 0x008fda0003f05270 */
[----:B------:R-:W-:Y:S05]  /*12270*/  @!P0 BRA `(.L_x_2595) ;  /* 0x0000000000288947 */ /* 0x000fea0003800000 */
[----:B------:R-:W-:Y:S05]  /*12280*/  WARPSYNC.ALL ;  /* 0x0000000000007948 */ /* 0x000fea0003800000 */
[----:B------:R-:W0:Y:S08]  /*12290*/  S2UR UR5, SR_CgaCtaId ;  /* 0x00000000000579c3 */ /* 0x000e300000008800 */
[----:B------:R-:W-:Y:S06]  /*122a0*/  BAR.SYNC.DEFER_BLOCKING 0x5, 0x180 ;  /* 0x0146000000007b1d */ /* 0x000fec0000010000 */
[----:B------:R-:W-:-:S02]  /*122b0*/  UMOV UR4, 0x400 ;  /* 0x0000040000047882 */ /* 0x000fc40000000000 */
[----:B0-----:R-:W-:-:S06]  /*122c0*/  ULEA UR4, UR5, UR4, 0x18 ;  /* 0x0000000405047291 */ /* 0x001fcc000f8ec03f */
[----:B------:R-:W-:-:S05]  /*122d0*/  MOV R0, UR4 ;  /* 0x0000000400007c02 */ /* 0x000fca0008000f00 */
[----:B------:R0:W3:Y:S04]  /*122e0*/  LDS.128 R16, [R0+0x348d0] ;  /* 0x0348d00000107984 */ /* 0x0000e80000000c00 */
[----:B------:R0:W-:Y:S01]  /*122f0*/  STL [R1+0x4], R0 ;  /* 0x0000040001007387 */ /* 0x0001e20000100800 */
[----:B------:R-:W-:Y:S06]  /*12300*/  BAR.ARV 0x4, 0x180 ;  /* 0x0106000000007b1d */ /* 0x000fec0000002000 */
[----:B------:R-:W-:Y:S05]  /*12310*/  BRA `(.L_x_2596) ;  /* 0x0000000800d87947 */ /* 0x000fea0003800000 */
.L_x_2595:
        /* <DEDUP_REMOVED lines=10> */
[----:B------:R0:W3:Y:S01]  /*123c0*/  @!P1 LDG.E R3, desc[UR56][R2.64] ;  /* 0x0000003802039981 */ /* 0x0000e2000c1e1900 */
[C---:B------:R-:W-:Y:S02]  /*123d0*/  ISETP.GE.U32.AND P2, PT, R6.reuse, 0x2, PT ;  /* 0x000000020600780c */ /* 0x040fe40003f46070 */
[C---:B------:R-:W-:Y:S01]  /*123e0*/  ISETP.GE.U32.AND P3, PT, R6.reuse, 0x4, PT ;  /* 0x000000040600780c */ /* 0x040fe20003f66070 */
[----:B------:R-:W-:Y:S01]  /*123f0*/  SHFL.IDX PT, R0, R16, RZ, 0x1f ;  /* 0x00001fff10007589 */ /* 0x000fe200000e0000 */
[C---:B------:R-:W-:Y:S02]  /*12400*/  ISETP.GE.U32.AND P4, PT, R6.reuse, 0x8, PT ;  /* 0x000000080600780c */ /* 0x040fe40003f86070 */
[C---:B------:R-:W-:Y:S01]  /*12410*/  ISETP.GE.U32.AND P5, PT, R6.reuse, 0x10, PT ;  /* 0x000000100600780c */ /* 0x040fe20003fa6070 */
[----:B0-----:R-:W-:Y:S02]  /*12420*/  IMAD.MOV.U32 R2, RZ, RZ, RZ ;  /* 0x000000ffff027224 */ /* 0x001fe400078e00ff */
[----:B---3--:R-:W-:Y:S01]  /*12430*/  @!P1 IMAD.MOV.U32 R2, RZ, RZ, R3 ;  /* 0x000000ffff029224 */ /* 0x008fe200078e0003 */
[----:B------:R-:W-:-:S04]  /*12440*/  ISETP.NE.AND P1, PT, R6, RZ, PT ;  /* 0x000000ff0600720c */ /* 0x000fc80003f25270 */
[----:B------:R-:W0:Y:S02]  /*12450*/  SHFL.UP PT, R14, R2, 0x1, RZ ;  /* 0x04200000020e7989 */ /* 0x000e2400000e00ff */
[----:B0-----:R-:W-:-:S05]  /*12460*/  SEL R5, R14, RZ, P1 ;  /* 0x000000ff0e057207 */ /* 0x001fca0000800000 */
[----:B------:R-:W-:Y:S02]  /*12470*/  IMAD.IADD R3, R2, 0x1, R5 ;  /* 0x0000000102037824 */ /* 0x000fe400078e0205 */
[----:B------:R-:W-:Y:S04]  /*12480*/  SHFL.IDX PT, R5, R16, 0x1, 0x1f ;  /* 0x00201f0010057f89 */ /* 0x000fe800000e0000 */
        /* <DEDUP_REMOVED lines=12> */
[----:B------:R0:W3:Y:S02]  /*12550*/  SHFL.IDX PT, R16, R3, 0x1f, 0x1f ;  /* 0x03e01f0003107f89 */ /* 0x0000e400000e0000 */
.L_x_2663:
[----:B------:R-:W-:Y:S02]  /*12560*/  ULDC UR4, c[0x0][0xc38] ;  /* 0x00030e0000047ab9 */ /* 0x000fe40000000800 */
[----:B------:R-:W-:-:S04]  /*12570*/  IMAD.U32 R4, RZ, RZ, UR4 ;  /* 0x00000004ff047e24 */ /* 0x000fc8000f8e00ff */
[----:B---3--:R-:W-:-:S04]  /*12580*/  IMAD R16, R16, R4, RZ ;  /* 0x0000000410107224 */ /* 0x008fc800078e02ff */
[----:B------:R-:W-:-:S05]  /*12590*/  IMAD.IADD R5, R5, 0x1, R16 ;  /* 0x0000000105057824 */ /* 0x000fca00078e0210 */
[----:B------:R-:W-:-:S13]  /*125a0*/  ISETP.GT.AND P6, PT, R5, R0, PT ;  /* 0x000000000500720c */ /* 0x000fda0003fc4270 */
[----:B------:R-:W-:Y:S05]  /*125b0*/  @P6 BRA `(.L_x_2598) ;  /* 0x00000000009c6947 */ /* 0x000fea0003800000 */
.L_x_2603:
[----:B------:R-:W3:Y:S01]  /*125c0*/  LDC R2, c[0x0][0xc3c] ;  /* 0x00030f00ff027b82 */ /* 0x000ee20000000800 */
[----:B------:R-:W-:-:S05]  /*125d0*/  VIADD R19, R19, 0x1f ;  /* 0x0000001f13137836 */ /* 0x000fca0000000000 */
[----:B---3--:R-:W-:-:S13]  /*125e0*/  ISETP.GE.AND P6, PT, R19, R2, PT ;  /* 0x000000021300720c */ /* 0x008fda0003fc6270 */
[----:B------:R-:W-:Y:S05]  /*125f0*/  @P6 BRA `(.L_x_2599) ;  /* 0x0000000400d46947 */ /* 0x000fea0003800000 */
[----:B0-----:R-:W0:Y:S01]  /*12600*/  S2R R3, SR_TID.X ;  /* 0x0000000000037919 */ /* 0x001e220000002100 */
[----:B------:R-:W-:Y:S01]  /*12610*/  BSSY B0, `(.L_x_2600) ;  /* 0x0000009000007945 */ /* 0x000fe20003800000 */
[----:B0-----:R-:W-:-:S05]  /*12620*/  LOP3.LUT R3, R3, 0x1f, RZ, 0xc0, !PT ;  /* 0x0000001f03037812 */ /* 0x001fca00078ec0ff */
[----:B------:R-:W-:-:S05]  /*12630*/  IMAD.IADD R4, R19, 0x1, R3 ;  /* 0x0000000113047824 */ /* 0x000fca00078e0203 */
[----:B------:R-:W-:Y:S01]  /*12640*/  ISETP.GE.OR P6, PT, R4, R2, !P0 ;  /* 0x000000020400720c */ /* 0x000fe200047c6670 */
[----:B------:R-:W-:-:S12]  /*12650*/  IMAD.MOV.U32 R2, RZ, RZ, RZ ;  /* 0x000000ffff027224 */ /* 0x000fd800078e00ff */
[----:B------:R-:W-:Y:S05]  /*12660*/  @P6 BRA `(.L_x_2601) ;  /* 0x00000000000c6947 */ /* 0x000fea0003800000 */
[----:B------:R-:W0:Y:S02]  /*12670*/  LDC.64 R2, c[0x0][0xc80] ;  /* 0x00032000ff027b82 */ /* 0x000e240000000a00 */
[----:B0-----:R-:W-:-:S06]  /*12680*/  IMAD.WIDE R2, R4, 0x4, R2 ;  /* 0x0000000404027825 */ /* 0x001fcc00078e0202 */
[----:B------:R0:W5:Y:S02]  /*12690*/  LDG.E R2, desc[UR56][R2.64] ;  /* 0x0000003802027981 */ /* 0x000164000c1e1900 */
.L_x_2601:
[----:B------:R-:W-:Y:S05]  /*126a0*/  BSYNC B0 ;  /* 0x0000000000007941 */ /* 0x000fea0003800000 */
.L_x_2600:
        /* <DEDUP_REMOVED lines=17> */
[----:B------:R0:W3:Y:S02]  /*127c0*/  SHFL.IDX PT, R16, R3, 0x1f, 0x1f ;  /* 0x03e01f0003107f89 */ /* 0x0000e400000e0000 */
.L_x_2671:
[----:B------:R-:W-:Y:S02]  /*127d0*/  ULDC UR4, c[0x0][0xc38] ;  /* 0x00030e0000047ab9 */ /* 0x000fe40000000800 */
[----:B------:R-:W-:-:S04]  /*127e0*/  IMAD.U32 R4, RZ, RZ, UR4 ;  /* 0x00000004ff047e24 */ /* 0x000fc8000f8e00ff */
[----:B---3--:R-:W-:-:S04]  /*127f0*/  IMAD R16, R16, R4, RZ ;  /* 0x0000000410107224 */ /* 0x008fc800078e02ff */
[----:B------:R-:W-:-:S05]  /*12800*/  IMAD.IADD R5, R16, 0x1, R5 ;  /* 0x0000000110057824 */ /* 0x000fca00078e0205 */
[----:B------:R-:W-:-:S13]  /*12810*/  ISETP.GT.AND P6, PT, R5, R0, PT ;  /* 0x000000000500720c */ /* 0x000fda0003fc4270 */
[----:B------:R-:W-:Y:S05]  /*12820*/  @!P6 BRA `(.L_x_2603) ;  /* 0xfffffffc0064e947 */ /* 0x000fea000383ffff */
.L_x_2598:
[----:B------:R-:W-:Y:S01]  /*12830*/  IMAD.IADD R16, R5, 0x1, -R16 ;  /* 0x0000000105107824 */ /* 0x000fe200078e0a10 */
[----:B------:R-:W-:-:S03]  /*12840*/  UMOV UR4, 0xffffffff ;  /* 0xffffffff00047882 */ /* 0x000fc60000000000 */
[----:B------:R-:W-:-:S05]  /*12850*/  IMAD R5, R3, R4, R16 ;  /* 0x0000000403057224 */ /* 0x000fca00078e0210 */
[----:B------:R-:W-:Y:S01]  /*12860*/  ISETP.GT.AND P6, PT, R5, R0, PT ;  /* 0x000000000500720c */ /* 0x000fe20003fc4270 */
[----:B------:R-:W-:-:S12]  /*12870*/  BRA.DIV UR4, `(.L_x_2604) ;  /* 0x00000026041c7947 */ /* 0x000fd8000b800000 */
[----:B------:R-:W-:-:S04]  /*12880*/  VOTE.ANY R5, PT, !P6 ;  /* 0x0000000000057806 */ /* 0x000fc800070e0100 */
[----:B------:R-:W3:Y:S02]  /*12890*/  POPC R6, R5 ;  /* 0x0000000500067309 */ /* 0x000ee40000000000 */
[----:B---3--:R3:W0:Y:S02]  /*128a0*/  SHFL.IDX PT, R17, R2, R6, 0x1f ;  /* 0x00001f0602117589 */ /* 0x00862400000e0000 */
.L_x_2675:
[----:B------:R-:W-:Y:S01]  /*128b0*/  ISETP.NE.AND P0, PT, R5, RZ, PT ;  /* 0x000000ff0500720c */ /* 0x000fe20003f05270 */
[----:B------:R-:W-:-:S12]  /*128c0*/  IMAD.MOV.U32 R5, RZ, RZ, RZ ;  /* 0x000000ffff057224 */ /* 0x000fd800078e00ff */
[----:B------:R-:W-:Y:S05]  /*128d0*/  @!P0 BRA `(.L_x_2605) ;  /* 0x0000000000148947 */ /* 0x000fea0003800000 */
[----:B------:R-:W-:Y:S01]  /*128e0*/  UMOV UR4, 0xffffffff ;  /* 0xffffffff00047882 */ /* 0x000fe20000000000 */
[----:B------:R-:W-:Y:S02]  /*128f0*/  VIADD R12, R6, 0xffffffff ;  /* 0xffffffff060c7836 */ /* 0x000fe40000000000 */
[----:B------:R-:W-:Y:S05]  /*12900*/  BRA.DIV UR4, `(.L_x_2606) ;  /* 0x0000002604407947 */ /* 0x000fea000b800000 */
[----:B0-----:R0:W0:Y:S02]  /*12910*/  SHFL.IDX PT, R3, R3, R12, 0x1f ;  /* 0x00001f0c03037589 */ /* 0x00102400000e0000 */
.L_x_2678:
[----:B0-----:R-:W-:-:S07]  /*12920*/  IMAD.MOV.U32 R5, RZ, RZ, R3 ;  /* 0x000000ffff057224 */ /* 0x001fce00078e0003 */
.L_x_2605:
[----:B0--3--:R-:W0:Y:S01]  /*12930*/  LDC.64 R2, c[0x0][0xc90] ;  /* 0x00032400ff027b82 */ /* 0x009e220000000a00 */
[----:B------:R-:W-:-:S04]  /*12940*/  IMAD.IADD R19, R6, 0x1, R19 ;  /* 0x0000000106137824 */ /* 0x000fc800078e0213 */
[----:B0-----:R-:W-:-:S05]  /*12950*/  IMAD.WIDE R2, R19, 0x4, R2 ;  /* 0x0000000413027825 */ /* 0x001fca00078e0202 */
[----:B--2-4-:R-:W2:Y:S01]  /*12960*/  LDG.E R7, desc[UR56][R2.64] ;  /* 0x0000003802077981 */ /* 0x014ea2000c1e1900 */
[----:B------:R-:W-:-:S04]  /*12970*/  IMAD R16, R5, R4, R16 ;  /* 0x0000000405107224 */ /* 0x000fc800078e0210 */
[----:B------:R-:W-:Y:S02]  /*12980*/  IMAD.IADD R0, R0, 0x1, -R16 ;  /* 0x0000000100007824 */ /* 0x000fe400078e0a10 */
[----:B--2---:R-:W-:-:S05]  /*12990*/  IMAD R6, R17, R7, RZ ;  /* 0x0000000711067224 */ /* 0x004fca00078e02ff */
[----:B-----5:R-:W-:-:S04]  /*129a0*/  IABS R8, R6 ;  /* 0x0000000600087213 */ /* 0x020fc80000000000 */
        /* <DEDUP_REMOVED lines=14> */
[----:B------:R-:W-:Y:S01]  /*12a90*/  @!P1 IMAD.IADD R3, R3, 0x1, -R8 ;  /* 0x0000000103039824 */ /* 0x000fe200078e0a08 */
[----:B------:R-:W-:Y:S02]  /*12aa0*/  @!P1 IADD3 R2, R2, 0x1, RZ ;  /* 0x0000000102029810 */ /* 0x000fe40007ffe0ff */
        /* <DEDUP_REMOVED lines=42> */
.L_x_2599:
[----:B------:R-:W-:Y:S01]  /*12d50*/  UMOV UR4, URZ ;  /* 0x0000003f00047c82 */ /* 0x000fe20008000000 */
[----:B------:R-:W-:Y:S01]  /*12d60*/  UMOV UR5, URZ ;  /* 0x0000003f00057c82 */ /* 0x000fe20008000000 */
[----:B------:R-:W-:Y:S01]  /*12d70*/  ULDC UR6, c[0x0][0xc3c] ;  /* 0x00030f0000067ab9 */ /* 0x000fe20000000800 */
[----:B------:R-:W-:Y:S01]  /*12d80*/  MOV R16, R0 ;  /* 0x0000000000107202 */ /* 0x000fe20000000f00 */
[----:B------:R-:W-:Y:S02]  /*12d90*/  IMAD.U32 R17, RZ, RZ, UR4 ;  /* 0x00000004ff117e24 */ /* 0x000fe4000f8e00ff */
[----:B------:R-:W-:Y:S02]  /*12da0*/  IMAD.U32 R18, RZ, RZ, UR5 ;  /* 0x00000005ff127e24 */ /* 0x000fe4000f8e00ff */
[----:B------:R-:W-:-:S07]  /*12db0*/  IMAD.U32 R19, RZ, RZ, UR6 ;  /* 0x00000006ff137e24 */ /* 0x000fce000f8e00ff */
.L_x_2607:
        /* <DEDUP_REMOVED lines=12> */
.L_x_2596:
[----:B------:R-:W-:Y:S02]  /*12e80*/  ULDC UR4, c[0x0][0xc3c] ;  /* 0x00030f0000047ab9 */ /* 0x000fe40000000800 */
[----:B---3--:R-:W-:-:S13]  /*12e90*/  ISETP.GE.AND P0, PT, R19, UR4, PT ;  /* 0x0000000413007c0c */ /* 0x008fda000bf06270 */
[----:B------:R-:W-:Y:S05]  /*12ea0*/  @!P0 BRA `(.L_x_2608) ;  /* 0xffffffa800d48947 */ /* 0x000fea000383ffff */
[----:B------:R-:W-:Y:S05]  /*12eb0*/  BSYNC B8 ;  /* 0x0000000000087941 */ /* 0x000fea0003800000 */
.L_x_2506:
[----:B0-----:R-:W3:Y:S01]  /*12ec0*/  LDL.LU R0, [R1+0x48] ;  /* 0x0000480001007983 */ /* 0x001ee20000300800 */
[----:B------:R-:W-:Y:S01]  /*12ed0*/  BSSY B0, `(.L_x_2609) ;  /* 0x000000b000007945 */ /* 0x000fe20003800000 */
[----:B------:R-:W0:Y:S01]  /*12ee0*/  S2R R5, SR_CgaCtaId ;  /* 0x0000000000057919 */ /* 0x000e220000008800 */
[----:B---3--:R-:W-:-:S05]  /*12ef0*/  VIADD R0, R0, 0x1 ;  /* 0x0000000100007836 */ /* 0x008fca0000000000 */
[----:B------:R-:W-:-:S04]  /*12f00*/  LEA.HI R2, R0, R0, RZ, 0x1 ;  /* 0x0000000000027211 */ /* 0x000fc800078f08ff */
[----:B------:R-:W-:-:S05]  /*12f10*/  LOP3.LUT R3, R2, 0xfffffffe, RZ, 0xc0, !PT ;  /* 0xfffffffe02037812 */ /* 0x000fca00078ec0ff */
[----:B------:R-:W-:Y:S01]  /*12f20*/  IMAD.IADD R3, R0, 0x1, -R3 ;  /* 0x0000000100037824 */ /* 0x000fe200078e0a03 */
[----:B------:R-:W-:-:S04]  /*12f30*/  MOV R0, 0x400 ;  /* 0x0000040000007802 */ /* 0x000fc80000000f00 */
[----:B0-----:R-:W-:Y:S02]  /*12f40*/  LEA R0, R5, R0, 0x18 ;  /* 0x0000000005007211 */ /* 0x001fe400078ec0ff */
[----:B------:R-:W-:-:S04]  /*12f50*/  SHF.L.U32 R3, R3, 0x1f, RZ ;  /* 0x0000001f03037819 */ /* 0x000fc800000006ff */
[----:B------:R-:W0:Y:S02]  /*12f60*/  SYNCS.PHASECHK.TRANS64.TRYWAIT P0, [R0+URZ+0x34820], R3 ;  /* 0x03482003000075a7 */ /* 0x000e24000800017f */
[----:B0-----:R-:W-:Y:S05]  /*12f70*/  @!P0 BRA `(.L_x_2610) ;  /* 0x0000001c00cc8947 */ /* 0x001fea0003800000 */
.L_x_2679:
[----:B------:R-:W-:Y:S05]  /*12f80*/  BSYNC B0 ;  /* 0x0000000000007941 */ /* 0x000fea0003800000 */
.L_x_2609:
[----:B------:R-:W-:-:S03]  /*12f90*/  UMOV UR4, 0xffffffff ;  /* 0xffffffff00047882 */ /* 0x000fc60000000000 */
[----:B------:R-:W-:Y:S05]  /*12fa0*/  BRA.DIV UR4, `(.L_x_2611) ;  /* 0x0000001e04d47947 */ /* 0x000fea000b800000 */
[----:B------:R-:W3:Y:S02]  /*12fb0*/  S2R R2, SR_TID.X ;  /* 0x0000000000027919 */ /* 0x000ee40000002100 */
[----:B---3--:R-:W-:-:S04]  /*12fc0*/  SHF.R.U32.HI R2, RZ, 0x5, R2 ;  /* 0x00000005ff027819 */ /* 0x008fc80000011602 */
[----:B------:R-:W-:-:S05]  /*12fd0*/  LOP3.LUT R2, R2, 0x3, RZ, 0xc0, !PT ;  /* 0x0000000302027812 */ /* 0x000fca00078ec0ff */
[----:B------:R3:W0:Y:S02]  /*12fe0*/  SHFL.IDX PT, R14, R2, RZ, 0x1f ;  /* 0x00001fff020e7589 */ /* 0x00062400000e0000 */
.L_x_2682:
[----:B0-----:R-:W-:Y:S01]  /*12ff0*/  ISETP.NE.AND P0, PT, R14, RZ, PT ;  /* 0x000000ff0e00720c */ /* 0x001fe20003f05270 */
[----:B------:R-:W-:-:S12]  /*13000*/  BSSY B0, `(.L_x_2612) ;  /* 0x0000027000007945 */ /* 0x000fd80003800000 */
[----:B------:R-:W-:Y:S05]  /*13010*/  @P0 BRA `(.L_x_2613) ;  /* 0x0000000000940947 */ /* 0x000fea0003800000 */
[----:B------:R-:W-:-:S03]  /*13020*/  UMOV UR4, 0xffffffff ;  /* 0xffffffff00047882 */ /* 0x000fc60000000000 */
[----:B------:R-:W-:Y:S05]  /*13030*/  BRA.DIV UR4, `(.L_x_2614) ;  /* 0x0000001e04e47947 */ /* 0x000fea000b800000 */
[----:B------:R-:W-:-:S13]  /*13040*/  ELECT P6, URZ, PT ;  /* 0x00000000003f782f */ /* 0x000fda00038c0000 */
.L_x_2685:
[----:B------:R-:W-:Y:S05]  /*13050*/  @!P6 BRA `(.L_x_2613) ;  /* 0x000000000084e947 */ /* 0x000fea0003800000 */
[----:B---3--:R-:W3:Y:S02]  /*13060*/  LDL.LU R2, [R1+0x54] ;  /* 0x0000540001027983 */ /* 0x008ee40000300800 */
[----:B---3--:R-:W-:-:S04]  /*13070*/  LOP3.LUT R2, R2, 0x2, RZ, 0xfc, !PT ;  /* 0x0000000202027812 */ /* 0x008fc800078efcff */
[----:B------:R-:W-:-:S13]  /*13080*/  ISETP.NE.AND P2, PT, R2, 0x3, PT ;  /* 0x000000030200780c */ /* 0x000fda0003f45270 */
[----:B------:R-:W-:Y:S05]  /*13090*/  @!P2 BRA `(.L_x_2615) ;  /* 0x000000000004a947 */ /* 0x000fea0003800000 */
[----:B------:R-:W-:Y:S01]  /*130a0*/  BPT.TRAP 0x1 ;  /* 0x000000040000795c */ /* 0x000fe20000300000 */
.L_x_2615:
[----:B------:R-:W3:Y:S04]  /*130b0*/  LDL R3, [R1+0x8] ;  /* 0x0000080001037983 */ /* 0x000ee80000100800 */
[----:B--2-4-:R-:W2:Y:S01]  /*130c0*/  LDL.LU R7, [R1+0x14] ;  /* 0x0000140001077983 */ /* 0x014ea20000300800 */
[----:B------:R-:W-:-:S04]  /*130d0*/  VIADD R2, R0, 0x34840 ;  /* 0x0003484000027836 */ /* 0x000fc80000000000 */
[C---:B---3--:R-:W-:Y:S02]  /*130e0*/  IMAD R6, R3.reuse, 0x8, R2 ;  /* 0x0000000803067824 */ /* 0x048fe400078e0202 */
        /* <DEDUP_REMOVED lines=10> */
.L_x_2686:
[----:B------:R-:W2:Y:S02]  /*13190*/  SYNCS.PHASECHK.TRANS64.TRYWAIT P0, [R7+URZ], R2 ;  /* 0x00000002070075a7 */ /* 0x000ea4000800017f */
[----:B--2---:R-:W-:Y:S05]  /*131a0*/  @!P0 BRA `(.L_x_2617) ;  /* 0x0000001c00bc8947 */ /* 0x004fea0003800000 */
.L_x_2687:
[----:B------:R-:W-:Y:S05]  /*131b0*/  @!P2 BRA `(.L_x_2618) ;  /* 0x000000000004a947 */ /* 0x000fea0003800000 */
[----:B------:R-:W-:Y:S01]  /*131c0*/  BPT.TRAP 0x1 ;  /* 0x000000040000795c */ /* 0x000fe20000300000 */
.L_x_2618:
[----:B------:R-:W3:Y:S01]  /*131d0*/  LDL.LU R4, [R1+0x8] ;  /* 0x0000080001047983 */ /* 0x000ee20000300800 */
[----:B------:R-:W-:-:S04]  /*131e0*/  VIADD R0, R0, 0x34860 ;  /* 0x0003486000007836 */ /* 0x000fc80000000000 */
[----:B---3--:R-:W-:-:S04]  /*131f0*/  IMAD R4, R4, 0x8, R0 ;  /* 0x0000000804047824 */ /* 0x008fc800078e0200 */
[----:B------:R-:W3:Y:S02]  /*13200*/  SYNCS.PHASECHK.TRANS64.TRYWAIT P0, [R4+URZ], R5 ;  /* 0x00000005040075a7 */ /* 0x000ee4000800017f */
[----:B---3--:R-:W-:Y:S05]  /*13210*/  @!P0 BRA `(.L_x_2619) ;  /* 0x0000001c00b48947 */ /* 0x008fea0003800000 */
.L_x_2688:
[----:B------:R-:W-:-:S07]  /*13220*/  IMAD R3, R3, 0x8, R0 ;  /* 0x0000000803037824 */ /* 0x000fce00078e0200 */
.L_x_2620:
[----:B----4-:R4:W0:Y:S02]  /*13230*/  SYNCS.PHASECHK.TRANS64.TRYWAIT P0, [R3+URZ], R2 ;  /* 0x00000002030075a7 */ /* 0x010824000800017f */
[----:B0-----:R-:W-:Y:S05]  /*13240*/  @!P0 NANOSLEEP.SYNCS 0x989680 ;  /* 0x009896800000895d */ /* 0x001fea0003900000 */
[----:B------:R-:W0:Y:S02]  /*13250*/  @!P0 SYNCS.PHASECHK.TRANS64 P0, [R3+URZ], R2 ;  /* 0x00000002030085a7 */ /* 0x000e24000800007f */
[----:B0-----:R-:W-:Y:S05]  /*13260*/  @!P0 BRA `(.L_x_2620) ;  /* 0xfffffffc00f08947 */ /* 0x001fea000383ffff */
.L_x_2613:
[----:B------:R-:W-:Y:S05]  /*13270*/  BSYNC B0 ;  /* 0x0000000000007941 */ /* 0x000fea0003800000 */
.L_x_2612:
[----:B------:R-:W-:Y:S05]  /*13280*/  EXIT ;  /* 0x000000000000794d */ /* 0x000fea0003800000 */
.L_x_2448:
[----:B0-----:R-:W-:-:S04]  /*13290*/  IMAD.U32 R3, RZ, RZ, UR37 ;  /* 0x00000025ff037e24 */ /* 0x001fc8000f8e00ff */
[----:B------:R0:W1:Y:S03]  /*132a0*/  SYNCS.PHASECHK.TRANS64.TRYWAIT P1, [R3+URZ+0x34800], R0 ;  /* 0x03480000030075a7 */ /* 0x000066000802017f */
[----:B-1----:R-:W-:Y:S05]  /*132b0*/  @!P1 NANOSLEEP.SYNCS 0x989680 ;  /* 0x009896800000995d */ /* 0x002fea0003900000 */
[----:B------:R-:W1:Y:S02]  /*132c0*/  @!P1 SYNCS.PHASECHK.TRANS64 P1, [R3+URZ+0x34800], R0 ;  /* 0x03480000030095a7 */ /* 0x000e64000802007f */
[----:B-1----:R-:W-:Y:S05]  /*132d0*/  @!P1 BRA `(.L_x_2448) ;  /* 0xfffffffc00ec9947 */ /* 0x002fea000383ffff */
[----:B------:R-:W-:Y:S05]  /*132e0*/  BRA `(.L_x_2621) ;  /* 0xfffffee400107947 */ /* 0x000fea000383ffff */
.L_x_2452:
[----:B-1----:R1:W2:Y:S02]  /*132f0*/  SYNCS.PHASECHK.TRANS64.TRYWAIT P2, [R0+URZ+0x34830], R3 ;  /* 0x03483003000075a7 */ /* 0x0022a4000804017f */
[----:B--2---:R-:W-:Y:S05]  /*13300*/  @!P2 NANOSLEEP.SYNCS 0x989680 ;  /* 0x009896800000a95d */ /* 0x004fea0003900000 */
[----:B------:R-:W2:Y:S02]  /*13310*/  @!P2 SYNCS.PHASECHK.TRANS64 P2, [R0+URZ+0x34830], R3 ;  /* 0x034830030000a5a7 */ /* 0x000ea4000804007f */
[----:B--2---:R-:W-:Y:S05]  /*13320*/  @!P2 BRA `(.L_x_2452) ;  /* 0xfffffffc00f0a947 */ /* 0x004fea000383ffff */
[----:B------:R-:W-:Y:S05]  /*13330*/  BRA `(.L_x_2451) ;  /* 0xfffffee400347947 */ /* 0x000fea000383ffff */
.L_x_2457:
[----:B-1----:R-:W-:-:S04]  /*13340*/  IMAD.U32 R6, RZ, RZ, UR59 ;  /* 0x0000003bff067e24 */ /* 0x002fc8000f8e00ff */
[----:B------:R1:W2:Y:S03]  /*13350*/  SYNCS.PHASECHK.TRANS64.TRYWAIT P3, [R6+URZ+0x34830], R5 ;  /* 0x03483005060075a7 */ /* 0x0002a6000806017f */
[----:B--2---:R-:W-:Y:S05]  /*13360*/  @!P3 NANOSLEEP.SYNCS 0x989680 ;  /* 0x009896800000b95d */ /* 0x004fea0003900000 */
[----:B------:R-:W2:Y:S02]  /*13370*/  @!P3 SYNCS.PHASECHK.TRANS64 P3, [R6+URZ+0x34830], R5 ;  /* 0x034830050600b5a7 */ /* 0x000ea4000806007f */
[----:B--2---:R-:W-:Y:S05]  /*13380*/  @!P3 BRA `(.L_x_2457) ;  /* 0xfffffffc00ecb947 */ /* 0x004fea000383ffff */
[----:B------:R-:W-:Y:S05]  /*13390*/  BRA `(.L_x_2456) ;  /* 0xffffff1000a47947 */ /* 0x000fea000383ffff */
.L_x_2461:
[----:B01----:R-:W-:-:S04]  /*133a0*/  IMAD.U32 R5, RZ, RZ, UR7 ;  /* 0x00000007ff057e24 */ /* 0x003fc8000f8e00ff */
[----:B------:R0:W1:Y:S03]  /*133b0*/  SYNCS.PHASECHK.TRANS64.TRYWAIT P3, [R5+URZ+0x34850], R0 ;  /* 0x03485000050075a7 */ /* 0x000066000806017f */
[----:B-1----:R-:W-:Y:S05]  /*133c0*/  @!P3 NANOSLEEP.SYNCS 0x989680 ;  /* 0x009896800000b95d */ /* 0x002fea0003900000 */
[----:B------:R-:W1:Y:S02]  /*133d0*/  @!P3 SYNCS.PHASECHK.TRANS64 P3, [R5+URZ+0x34850], R0 ;  /* 0x034850000500b5a7 */ /* 0x000e64000806007f */
[----:B-1----:R-:W-:Y:S05]  /*133e0*/  @!P3 BRA `(.L_x_2461) ;  /* 0xfffffffc00ecb947 */ /* 0x002fea000383ffff */
[----:B------:R-:W-:Y:S05]  /*133f0*/  BRA `(.L_x_2460) ;  /* 0xffffff1800a87947 */ /* 0x000fea000383ffff */
.L_x_2467:
[----:B-1----:R-:W-:-:S04]  /*13400*/  MOV R6, UR6 ;  /* 0x0000000600067c02 */ /* 0x002fc80008000f00 */
[----:B------:R1:W2:Y:S03]  /*13410*/  SYNCS.PHASECHK.TRANS64.TRYWAIT P2, [R6+URZ+0x34830], R5 ;  /* 0x03483005060075a7 */ /* 0x0002a6000804017f */
[----:B--2---:R-:W-:Y:S05]  /*13420*/  @!P2 NANOSLEEP.SYNCS 0x989680 ;  /* 0x009896800000a95d */ /* 0x004fea0003900000 */
[----:B------:R-:W2:Y:S02]  /*13430*/  @!P2 SYNCS.PHASECHK.TRANS64 P2, [R6+URZ+0x34830], R5 ;  /* 0x034830050600a5a7 */ /* 0x000ea4000804007f */
[----:B--2---:R-:W-:Y:S05]  /*13440*/  @!P2 BRA `(.L_x_2467) ;  /* 0xfffffffc00eca947 */ /* 0x004fea000383ffff */
[----:B------:R-:W-:Y:S05]  /*13450*/  BRA `(.L_x_2466) ;  /* 0xffffff4000ec7947 */ /* 0x000fea000383ffff */
.L_x_2471:
[----:B01----:R-:W-:-:S04]  /*13460*/  IMAD.U32 R5, RZ, RZ, UR7 ;  /* 0x00000007ff057e24 */ /* 0x003fc8000f8e00ff */
[----:B------:R0:W1:Y:S03]  /*13470*/  SYNCS.PHASECHK.TRANS64.TRYWAIT P2, [R5+URZ+0x34850], R0 ;  /* 0x03485000050075a7 */ /* 0x000066000804017f */
[----:B-1----:R-:W-:Y:S05]  /*13480*/  @!P2 NANOSLEEP.SYNCS 0x989680 ;  /* 0x009896800000a95d */ /* 0x002fea0003900000 */
[----:B------:R-:W1:Y:S02]  /*13490*/  @!P2 SYNCS.PHASECHK.TRANS64 P2, [R5+URZ+0x34850], R0 ;  /* 0x034850000500a5a7 */ /* 0x000e64000804007f */
[----:B-1----:R-:W-:Y:S05]  /*134a0*/  @!P2 BRA `(.L_x_2471) ;  /* 0xfffffffc00eca947 */ /* 0x002fea000383ffff */
[----:B------:R-:W-:Y:S05]  /*134b0*/  BRA `(.L_x_2470) ;  /* 0xffffff4800f07947 */ /* 0x000fea000383ffff */
.L_x_2476:
[----:B-1----:R-:W-:-:S04]  /*134c0*/  IMAD.U32 R7, RZ, RZ, UR5 ;  /* 0x00000005ff077e24 */ /* 0x002fc8000f8e00ff */
[----:B------:R1:W2:Y:S03]  /*134d0*/  SYNCS.PHASECHK.TRANS64.TRYWAIT P0, [R7+URZ+0x34850], R0 ;  /* 0x03485000070075a7 */ /* 0x0002a6000800017f */
[----:B--2---:R-:W-:Y:S05]  /*134e0*/  @!P0 NANOSLEEP.SYNCS 0x989680 ;  /* 0x009896800000895d */ /* 0x004fea0003900000 */
[----:B------:R-:W2:Y:S02]  /*134f0*/  @!P0 SYNCS.PHASECHK.TRANS64 P0, [R7+URZ+0x34850], R0 ;  /* 0x03485000070085a7 */ /* 0x000ea4000800007f */
[----:B--2---:R-:W-:Y:S05]  /*13500*/  @!P0 BRA `(.L_x_2476) ;  /* 0xfffffffc00ec8947 */ /* 0x004fea000383ffff */
[----:B------:R-:W-:Y:S05]  /*13510*/  BRA `(.L_x_2475) ;  /* 0xffffff6c00c07947 */ /* 0x000fea000383ffff */
.L_x_2518:
        /* <DEDUP_REMOVED lines=11> */
.L_x_2623:
[----:B------:R-:W-:Y:S05]  /*135d0*/  BSYNC B0 ;  /* 0x0000000000007941 */ /* 0x000fea0003800000 */
.L_x_2622:
[----:B------:R-:W-:Y:S05]  /*135e0*/  BRA `(.L_x_2624) ;  /* 0xffffffb000187947 */ /* 0x000fea000383ffff */
.L_x_2520:
[----:B------:R-:W-:Y:S01]  /*135f0*/  BSSY B0, `(.L_x_2625) ;  /* 0x0000006000007945 */ /* 0x000fe20003800000 */
[----:B------:R-:W-:-:S07]  /*13600*/  IMAD.MOV.U32 R15, RZ, RZ, -0x1 ;  /* 0xffffffffff0f7424 */ /* 0x000fce00078e00ff */
[----:B0123--:R-:W-:Y:S05]  /*13610*/  WARPSYNC.COLLECTIVE R15, `(.L_x_2626) ;  /* 0x000000000f0c7348 */ /* 0x00ffea0003c00000 */
[----:B------:R-:W-:Y:S02]  /*13620*/  ELECT P6, UR62, PT ;  /* 0x00000000003e782f */ /* 0x000fe400038c0000 */
[----:B------:R-:W-:Y:S01]  /*13630*/  MOV R14, UR62 ;  /* 0x0000003e000e7c02 */ /* 0x000fe20008000f00 */
[----:B0123--:R-:W-:Y:S10]  /*13640*/  ENDCOLLECTIVE ;  /* 0x000000000000791b */ /* 0x00fff40003800000 */
.L_x_2626:
[----:B------:R-:W-:Y:S05]  /*13650*/  BSYNC B0 ;  /* 0x0000000000007941 */ /* 0x000fea0003800000 */
.L_x_2625:
[----:B------:R-:W-:Y:S05]  /*13660*/  BRA `(.L_x_2627) ;  /* 0xffffffb000207947 */ /* 0x000fea000383ffff */
.L_x_2522:
[----:B---3--:R3:W4:Y:S02]  /*13670*/  SYNCS.PHASECHK.TRANS64.TRYWAIT P0, [R0+URZ+0x34840], R2 ;  /* 0x03484002000075a7 */ /* 0x008724000800017f */
[----:B----4-:R-:W-:Y:S05]  /*13680*/  @!P0 NANOSLEEP.SYNCS 0x989680 ;  /* 0x009896800000895d */ /* 0x010fea0003900000 */
[----:B------:R-:W4:Y:S02]  /*13690*/  @!P0 SYNCS.PHASECHK.TRANS64 P0, [R0+URZ+0x34840], R2 ;  /* 0x03484002000085a7 */ /* 0x000f24000800007f */
[----:B----4-:R-:W-:Y:S05]  /*136a0*/  @!P0 BRA `(.L_x_2522) ;  /* 0xfffffffc00f08947 */ /* 0x010fea000383ffff */
[----:B------:R-:W-:Y:S05]  /*136b0*/  BRA `(.L_x_2628) ;  /* 0xffffffb0008c7947 */ /* 0x000fea000383ffff */
.L_x_2526:
[----:B------:R-:W2:Y:S01]  /*136c0*/  LDL.LU R11, [R1+0x34] ;  /* 0x00003400010b7983 */ /* 0x000ea20000300800 */
[----:B------:R-:W-:Y:S01]  /*136d0*/  IMAD.MOV.U32 R13, RZ, RZ, R0 ;  /* 0x000000ffff0d7224 */ /* 0x000fe200078e0000 */
[----:B------:R-:W-:Y:S01]  /*136e0*/  LOP3.LUT R8, R8, 0x7f, RZ, 0xc0, !PT ;  /* 0x0000007f08087812 */ /* 0x000fe200078ec0ff */
[----:B------:R-:W-:Y:S02]  /*136f0*/  IMAD.MOV.U32 R12, RZ, RZ, RZ ;  /* 0x000000ffff0c7224 */ /* 0x000fe400078e00ff */
[----:B------:R-:W-:Y:S01]  /*13700*/  IMAD.MOV.U32 R15, RZ, RZ, -0x1 ;  /* 0xffffffffff0f7424 */ /* 0x000fe200078e00ff */
[----:B------:R-:W-:-:S05]  /*13710*/  SHF.R.U32.HI R6, RZ, 0x3, R8 ;  /* 0x00000003ff067819 */ /* 0x000fca0000011608 */
[----:B------:R-:W-:Y:S02]  /*13720*/  IMAD R17, R17, 0x80, R6 ;  /* 0x0000008011117824 */ /* 0x000fe400078e0206 */
[----:B--2---:R-:W-:Y:S02]  /*13730*/  IMAD R2, R11, R7, RZ ;  /* 0x000000070b027224 */ /* 0x004fe400078e02ff */
[----:B------:R-:W-:-:S03]  /*13740*/  IMAD.MOV.U32 R11, RZ, RZ, 0x181f ;  /* 0x0000181fff0b7424 */ /* 0x000fc600078e00ff */
[----:B------:R-:W-:-:S13]  /*13750*/  ISETP.GE.AND P3, PT, R17, R2, PT ;  /* 0x000000021100720c */ /* 0x000fda0003f66270 */
[----:B-----5:R-:W-:Y:S05]  /*13760*/  WARPSYNC.COLLECTIVE R15, `(.L_x_2629) ;  /* 0x000000000f087348 */ /* 0x020fea0003c00000 */
[----:B------:R0:W1:Y:S02]  /*13770*/  SHFL.IDX P6, R14, R13, R12, R11 ;  /* 0x0000000c0d0e7389 */ /* 0x00006400000c000b */
[----:B01---5:R-:W-:Y:S01]  /*13780*/  ENDCOLLECTIVE ;  /* 0x000000000000791b */ /* 0x023fe20003800000 */
.L_x_2629:
[----:B------:R-:W-:Y:S02]  /*13790*/  IMAD.MOV.U32 R13, RZ, RZ, R3 ;  /* 0x000000ffff0d7224 */ /* 0x000fe400078e0003 */
[----:B------:R-:W-:-:S07]  /*137a0*/  IMAD.MOV.U32 R4, RZ, RZ, R14 ;  /* 0x000000ffff047224 */ /* 0x000fce00078e000e */
[----:B------:R-:W-:Y:S05]  /*137b0*/  WARPSYNC.COLLECTIVE R15, `(.L_x_2630) ;  /* 0x000000000f087348 */ /* 0x000fea0003c00000 */
[----:B------:R0:W1:Y:S02]  /*137c0*/  SHFL.IDX P6, R14, R13, R12, R11 ;  /* 0x0000000c0d0e7389 */ /* 0x00006400000c000b */
[----:B01----:R-:W-:Y:S01]  /*137d0*/  ENDCOLLECTIVE ;  /* 0x000000000000791b */ /* 0x003fe20003800000 */
.L_x_2630:
[----:B------:R-:W-:Y:S02]  /*137e0*/  IMAD.MOV.U32 R13, RZ, RZ, R0 ;  /* 0x000000ffff0d7224 */ /* 0x000fe400078e0000 */
[----:B------:R-:W-:Y:S02]  /*137f0*/  IMAD.MOV.U32 R12, RZ, RZ, 0x1 ;  /* 0x00000001ff0c7424 */ /* 0x000fe400078e00ff */
[----:B------:R-:W-:-:S07]  /*13800*/  IMAD.MOV.U32 R5, RZ, RZ, R14 ;  /* 0x000000ffff057224 */ /* 0x000fce00078e000e */
[----:B------:R-:W-:Y:S05]  /*13810*/  WARPSYNC.COLLECTIVE R15, `(.L_x_2631) ;  /* 0x000000000f087348 */ /* 0x000fea0003c00000 */
[----:B------:R0:W1:Y:S02]  /*13820*/  SHFL.IDX P6, R14, R13, R12, R11 ;  /* 0x0000000c0d0e7389 */ /* 0x00006400000c000b */
[----:B01----:R-:W-:Y:S01]  /*13830*/  ENDCOLLECTIVE ;  /* 0x000000000000791b */ /* 0x003fe20003800000 */
.L_x_2631:
[----:B------:R-:W-:-:S04]  /*13840*/  @!P3 LEA R5, P5, R10, R5, 0x1 ;  /* 0x000000050a05b211 */ /* 0x000fc800078a08ff */
[----:B------:R-:W-:-:S04]  /*13850*/  @!P3 IADD3.X R4, RZ, R4, RZ, P5, !PT ;  /* 0x00000004ff04b210 */ /* 0x000fc80002ffe4ff */
[----:B------:R-:W-:Y:S01]  /*13860*/  @!P3 LOP3.LUT R5, R5, R4, RZ, 0x3c, !PT ;  /* 0x000000040505b212 */ /* 0x000fe200078e3cff */
[----:B------:R-:W-:-:S03]  /*13870*/  IMAD.MOV.U32 R13, RZ, RZ, R3 ;  /* 0x000000ffff0d7224 */ /* 0x000fc600078e0003 */
[----:B------:R-:W-:-:S04]  /*13880*/  @!P3 LOP3.LUT R4, R5, R4, RZ, 0x3c, !PT ;  /* 0x000000040504b212 */ /* 0x000fc800078e3cff */
[----:B------:R-:W-:Y:S01]  /*13890*/  @!P3 LOP3.LUT R5, R5, R4, RZ, 0x3c, !PT ;  /* 0x000000040505b212 */ /* 0x000fe200078e3cff */
[----:B------:R-:W-:-:S04]  /*138a0*/  IMAD.MOV.U32 R8, RZ, RZ, R14 ;  /* 0x000000ffff087224 */ /* 0x000fc800078e000e */
[----:B------:R-:W-:Y:S01]  /*138b0*/  @!PT LDS RZ, [RZ] ;  /* 0x00000000fffff984 */ /* 0x000fe20000000800 */
[----:B------:R-:W-:Y:S01]  /*138c0*/  @!PT LDS RZ, [RZ] ;  /* 0x00000000fffff984 */ /* 0x000fe20000000800 */
[----:B------:R-:W-:Y:S01]  /*138d0*/  @!PT LDS RZ, [RZ] ;  /* 0x00000000fffff984 */ /* 0x000fe20000000800 */
[----:B------:R0:W-:Y:S03]  /*138e0*/  @!P3 LDGSTS.E.BYPASS.LTC128B.128 [R9+0x10400], desc[UR56][R4.64], !P2 ;  /* 0x104000000409bfae */ /* 0x0001e6000d101d78 */
[----:B0-----:R-:W-:Y:S05]  /*138f0*/  WARPSYNC.COLLECTIVE R15, `(.L_x_2632) ;  /* 0x000000000f087348 */ /* 0x001fea0003c00000 */
[----:B------:R1:W2:Y:S02]  /*13900*/  SHFL.IDX P6, R14, R13, R12, R11 ;  /* 0x0000000c0d0e7389 */ /* 0x0002a400000c000b */
[----:B012---:R-:W-:Y:S01]  /*13910*/  ENDCOLLECTIVE ;  /* 0x000000000000791b */ /* 0x007fe20003800000 */
.L_x_2632:
[----:B------:R-:W-:Y:S01]  /*13920*/  @!PT LDS RZ, [RZ] ;  /* 0x00000000fffff984 */ /* 0x000fe20000000800 */
[----:B------:R-:W-:Y:S01]  /*13930*/  @!PT LDS RZ, [RZ] ;  /* 0x00000000fffff984 */ /* 0x000fe20000000800 */
[----:B------:R-:W-:Y:S01]  /*13940*/  @!PT LDS RZ, [RZ] ;  /* 0x00000000fffff984 */ /* 0x000fe20000000800 */
[----:B------:R-:W-:Y:S04]  /*13950*/  @!P3 LDGSTS.E.BYPASS.LTC128B.128 [R9+0x14400], desc[UR56][R4.64+0x80], !P1 ;  /* 0x144000800409bfae */ /* 0x000fe8000c901d78 */
[----:B------:R0:W-:Y:S01]  /*13960*/  @!P3 LDGSTS.E.BYPASS.LTC128B.128 [R9+0x18400], desc[UR56][R4.64+0x100], !P0 ;  /* 0x184001000409bfae */ /* 0x0001e2000c101d78 */
[----:B------:R-:W-:Y:S02]  /*13970*/  IMAD.MOV.U32 R13, RZ, RZ, R0 ;  /* 0x000000ffff0d7224 */ /* 0x000fe400078e0000 */
[----:B------:R-:W-:Y:S02]  /*13980*/  IMAD.MOV.U32 R12, RZ, RZ, 0x2 ;  /* 0x00000002ff0c7424 */ /* 0x000fe400078e00ff */
[----:B0-----:R-:W-:Y:S02]  /*13990*/  VIADD R4, R17, 0x10 ;  /* 0x0000001011047836 */ /* 0x001fe40000000000 */
[----:B------:R-:W-:-:S03]  /*139a0*/  IMAD.MOV.U32 R6, RZ, RZ, R14 ;  /* 0x000000ffff067224 */ /* 0x000fc600078e000e */
[----:B------:R-:W-:-:S13]  /*139b0*/  ISETP.GE.AND P3, PT, R4, R2, PT ;  /* 0x000000020400720c */ /* 0x000fda0003f66270 */
[----:B------:R-:W-:Y:S05]  /*139c0*/  WARPSYNC.COLLECTIVE R15, `(.L_x_2633) ;  /* 0x000000000f087348 */ /* 0x000fea0003c00000 */
[----:B------:R0:W1:Y:S02]  /*139d0*/  SHFL.IDX P6, R14, R13, R12, R11 ;  /* 0x0000000c0d0e7389 */ /* 0x00006400000c000b */
[----:B01----:R-:W-:Y:S01]  /*139e0*/  ENDCOLLECTIVE ;  /* 0x000000000000791b */ /* 0x003fe20003800000 */
.L_x_2633:
[----:B------:R-:W-:Y:S01]  /*139f0*/  @!P3 LEA R7, P5, R10, R6, 0x1 ;  /* 0x000000060a07b211 */ /* 0x000fe200078a08ff */
[----:B------:R-:W-:-:S04]  /*13a00*/  IMAD.MOV.U32 R13, RZ, RZ, R3 ;  /* 0x000000ffff0d7224 */ /* 0x000fc800078e0003 */
[----:B------:R-:W-:Y:S02]  /*13a10*/  @!P3 IMAD.X R6, RZ, RZ, R8, P5 ;  /* 0x000000ffff06b224 */ /* 0x000fe400028e0608 */
[----:B------:R-:W-:Y:S02]  /*13a20*/  @!P3 IMAD.MOV.U32 R4, RZ, RZ, R7 ;  /* 0x000000ffff04b224 */ /* 0x000fe400078e0007 */
[----:B------:R-:W-:Y:S02]  /*13a30*/  @!P3 IMAD.MOV.U32 R5, RZ, RZ, R6 ;  /* 0x000000ffff05b224 */ /* 0x000fe400078e0006 */
[----:B------:R-:W-:-:S07]  /*13a40*/  IMAD.MOV.U32 R6, RZ, RZ, R14 ;  /* 0x000000ffff067224 */ /* 0x000fce00078e000e */
[----:B------:R-:W-:Y:S05]  /*13a50*/  WARPSYNC.COLLECTIVE R15, `(.L_x_2634) ;  /* 0x000000000f087348 */ /* 0x000fea0003c00000 */
[----:B------:R0:W1:Y:S02]  /*13a60*/  SHFL.IDX P6, R14, R13, R12, R11 ;  /* 0x0000000c0d0e7389 */ /* 0x00006400000c000b */
[----:B01----:R-:W-:Y:S01]  /*13a70*/  ENDCOLLECTIVE ;  /* 0x000000000000791b */ /* 0x003fe20003800000 */
.L_x_2634:
[----:B------:R-:W-:Y:S01]  /*13a80*/  @!PT LDS RZ, [RZ] ;  /* 0x00000000fffff984 */ /* 0x000fe20000000800 */
[----:B------:R-:W-:Y:S01]  /*13a90*/  @!PT LDS RZ, [RZ] ;  /* 0x00000000fffff984 */ /* 0x000fe20000000800 */
[----:B------:R-:W-:Y:S01]  /*13aa0*/  @!PT LDS RZ, [RZ] ;  /* 0x00000000fffff984 */ /* 0x000fe20000000800 */
[----:B------:R-:W-:Y:S04]  /*13ab0*/  @!P3 LDGSTS.E.BYPASS.LTC128B.128 [R9+0x10c00], desc[UR56][R4.64], !P2 ;  /* 0x10c000000409bfae */ /* 0x000fe8000d101d78 */
[----:B------:R-:W-:Y:S04]  /*13ac0*/  @!P3 LDGSTS.E.BYPASS.LTC128B.128 [R9+0x14c00], desc[UR56][R4.64+0x80], !P1 ;  /* 0x14c000800409bfae */ /* 0x000fe8000c901d78 */
[----:B------:R0:W-:Y:S01]  /*13ad0*/  @!P3 LDGSTS.E.BYPASS.LTC128B.128 [R9+0x18c00], desc[UR56][R4.64+0x100], !P0 ;  /* 0x18c001000409bfae */ /* 0x0001e2000c101d78 */
[----:B------:R-:W-:Y:S02]  /*13ae0*/  IMAD.MOV.U32 R13, RZ, RZ, R0 ;  /* 0x000000ffff0d7224 */ /* 0x000fe400078e0000 */
[----:B------:R-:W-:-:S02]  /*13af0*/  IMAD.MOV.U32 R12, RZ, RZ, 0x3 ;  /* 0x00000003ff0c7424 */ /* 0x000fc400078e00ff */
[----:B0-----:R-:W-:Y:S02]  /*13b00*/  VIADD R4, R17, 0x20 ;  /* 0x0000002011047836 */ /* 0x001fe40000000000 */
[----:B------:R-:W-:-:S07]  /*13b10*/  IMAD.MOV.U32 R7, RZ, RZ, R14 ;  /* 0x000000ffff077224 */ /* 0x000fce00078e000e */
[----:B------:R-:W-:Y:S05]  /*13b20*/  WARPSYNC.COLLECTIVE R15, `(.L_x_2635) ;  /* 0x000000000f087348 */ /* 0x000fea0003c00000 */
[----:B------:R0:W1:Y:S02]  /*13b30*/  SHFL.IDX P6, R14, R13, R12, R11 ;  /* 0x0000000c0d0e7389 */ /* 0x00006400000c000b */
[----:B01----:R-:W-:Y:S01]  /*13b40*/  ENDCOLLECTIVE ;  /* 0x000000000000791b */ /* 0x003fe20003800000 */
.L_x_2635:
[----:B------:R-:W-:-:S13]  /*13b50*/  ISETP.GE.AND P3, PT, R4, R2, PT ;  /* 0x000000020400720c */ /* 0x000fda0003f66270 */
[----:B------:R-:W-:Y:S01]  /*13b60*/  @!P3 LEA R7, P4, R10, R7, 0x1 ;  /* 0x000000070a07b211 */ /* 0x000fe200078808ff */
[----:B------:R-:W-:-:S03]  /*13b70*/  IMAD.MOV.U32 R13, RZ, RZ, R3 ;  /* 0x000000ffff0d7224 */ /* 0x000fc600078e0003 */
[----:B------:R-:W-:-:S05]  /*13b80*/  @!P3 IADD3.X R4, RZ, R6, RZ, P4, !PT ;  /* 0x00000006ff04b210 */ /* 0x000fca00027fe4ff */
[----:B------:R-:W-:Y:S02]  /*13b90*/  @!P3 IMAD.MOV.U32 R5, RZ, RZ, R4 ;  /* 0x000000ffff05b224 */ /* 0x000fe400078e0004 */
[----:B------:R-:W-:Y:S02]  /*13ba0*/  @!P3 IMAD.MOV.U32 R4, RZ, RZ, R7 ;  /* 0x000000ffff04b224 */ /* 0x000fe400078e0007 */
[----:B------:R-:W-:-:S03]  /*13bb0*/  VIADD R7, R17, 0x60 ;  /* 0x0000006011077836 */ /* 0x000fc60000000000 */
[----:B------:R-:W-:Y:S01]  /*13bc0*/  @!PT LDS RZ, [RZ] ;  /* 0x00000000fffff984 */ /* 0x000fe20000000800 */
[----:B------:R-:W-:Y:S01]  /*13bd0*/  @!PT LDS RZ, [RZ] ;  /* 0x00000000fffff984 */ /* 0x000fe20000000800 */
[----:B------:R-:W-:Y:S01]  /*13be0*/  @!PT LDS RZ, [RZ] ;  /* 0x00000000fffff984 */ /* 0x000fe20000000800 */
[----:B------:R-:W-:Y:S04]  /*13bf0*/  @!P3 LDGSTS.E.BYPASS.LTC128B.128 [R9+0x11400], desc[UR56][R4.64], !P2 ;  /* 0x114000000409bfae */ /* 0x000fe8000d101d78 */
[----:B------:R-:W-:Y:S04]  /*13c00*/  @!P3 LDGSTS.E.BYPASS.LTC128B.128 [R9+0x15400], desc[UR56][R4.64+0x80], !P1 ;  /* 0x154000800409bfae */ /* 0x000fe8000c901d78 */
[----:B------:R0:W-:Y:S02]  /*13c10*/  @!P3 LDGSTS.E.BYPASS.LTC128B.128 [R9+0x19400], desc[UR56][R4.64+0x100], !P0 ;  /* 0x194001000409bfae */ /* 0x0001e4000c101d78 */
[----:B0-----:R-:W-:-:S05]  /*13c20*/  VIADD R4, R17, 0x30 ;  /* 0x0000003011047836 */ /* 0x001fca0000000000 */
[----:B------:R-:W-:Y:S01]  /*13c30*/  ISETP.GE.AND P3, PT, R4, R2, PT ;  /* 0x000000020400720c */ /* 0x000fe20003f66270 */
[----:B------:R-:W-:-:S12]  /*13c40*/  IMAD.MOV.U32 R4, RZ, RZ, R14 ;  /* 0x000000ffff047224 */ /* 0x000fd800078e000e */
[----:B------:R-:W-:Y:S05]  /*13c50*/  WARPSYNC.COLLECTIVE R15, `(.L_x_2636) ;  /* 0x000000000f087348 */ /* 0x000fea0003c00000 */
[----:B------:R0:W1:Y:S02]  /*13c60*/  SHFL.IDX P6, R14, R13, R12, R11 ;  /* 0x0000000c0d0e7389 */ /* 0x00006400000c000b */
[----:B01----:R-:W-:Y:S01]  /*13c70*/  ENDCOLLECTIVE ;  /* 0x000000000000791b */ /* 0x003fe20003800000 */
.L_x_2636:
[----:B------:R-:W-:Y:S02]  /*13c80*/  IMAD.MOV.U32 R13, RZ, RZ, R0 ;  /* 0x000000ffff0d7224 */ /* 0x000fe400078e0000 */
[----:B------:R-:W-:Y:S02]  /*13c90*/  IMAD.MOV.U32 R12, RZ, RZ, 0x4 ;  /* 0x00000004ff0c7424 */ /* 0x000fe400078e00ff */
[----:B------:R-:W-:-:S07]  /*13ca0*/  IMAD.MOV.U32 R5, RZ, RZ, R14 ;  /* 0x000000ffff057224 */ /* 0x000fce00078e000e */
[----:B------:R-:W-:Y:S05]  /*13cb0*/  WARPSYNC.COLLECTIVE R15, `(.L_x_2637) ;  /* 0x000000000f087348 */ /* 0x000fea0003c00000 */
[----:B------:R0:W1:Y:S02]  /*13cc0*/  SHFL.IDX P6, R14, R13, R12, R11 ;  /* 0x0000000c0d0e7389 */ /* 0x00006400000c000b */
[----:B01----:R-:W-:Y:S01]  /*13cd0*/  ENDCOLLECTIVE ;  /* 0x000000000000791b */ /* 0x003fe20003800000 */
.L_x_2637:
        /* <DEDUP_REMOVED lines=18> */
.L_x_2638:
[----:B------:R-:W-:Y:S02]  /*13e00*/  IMAD.MOV.U32 R13, RZ, RZ, R0 ;  /* 0x000000ffff0d7224 */ /* 0x000fe400078e0000 */
[----:B------:R-:W-:Y:S02]  /*13e10*/  IMAD.MOV.U32 R12, RZ, RZ, 0x5 ;  /* 0x00000005ff0c7424 */ /* 0x000fe400078e00ff */
[----:B------:R-:W-:-:S07]  /*13e20*/  IMAD.MOV.U32 R5, RZ, RZ, R14 ;  /* 0x000000ffff057224 */ /* 0x000fce00078e000e */
[----:B------:R-:W-:Y:S05]  /*13e30*/  WARPSYNC.COLLECTIVE R15, `(.L_x_2639) ;  /* 0x000000000f087348 */ /* 0x000fea0003c00000 */
[----:B------:R0:W1:Y:S02]  /*13e40*/  SHFL.IDX P6, R14, R13, R12, R11 ;  /* 0x0000000c0d0e7389 */ /* 0x00006400000c000b */
[----:B01----:R-:W-:Y:S01]  /*13e50*/  ENDCOLLECTIVE ;  /* 0x000000000000791b */ /* 0x003fe20003800000 */
.L_x_2639:
[----:B------:R-:W-:-:S04]  /*13e60*/  @!P3 LEA R5, P4, R10, R5, 0x1 ;  /* 0x000000050a05b211 */ /* 0x000fc800078808ff */
[----:B------:R-:W-:-:S04]  /*13e70*/  @!P3 IADD3.X R4, RZ, R4, RZ, P4, !PT ;  /* 0x00000004ff04b210 */ /* 0x000fc800027fe4ff */
        /* <DEDUP_REMOVED lines=16> */
.L_x_2640:
[----:B------:R-:W-:Y:S02]  /*13f80*/  IMAD.MOV.U32 R13, RZ, RZ, R0 ;  /* 0x000000ffff0d7224 */ /* 0x000fe400078e0000 */
[----:B------:R-:W-:Y:S02]  /*13f90*/  IMAD.MOV.U32 R12, RZ, RZ, 0x6 ;  /* 0x00000006ff0c7424 */ /* 0x000fe400078e00ff */
[----:B------:R-:W-:-:S07]  /*13fa0*/  IMAD.MOV.U32 R5, RZ, RZ, R14 ;  /* 0x000000ffff057224 */ /* 0x000fce00078e000e */
[----:B------:R-:W-:Y:S05]  /*13fb0*/  WARPSYNC.COLLECTIVE R15, `(.L_x_2641) ;  /* 0x000000000f087348 */ /* 0x000fea0003c00000 */
[----:B------:R0:W1:Y:S02]  /*13fc0*/  SHFL.IDX P6, R14, R13, R12, R11 ;  /* 0x0000000c0d0e7389 */ /* 0x00006400000c000b */
[----:B01----:R-:W-:Y:S01]  /*13fd0*/  ENDCOLLECTIVE ;  /* 0x000000000000791b */ /* 0x003fe20003800000 */
.L_x_2641:
[----:B------:R-:W-:-:S05]  /*13fe0*/  @!P3 LEA R5, P4, R10, R5, 0x1 ;  /* 0x000000050a05b211 */ /* 0x000fca00078808ff */
[----:B------:R-:W-:Y:S01]  /*13ff0*/  @!P3 IMAD.X R4, RZ, RZ, R4, P4 ;  /* 0x000000ffff04b224 */ /* 0x000fe200020e0604 */
[----:B------:R-:W-:-:S04]  /*14000*/  ISETP.GE.AND P4, PT, R7, R2, PT ;  /* 0x000000020700720c */ /* 0x000fc80003f86270 */
        /* <DEDUP_REMOVED lines=14> */
.L_x_2642:
[----:B------:R-:W-:Y:S01]  /*140f0*/  IMAD.MOV.U32 R13, RZ, RZ, R0 ;  /* 0x000000ffff0d7224 */ /* 0x000fe200078e0000 */
[----:B------:R-:W-:Y:S01]  /*14100*/  MOV R12, 0x7 ;  /* 0x00000007000c7802 */ /* 0x000fe20000000f00 */
[----:B------:R-:W-:-:S07]  /*14110*/  IMAD.MOV.U32 R5, RZ, RZ, R14 ;  /* 0x000000ffff057224 */ /* 0x000fce00078e000e */
[----:B------:R-:W-:Y:S05]  /*14120*/  WARPSYNC.COLLECTIVE R15, `(.L_x_2643) ;  /* 0x000000000f087348 */ /* 0x000fea0003c00000 */
[----:B------:R0:W1:Y:S02]  /*14130*/  SHFL.IDX P6, R14, R13, R12, R11 ;  /* 0x0000000c0d0e7389 */ /* 0x00006400000c000b */
[----:B01----:R-:W-:Y:S01]  /*14140*/  ENDCOLLECTIVE ;  /* 0x000000000000791b */ /* 0x003fe20003800000 */
.L_x_2643:
        /* <DEDUP_REMOVED lines=10> */
.L_x_2644:
        /* <DEDUP_REMOVED lines=8> */
.L_x_2531:
[----:B0-----:R-:W2:Y:S02]  /*14270*/  LDL R2, [R1+0x4] ;  /* 0x0000040001027983 */ /* 0x001ea40000100800 */
[----:B--2---:R0:W1:Y:S02]  /*14280*/  SYNCS.PHASECHK.TRANS64.TRYWAIT P0, [R2+URZ+0x34820], R0 ;  /* 0x03482000020075a7 */ /* 0x004064000800017f */
[----:B-1----:R-:W-:Y:S05]  /*14290*/  @!P0 NANOSLEEP.SYNCS 0x989680 ;  /* 0x009896800000895d */ /* 0x002fea0003900000 */
[----:B------:R-:W1:Y:S02]  /*142a0*/  @!P0 SYNCS.PHASECHK.TRANS64 P0, [R2+URZ+0x34820], R0 ;  /* 0x03482000020085a7 */ /* 0x000e64000800007f */
[----:B-1----:R-:W-:Y:S05]  /*142b0*/  @!P0 BRA `(.L_x_2531) ;  /* 0xfffffffc00ec8947 */ /* 0x002fea000383ffff */
[----:B------:R-:W-:Y:S05]  /*142c0*/  BRA `(.L_x_2646) ;  /* 0xffffffb400e07947 */ /* 0x000fea000383ffff */
.L_x_2540:
[----:B-1----:R1:W2:Y:S02]  /*142d0*/  SYNCS.PHASECHK.TRANS64.TRYWAIT P0, [R2+URZ+0x34840], R0 ;  /* 0x03484000020075a7 */ /* 0x0022a4000800017f */
[----:B--2---:R-:W-:Y:S05]  /*142e0*/  @!P0 NANOSLEEP.SYNCS 0x989680 ;  /* 0x009896800000895d */ /* 0x004fea0003900000 */
[----:B------:R-:W2:Y:S02]  /*142f0*/  @!P0 SYNCS.PHASECHK.TRANS64 P0, [R2+URZ+0x34840], R0 ;  /* 0x03484000020085a7 */ /* 0x000ea4000800007f */
[----:B--2---:R-:W-:Y:S05]  /*14300*/  @!P0 BRA `(.L_x_2540) ;  /* 0xfffffffc00f08947 */ /* 0x004fea000383ffff */
[----:B------:R-:W-:Y:S05]  /*14310*/  BRA `(.L_x_2647) ;  /* 0xffffffb800a47947 */ /* 0x000fea000383ffff */
.L_x_2547:
[----:B0-----:R0:W1:Y:S02]  /*14320*/  SYNCS.PHASECHK.TRANS64.TRYWAIT P0, [R2+URZ+0x60], R0 ;  /* 0x00006000020075a7 */ /* 0x001064000800017f */
[----:B-1----:R-:W-:Y:S05]  /*14330*/  @!P0 NANOSLEEP.SYNCS 0x989680 ;  /* 0x009896800000895d */ /* 0x002fea0003900000 */
[----:B------:R-:W1:Y:S02]  /*14340*/  @!P0 SYNCS.PHASECHK.TRANS64 P0, [R2+URZ+0x60], R0 ;  /* 0x00006000020085a7 */ /* 0x000e64000800007f */
[----:B-1----:R-:W-:Y:S05]  /*14350*/  @!P0 BRA `(.L_x_2547) ;  /* 0xfffffffc00f08947 */ /* 0x002fea000383ffff */
[----:B------:R-:W-:Y:S05]  /*14360*/  BRA `(.L_x_2648) ;  /* 0xffffffbc00bc7947 */ /* 0x000fea000383ffff */
.L_x_2556:
[----:B---3--:R3:W4:Y:S02]  /*14370*/  SYNCS.PHASECHK.TRANS64.TRYWAIT P0, [R3+URZ+0x34840], R2 ;  /* 0x03484002030075a7 */ /* 0x008724000800017f */
[----:B----4-:R-:W-:Y:S05]  /*14380*/  @!P0 NANOSLEEP.SYNCS 0x989680 ;  /* 0x009896800000895d */ /* 0x010fea0003900000 */
[----:B------:R-:W4:Y:S02]  /*14390*/  @!P0 SYNCS.PHASECHK.TRANS64 P0, [R3+URZ+0x34840], R2 ;  /* 0x03484002030085a7 */ /* 0x000f24000800007f */
[----:B----4-:R-:W-:Y:S05]  /*143a0*/  @!P0 BRA `(.L_x_2556) ;  /* 0xfffffffc00f08947 */ /* 0x010fea000383ffff */
[----:B------:R-:W-:Y:S05]  /*143b0*/  BRA `(.L_x_2649) ;  /* 0xffffffc4005c7947 */ /* 0x000fea000383ffff */
.L_x_2563:
[----:B--2---:R2:W3:Y:S02]  /*143c0*/  SYNCS.PHASECHK.TRANS64.TRYWAIT P0, [R2+URZ+0x60], R3 ;  /* 0x00006003020075a7 */ /* 0x0044e4000800017f */
[----:B---3--:R-:W-:Y:S05]  /*143d0*/  @!P0 NANOSLEEP.SYNCS 0x989680 ;  /* 0x009896800000895d */ /* 0x008fea0003900000 */
[----:B------:R-:W3:Y:S02]  /*143e0*/  @!P0 SYNCS.PHASECHK.TRANS64 P0, [R2+URZ+0x60], R3 ;  /* 0x00006003020085a7 */ /* 0x000ee4000800007f */
[----:B---3--:R-:W-:Y:S05]  /*143f0*/  @!P0 BRA `(.L_x_2563) ;  /* 0xfffffffc00f08947 */ /* 0x008fea000383ffff */
[----:B------:R-:W-:Y:S05]  /*14400*/  BRA `(.L_x_2650) ;  /* 0xffffffc800747947 */ /* 0x000fea000383ffff */
.L_x_2572:
[----:B----4-:R4:W0:Y:S02]  /*14410*/  SYNCS.PHASECHK.TRANS64.TRYWAIT P0, [R2+URZ+0x34840], R3 ;  /* 0x03484003020075a7 */ /* 0x010824000800017f */
[----:B0-----:R-:W-:Y:S05]  /*14420*/  @!P0 NANOSLEEP.SYNCS 0x989680 ;  /* 0x009896800000895d */ /* 0x001fea0003900000 */
[----:B------:R-:W0:Y:S02]  /*14430*/  @!P0 SYNCS.PHASECHK.TRANS64 P0, [R2+URZ+0x34840], R3 ;  /* 0x03484003020085a7 */ /* 0x000e24000800007f */
[----:B0-----:R-:W-:Y:S05]  /*14440*/  @!P0 BRA `(.L_x_2572) ;  /* 0xfffffffc00f08947 */ /* 0x001fea000383ffff */
[----:B------:R-:W-:Y:S05]  /*14450*/  BRA `(.L_x_2651) ;  /* 0xffffffcc00e87947 */ /* 0x000fea000383ffff */
.L_x_2579:
[----:B--2---:R2:W3:Y:S02]  /*14460*/  SYNCS.PHASECHK.TRANS64.TRYWAIT P0, [R2+URZ+0x60], R5 ;  /* 0x00006005020075a7 */ /* 0x0044e4000800017f */
[----:B---3--:R-:W-:Y:S05]  /*14470*/  @!P0 NANOSLEEP.SYNCS 0x989680 ;  /* 0x009896800000895d */ /* 0x008fea0003900000 */
[----:B------:R-:W3:Y:S02]  /*14480*/  @!P0 SYNCS.PHASECHK.TRANS64 P0, [R2+URZ+0x60], R5 ;  /* 0x00006005020085a7 */ /* 0x000ee4000800007f */
[----:B---3--:R-:W-:Y:S05]  /*14490*/  @!P0 BRA `(.L_x_2579) ;  /* 0xfffffffc00f08947 */ /* 0x008fea000383ffff */
[----:B------:R-:W-:Y:S05]  /*144a0*/  BRA `(.L_x_2652) ;  /* 0xffffffd400007947 */ /* 0x000fea000383ffff */
.L_x_2590:
[----:B0-----:R0:W2:Y:S02]  /*144b0*/  SYNCS.PHASECHK.TRANS64.TRYWAIT P0, [R0+URZ+0x34860], R2 ;  /* 0x03486002000075a7 */ /* 0x0010a4000800017f */
[----:B--2---:R-:W-:Y:S05]  /*144c0*/  @!P0 NANOSLEEP.SYNCS 0x989680 ;  /* 0x009896800000895d */ /* 0x004fea0003900000 */
[----:B------:R-:W2:Y:S02]  /*144d0*/  @!P0 SYNCS.PHASECHK.TRANS64 P0, [R0+URZ+0x34860], R2 ;  /* 0x03486002000085a7 */ /* 0x000ea4000800007f */
[----:B--2---:R-:W-:Y:S05]  /*144e0*/  @!P0 BRA `(.L_x_2590) ;  /* 0xfffffffc00f08947 */ /* 0x004fea000383ffff */
[----:B------:R-:W-:Y:S05]  /*144f0*/  BRA `(.L_x_2653) ;  /* 0xffffffd800587947 */ /* 0x000fea000383ffff */
.L_x_2597:
[----:B------:R-:W-:Y:S01]  /*14500*/  BSSY B0, `(.L_x_2654) ;  /* 0x0000008000007945 */ /* 0x000fe20003800000 */
[----:B------:R-:W-:Y:S02]  /*14510*/  IMAD.MOV.U32 R13, RZ, RZ, R16 ;  /* 0x000000ffff0d7224 */ /* 0x000fe400078e0010 */
[----:B------:R-:W-:Y:S02]  /*14520*/  IMAD.MOV.U32 R12, RZ, RZ, RZ ;  /* 0x000000ffff0c7224 */ /* 0x000fe400078e00ff */
[----:B------:R-:W-:Y:S02]  /*14530*/  IMAD.MOV.U32 R11, RZ, RZ, 0x1f ;  /* 0x0000001fff0b7424 */ /* 0x000fe400078e00ff */
[----:B------:R-:W-:-:S07]  /*14540*/  IMAD.MOV.U32 R15, RZ, RZ, -0x1 ;  /* 0xffffffffff0f7424 */ /* 0x000fce00078e00ff */
[----:B-12-45:R-:W-:Y:S05]  /*14550*/  WARPSYNC.COLLECTIVE R15, `(.L_x_2655) ;  /* 0x000000000f087348 */ /* 0x036fea0003c00000 */
[----:B------:R0:W3:Y:S02]  /*14560*/  SHFL.IDX P6, R14, R13, R12, R11 ;  /* 0x0000000c0d0e7389 */ /* 0x0000e400000c000b */
[----:B012345:R-:W-:Y:S01]  /*14570*/  ENDCOLLECTIVE ;  /* 0x000000000000791b */ /* 0x03ffe20003800000 */
.L_x_2655:
[----:B------:R-:W-:Y:S05]  /*14580*/  BSYNC B0 ;  /* 0x0000000000007941 */ /* 0x000fea0003800000 */
.L_x_2654:
        /* <DEDUP_REMOVED lines=9> */
.L_x_2656:
        /* <DEDUP_REMOVED lines=11> */
[----:B0-----:R-:W-:Y:S01]  /*146d0*/  IMAD.MOV.U32 R2, RZ, RZ, RZ ;  /* 0x000000ffff027224 */ /* 0x001fe200078e00ff */
[----:B--2---:R-:W-:Y:S02]  /*146e0*/  @!P1 MOV R2, R3 ;  /* 0x0000000300029202 */ /* 0x004fe40000000f00 */
[----:B------:R-:W-:-:S03]  /*146f0*/  ISETP.NE.AND P1, PT, R6, RZ, PT ;  /* 0x000000ff0600720c */ /* 0x000fc60003f25270 */
[----:B------:R-:W-:-:S10]  /*14700*/  IMAD.MOV.U32 R13, RZ, RZ, R2 ;  /* 0x000000ffff0d7224 */ /* 0x000fd400078e0002 */
[----:B------:R-:W-:Y:S05]  /*14710*/  WARPSYNC.COLLECTIVE R15, `(.L_x_2657) ;  /* 0x000000000f087348 */ /* 0x000fea0003c00000 */
[----:B------:R0:W1:Y:S02]  /*14720*/  SHFL.UP P6, R14, R13, R12, R11 ;  /* 0x0400000c0d0e7389 */ /* 0x00006400000c000b */
[----:B01----:R-:W-:Y:S01]  /*14730*/  ENDCOLLECTIVE ;  /* 0x000000000000791b */ /* 0x003fe20003800000 */
.L_x_2657:
[----:B------:R-:W-:Y:S01]  /*14740*/  IMAD.MOV.U32 R12, RZ, RZ, 0x2 ;  /* 0x00000002ff0c7424 */ /* 0x000fe200078e00ff */
[----:B------:R-:W-:-:S05]  /*14750*/  SEL R7, R14, RZ, P1 ;  /* 0x000000ff0e077207 */ /* 0x000fca0000800000 */
[----:B------:R-:W-:-:S04]  /*14760*/  IMAD.IADD R3, R2, 0x1, R7 ;  /* 0x0000000102037824 */ /* 0x000fc800078e0207 */
[----:B------:R-:W-:-:S07]  /*14770*/  IMAD.MOV.U32 R13, RZ, RZ, R3 ;  /* 0x000000ffff0d7224 */ /* 0x000fce00078e0003 */
[----:B------:R-:W-:Y:S05]  /*14780*/  WARPSYNC.COLLECTIVE R15, `(.L_x_2658) ;  /* 0x000000000f087348 */ /* 0x000fea0003c00000 */
[----:B------:R0:W1:Y:S02]  /*14790*/  SHFL.UP P6, R14, R13, R12, R11 ;  /* 0x0400000c0d0e7389 */ /* 0x00006400000c000b */
[----:B01----:R-:W-:Y:S01]  /*147a0*/  ENDCOLLECTIVE ;  /* 0x000000000000791b */ /* 0x003fe20003800000 */
.L_x_2658:
        /* <DEDUP_REMOVED lines=8> */
.L_x_2659:
        /* <DEDUP_REMOVED lines=8> */
.L_x_2660:
        /* <DEDUP_REMOVED lines=8> */
.L_x_2661:
        /* <DEDUP_REMOVED lines=9> */
.L_x_2662:
[----:B------:R-:W-:Y:S01]  /*149c0*/  IMAD.MOV.U32 R16, RZ, RZ, R14 ;  /* 0x000000ffff107224 */ /* 0x000fe200078e000e */
[----:B------:R-:W-:Y:S06]  /*149d0*/  BRA `(.L_x_2663) ;  /* 0xffffffd800e07947 */ /* 0x000fec000383ffff */
.L_x_2602:
[----:B------:R-:W-:Y:S01]  /*149e0*/  BSSY B0, `(.L_x_2664) ;  /* 0x0000008000007945 */ /* 0x000fe20003800000 */
[----:B-----5:R-:W-:Y:S02]  /*149f0*/  IMAD.MOV.U32 R13, RZ, RZ, R2 ;  /* 0x000000ffff0d7224 */ /* 0x020fe400078e0002 */
[----:B------:R-:W-:Y:S02]  /*14a00*/  IMAD.MOV.U32 R12, RZ, RZ, 0x1 ;  /* 0x00000001ff0c7424 */ /* 0x000fe400078e00ff */
[----:B------:R-:W-:Y:S02]  /*14a10*/  IMAD.MOV.U32 R11, RZ, RZ, RZ ;  /* 0x000000ffff0b7224 */ /* 0x000fe400078e00ff */
[----:B------:R-:W-:-:S07]  /*14a20*/  IMAD.MOV.U32 R15, RZ, RZ, -0x1 ;  /* 0xffffffffff0f7424 */ /* 0x000fce00078e00ff */
[----:B012-4-:R-:W-:Y:S05]  /*14a30*/  WARPSYNC.COLLECTIVE R15, `(.L_x_2665) ;  /* 0x000000000f087348 */ /* 0x017fea0003c00000 */
[----:B------:R3:W0:Y:S02]  /*14a40*/  SHFL.UP P6, R14, R13, R12, R11 ;  /* 0x0400000c0d0e7389 */ /* 0x00062400000c000b */
[----:B01234-:R-:W-:Y:S01]  /*14a50*/  ENDCOLLECTIVE ;  /* 0x000000000000791b */ /* 0x01ffe20003800000 */
.L_x_2665:
[----:B------:R-:W-:Y:S05]  /*14a60*/  BSYNC B0 ;  /* 0x0000000000007941 */ /* 0x000fea0003800000 */
.L_x_2664:
        /* <DEDUP_REMOVED lines=9> */
.L_x_2666:
[----:B------:R-:W-:Y:S01]  /*14b00*/  IMAD.MOV.U32 R12, RZ, RZ, 0x4 ;  /* 0x00000004ff0c7424 */ /* 0x000fe200078e00ff */
[----:B------:R-:W-:-:S05]  /*14b10*/  SEL R14, R14, RZ, P2 ;  /* 0x000000ff0e0e7207 */ /* 0x000fca0001000000 */
[----:B------:R-:W-:-:S04]  /*14b20*/  IMAD.IADD R3, R3, 0x1, R14 ;  /* 0x0000000103037824 */ /* 0x000fc800078e020e */
[----:B------:R-:W-:-:S07]  /*14b30*/  IMAD.MOV.U32 R13, RZ, RZ, R3 ;  /* 0x000000ffff0d7224 */ /* 0x000fce00078e0003 */
[----:B------:R-:W-:Y:S05]  /*14b40*/  WARPSYNC.COLLECTIVE R15, `(.L_x_2667) ;  /* 0x000000000f087348 */ /* 0x000fea0003c00000 */
[----:B------:R0:W1:Y:S02]  /*14b50*/  SHFL.UP P6, R14, R13, R12, R11 ;  /* 0x0400000c0d0e7389 */ /* 0x00006400000c000b */
[----:B01----:R-:W-:Y:S01]  /*14b60*/  ENDCOLLECTIVE ;  /* 0x000000000000791b */ /* 0x003fe20003800000 */
.L_x_2667:
[----:B------:R-:W-:Y:S01]  /*14b70*/  IMAD.MOV.U32 R12, RZ, RZ, 0x8 ;  /* 0x00000008ff0c7424 */ /* 0x000fe200078e00ff */
[----:B------:R-:W-:-:S05]  /*14b80*/  SEL R14, R14, RZ, P3 ;  /* 0x000000ff0e0e7207 */ /* 0x000fca0001800000 */
[----:B------:R-:W-:-:S04]  /*14b90*/  IMAD.IADD R3, R3, 0x1, R14 ;  /* 0x0000000103037824 */ /* 0x000fc800078e020e */
[----:B------:R-:W-:-:S07]  /*14ba0*/  IMAD.MOV.U32 R13, RZ, RZ, R3 ;  /* 0x000000ffff0d7224 */ /* 0x000fce00078e0003 */
[----:B------:R-:W-:Y:S05]  /*14bb0*/  WARPSYNC.COLLECTIVE R15, `(.L_x_2668) ;  /* 0x000000000f087348 */ /* 0x000fea0003c00000 */
[----:B------:R0:W1:Y:S02]  /*14bc0*/  SHFL.UP P6, R14, R13, R12, R11 ;  /* 0x0400000c0d0e7389 */ /* 0x00006400000c000b */
[----:B01----:R-:W-:Y:S01]  /*14bd0*/  ENDCOLLECTIVE ;  /* 0x000000000000791b */ /* 0x003fe20003800000 */
.L_x_2668:
[----:B------:R-:W-:Y:S01]  /*14be0*/  IMAD.MOV.U32 R12, RZ, RZ, 0x10 ;  /* 0x00000010ff0c7424 */ /* 0x000fe200078e00ff */
[----:B------:R-:W-:-:S05]  /*14bf0*/  SEL R14, R14, RZ, P4 ;  /* 0x000000ff0e0e7207 */ /* 0x000fca0002000000 */
[----:B------:R-:W-:-:S04]  /*14c00*/  IMAD.IADD R3, R3, 0x1, R14 ;  /* 0x0000000103037824 */ /* 0x000fc800078e020e */
[----:B------:R-:W-:-:S07]  /*14c10*/  IMAD.MOV.U32 R13, RZ, RZ, R3 ;  /* 0x000000ffff0d7224 */ /* 0x000fce00078e0003 */
[----:B------:R-:W-:Y:S05]  /*14c20*/  WARPSYNC.COLLECTIVE R15, `(.L_x_2669) ;  /* 0x000000000f087348 */ /* 0x000fea0003c00000 */
[----:B------:R0:W1:Y:S02]  /*14c30*/  SHFL.UP P6, R14, R13, R12, R11 ;  /* 0x0400000c0d0e7389 */ /* 0x00006400000c000b */
[----:B01----:R-:W-:Y:S01]  /*14c40*/  ENDCOLLECTIVE ;  /* 0x000000000000791b */ /* 0x003fe20003800000 */
.L_x_2669:
        /* <DEDUP_REMOVED lines=8> */
.L_x_2670:
[----:B------:R-:W-:Y:S01]  /*14cd0*/  IMAD.MOV.U32 R16, RZ, RZ, R14 ;  /* 0x000000ffff107224 */ /* 0x000fe200078e000e */
[----:B------:R-:W-:Y:S06]  /*14ce0*/  BRA `(.L_x_2671) ;  /* 0xffffffd800b87947 */ /* 0x000fec000383ffff */
.L_x_2604:
[----:B------:R-:W-:Y:S01]  /*14cf0*/  BSSY B0, `(.L_x_2672) ;  /* 0x0000006000007945 */ /* 0x000fe20003800000 */
[----:B------:R-:W-:Y:S01]  /*14d00*/  PLOP3.LUT P6, PT, P6, PT, PT, 0x8, 0x0 ;  /* 0x000000000000781c */ /* 0x000fe200037ce170 */
[----:B------:R-:W-:-:S12]  /*14d10*/  IMAD.MOV.U32 R15, RZ, RZ, -0x1 ;  /* 0xffffffffff0f7424 */ /* 0x000fd800078e00ff */
[----:B012-45:R-:W-:Y:S05]  /*14d20*/  WARPSYNC.COLLECTIVE R15, `(.L_x_2673) ;  /* 0x000000000f087348 */ /* 0x037fea0003c00000 */
[----:B------:R-:W-:Y:S01]  /*14d30*/  VOTE.ANY R14, PT, P6 ;  /* 0x00000000000e7806 */ /* 0x000fe200030e0100 */
[----:B012-45:R-:W-:Y:S06]  /*14d40*/  ENDCOLLECTIVE ;  /* 0x000000000000791b */ /* 0x037fec0003800000 */
.L_x_2673:
[----:B------:R-:W-:Y:S05]  /*14d50*/  BSYNC B0 ;  /* 0x0000000000007941 */ /* 0x000fea0003800000 */
.L_x_2672:
[----:B------:R-:W-:Y:S01]  /*14d60*/  MOV R5, R14 ;  /* 0x0000000e00057202 */ /* 0x000fe20000000f00 */
[----:B------:R-:W-:Y:S02]  /*14d70*/  IMAD.MOV.U32 R13, RZ, RZ, R2 ;  /* 0x000000ffff0d7224 */ /* 0x000fe400078e0002 */
[----:B------:R-:W-:Y:S01]  /*14d80*/  IMAD.MOV.U32 R11, RZ, RZ, 0x1f ;  /* 0x0000001fff0b7424 */ /* 0x000fe200078e00ff */
[----:B------:R-:W0:Y:S01]  /*14d90*/  POPC R6, R5 ;  /* 0x0000000500067309 */ /* 0x000e220000000000 */
[----:B------:R-:W-:Y:S02]  /*14da0*/  IMAD.MOV.U32 R15, RZ, RZ, -0x1 ;  /* 0xffffffffff0f7424 */ /* 0x000fe400078e00ff */
[----:B0-----:R-:W-:-:S07]  /*14db0*/  IMAD.MOV.U32 R12, RZ, RZ, R6 ;  /* 0x000000ffff0c7224 */ /* 0x001fce00078e0006 */
[----:B------:R-:W-:Y:S05]  /*14dc0*/  WARPSYNC.COLLECTIVE R15, `(.L_x_2674) ;  /* 0x000000000f087348 */ /* 0x000fea0003c00000 */
[----:B------:R0:W1:Y:S02]  /*14dd0*/  SHFL.IDX P6, R14, R13, R12, R11 ;  /* 0x0000000c0d0e7389 */ /* 0x00006400000c000b */
[----:B01----:R-:W-:Y:S01]  /*14de0*/  ENDCOLLECTIVE ;  /* 0x000000000000791b */ /* 0x003fe20003800000 */
.L_x_2674:
[----:B------:R-:W-:Y:S01]  /*14df0*/  IMAD.MOV.U32 R17, RZ, RZ, R14 ;  /* 0x000000ffff117224 */ /* 0x000fe200078e000e */
[----:B------:R-:W-:Y:S06]  /*14e00*/  BRA `(.L_x_2675) ;  /* 0xffffffd800a87947 */ /* 0x000fec000383ffff */
.L_x_2606:
[----:B------:R-:W-:Y:S01]  /*14e10*/  BSSY B0, `(.L_x_2676) ;  /* 0x0000007000007945 */ /* 0x000fe20003800000 */
[----:B------:R-:W-:Y:S02]  /*14e20*/  IMAD.MOV.U32 R13, RZ, RZ, R3 ;  /* 0x000000ffff0d7224 */ /* 0x000fe400078e0003 */
[----:B------:R-:W-:Y:S02]  /*14e30*/  IMAD.MOV.U32 R11, RZ, RZ, 0x1f ;  /* 0x0000001fff0b7424 */ /* 0x000fe400078e00ff */
[----:B------:R-:W-:-:S07]  /*14e40*/  IMAD.MOV.U32 R15, RZ, RZ, -0x1 ;  /* 0xffffffffff0f7424 */ /* 0x000fce00078e00ff */
[----:B012345:R-:W-:Y:S05]  /*14e50*/  WARPSYNC.COLLECTIVE R15, `(.L_x_2677) ;  /* 0x000000000f087348 */ /* 0x03ffea0003c00000 */
[----:B------:R0:W0:Y:S02]  /*14e60*/  SHFL.IDX P6, R14, R13, R12, R11 ;  /* 0x0000000c0d0e7389 */ /* 0x00002400000c000b */
[----:B012345:R-:W-:Y:S01]  /*14e70*/  ENDCOLLECTIVE ;  /* 0x000000000000791b */ /* 0x03ffe20003800000 */
.L_x_2677:
[----:B------:R-:W-:Y:S05]  /*14e80*/  BSYNC B0 ;  /* 0x0000000000007941 */ /* 0x000fea0003800000 */
.L_x_2676:
[----:B------:R-:W-:Y:S01]  /*14e90*/  IMAD.MOV.U32 R3, RZ, RZ, R14 ;  /* 0x000000ffff037224 */ /* 0x000fe200078e000e */
[----:B------:R-:W-:Y:S06]  /*14ea0*/  BRA `(.L_x_2678) ;  /* 0xffffffd8009c7947 */ /* 0x000fec000383ffff */
.L_x_2610:
[----:B0-----:R0:W3:Y:S02]  /*14eb0*/  SYNCS.PHASECHK.TRANS64.TRYWAIT P0, [R0+URZ+0x34820], R3 ;  /* 0x03482003000075a7 */ /* 0x0010e4000800017f */
[----:B---3--:R-:W-:Y:S05]  /*14ec0*/  @!P0 NANOSLEEP.SYNCS 0x989680 ;  /* 0x009896800000895d */ /* 0x008fea0003900000 */
[----:B------:R-:W3:Y:S02]  /*14ed0*/  @!P0 SYNCS.PHASECHK.TRANS64 P0, [R0+URZ+0x34820], R3 ;  /* 0x03482003000085a7 */ /* 0x000ee4000800007f */
[----:B---3--:R-:W-:Y:S05]  /*14ee0*/  @!P0 BRA `(.L_x_2610) ;  /* 0xfffffffc00f08947 */ /* 0x008fea000383ffff */
[----:B------:R-:W-:Y:S05]  /*14ef0*/  BRA `(.L_x_2679) ;  /* 0xffffffe000207947 */ /* 0x000fea000383ffff */
.L_x_2611:
        /* <DEDUP_REMOVED lines=8> */
[----:B012-45:R-:W-:Y:S05]  /*14f80*/  WARPSYNC.COLLECTIVE R15, `(.L_x_2681) ;  /* 0x000000000f087348 */ /* 0x037fea0003c00000 */
[----:B------:R3:W0:Y:S02]  /*14f90*/  SHFL.IDX P6, R14, R13, R12, R11 ;  /* 0x0000000c0d0e7389 */ /* 0x00062400000c000b */
[----:B012345:R-:W-:Y:S01]  /*14fa0*/  ENDCOLLECTIVE ;  /* 0x000000000000791b */ /* 0x03ffe20003800000 */
.L_x_2681:
[----:B------:R-:W-:Y:S05]  /*14fb0*/  BSYNC B0 ;  /* 0x0000000000007941 */ /* 0x000fea0003800000 */
.L_x_2680:
[----:B------:R-:W-:Y:S05]  /*14fc0*/  BRA `(.L_x_2682) ;  /* 0xffffffe000087947 */ /* 0x000fea000383ffff */
.L_x_2614:
[----:B------:R-:W-:Y:S01]  /*14fd0*/  BSSY B1, `(.L_x_2683) ;  /* 0x0000006000017945 */ /* 0x000fe20003800000 */
[----:B------:R-:W-:-:S07]  /*14fe0*/  IMAD.MOV.U32 R15, RZ, RZ, -0x1 ;  /* 0xffffffffff0f7424 */ /* 0x000fce00078e00ff */
[----:B-12345:R-:W-:Y:S05]  /*14ff0*/  WARPSYNC.COLLECTIVE R15, `(.L_x_2684) ;  /* 0x000000000f0c7348 */ /* 0x03efea0003c00000 */
[----:B------:R-:W-:Y:S02]  /*15000*/  ELECT P6, UR62, PT ;  /* 0x00000000003e782f */ /* 0x000fe400038c0000 */
[----:B------:R-:W-:Y:S01]  /*15010*/  MOV R14, UR62 ;  /* 0x0000003e000e7c02 */ /* 0x000fe20008000f00 */
[----:B-12345:R-:W-:Y:S10]  /*15020*/  ENDCOLLECTIVE ;  /* 0x000000000000791b */ /* 0x03eff40003800000 */
.L_x_2684:
[----:B------:R-:W-:Y:S05]  /*15030*/  BSYNC B1 ;  /* 0x0000000000017941 */ /* 0x000fea0003800000 */
.L_x_2683:
[----:B------:R-:W-:Y:S05]  /*15040*/  BRA `(.L_x_2685) ;  /* 0xffffffe000007947 */ /* 0x000fea000383ffff */
.L_x_2616:
[----:B0-----:R0:W2:Y:S02]  /*15050*/  SYNCS.PHASECHK.TRANS64.TRYWAIT P0, [R6+URZ], R5 ;  /* 0x00000005060075a7 */ /* 0x0010a4000800017f */
[----:B--2---:R-:W-:Y:S05]  /*15060*/  @!P0 NANOSLEEP.SYNCS 0x989680 ;  /* 0x009896800000895d */ /* 0x004fea0003900000 */
[----:B------:R-:W2:Y:S02]  /*15070*/  @!P0 SYNCS.PHASECHK.TRANS64 P0, [R6+URZ], R5 ;  /* 0x00000005060085a7 */ /* 0x000ea4000800007f */
[----:B--2---:R-:W-:Y:S05]  /*15080*/  @!P0 BRA `(.L_x_2616) ;  /* 0xfffffffc00f08947 */ /* 0x004fea000383ffff */
[----:B------:R-:W-:Y:S05]  /*15090*/  BRA `(.L_x_2686) ;  /* 0xffffffe0003c7947 */ /* 0x000fea000383ffff */
.L_x_2617:
[----:B--2---:R2:W3:Y:S02]  /*150a0*/  SYNCS.PHASECHK.TRANS64.TRYWAIT P0, [R7+URZ], R2 ;  /* 0x00000002070075a7 */ /* 0x0044e4000800017f */
[----:B---3--:R-:W-:Y:S05]  /*150b0*/  @!P0 NANOSLEEP.SYNCS 0x989680 ;  /* 0x009896800000895d */ /* 0x008fea0003900000 */
[----:B------:R-:W3:Y:S02]  /*150c0*/  @!P0 SYNCS.PHASECHK.TRANS64 P0, [R7+URZ], R2 ;  /* 0x00000002070085a7 */ /* 0x000ee4000800007f */
[----:B---3--:R-:W-:Y:S05]  /*150d0*/  @!P0 BRA `(.L_x_2617) ;  /* 0xfffffffc00f08947 */ /* 0x008fea000383ffff */
[----:B------:R-:W-:Y:S05]  /*150e0*/  BRA `(.L_x_2687) ;  /* 0xffffffe000307947 */ /* 0x000fea000383ffff */
.L_x_2619:
[----:B---3--:R3:W4:Y:S02]  /*150f0*/  SYNCS.PHASECHK.TRANS64.TRYWAIT P0, [R4+URZ], R5 ;  /* 0x00000005040075a7 */ /* 0x008724000800017f */
[----:B----4-:R-:W-:Y:S05]  /*15100*/  @!P0 NANOSLEEP.SYNCS 0x989680 ;  /* 0x009896800000895d */ /* 0x010fea0003900000 */
[----:B------:R-:W4:Y:S02]  /*15110*/  @!P0 SYNCS.PHASECHK.TRANS64 P0, [R4+URZ], R5 ;  /* 0x00000005040085a7 */ /* 0x000f24000800007f */
[----:B----4-:R-:W-:Y:S05]  /*15120*/  @!P0 BRA `(.L_x_2619) ;  /* 0xfffffffc00f08947 */ /* 0x010fea000383ffff */
[----:B------:R-:W-:Y:S05]  /*15130*/  BRA `(.L_x_2688) ;  /* 0xffffffe000387947 */ /* 0x000fea000383ffff */
.L_x_2689:
        /* <DEDUP_REMOVED lines=12> */
.L_x_3201:


//--------------------- .text._ZN7cutlass13device_kernelIN5flash11enable_sm90INS1_16FlashAttnFwdSm90INS1_25CollectiveMainloopFwdSm90ILi2EN4cute5tupleIJNS5_1CILi1EEES8_S8_EEENS6_IJNS7_ILi128EEESA_NS7_ILi192EEEEEELi128ENS_10bfloat16_tEfNS_4arch4Sm90ELb1ELb0ELb1ELb1ELb0ELb1ELb0ELb1ELb1ELb1ELb0ELb0EEENS1_21CollectiveEpilogueFwdINS6_IJSA_SA_SA_EEES9_SD_SF_Li256ELb1ELb1ELb0ELb0EEENS1_36VarlenDynamicPersistentTileSchedulerILi128ELi128ELi256ELi128ELb0ELb1ELb1ELb1ELb1ELb1EEEEEEEEEvNT_6ParamsE --------------------------
	.section	.text._ZN7cutlass13device_kernelIN5flash11enable_sm90INS1_16FlashAttnFwdSm90INS1_25CollectiveMainloopFwdSm90ILi2EN4cute5tupleIJNS5_1CILi1EEES8_S8_EEENS6_IJNS7_ILi128EEESA_NS7_ILi192EEEEEELi128ENS_10bfloat16_tEfNS_4arch4Sm90ELb1ELb0ELb1ELb1ELb0ELb1ELb0ELb1ELb1ELb1ELb0ELb0EEENS1_21CollectiveEpilogueFwdINS6_IJSA_SA_SA_EEES9_SD_SF_Li256ELb1ELb1ELb0ELb0EEENS1_36VarlenDynamicPersistentTileSchedulerILi128ELi128ELi256ELi128ELb0ELb1ELb1ELb1ELb1ELb1EEEEEEEEEvNT_6ParamsE,"ax",@progbits
	.align	128
.text._ZN7cutlass13device_kernelIN5flash11enable_sm90INS1_16FlashAttnFwdSm90INS1_25CollectiveMainloopFwdSm90ILi2EN4cute5tupleIJNS5_1CILi1EEES8_S8_EEENS6_IJNS7_ILi128EEESA_NS7_ILi192EEEEEELi128ENS_10bfloat16_tEfNS_4arch4Sm90ELb1ELb0ELb1ELb1ELb0ELb1ELb0ELb1ELb1ELb1ELb0ELb0EEENS1_21CollectiveEpilogueFwdINS6_IJSA_SA_SA_EEES9_SD_SF_Li256ELb1ELb1ELb0ELb0EEENS1_36VarlenDynamicPersistentTileSchedulerILi128ELi128ELi256ELi128ELb0ELb1ELb1ELb1ELb1ELb1EEEEEEEEEvNT_6ParamsE:
        .type           _ZN7cutlass13device_kernelIN5flash11enable_sm90INS1_16FlashAttnFwdSm90INS1_25CollectiveMainloopFwdSm90ILi2EN4cute5tupleIJNS5_1CILi1EEES8_S8_EEENS6_IJNS7_ILi128EEESA_NS7_ILi192EEEEEELi128ENS_10bfloat16_tEfNS_4arch4Sm90ELb1ELb0ELb1ELb1ELb0ELb1ELb0ELb1ELb1ELb1ELb0ELb0EEENS1_21CollectiveEpilogueFwdINS6_IJSA_SA_SA_EEES9_SD_SF_Li256ELb1ELb1ELb0ELb0EEENS1_36VarlenDynamicPersistentTileSchedulerILi128ELi128ELi256ELi128ELb0ELb1ELb1ELb1ELb1ELb1EEEEEEEEEvNT_6ParamsE,@function
        .size           _ZN7cutlass13device_kernelIN5flash11enable_sm90INS1_16FlashAttnFwdSm90INS1_25CollectiveMainloopFwdSm90ILi2EN4cute5tupleIJNS5_1CILi1EEES8_S8_EEENS6_IJNS7_ILi128EEESA_NS7_ILi192EEEEEELi128ENS_10bfloat16_tEfNS_4arch4Sm90ELb1ELb0ELb1ELb1ELb0ELb1ELb0ELb1ELb1ELb1ELb0ELb0EEENS1_21CollectiveEpilogueFwdINS6_IJSA_SA_SA_EEES9_SD_SF_Li256ELb1ELb1ELb0ELb0EEENS1_36VarlenDynamicPersistentTileSchedulerILi128ELi128ELi256ELi128ELb0ELb1ELb1ELb1ELb1ELb1EEEEEEEEEvNT_6ParamsE,(.L_x_3202 - _ZN7cutlass13device_kernelIN5flash11enable_sm90INS1_16FlashAttnFwdSm90INS1_25CollectiveMainloopFwdSm90ILi2EN4cute5tupleIJNS5_1CILi1EEES8_S8_EEENS6_IJNS7_ILi128EEESA_NS7_ILi192EEEEEELi128ENS_10bfloat16_tEfNS_4arch4Sm90ELb1ELb0ELb1ELb1ELb0ELb1ELb0ELb1ELb1ELb1ELb0ELb0EEENS1_21CollectiveEpilogueFwdINS6_IJSA_SA_SA_EEES9_SD_SF_Li256ELb1ELb1ELb0ELb0EEENS1_36VarlenDynamicPersistentTileSchedulerILi128ELi128ELi256ELi128ELb0ELb1ELb1ELb1ELb1ELb1EEEEEEEEEvNT_6ParamsE)
        .other          _ZN7cutlass13device_kernelIN5flash11enable_sm90INS1_16FlashAttnFwdSm90INS1_25CollectiveMainloopFwdSm90ILi2EN4cute5tupleIJNS5_1CILi1EEES8_S8_EEENS6_IJNS7_ILi128EEESA_NS7_ILi192EEEEEELi128ENS_10bfloat16_tEfNS_4arch4Sm90ELb1ELb0ELb1ELb1ELb0ELb1ELb0ELb1ELb1ELb1ELb0ELb0EEENS1_21CollectiveEpilogueFwdINS6_IJSA_SA_SA_EEES9_SD_SF_Li256ELb1ELb1ELb0ELb0EEENS1_36VarlenDynamicPersistentTileSchedulerILi128ELi128ELi256ELi128ELb0ELb1ELb1ELb1ELb1ELb1EEEEEEEEEvNT_6ParamsE,@"STO_CUDA_ENTRY STV_DEFAULT"
_ZN7cutlass13device_kernelIN5flash11enable_sm90INS1_16FlashAttnFwdSm90INS1_25CollectiveMainloopFwdSm90ILi2EN4cute5tupleIJNS5_1CILi1EEES8_S8_EEENS6_IJNS7_ILi128EEESA_NS7_ILi192EEEEEELi128ENS_10bfloat16_tEfNS_4arch4Sm90ELb1ELb0ELb1ELb1ELb0ELb1ELb0ELb1ELb1ELb1ELb0ELb0EEENS1_21CollectiveEpilogueFwdINS6_IJSA_SA_SA_EEES9_SD_SF_Li256ELb1ELb1ELb0ELb0EEENS1_36VarlenDynamicPersistentTileSchedulerILi128ELi128ELi256ELi128ELb0ELb1ELb1ELb1ELb1ELb1EEEEEEEEEvNT_6ParamsE:
        /* <DEDUP_REMOVED lines=24> */
.L_x_2691:
[----:B------:R-:W-:Y:S05]  /*0180*/  BSYNC B0 ;  /* 0x0000000000007941 */ /* 0x000fea0003800000 */
.L_x_2690:
        /* <DEDUP_REMOVED lines=41> */
.L_x_2692:
        /* <DEDUP_REMOVED lines=22> */
.L_x_2693:
        /* <DEDUP_REMOVED lines=18> */
.L_x_2694:
        /* <DEDUP_REMOVED lines=22> */
.L_x_2695:
        /* <DEDUP_REMOVED lines=22> */
.L_x_2696:
        /* <DEDUP_REMOVED lines=10> */
.L_x_2699:
        /* <DEDUP_REMOVED lines=15> */
[----:B------:R-:W2:Y:S01]  /*0af0*/  LDL R0, [R1+0x58] ;  /* 0x0000580001007983 */ /* 0x000ea20000100800 */
[----:B------:R-:W-:Y:S01]  /*0b00*/  VIADD R10, R4, 0xffffff80 ;  /* 0xffffff80040a7836 */ /* 0x000fe20000000000 */
[----:B------:R-:W-:Y:S01]  /*0b10*/  R2UR UR4, R16 ;  /* 0x00000000100472ca */ /* 0x000fe200000e0000 */
[----:B------:R-:W-:Y:S01]  /*0b20*/  IMAD.MOV.U32 R212, RZ, RZ, RZ ;  /* 0x000000ffffd47224 */ /* 0x000fe200078e00ff */
[----:B------:R-:W-:Y:S01]  /*0b30*/  CS2R R188, SRZ ;  /* 0x0000000000bc7805 */ /* 0x000fe2000001ff00 */
[----:B------:R-:W-:Y:S02]  /*0b40*/  IMAD.MOV.U32 R17, RZ, RZ, RZ ;  /* 0x000000ffff117224 */ /* 0x000fe400078e00ff */
[----:B------:R-:W-:-:S08]  /*0b50*/  IMAD.MOV.U32 R185, RZ, RZ, RZ ;  /* 0x000000ffffb97224 */ /* 0x000fd000078e00ff */
[----:B------:R-:W-:Y:S01]  /*0b60*/  UIADD3 UR4, UR4, 0x10400, URZ ;  /* 0x0001040004047890 */ /* 0x000fe2000fffe03f */
[----:B--2---:R-:W-:Y:S02]  /*0b70*/  R2UR UR5, R0 ;  /* 0x00000000000572ca */ /* 0x004fe400000e0000 */
[----:B------:R-:W-:-:S04]  /*0b80*/  SHF.R.S32.HI R0, RZ, 0x1f, R10 ;  /* 0x0000001fff007819 */ /* 0x000fc8000001140a */
[CC--:B------:R-:W-:Y:S02]  /*0b90*/  LEA.HI R3, R0.reuse, R10.reuse, RZ, 0x4 ;  /* 0x0000000a00037211 */ /* 0x0c0fe400078f20ff */
[-C--:B0-----:R-:W-:Y:S02]  /*0ba0*/  LEA.HI R2, R0, R10.reuse, RZ, 0x7 ;  /* 0x0000000a00027211 */ /* 0x081fe400078f38ff */
[----:B------:R-:W-:Y:S02]  /*0bb0*/  SHF.R.S32.HI R6, RZ, 0x4, R3 ;  /* 0x00000004ff067819 */ /* 0x000fe40000011403 */
[----:B------:R-:W-:Y:S01]  /*0bc0*/  LOP3.LUT R226, R2, 0xffffff80, RZ, 0xc0, !PT ;  /* 0xffffff8002e27812 */ /* 0x000fe200078ec0ff */
[----:B------:R-:W-:Y:S01]  /*0bd0*/  ULOP3.LUT UR5, UR5, 0x1, URZ, 0xfc, !UPT ;  /* 0x0000000105057892 */ /* 0x000fe2000f8efc3f */
[C---:B------:R-:W-:Y:S02]  /*0be0*/  LOP3.LUT R4, R3.reuse, 0x3fffff0, RZ, 0xc0, !PT ;  /* 0x03fffff003047812 */ /* 0x040fe400078ec0ff */
[----:B------:R-:W-:Y:S01]  /*0bf0*/  LEA.HI R197, R0, R10, RZ, 0x5 ;  /* 0x0000000a00c57211 */ /* 0x000fe200078f28ff */
[C---:B------:R-:W-:Y:S01]  /*0c00*/  IMAD.IADD R226, R10.reuse, 0x1, -R226 ;  /* 0x000000010ae27824 */ /* 0x040fe200078e0ae2 */
[----:B------:R-:W-:Y:S01]  /*0c10*/  LEA.HI R3, R3, R6, RZ, 0x1 ;  /* 0x0000000603037211 */ /* 0x000fe200078f08ff */
[----:B------:R-:W-:Y:S01]  /*0c20*/  IMAD.IADD R4, R10, 0x1, -R4 ;  /* 0x000000010a047824 */ /* 0x000fe200078e0a04 */
[----:B------:R-:W-:-:S02]  /*0c30*/  SHF.R.S32.HI R197, RZ, 0x5, R197 ;  /* 0x00000005ffc57819 */ /* 0x000fc400000114c5 */
[----:B------:R-:W-:Y:S02]  /*0c40*/  LOP3.LUT R3, R3, 0x1ffffffe, RZ, 0xc0, !PT ;  /* 0x1ffffffe03037812 */ /* 0x000fe400078ec0ff */
[----:B------:R-:W-:Y:S01]  /*0c50*/  SHF.R.S32.HI R5, RZ, 0x1f, R226 ;  /* 0x0000001fff057819 */ /* 0x000fe200000114e2 */
[----:B------:R-:W-:Y:S01]  /*0c60*/  IMAD R4, R197, 0x10, R4 ;  /* 0x00000010c5047824 */ /* 0x000fe200078e0204 */
[----:B------:R-:W-:Y:S01]  /*0c70*/  SHF.R.S32.HI R233, RZ, 0x7, R2 ;  /* 0x00000007ffe97819 */ /* 0x000fe20000011402 */
[----:B------:R-:W-:Y:S01]  /*0c80*/  IMAD.IADD R3, R6, 0x1, -R3 ;  /* 0x0000000106037824 */ /* 0x000fe200078e0a03 */
[CC--:B------:R-:W-:Y:S02]  /*0c90*/  LEA.HI R7, R5.reuse, R226.reuse, RZ, 0x2 ;  /* 0x000000e205077211 */ /* 0x0c0fe400078f10ff */
[----:B------:R-:W-:Y:S01]  /*0ca0*/  LEA.HI R5, R5, R226, RZ, 0x5 ;  /* 0x000000e205057211 */ /* 0x000fe200078f28ff */
[----:B------:R-:W-:Y:S01]  /*0cb0*/  IMAD R235, R4, 0x8, R3 ;  /* 0x0000000804eb7824 */ /* 0x000fe200078e0203 */
[----:B------:R-:W-:-:S02]  /*0cc0*/  LEA.HI R3, R0, R10, RZ, 0x2 ;  /* 0x0000000a00037211 */ /* 0x000fc400078f10ff */
[--C-:B------:R-:W-:Y:S01]  /*0cd0*/  SHF.R.S32.HI R8, RZ, 0x2, R7.reuse ;  /* 0x00000002ff087819 */ /* 0x100fe20000011407 */
[----:B------:R-:W-:Y:S01]  /*0ce0*/  IMAD.SHL.U32 R235, R235, 0x8, RZ ;  /* 0x00000008ebeb7824 */ /* 0x000fe200078e00ff */
[----:B------:R-:W-:Y:S02]  /*0cf0*/  SHF.R.S32.HI R9, RZ, 0x1f, R7 ;  /* 0x0000001fff097819 */ /* 0x000fe40000011407 */
[----:B------:R-:W-:Y:S02]  /*0d00*/  LOP3.LUT R215, R3, 0xfffffffc, RZ, 0xc0, !PT ;  /* 0xfffffffc03d77812 */ /* 0x000fe400078ec0ff */
[----:B------:R-:W-:Y:S02]  /*0d10*/  LEA.HI R9, R9, R8, RZ, 0x3 ;  /* 0x0000000809097211 */ /* 0x000fe400078f18ff */
[----:B------:R-:W-:Y:S01]  /*0d20*/  SHF.R.S32.HI R184, RZ, 0x2, R3 ;  /* 0x00000002ffb87819 */ /* 0x000fe20000011403 */
[----:B------:R-:W-:Y:S01]  /*0d30*/  IMAD.IADD R215, R10, 0x1, -R215 ;  /* 0x000000010ad77824 */ /* 0x000fe200078e0ad7 */
[----:B------:R-:W-:-:S02]  /*0d40*/  LOP3.LUT R9, R9, 0xfffffff8, RZ, 0xc0, !PT ;  /* 0xfffffff809097812 */ /* 0x000fc400078ec0ff */
[----:B------:R-:W-:Y:S01]  /*0d50*/  LEA.HI R2, R2, R233, RZ, 0x1 ;  /* 0x000000e902027211 */ /* 0x000fe200078f08ff */
[----:B------:R-:W-:Y:S01]  /*0d60*/  IMAD.SHL.U32 R22, R215, 0x4, RZ ;  /* 0x00000004d7167824 */ /* 0x000fe200078e00ff */
[----:B------:R-:W-:Y:S01]  /*0d70*/  SHF.R.S32.HI R5, RZ, 0x5, R5 ;  /* 0x00000005ff057819 */ /* 0x000fe20000011405 */
[----:B------:R-:W-:Y:S01]  /*0d80*/  IMAD.IADD R8, R8, 0x1, -R9 ;  /* 0x0000000108087824 */ /* 0x000fe200078e0a09 */
[----:B------:R-:W-:Y:S01]  /*0d90*/  SHF.R.S32.HI R9, RZ, 0x1f, R3 ;  /* 0x0000001fff097819 */ /* 0x000fe20000011403 */
[----:B------:R-:W-:Y:S01]  /*0da0*/  VIADD R214, R184, 0x40 ;  /* 0x00000040b8d67836 */ /* 0x000fe20000000000 */
[----:B------:R-:W-:Y:S01]  /*0db0*/  LOP3.LUT R2, R2, 0x3fffffe, RZ, 0xc0, !PT ;  /* 0x03fffffe02027812 */ /* 0x000fe200078ec0ff */
[C---:B------:R-:W-:Y:S01]  /*0dc0*/  VIADD R191, R22.reuse, 0x20 ;  /* 0x0000002016bf7836 */ /* 0x040fe20000000000 */
[----:B------:R-:W-:Y:S01]  /*0dd0*/  LEA.HI R9, R9, R184, RZ, 0x3 ;  /* 0x000000b809097211 */ /* 0x000fe200078f18ff */
[----:B------:R-:W-:Y:S01]  /*0de0*/  IMAD R5, R5, 0x10, R8 ;  /* 0x0000001005057824 */ /* 0x000fe200078e0208 */
[----:B------:R-:W-:Y:S01]  /*0df0*/  SHF.R.S32.HI R3, RZ, 0x1f, R214 ;  /* 0x0000001fff037819 */ /* 0x000fe200000114d6 */
[----:B------:R-:W-:Y:S01]  /*0e00*/  IMAD.IADD R2, R233, 0x1, -R2 ;  /* 0x00000001e9027824 */ /* 0x000fe200078e0a02 */
[----:B------:R-:W-:Y:S01]  /*0e10*/  LOP3.LUT R9, R9, 0xfffffff8, RZ, 0xc0, !PT ;  /* 0xfffffff809097812 */ /* 0x000fe200078ec0ff */
[C---:B------:R-:W-:Y:S01]  /*0e20*/  IMAD.IADD R186, R22.reuse, 0x1, R191 ;  /* 0x0000000116ba7824 */ /* 0x040fe200078e02bf */
[----:B------:R-:W-:Y:S01]  /*0e30*/  LEA.HI R3, R3, R214, RZ, 0x3 ;  /* 0x000000d603037211 */ /* 0x000fe200078f18ff */
[----:B------:R-:W-:Y:S01]  /*0e40*/  VIADD R190, R22, 0x40 ;  /* 0x0000004016be7836 */ /* 0x000fe20000000000 */
[----:B------:R-:W-:Y:S01]  /*0e50*/  LEA.HI R0, R0, R10, RZ, 0x3 ;  /* 0x0000000a00007211 */ /* 0x000fe200078f18ff */
[----:B------:R-:W-:Y:S01]  /*0e60*/  IMAD R234, R2, 0x40, R5 ;  /* 0x0000004002ea7824 */ /* 0x000fe200078e0205 */
[----:B------:R-:W-:Y:S01]  /*0e70*/  SHF.R.S32.HI R5, RZ, 0x1f, R186 ;  /* 0x0000001fff057819 */ /* 0x000fe200000114ba */
[----:B------:R-:W-:Y:S01]  /*0e80*/  IMAD.IADD R187, R22, 0x1, R190 ;  /* 0x0000000116bb7824 */ /* 0x000fe200078e02be */
[----:B------:R-:W-:Y:S01]  /*0e90*/  LOP3.LUT R207, R0, 0xfffffff8, RZ, 0xc0, !PT ;  /* 0xfffffff800cf7812 */ /* 0x000fe200078ec0ff */
[----:B------:R-:W-:Y:S01]  /*0ea0*/  IMAD.IADD R225, R184, 0x1, -R9 ;  /* 0x00000001b8e17824 */ /* 0x000fe200078e0a09 */
[-C--:B------:R-:W-:Y:S01]  /*0eb0*/  LEA.HI R218, R5, R186.reuse, RZ, 0x3 ;  /* 0x000000ba05da7211 */ /* 0x080fe200078f18ff */
[----:B------:R-:W-:Y:S01]  /*0ec0*/  IMAD.SHL.U32 R195, R214, 0x40, RZ ;  /* 0x00000040d6c37824 */ /* 0x000fe200078e00ff */
[----:B------:R-:W-:Y:S01]  /*0ed0*/  SHF.R.S32.HI R2, RZ, 0x1f, R187 ;  /* 0x0000001fff027819 */ /* 0x000fe200000114bb */
[----:B------:R-:W-:Y:S01]  /*0ee0*/  IMAD.SHL.U32 R3, R3, 0x40, RZ ;  /* 0x0000004003037824 */ /* 0x000fe200078e00ff */
[----:B------:R-:W-:Y:S01]  /*0ef0*/  LEA.HI R5, R5, R186, RZ, 0x6 ;  /* 0x000000ba05057211 */ /* 0x000fe200078f30ff */
[----:B------:R-:W-:Y:S01]  /*0f00*/  IMAD.SHL.U32 R196, R225, 0x40, RZ ;  /* 0x00000040e1c47824 */ /* 0x000fe200078e00ff */
[----:B------:R-:W-:Y:S01]  /*0f10*/  LOP3.LUT R195, R195, 0x1c0, RZ, 0xc0, !PT ;  /* 0x000001c0c3c37812 */ /* 0x000fe200078ec0ff */
[----:B------:R-:W-:Y:S01]  /*0f20*/  IMAD.IADD R207, R10, 0x1, -R207 ;  /* 0x000000010acf7824 */ /* 0x000fe200078e0acf */
[----:B------:R-:W-:Y:S01]  /*0f30*/  LOP3.LUT R199, R3, 0xfffffe00, RZ, 0xc0, !PT ;  /* 0xfffffe0003c77812 */ /* 0x000fe200078ec0ff */
[----:B------:R-:W-:Y:S01]  /*0f40*/  IMAD.SHL.U32 R5, R5, 0x80, RZ ;  /* 0x0000008005057824 */ /* 0x000fe200078e00ff */
[-C--:B------:R-:W-:Y:S01]  /*0f50*/  LEA.HI R3, R2, R187.reuse, RZ, 0x6 ;  /* 0x000000bb02037211 */ /* 0x080fe200078f30ff */
[----:B------:R-:W-:Y:S01]  /*0f60*/  IMAD.SHL.U32 R18, R215, 0x8, RZ ;  /* 0x00000008d7127824 */ /* 0x000fe200078e00ff */
[----:B------:R-:W-:Y:S01]  /*0f70*/  LOP3.LUT R196, R196, 0x1c0, RZ, 0xc0, !PT ;  /* 0x000001c0c4c47812 */ /* 0x000fe200078ec0ff */
[----:B------:R-:W-:Y:S01]  /*0f80*/  IMAD.SHL.U32 R203, R207, 0x8, RZ ;  /* 0x00000008cfcb7824 */ /* 0x000fe200078e00ff */
[----:B------:R-:W-:Y:S01]  /*0f90*/  SHF.R.U32.HI R232, RZ, 0x3, R195 ;  /* 0x00000003ffe87819 */ /* 0x000fe200000116c3 */
[----:B------:R-:W-:Y:S01]  /*0fa0*/  IMAD.SHL.U32 R6, R3, 0x80, RZ ;  /* 0x0000008003067824 */ /* 0x000fe200078e00ff */
[----:B------:R-:W-:Y:S01]  /*0fb0*/  LOP3.LUT R11, R195, 0x38, R218, 0xf8, !PT ;  /* 0x00000038c30b7812 */ /* 0x000fe200078ef8da */
[----:B------:R-:W-:Y:S01]  /*0fc0*/  VIADD R193, R22, 0x10 ;  /* 0x0000001016c17836 */ /* 0x000fe20000000000 */
[----:B------:R-:W-:Y:S01]  /*0fd0*/  LEA.HI R219, R2, R187, RZ, 0x3 ;  /* 0x000000bb02db7211 */ /* 0x000fe200078f18ff */
[----:B------:R-:W-:Y:S01]  /*0fe0*/  VIADD R206, R203, 0x40 ;  /* 0x00000040cbce7836 */ /* 0x000fe20000000000 */
[----:B------:R-:W-:Y:S01]  /*0ff0*/  SHF.R.U32.HI R198, RZ, 0x3, R196 ;  /* 0x00000003ffc67819 */ /* 0x000fe200000116c4 */
[----:B------:R-:W-:Y:S01]  /*1000*/  VIADD R192, R22, 0x30 ;  /* 0x0000003016c07836 */ /* 0x000fe20000000000 */
[----:B------:R-:W-:Y:S01]  /*1010*/  LOP3.LUT R3, R196, 0x38, R218, 0xf8, !PT ;  /* 0x00000038c4037812 */ /* 0x000fe200078ef8da */
[----:B------:R-:W-:Y:S01]  /*1020*/  VIADD R194, R22, 0x50 ;  /* 0x0000005016c27836 */ /* 0x000fe20000000000 */
[----:B------:R-:W-:-:S02]  /*1030*/  LOP3.LUT R2, R5, 0xffffe000, RZ, 0xc0, !PT ;  /* 0xffffe00005027812 */ /* 0x000fc400078ec0ff */
[----:B------:R-:W-:Y:S02]  /*1040*/  LOP3.LUT R11, R11, R232, RZ, 0x3c, !PT ;  /* 0x000000e80b0b7212 */ /* 0x000fe400078e3cff */
[----:B------:R-:W-:Y:S01]  /*1050*/  LOP3.LUT R4, R3, R198, RZ, 0x3c, !PT ;  /* 0x000000c603047212 */ /* 0x000fe200078e3cff */
[----:B------:R-:W-:Y:S01]  /*1060*/  IMAD R3, R197, 0x200, R2 ;  /* 0x00000200c5037824 */ /* 0x000fe200078e0202 */
[----:B------:R-:W-:Y:S01]  /*1070*/  IADD3 R11, R11, R2, R199 ;  /* 0x000000020b0b7210 */ /* 0x000fe20007ffe0c7 */
[----:B------:R-:W-:Y:S01]  /*1080*/  IMAD.U32 R2, RZ, RZ, UR5 ;  /* 0x00000005ff027e24 */ /* 0x000fe2000f8e00ff */
[----:B------:R-:W-:Y:S01]  /*1090*/  SHF.R.S32.HI R216, RZ, 0x3, R0 ;  /* 0x00000003ffd87819 */ /* 0x000fe20000011400 */
[----:B------:R-:W-:Y:S01]  /*10a0*/  IMAD.U32 R0, RZ, RZ, UR4 ;  /* 0x00000004ff007e24 */ /* 0x000fe2000f8e00ff */
[--C-:B------:R-:W-:Y:S01]  /*10b0*/  LOP3.LUT R9, R196, 0x38, R219.reuse, 0xf8, !PT ;  /* 0x00000038c4097812 */ /* 0x100fe200078ef8db */
[----:B------:R-:W-:Y:S01]  /*10c0*/  IMAD.IADD R3, R3, 0x1, R4 ;  /* 0x0000000103037824 */ /* 0x000fe200078e0204 */
[----:B------:R-:W-:Y:S01]  /*10d0*/  LOP3.LUT R6, R6, 0xffffe000, RZ, 0xc0, !PT ;  /* 0xffffe00006067812 */ /* 0x000fe200078ec0ff */
[----:B------:R0:W-:Y:S01]  /*10e0*/  STL [R1+0x24], R2 ;  /* 0x0000240201007387 */ /* 0x0001e20000100800 */
[----:B------:R-:W-:-:S02]  /*10f0*/  LOP3.LUT R13, R195, 0x38, R219, 0xf8, !PT ;  /* 0x00000038c30d7812 */ /* 0x000fc400078ef8db */
[----:B------:R-:W-:Y:S01]  /*1100*/  LOP3.LUT R8, R9, R198, RZ, 0x3c, !PT ;  /* 0x000000c609087212 */ /* 0x000fe200078e3cff */
[----:B------:R-:W-:Y:S01]  /*1110*/  IMAD R5, R197, 0x200, R6 ;  /* 0x00000200c5057824 */ /* 0x000fe200078e0206 */
[----:B------:R1:W-:Y:S01]  /*1120*/  STL [R1+0x40], R0 ;  /* 0x0000400001007387 */ /* 0x0003e20000100800 */
[----:B------:R-:W-:Y:S02]  /*1130*/  LOP3.LUT R13, R13, R232, RZ, 0x3c, !PT ;  /* 0x000000e80d0d7212 */ /* 0x000fe400078e3cff */
[----:B------:R-:W-:Y:S01]  /*1140*/  IMAD.IADD R5, R5, 0x1, R8 ;  /* 0x0000000105057824 */ /* 0x000fe200078e0208 */
[----:B------:R-:W-:Y:S02]  /*1150*/  LOP3.LUT R7, R7, 0x7ffffffc, RZ, 0xc0, !PT ;  /* 0x7ffffffc07077812 */ /* 0x000fe400078ec0ff */
[----:B0-----:R-:W-:Y:S02]  /*1160*/  LEA.HI R2, R215, R215, RZ, 0x1 ;  /* 0x000000d7d7027211 */ /* 0x001fe400078f08ff */
[----:B------:R-:W-:Y:S01]  /*1170*/  IADD3 R13, R13, R6, R199 ;  /* 0x000000060d0d7210 */ /* 0x000fe20007ffe0c7 */
[----:B------:R-:W-:Y:S01]  /*1180*/  IMAD.IADD R204, R226, 0x1, -R7 ;  /* 0x00000001e2cc7824 */ /* 0x000fe200078e0a07 */
[----:B------:R-:W-:-:S02]  /*1190*/  LOP3.LUT R2, R2, 0x1ffffffe, RZ, 0xc0, !PT ;  /* 0x1ffffffe02027812 */ /* 0x000fc400078ec0ff */
[----:B-1----:R-:W-:Y:S02]  /*11a0*/  LOP3.LUT R0, R195, 0x38, R18, 0xf8, !PT ;  /* 0x00000038c3007812 */ /* 0x002fe400078ef812 */
[----:B------:R-:W-:Y:S01]  /*11b0*/  SHF.R.S32.HI R237, RZ, 0x1f, R203 ;  /* 0x0000001fffed7819 */ /* 0x000fe200000114cb */
[----:B------:R-:W-:Y:S01]  /*11c0*/  IMAD.IADD R205, R215, 0x1, -R2 ;  /* 0x00000001d7cd7824 */ /* 0x000fe200078e0a02 */
[----:B------:R-:W-:Y:S02]  /*11d0*/  LOP3.LUT R0, R199, R0, R232, 0xf6, !PT ;  /* 0x00000000c7007212 */ /* 0x000fe400078ef6e8 */
[----:B------:R-:W-:Y:S01]  /*11e0*/  SHF.R.S32.HI R224, RZ, 0x1f, R193 ;  /* 0x0000001fffe07819 */ /* 0x000fe200000114c1 */
[----:B------:R-:W-:Y:S01]  /*11f0*/  IMAD R205, R205, 0x8, R234 ;  /* 0x00000008cdcd7824 */ /* 0x000fe200078e02ea */
[----:B------:R-:W-:Y:S02]  /*1200*/  SHF.R.S32.HI R236, RZ, 0x1f, R206 ;  /* 0x0000001fffec7819 */ /* 0x000fe400000114ce */
[----:B------:R-:W-:-:S02]  /*1210*/  SHF.R.S32.HI R223, RZ, 0x1f, R191 ;  /* 0x0000001fffdf7819 */ /* 0x000fc400000114bf */
[----:B------:R-:W-:Y:S02]  /*1220*/  SHF.R.S32.HI R222, RZ, 0x1f, R192 ;  /* 0x0000001fffde7819 */ /* 0x000fe400000114c0 */
[----:B------:R-:W-:Y:S02]  /*1230*/  SHF.R.S32.HI R221, RZ, 0x1f, R190 ;  /* 0x0000001fffdd7819 */ /* 0x000fe400000114be */
[----:B------:R-:W-:Y:S02]  /*1240*/  SHF.R.S32.HI R220, RZ, 0x1f, R194 ;  /* 0x0000001fffdc7819 */ /* 0x000fe400000114c2 */
[----:B------:R-:W-:Y:S02]  /*1250*/  SHF.R.S32.HI R218, RZ, 0x3, R218 ;  /* 0x00000003ffda7819 */ /* 0x000fe400000114da */
[----:B------:R-:W-:Y:S02]  /*1260*/  SHF.R.S32.HI R219, RZ, 0x3, R219 ;  /* 0x00000003ffdb7819 */ /* 0x000fe400000114db */
[----:B------:R-:W-:-:S02]  /*1270*/  LEA R230, R0, UR4, 0x1 ;  /* 0x0000000400e67c11 */ /* 0x000fc4000f8e08ff */
[----:B------:R-:W-:Y:S02]  /*1280*/  LEA R228, R11, UR4, 0x1 ;  /* 0x000000040be47c11 */ /* 0x000fe4000f8e08ff */
[----:B------:R-:W-:Y:S02]  /*1290*/  LEA R227, R13, UR4, 0x1 ;  /* 0x000000040de37c11 */ /* 0x000fe4000f8e08ff */
[----:B------:R-:W-:Y:S02]  /*12a0*/  LEA R231, R3, UR4, 0x1 ;  /* 0x0000000403e77c11 */ /* 0x000fe4000f8e08ff */
[----:B------:R-:W-:-:S07]  /*12b0*/  LEA R229, R5, UR4, 0x1 ;  /* 0x0000000405e57c11 */ /* 0x000fce000f8e08ff */
.L_x_2924:
[----:B0-2-4-:R-:W0:Y:S01]  /*12c0*/  LDC.64 R2, c[0x0][0xc88] ;  /* 0x00032200ff027b82 */ /* 0x015e220000000a00 */
[----:B------:R-:W-:Y:S01]  /*12d0*/  ULDC.64 UR4, c[0x0][0xa28] ;  /* 0x00028a0000047ab9 */ /* 0x000fe20000000a00 */
[----:B------:R-:W-:Y:S01]  /*12e0*/  ULDC.64 UR8, c[0x0][0xa18] ;  /* 0x0002860000087ab9 */ /* 0x000fe20000000a00 */
[----:B------:R-:W-:Y:S01]  /*12f0*/  ULDC.64 UR6, c[0x0][0xa08] ;  /* 0x0002820000067ab9 */ /* 0x000fe20000000a00 */
[----:B0-----:R-:W-:-:S05]  /*1300*/  IMAD.WIDE R2, R27, 0x4, R2 ;  /* 0x000000041b027825 */ /* 0x001fca00078e0202 */
[----:B------:R-:W2:Y:S01]  /*1310*/  LDG.E R211, desc[UR60][R2.64] ;  /* 0x0000003c02d37981 */ /* 0x000ea2000c1e1900 */
        /* <DEDUP_REMOVED lines=20> */
[----:B------:R-:W-:Y:S01]  /*1460*/  @P1 IADD3.X R5, R210, UR9, RZ, P2, !PT ;  /* 0x00000009d2051c10 */ /* 0x000fe200097fe4ff */
[----:B------:R-:W-:Y:S02]  /*1470*/  ULDC.64 UR6, c[0x0][0xa20] ;  /* 0x0002880000067ab9 */ /* 0x000fe40000000a00 */
[----:B------:R0:W5:Y:S04]  /*1480*/  @P0 LDG.E R117, desc[UR60][R6.64] ;  /* 0x0000003c06750981 */ /* 0x000168000c1e1900 */
[----:B------:R0:W5:Y:S01]  /*1490*/  @P1 LDG.E R201, desc[UR60][R4.64] ;  /* 0x0000003c04c91981 */ /* 0x000162000c1e1900 */
[----:B------:R-:W-:-:S03]  /*14a0*/  UISETP.NE.U32.AND UP0, UPT, UR4, URZ, UPT ;  /* 0x0000003f0400728c */ /* 0x000fc6000bf05070 */
[----:B------:R-:W-:Y:S01]  /*14b0*/  ULDC UR4, c[0x0][0x424] ;  /* 0x0001090000047ab9 */ /* 0x000fe20000000800 */
[----:B------:R-:W-:Y:S01]  /*14c0*/  UISETP.NE.AND.EX UP0, UPT, UR5, URZ, UPT, UP0 ;  /* 0x0000003f0500728c */ /* 0x000fe2000bf05300 */
[----:B------:R-:W-:Y:S02]  /*14d0*/  ISETP.NE.U32.AND P2, PT, RZ, UR6, PT ;  /* 0x00000006ff007c0c */ /* 0x000fe4000bf45070 */
[----:B------:R-:W-:Y:S01]  /*14e0*/  ULDC UR5, c[0x0][0x2f0] ;  /* 0x0000bc0000057ab9 */ /* 0x000fe20000000800 */
[----:B------:R-:W-:Y:S01]  /*14f0*/  USEL UR4, UR4, 0x1, UP0 ;  /* 0x0000000104047887 */ /* 0x000fe20008000000 */
[----:B------:R-:W-:-:S03]  /*1500*/  ISETP.NE.AND.EX P2, PT, RZ, UR7, PT, P2 ;  /* 0x00000007ff007c0c */ /* 0x000fc6000bf45320 */
[----:B------:R-:W-:-:S03]  /*1510*/  UIMAD UR4, UR4, UR5, URZ ;  /* 0x00000005040472a4 */ /* 0x000fc6000f8e023f */
[----:B------:R-:W-:Y:S01]  /*1520*/  ULDC UR5, c[0x0][0x348] ;  /* 0x0000d20000057ab9 */ /* 0x000fe20000000800 */
[----:B------:R-:W-:Y:S02]  /*1530*/  IMAD.MOV.U32 R208, RZ, RZ, R26 ;  /* 0x000000ffffd07224 */ /* 0x000fe400078e001a */
[----:B------:R-:W-:Y:S01]  /*1540*/  IMAD.MOV.U32 R27, RZ, RZ, R211 ;  /* 0x000000ffff1b7224 */ /* 0x000fe200078e00d3 */
[----:B0--3--:R-:W-:Y:S06]  /*1550*/  @P1 BRA `(.L_x_2701) ;  /* 0x0000000000241947 */ /* 0x009fec0003800000 */
        /* <DEDUP_REMOVED lines=9> */
.L_x_2701:
[----:B------:R-:W-:Y:S02]  /*15f0*/  IMAD.U32 R24, RZ, RZ, UR5 ;  /* 0x00000005ff187e24 */ /* 0x000fe4000f8e00ff */
[----:B------:R-:W-:Y:S01]  /*1600*/  IMAD.U32 R28, RZ, RZ, UR4 ;  /* 0x00000004ff1c7e24 */ /* 0x000fe2000f8e00ff */
[----:B------:R-:W-:Y:S06]  /*1610*/  @!P2 BRA `(.L_x_2702) ;  /* 0x000000000010a947 */ /* 0x000fec0003800000 */
[----:B------:R-:W-:-:S04]  /*1620*/  IADD3 R2, P0, R209, UR6, RZ ;  /* 0x00000006d1027c10 */ /* 0x000fc8000ff1e0ff */
[----:B------:R-:W-:-:S05]  /*1630*/  IADD3.X R3, R210, UR7, RZ, P0, !PT ;  /* 0x00000007d2037c10 */ /* 0x000fca00087fe4ff */
[----:B------:R0:W5:Y:S01]  /*1640*/  LDG.E R28, desc[UR60][R2.64] ;  /* 0x0000003c021c7981 */ /* 0x000162000c1e1900 */
[----:B------:R-:W-:Y:S05]  /*1650*/  BRA `(.L_x_2703) ;  /* 0x0000000000107947 */ /* 0x000fea0003800000 */
.L_x_2702:
[----:B------:R-:W-:Y:S05]  /*1660*/  @!P0 BRA `(.L_x_2703) ;  /* 0x00000000000c8947 */ /* 0x000fea0003800000 */
[----:B------:R-:W2:Y:S04]  /*1670*/  LDG.E R3, desc[UR60][R6.64] ;  /* 0x0000003c06037981 */ /* 0x000ea8000c1e1900 */
[----:B------:R-:W2:Y:S02]  /*1680*/  LDG.E R28, desc[UR60][R6.64+0x4] ;  /* 0x0000043c061c7981 */ /* 0x000ea4000c1e1900 */
[----:B--2---:R-:W-:-:S07]  /*1690*/  IMAD.IADD R28, R28, 0x1, -R3 ;  /* 0x000000011c1c7824 */ /* 0x004fce00078e0a03 */
.L_x_2703:
[----:B------:R-:W-:Y:S01]  /*16a0*/  ULDC.64 UR4, c[0x0][0xa10] ;  /* 0x0002840000047ab9 */ /* 0x000fe20000000a00 */
[----:B------:R-:W1:Y:S01]  /*16b0*/  LDC R6, c[0x0][0x448] ;  /* 0x00011200ff067b82 */ /* 0x000e620000000800 */
[----:B------:R-:W-:-:S04]  /*16c0*/  ISETP.NE.U32.AND P0, PT, RZ, UR4, PT ;  /* 0x00000004ff007c0c */ /* 0x000fc8000bf05070 */
[----:B------:R-:W-:Y:S01]  /*16d0*/  ISETP.NE.AND.EX P0, PT, RZ, UR5, PT, P0 ;  /* 0x00000005ff007c0c */ /* 0x000fe2000bf05300 */
[----:B------:R-:W-:-:S12]  /*16e0*/  ULDC.64 UR4, c[0x0][0xa30] ;  /* 0x00028c0000047ab9 */ /* 0x000fd80000000a00 */
[----:B0-----:R-:W0:Y:S02]  /*16f0*/  @P0 LDC.64 R2, c[0x0][0xa10] ;  /* 0x00028400ff020b82 */ /* 0x001e240000000a00 */
[----:B0-----:R-:W-:-:S05]  /*1700*/  @P0 IMAD.WIDE R2, R27, 0x4, R2 ;  /* 0x000000041b020825 */ /* 0x001fca00078e0202 */
[----:B------:R-:W2:Y:S04]  /*1710*/  @P0 LDG.E R0, desc[UR60][R2.64] ;  /* 0x0000003c02000981 */ /* 0x000ea8000c1e1900 */
[----:B------:R0:W2:Y:S01]  /*1720*/  @P0 LDG.E R7, desc[UR60][R2.64+0x4] ;  /* 0x0000043c02070981 */ /* 0x0000a2000c1e1900 */
[----:B------:R-:W-:Y:S01]  /*1730*/  ISETP.NE.U32.AND P1, PT, RZ, UR4, PT ;  /* 0x00000004ff007c0c */ /* 0x000fe2000bf25070 */
[----:B-----5:R-:W-:-:S03]  /*1740*/  IMAD.MOV.U32 R144, RZ, RZ, R28 ;  /* 0x000000ffff907224 */ /* 0x020fc600078e001c */
[----:B------:R-:W-:-:S13]  /*1750*/  ISETP.NE.AND.EX P1, PT, RZ, UR5, PT, P1 ;  /* 0x00000005ff007c0c */ /* 0x000fda000bf25310 */
[----:B------:R-:W-:-:S04]  /*1760*/  @P1 IADD3 R4, P2, R209, UR4, RZ ;  /* 0x00000004d1041c10 */ /* 0x000fc8000ff5e0ff */
[----:B------:R-:W-:-:S05]  /*1770*/  @P1 IADD3.X R5, R210, UR5, RZ, P2, !PT ;  /* 0x00000005d2051c10 */ /* 0x000fca00097fe4ff */
[----:B------:R3:W5:Y:S01]  /*1780*/  @P1 LDG.E R144, desc[UR60][R4.64] ;  /* 0x0000003c04901981 */ /* 0x000762000c1e1900 */
[----:B-1----:R-:W-:Y:S01]  /*1790*/  ISETP.NE.AND P1, PT, R6, 0x1, PT ;  /* 0x000000010600780c */ /* 0x002fe20003f25270 */
[----:B------:R-:W-:Y:S01]  /*17a0*/  IMAD.SHL.U32 R200, R25, 0x80, RZ ;  /* 0x0000008019c87824 */ /* 0x000fe200078e00ff */
[----:B------:R-:W-:Y:S01]  /*17b0*/  PLOP3.LUT P2, PT, PT, PT, PT, 0x80, 0x0 ;  /* 0x000000000000781c */ /* 0x000fe20003f4f070 */
[----:B------:R-:W-:Y:S02]  /*17c0*/  IMAD.IADD R9, R28, 0x1, -R9 ;  /* 0x000000011c097824 */ /* 0x000fe400078e0a09 */
[----:B0-----:R-:W-:Y:S02]  /*17d0*/  VIADD R2, R200, 0x7f ;  /* 0x0000007fc8027836 */ /* 0x001fe40000000000 */
[----:B------:R-:W-:-:S05]  /*17e0*/  IMAD.MOV R120, RZ, RZ, -R9 ;  /* 0x000000ffff787224 */ /* 0x000fca00078e0a09 */
[----:B------:R-:W-:Y:S01]  /*17f0*/  VIMNMX R120, RZ, R120, !PT ;  /* 0x00000078ff787248 */ /* 0x000fe20007fe0100 */
[----:B------:R-:W0:Y:S08]  /*1800*/  @P1 LDC R11, c[0x0][0x44c] ;  /* 0x00011300ff0b1b82 */ /* 0x000e300000000800 */
[----:B------:R-:W1:Y:S01]  /*1810*/  @P1 LDC R3, c[0x0][0x450] ;  /* 0x00011400ff031b82 */ /* 0x000e620000000800 */
[----:B--2---:R-:W-:-:S02]  /*1820*/  @P0 IMAD.IADD R24, R7, 0x1, -R0 ;  /* 0x0000000107180824 */ /* 0x004fc400078e0a00 */
[----:B0-----:R-:W-:-:S04]  /*1830*/  @P1 IMAD.HI.U32 R0, R2, R11, RZ ;  /* 0x0000000b02001227 */ /* 0x001fc800078e00ff */
[----:B------:R-:W-:Y:S01]  /*1840*/  IMAD.IADD R202, R9, 0x1, R24 ;  /* 0x0000000109ca7824 */ /* 0x000fe200078e0218 */
[----:B-1----:R-:W-:-:S03]  /*1850*/  @P1 SHF.R.U32.HI R2, RZ, R3, R0 ;  /* 0x00000003ff021219 */ /* 0x002fc60000011600 */
[C---:B------:R-:W-:Y:S01]  /*1860*/  VIADD R0, R202.reuse, 0x7f ;  /* 0x0000007fca007836 */ /* 0x040fe20000000000 */
[----:B------:R-:W-:-:S04]  /*1870*/  IADD3 R149, R202, 0x80, -R201 ;  /* 0x00000080ca957810 */ /* 0x000fc80007ffe8c9 */
[----:B------:R-:W-:Y:S01]  /*1880*/  SHF.R.S32.HI R3, RZ, 0x1f, R0 ;  /* 0x0000001fff037819 */ /* 0x000fe20000011400 */
[----:B------:R-:W-:-:S03]  /*1890*/  IMAD.IADD R2, R149, 0x1, R2 ;  /* 0x0000000195027824 */ /* 0x000fc600078e0202 */
[----:B------:R-:W-:Y:S02]  /*18a0*/  LEA.HI R3, R3, R0, RZ, 0x7 ;  /* 0x0000000003037211 */ /* 0x000fe400078f38ff */
[----:B---3--:R-:W-:Y:S02]  /*18b0*/  SHF.R.S32.HI R5, RZ, 0x1f, R2 ;  /* 0x0000001fff057819 */ /* 0x008fe40000011402 */
[----:B------:R-:W-:Y:S02]  /*18c0*/  SHF.R.S32.HI R150, RZ, 0x7, R3 ;  /* 0x00000007ff967819 */ /* 0x000fe40000011403 */
[----:B------:R-:W-:-:S04]  /*18d0*/  LEA.HI R5, R5, R2, RZ, 0x7 ;  /* 0x0000000205057211 */ /* 0x000fc800078f38ff */
[----:B------:R-:W-:-:S04]  /*18e0*/  SHF.R.S32.HI R5, RZ, 0x7, R5 ;  /* 0x00000007ff057819 */ /* 0x000fc80000011405 */
[----:B------:R-:W-:-:S05]  /*18f0*/  VIMNMX R5, R150, R5, PT ;  /* 0x0000000596057248 */ /* 0x000fca0003fe0100 */
[----:B------:R-:W-:-:S05]  /*1900*/  IMAD R5, R5, 0x80, -R9 ;  /* 0x0000008005057824 */ /* 0x000fca00078e0a09 */
[----:B------:R-:W-:-:S04]  /*1910*/  VIMNMX R5, R5, R24, PT ;  /* 0x0000001805057248 */ /* 0x000fc80003fe0100 */
        /* <DEDUP_REMOVED lines=29> */
.L_x_2706:
[----:B------:R-:W-:Y:S05]  /*1af0*/  BSYNC B6 ;  /* 0x0000000000067941 */ /* 0x000fea0003800000 */
.L_x_2705:
        /* <DEDUP_REMOVED lines=20> */
.L_x_2708:
[----:B------:R-:W-:Y:S05]  /*1c40*/  BSYNC B6 ;  /* 0x0000000000067941 */ /* 0x000fea0003800000 */
.L_x_2707:
[----:B------:R-:W-:Y:S01]  /*1c50*/  ULDC.64 UR4, c[0x0][0x9f8] ;  /* 0x00027e0000047ab9 */ /* 0x000fe20000000a00 */
[----:B------:R-:W2:Y:S01]  /*1c60*/  LDL.LU R20, [R1+0x20] ;  /* 0x0000200001147983 */ /* 0x000ea20000300800 */
[----:B------:R-:W-:Y:S01]  /*1c70*/  ISETP.NE.U32.AND P0, PT, RZ, UR4, PT ;  /* 0x00000004ff007c0c */ /* 0x000fe2000bf05070 */
[----:B------:R-:W0:Y:S01]  /*1c80*/  LDC.64 R128, c[0x0][0x300] ;  /* 0x0000c000ff807b82 */ /* 0x000e220000000a00 */
[----:B------:R-:W-:Y:S01]  /*1c90*/  SHF.R.S32.HI R8, RZ, 0x1f, R26 ;  /* 0x0000001fff087819 */ /* 0x000fe2000001141a */
[----:B------:R-:W-:Y:S01]  /*1ca0*/  IMAD.IADD R117, R117, 0x1, R28 ;  /* 0x0000000175757824 */ /* 0x000fe200078e021c */
[----:B------:R-:W-:Y:S01]  /*1cb0*/  ISETP.NE.AND.EX P0, PT, RZ, UR5, PT, P0 ;  /* 0x00000005ff007c0c */ /* 0x000fe2000bf05300 */
[C---:B------:R-:W-:Y:S01]  /*1cc0*/  VIADD R3, R18.reuse, 0xa0 ;  /* 0x000000a012037836 */ /* 0x040fe20000000000 */
[----:B------:R-:W-:Y:S01]  /*1cd0*/  ULDC.64 UR6, c[0x0][0x330] ;  /* 0x0000cc0000067ab9 */ /* 0x000fe20000000a00 */
[C---:B------:R-:W-:Y:S01]  /*1ce0*/  VIADD R0, R18.reuse, 0x80 ;  /* 0x0000008012007836 */ /* 0x040fe20000000000 */
[----:B------:R-:W-:Y:S01]  /*1cf0*/  SHF.R.S32.HI R19, RZ, 0x1f, R18 ;  /* 0x0000001fff137819 */ /* 0x000fe20000011412 */
[----:B------:R-:W-:Y:S01]  /*1d00*/  VIADD R91, R18, 0x60 ;  /* 0x00000060125b7836 */ /* 0x000fe20000000000 */
[----:B------:R-:W1:Y:S07]  /*1d10*/  LDC.64 R28, c[0x0][0x408] ;  /* 0x00010200ff1c7b82 */ /* 0x000e6e0000000a00 */
[----:B------:R-:W-:Y:S01]  /*1d20*/  @P0 IADD3 R4, P1, R209, UR4, RZ ;  /* 0x00000004d1040c10 */ /* 0x000fe2000ff3e0ff */
[----:B------:R-:W-:Y:S01]  /*1d30*/  ULDC UR4, c[0x0][0x2f4] ;  /* 0x0000bd0000047ab9 */ /* 0x000fe20000000800 */
[----:B------:R-:W3:Y:S02]  /*1d40*/  LDC R119, c[0x0][0x3f4] ;  /* 0x0000fd00ff777b82 */ /* 0x000ee40000000800 */
[----:B------:R-:W-:-:S05]  /*1d50*/  @P0 IADD3.X R5, R210, UR5, RZ, P1, !PT ;  /* 0x00000005d2050c10 */ /* 0x000fca0008ffe4ff */
[----:B------:R4:W2:Y:S01]  /*1d60*/  @P0 LDG.E R27, desc[UR60][R4.64] ;  /* 0x0000003c041b0981 */ /* 0x0008a2000c1e1900 */
[----:B------:R-:W-:Y:S01]  /*1d70*/  ISETP.GE.AND P1, PT, R186, UR4, PT ;  /* 0x00000004ba007c0c */ /* 0x000fe2000bf26270 */
[----:B------:R-:W-:Y:S01]  /*1d80*/  IMAD R7, R8, UR6, RZ ;  /* 0x0000000608077c24 */ /* 0x000fe2000f8e02ff */
[----:B------:R-:W-:Y:S01]  /*1d90*/  ISETP.GE.AND P2, PT, R3, UR4, PT ;  /* 0x0000000403007c0c */ /* 0x000fe2000bf46270 */
[----:B------:R-:W-:Y:S01]  /*1da0*/  IMAD.WIDE.U32 R94, R26, UR6, R18 ;  /* 0x000000061a5e7c25 */ /* 0x000fe2000f8e0012 */
[----:B------:R-:W-:Y:S01]  /*1db0*/  ISETP.GE.AND P0, PT, R18, UR4, PT ;  /* 0x0000000412007c0c */ /* 0x000fe2000bf06270 */
[----:B------:R-:W3:Y:S01]  /*1dc0*/  S2R R151, SR_TID.X ;  /* 0x0000000000977919 */ /* 0x000ee20000002100 */
[----:B------:R-:W-:Y:S01]  /*1dd0*/  SHF.R.S32.HI R3, RZ, 0x1f, R117 ;  /* 0x0000001fff037819 */ /* 0x000fe20000011475 */
[----:B------:R-:W-:Y:S01]  /*1de0*/  IMAD R7, R26, UR7, R7 ;  /* 0x000000071a077c24 */ /* 0x000fe2000f8e0207 */
[----:B------:R-:W-:Y:S01]  /*1df0*/  ISETP.GE.AND P3, PT, R0, UR4, PT ;  /* 0x0000000400007c0c */ /* 0x000fe2000bf66270 */
[----:B------:R-:W-:Y:S01]  /*1e00*/  ULDC.64 UR6, c[0x0][0xa08] ;  /* 0x0002820000067ab9 */ /* 0x000fe20000000a00 */
[----:B----4-:R-:W-:Y:S01]  /*1e10*/  SEL R4, RZ, 0xffffffff, P1 ;  /* 0xffffffffff047807 */ /* 0x010fe20000800000 */
[-C--:B0-----:R-:W-:Y:S01]  /*1e20*/  IMAD R10, R3, R128.reuse, RZ ;  /* 0x00000080030a7224 */ /* 0x081fe200078e02ff */
[----:B------:R-:W-:Y:S01]  /*1e30*/  SEL R0, RZ, 0x1, P0 ;  /* 0x00000001ff007807 */ /* 0x000fe20000000000 */
[----:B------:R-:W-:Y:S01]  /*1e40*/  IMAD.IADD R95, R95, 0x1, R7 ;  /* 0x000000015f5f7824 */ /* 0x000fe200078e0207 */
[----:B------:R-:W-:Y:S01]  /*1e50*/  ISETP.GE.AND P0, PT, R187, UR4, PT ;  /* 0x00000004bb007c0c */ /* 0x000fe2000bf06270 */
[----:B------:R-:W-:Y:S01]  /*1e60*/  IMAD.SHL.U32 R5, R4, 0x2, RZ ;  /* 0x0000000204057824 */ /* 0x000fe200078e00ff */
[----:B------:R-:W-:Y:S01]  /*1e70*/  ISETP.GE.AND P1, PT, R91, UR4, PT ;  /* 0x000000045b007c0c */ /* 0x000fe2000bf26270 */
[----:B------:R-:W-:Y:S01]  /*1e80*/  IMAD R9, R117, R129, R10 ;  /* 0x0000008175097224 */ /* 0x000fe200078e020a */
[----:B------:R-:W-:Y:S01]  /*1e90*/  SEL R7, RZ, 0x4, P0 ;  /* 0x00000004ff077807 */ /* 0x000fe20000000000 */
[----:B------:R-:W-:Y:S01]  /*1ea0*/  ULDC.64 UR4, c[0x0][0x308] ;  /* 0x0000c20000047ab9 */ /* 0x000fe20000000a00 */
[----:B------:R-:W-:Y:S01]  /*1eb0*/  LOP3.LUT R0, R5, 0x2, R0, 0xe2, !PT ;  /* 0x0000000205007812 */ /* 0x000fe200078ee200 */
[----:B------:R-:W-:Y:S01]  /*1ec0*/  IMAD.WIDE.U32 R4, R117, R128, RZ ;  /* 0x0000008075047225 */ /* 0x000fe200078e00ff */
[----:B------:R-:W-:-:S02]  /*1ed0*/  SEL R6, RZ, 0x8, P1 ;  /* 0x00000008ff067807 */ /* 0x000fc40000800000 */
[----:B------:R-:W-:Y:S01]  /*1ee0*/  SEL R11, RZ, 0x10, P3 ;  /* 0x00000010ff0b7807 */ /* 0x000fe20001800000 */
[----:B------:R-:W-:Y:S01]  /*1ef0*/  IMAD.IADD R5, R5, 0x1, R9 ;  /* 0x0000000105057824 */ /* 0x000fe200078e0209 */
[----:B------:R-:W-:Y:S01]  /*1f00*/  LOP3.LUT R0, R6, R0, R7, 0xfe, !PT ;  /* 0x0000000006007212 */ /* 0x000fe200078efe07 */
[----:B------:R-:W-:Y:S01]  /*1f10*/  IMAD R7, R8, UR4, RZ ;  /* 0x0000000408077c24 */ /* 0x000fe2000f8e02ff */
[----:B------:R-:W-:Y:S01]  /*1f20*/  ISETP.NE.U32.AND P0, PT, RZ, UR6, PT ;  /* 0x00000006ff007c0c */ /* 0x000fe2000bf05070 */
[-C--:B-1----:R-:W-:Y:S01]  /*1f30*/  IMAD.WIDE.U32 R98, R184, R28.reuse, R18 ;  /* 0x0000001cb8627225 */ /* 0x082fe200078e0012 */
[----:B------:R-:W-:Y:S02]  /*1f40*/  LOP3.LUT R11, R0, R11, RZ, 0xfc, !PT ;  /* 0x0000000b000b7212 */ /* 0x000fe400078efcff */
[----:B------:R-:W-:Y:S01]  /*1f50*/  ISETP.NE.AND.EX P0, PT, RZ, UR7, PT, P0 ;  /* 0x00000007ff007c0c */ /* 0x000fe2000bf05300 */
[C---:B------:R-:W-:Y:S01]  /*1f60*/  IMAD R9, R26.reuse, UR5, R7 ;  /* 0x000000051a097c24 */ /* 0x040fe2000f8e0207 */
[----:B------:R-:W-:Y:S01]  /*1f70*/  SHF.R.S32.HI R146, RZ, 0x1f, R184 ;  /* 0x0000001fff927819 */ /* 0x000fe200000114b8 */
[----:B------:R-:W-:Y:S01]  /*1f80*/  IMAD.WIDE.U32 R6, R26, UR4, R4 ;  /* 0x000000041a067c25 */ /* 0x000fe2000f8e0004 */
[----:B------:R-:W-:Y:S01]  /*1f90*/  ULDC.64 UR4, c[0x0][0x310] ;  /* 0x0000c40000047ab9 */ /* 0x000fe20000000a00 */
[----:B------:R-:W0:Y:S01]  /*1fa0*/  LDC.64 R4, c[0x0][0x3f8] ;  /* 0x0000fe00ff047b82 */ /* 0x000e220000000a00 */
[--C-:B------:R-:W-:Y:S01]  /*1fb0*/  SHF.R.S32.HI R23, RZ, 0x1f, R22.reuse ;  /* 0x0000001fff177819 */ /* 0x100fe20000011416 */
[----:B------:R-:W-:Y:S01]  /*1fc0*/  IMAD.IADD R7, R7, 0x1, R9 ;  /* 0x0000000107077824 */ /* 0x000fe200078e0209 */
[-C--:B---3--:R-:W-:Y:S01]  /*1fd0*/  ISETP.GE.AND P4, PT, R187, R119.reuse, PT ;  /* 0x00000077bb00720c */ /* 0x088fe20003f86270 */
[-C--:B------:R-:W-:Y:S01]  /*1fe0*/  IMAD R8, R146, R28.reuse, RZ ;  /* 0x0000001c92087224 */ /* 0x080fe200078e02ff */
[----:B------:R-:W-:Y:S01]  /*1ff0*/  ISETP.GE.AND P1, PT, R186, R119, PT ;  /* 0x00000077ba00720c */ /* 0x000fe20003f26270 */
[----:B------:R-:W-:Y:S01]  /*2000*/  IMAD.WIDE.U32 R96, R184, R28, R22 ;  /* 0x0000001cb8607225 */ /* 0x000fe200078e0016 */
[----:B------:R-:W-:-:S02]  /*2010*/  LOP3.LUT P3, RZ, R225, 0x4, RZ, 0xc0, !PT ;  /* 0x00000004e1ff7812 */ /* 0x000fc4000786c0ff */
[----:B------:R-:W-:Y:S01]  /*2020*/  SHF.L.U64.HI R126, R128, 0x7, R129 ;  /* 0x00000007807e7819 */ /* 0x000fe20000010281 */
[----:B------:R-:W-:Y:S01]  /*2030*/  IMAD R13, R184, R29, R8 ;  /* 0x0000001db80d7224 */ /* 0x000fe200078e0208 */
[----:B------:R-:W-:Y:S01]  /*2040*/  SHF.L.U64.HI R30, R28, 0x6, R29 ;  /* 0x000000061c1e7819 */ /* 0x000fe2000001021d */
[----:B------:R-:W-:Y:S01]  /*2050*/  IMAD.MOV.U32 R121, RZ, RZ, 0x20 ;  /* 0x00000020ff797424 */ /* 0x000fe200078e00ff */
[----:B------:R-:W-:Y:S01]  /*2060*/  SHF.R.S32.HI R147, RZ, 0x1f, R214 ;  /* 0x0000001fff937819 */ /* 0x000fe200000114d6 */
[----:B------:R-:W-:Y:S01]  /*2070*/  IMAD.IADD R97, R97, 0x1, R13 ;  /* 0x0000000161617824 */ /* 0x000fe200078e020d */
[----:B------:R-:W-:Y:S01]  /*2080*/  LEA.HI R151, R151, 0x8, RZ, 0x19 ;  /* 0x0000000897977811 */ /* 0x000fe200078fc8ff */
[----:B------:R-:W-:Y:S01]  /*2090*/  IMAD.IADD R99, R13, 0x1, R99 ;  /* 0x000000010d637824 */ /* 0x000fe200078e0263 */
[----:B------:R-:W-:Y:S01]  /*20a0*/  SEL R121, R121, 0xffffffe0, !P3 ;  /* 0xffffffe079797807 */ /* 0x000fe20005800000 */
[----:B-----5:R-:W-:-:S04]  /*20b0*/  IMAD.WIDE.U32 R96, R144, R28, R96 ;  /* 0x0000001c90607225 */ /* 0x020fc800078e0060 */
[----:B------:R-:W-:Y:S01]  /*20c0*/  IMAD.WIDE.U32 R98, R144, R28, R98 ;  /* 0x0000001c90627225 */ /* 0x000fe200078e0062 */
[----:B0-----:R-:W-:-:S03]  /*20d0*/  SHF.L.U64.HI R127, R4, 0x7, R5 ;  /* 0x00000007047f7819 */ /* 0x001fc60000010205 */
[----:B------:R-:W-:Y:S01]  /*20e0*/  IMAD.WIDE.U32 R100, R184, R4, R22 ;  /* 0x00000004b8647225 */ /* 0x000fe200078e0016 */
[----:B------:R-:W-:-:S03]  /*20f0*/  SHF.L.U64.HI R104, R4, 0x6, R5 ;  /* 0x0000000604687819 */ /* 0x000fc60000010205 */
[----:B------:R-:W-:-:S04]  /*2100*/  IMAD.WIDE.U32 R102, R184, R4, R18 ;  /* 0x00000004b8667225 */ /* 0x000fc800078e0012 */
[C---:B------:R-:W-:Y:S02]  /*2110*/  IMAD.SHL.U32 R31, R128.reuse, 0x80, RZ ;  /* 0x00000080801f7824 */ /* 0x040fe400078e00ff */
[----:B------:R-:W-:Y:S02]  /*2120*/  IMAD.SHL.U32 R132, R128, 0x40, RZ ;  /* 0x0000004080847824 */ /* 0x000fe400078e00ff */
[----:B------:R-:W-:Y:S01]  /*2130*/  IMAD.SHL.U32 R105, R4, 0x40, RZ ;  /* 0x0000004004697824 */ /* 0x000fe200078e00ff */
[----:B--2---:R-:W-:-:S04]  /*2140*/  LOP3.LUT R20, R20, 0xfffffffe, RZ, 0xc0, !PT ;  /* 0xfffffffe14147812 */ /* 0x004fc800078ec0ff */
[----:B------:R-:W-:-:S05]  /*2150*/  @P4 LOP3.LUT R20, R20, 0x1, RZ, 0xfc, !PT ;  /* 0x0000000114144812 */ /* 0x000fca00078efcff */
[----:B------:R0:W-:Y:S01]  /*2160*/  STL [R1+0x20], R20 ;  /* 0x0000201401007387 */ /* 0x0001e20000100800 */
[----:B------:R-:W-:Y:S02]  /*2170*/  SHF.R.S32.HI R0, RZ, 0x1f, R27 ;  /* 0x0000001fff007819 */ /* 0x000fe4000001141b */
[----:B------:R-:W-:Y:S02]  /*2180*/  SEL R9, R27, RZ, !P0 ;  /* 0x000000ff1b097207 */ /* 0x000fe40004000000 */
[----:B------:R-:W-:-:S03]  /*2190*/  SEL R0, R0, RZ, !P0 ;  /* 0x000000ff00007207 */ /* 0x000fc60004000000 */
[----:B------:R-:W-:-:S04]  /*21a0*/  IMAD.WIDE.U32 R92, R9, UR4, R6 ;  /* 0x00000004095c7c25 */ /* 0x000fc8000f8e0006 */
[----:B------:R-:W-:Y:S02]  /*21b0*/  IMAD R10, R0, UR4, RZ ;  /* 0x00000004000a7c24 */ /* 0x000fe4000f8e02ff */
[----:B------:R-:W-:-:S04]  /*21c0*/  IMAD.WIDE.U32 R6, R184, R128, R18 ;  /* 0x00000080b8067225 */ /* 0x000fc800078e0012 */
[----:B------:R-:W-:Y:S01]  /*21d0*/  IMAD R89, R9, UR5, R10 ;  /* 0x0000000509597c24 */ /* 0x000fe2000f8e020a */
[----:B------:R-:W-:Y:S01]  /*21e0*/  ULDC.64 UR4, c[0x0][0x338] ;  /* 0x0000ce0000047ab9 */ /* 0x000fe20000000a00 */
[----:B------:R-:W-:Y:S01]  /*21f0*/  IMAD R10, R146, R128, RZ ;  /* 0x00000080920a7224 */ /* 0x000fe200078e02ff */
[----:B------:R-:W-:Y:S01]  /*2200*/  IADD3 R90, P0, R92, R6, RZ ;  /* 0x000000065c5a7210 */ /* 0x000fe20007f1e0ff */
[----:B------:R-:W-:Y:S02]  /*2210*/  IMAD.IADD R89, R93, 0x1, R89 ;  /* 0x000000015d597824 */ /* 0x000fe400078e0259 */
[----:B------:R-:W-:Y:S01]  /*2220*/  IMAD R10, R184, R129, R10 ;  /* 0x00000081b80a7224 */ /* 0x000fe200078e020a */
[----:B------:R-:W-:Y:S01]  /*2230*/  SHF.L.U64.HI R129, R128, 0x6, R129 ;  /* 0x0000000680817819 */ /* 0x000fe20000010281 */
[----:B------:R-:W-:Y:S01]  /*2240*/  IMAD R0, R0, UR4, RZ ;  /* 0x0000000400007c24 */ /* 0x000fe2000f8e02ff */
[----:B------:R-:W-:Y:S01]  /*2250*/  SHF.L.U64.HI R128, R28, 0x7, R29 ;  /* 0x000000071c807819 */ /* 0x000fe2000001021d */
[----:B------:R-:W-:Y:S01]  /*2260*/  IMAD.WIDE.U32 R94, R9, UR4, R94 ;  /* 0x00000004095e7c25 */ /* 0x000fe2000f8e005e */
[----:B------:R-:W-:-:S02]  /*2270*/  IADD3.X R88, R89, R7, R10, P0, !PT ;  /* 0x0000000759587210 */ /* 0x000fc400007fe40a */
[----:B------:R-:W-:Y:S01]  /*2280*/  ISETP.GE.AND P0, PT, R18, R119, PT ;  /* 0x000000771200720c */ /* 0x000fe20003f06270 */
[----:B------:R-:W-:Y:S01]  /*2290*/  IMAD R33, R9, UR5, R0 ;  /* 0x0000000509217c24 */ /* 0x000fe2000f8e0200 */
[C---:B------:R-:W-:Y:S01]  /*22a0*/  SEL R9, R119.reuse, RZ, P1 ;  /* 0x000000ff77097207 */ /* 0x040fe20000800000 */
[----:B------:R-:W-:Y:S01]  /*22b0*/  IMAD R0, R146, R4, RZ ;  /* 0x0000000492007224 */ /* 0x000fe200078e02ff */
[----:B------:R-:W-:-:S03]  /*22c0*/  SEL R7, R119, RZ, P0 ;  /* 0x000000ff77077207 */ /* 0x000fc60000000000 */
[----:B------:R-:W-:Y:S01]  /*22d0*/  IMAD R13, R184, R5, R0 ;  /* 0x00000005b80d7224 */ /* 0x000fe200078e0200 */
[----:B------:R-:W-:Y:S01]  /*22e0*/  SEL R0, R119, RZ, P4 ;  /* 0x000000ff77007207 */ /* 0x000fe20002000000 */
[----:B------:R-:W-:Y:S01]  /*22f0*/  IMAD.IADD R7, R18, 0x1, R7 ;  /* 0x0000000112077824 */ /* 0x000fe200078e0207 */
[----:B------:R-:W-:Y:S01]  /*2300*/  IADD3 R116, P4, R184, R117, RZ ;  /* 0x00000075b8747210 */ /* 0x000fe20007f9e0ff */
[----:B------:R-:W-:Y:S02]  /*2310*/  IMAD.IADD R9, R186, 0x1, R9 ;  /* 0x00000001ba097824 */ /* 0x000fe400078e0209 */
[----:B------:R-:W-:Y:S01]  /*2320*/  IMAD.IADD R8, R187, 0x1, R0 ;  /* 0x00000001bb087824 */ /* 0x000fe200078e0200 */
[----:B------:R-:W-:Y:S01]  /*2330*/  SHF.R.S32.HI R0, RZ, 0x1f, R7 ;  /* 0x0000001fff007819 */ /* 0x000fe20000011407 */
[----:B------:R-:W-:Y:S01]  /*2340*/  IMAD.IADD R101, R101, 0x1, R13 ;  /* 0x0000000165657824 */ /* 0x000fe200078e020d */
[----:B------:R-:W-:Y:S01]  /*2350*/  SHF.R.S32.HI R6, RZ, 0x1f, R9 ;  /* 0x0000001fff067819 */ /* 0x000fe20000011409 */
[----:B------:R-:W-:Y:S01]  /*2360*/  IMAD.IADD R103, R13, 0x1, R103 ;  /* 0x000000010d677824 */ /* 0x000fe200078e0267 */
[----:B------:R-:W-:Y:S01]  /*2370*/  SHF.R.S32.HI R15, RZ, 0x1f, R8 ;  /* 0x0000001fff0f7819 */ /* 0x000fe20000011408 */
[----:B------:R-:W-:Y:S01]  /*2380*/  IMAD.WIDE.U32 R100, R144, R4, R100 ;  /* 0x0000000490647225 */ /* 0x000fe200078e0064 */
[----:B------:R-:W-:-:S02]  /*2390*/  LEA.HI R14, R0, R7, RZ, 0x3 ;  /* 0x00000007000e7211 */ /* 0x000fc400078f18ff */
[----:B------:R-:W-:Y:S01]  /*23a0*/  LEA.HI R0, R0, R7, RZ, 0x6 ;  /* 0x0000000700007211 */ /* 0x000fe200078f30ff */
[----:B------:R-:W-:Y:S01]  /*23b0*/  IMAD.WIDE.U32 R102, R144, R4, R102 ;  /* 0x0000000490667225 */ /* 0x000fe200078e0066 */
[CC--:B------:R-:W-:Y:S02]  /*23c0*/  LEA.HI R12, R15.reuse, R8.reuse, RZ, 0x3 ;  /* 0x000000080f0c7211 */ /* 0x0c0fe400078f18ff */
[----:B------:R-:W-:Y:S01]  /*23d0*/  LEA.HI R15, R15, R8, RZ, 0x6 ;  /* 0x000000080f0f7211 */ /* 0x000fe200078f30ff */
[----:B------:R-:W-:Y:S01]  /*23e0*/  IMAD.SHL.U32 R0, R0, 0x80, RZ ;  /* 0x0000008000007824 */ /* 0x000fe200078e00ff */
[CC--:B------:R-:W-:Y:S01]  /*23f0*/  LEA.HI R13, R6.reuse, R9.reuse, RZ, 0x3 ;  /* 0x00000009060d7211 */ /* 0x0c0fe200078f18ff */
[----:B------:R-:W-:Y:S01]  /*2400*/  IMAD.SHL.U32 R119, R119, 0x2, RZ ;  /* 0x0000000277777824 */ /* 0x000fe200078e00ff */
[----:B------:R-:W-:Y:S01]  /*2410*/  LEA.HI R6, R6, R9, RZ, 0x6 ;  /* 0x0000000906067211 */ /* 0x000fe200078f30ff */
[----:B------:R-:W-:Y:S01]  /*2420*/  IMAD.SHL.U32 R10, R15, 0x80, RZ ;  /* 0x000000800f0a7824 */ /* 0x000fe200078e00ff */
[----:B------:R-:W-:Y:S01]  /*2430*/  LOP3.LUT R7, R196, 0x38, R14, 0xf8, !PT ;  /* 0x00000038c4077812 */ /* 0x000fe200078ef80e */
[----:B------:R-:W-:Y:S01]  /*2440*/  IMAD.X R117, R3, 0x1, R146, P4 ;  /* 0x0000000103757824 */ /* 0x000fe200020e0692 */
[----:B------:R-:W-:Y:S01]  /*2450*/  LOP3.LUT R15, R195, 0x38, R14, 0xf8, !PT ;  /* 0x00000038c30f7812 */ /* 0x000fe200078ef80e */
[----:B------:R-:W-:Y:S01]  /*2460*/  IMAD.SHL.U32 R8, R6, 0x80, RZ ;  /* 0x0000008006087824 */ /* 0x000fe200078e00ff */
[----:B------:R-:W-:-:S02]  /*2470*/  LOP3.LUT R0, R0, 0xffffe000, RZ, 0xc0, !PT ;  /* 0xffffe00000007812 */ /* 0x000fc400078ec0ff */
[----:B------:R-:W-:Y:S02]  /*2480*/  LOP3.LUT R6, R7, R198, RZ, 0x3c, !PT ;  /* 0x000000c607067212 */ /* 0x000fe400078e3cff */
[----:B------:R-:W-:Y:S01]  /*2490*/  LOP3.LUT R15, R15, R232, RZ, 0x3c, !PT ;  /* 0x000000e80f0f7212 */ /* 0x000fe200078e3cff */
[----:B------:R-:W-:Y:S01]  /*24a0*/  IMAD R143, R197, 0x200, R0 ;  /* 0x00000200c58f7824 */ /* 0x000fe200078e0200 */
[----:B------:R-:W-:Y:S02]  /*24b0*/  SHF.R.S32.HI R7, RZ, 0x1f, R144 ;  /* 0x0000001fff077819 */ /* 0x000fe40000011490 */
[----:B------:R-:W-:Y:S01]  /*24c0*/  IADD3 R141, R15, R0, R199 ;  /* 0x000000000f8d7210 */ /* 0x000fe20007ffe0c7 */
[----:B------:R-:W-:Y:S01]  /*24d0*/  IMAD.IADD R143, R143, 0x1, R6 ;  /* 0x000000018f8f7824 */ /* 0x000fe200078e0206 */
[----:B------:R-:W-:Y:S01]  /*24e0*/  LOP3.LUT R21, R196, 0x38, R12, 0xf8, !PT ;  /* 0x00000038c4157812 */ /* 0x000fe200078ef80c */
[C---:B------:R-:W-:Y:S01]  /*24f0*/  IMAD R0, R7.reuse, R28, RZ ;  /* 0x0000001c07007224 */ /* 0x040fe200078e02ff */
[----:B------:R-:W-:Y:S01]  /*2500*/  LOP3.LUT R10, R10, 0xffffe000, RZ, 0xc0, !PT ;  /* 0xffffe0000a0a7812 */ /* 0x000fe200078ec0ff */
[----:B------:R-:W-:Y:S01]  /*2510*/  IMAD R7, R7, R4, RZ ;  /* 0x0000000407077224 */ /* 0x000fe200078e02ff */
[----:B------:R-:W-:-:S02]  /*2520*/  LOP3.LUT R21, R21, R198, RZ, 0x3c, !PT ;  /* 0x000000c615157212 */ /* 0x000fc400078e3cff */
[--C-:B------:R-:W-:Y:S01]  /*2530*/  LOP3.LUT R9, R196, 0x38, R13.reuse, 0xf8, !PT ;  /* 0x00000038c4097812 */ /* 0x100fe200078ef80d */
[----:B------:R-:W-:Y:S01]  /*2540*/  IMAD R140, R197, 0x200, R10 ;  /* 0x00000200c58c7824 */ /* 0x000fe200078e020a */
[C---:B------:R-:W-:Y:S01]  /*2550*/  LOP3.LUT R25, R195.reuse, 0x38, R13, 0xf8, !PT ;  /* 0x00000038c3197812 */ /* 0x040fe200078ef80d */
[----:B------:R-:W-:Y:S01]  /*2560*/  IMAD R7, R144, R5, R7 ;  /* 0x0000000590077224 */ /* 0x000fe200078e0207 */
[----:B------:R-:W-:Y:S01]  /*2570*/  LOP3.LUT R5, R196, 0x18, R18, 0xf8, !PT ;  /* 0x00000018c4057812 */ /* 0x000fe200078ef812 */
[----:B------:R-:W-:Y:S01]  /*2580*/  IMAD.IADD R140, R140, 0x1, R21 ;  /* 0x000000018c8c7824 */ /* 0x000fe200078e0215 */
[----:B------:R-:W-:Y:S01]  /*2590*/  LOP3.LUT R8, R8, 0xffffe000, RZ, 0xc0, !PT ;  /* 0xffffe00008087812 */ /* 0x000fe200078ec0ff */
[----:B------:R-:W-:Y:S01]  /*25a0*/  IMAD R21, R144, R29, R0 ;  /* 0x0000001d90157224 */ /* 0x000fe200078e0200 */
[----:B------:R-:W-:Y:S01]  /*25b0*/  LOP3.LUT R27, R195, 0x38, R12, 0xf8, !PT ;  /* 0x00000038c31b7812 */ /* 0x000fe200078ef80c */
[----:B------:R-:W-:Y:S01]  /*25c0*/  IMAD.SHL.U32 R29, R28, 0x80, RZ ;  /* 0x000000801c1d7824 */ /* 0x000fe200078e00ff */
[-C--:B------:R-:W-:Y:S01]  /*25d0*/  LOP3.LUT R26, R5, R198.reuse, RZ, 0x3c, !PT ;  /* 0x000000c6051a7212 */ /* 0x080fe200078e3cff */
[----:B------:R-:W-:Y:S01]  /*25e0*/  IMAD R142, R197, 0x200, R8 ;  /* 0x00000200c58e7824 */ /* 0x000fe200078e0208 */
[----:B------:R-:W-:Y:S01]  /*25f0*/  SEL R0, RZ, 0x20, P2 ;  /* 0x00000020ff007807 */ /* 0x000fe20001000000 */
[----:B0-----:R-:W-:Y:S01]  /*2600*/  IMAD.IADD R20, R101, 0x1, R7 ;  /* 0x0000000165147824 */ /* 0x001fe200078e0207 */
[----:B------:R-:W-:Y:S01]  /*2610*/  LOP3.LUT R9, R9, R198, RZ, 0x3c, !PT ;  /* 0x000000c609097212 */ /* 0x000fe200078e3cff */
[----:B------:R-:W-:Y:S01]  /*2620*/  IMAD R26, R197, 0x200, R26 ;  /* 0x00000200c51a7824 */ /* 0x000fe200078e021a */
[-C--:B------:R-:W-:Y:S01]  /*2630*/  LOP3.LUT R25, R25, R232.reuse, RZ, 0x3c, !PT ;  /* 0x000000e819197212 */ /* 0x080fe200078e3cff */
[----:B------:R-:W-:Y:S01]  /*2640*/  IMAD.IADD R15, R7, 0x1, R103 ;  /* 0x00000001070f7824 */ /* 0x000fe200078e0267 */
[----:B------:R-:W-:Y:S01]  /*2650*/  LOP3.LUT R27, R27, R232, RZ, 0x3c, !PT ;  /* 0x000000e81b1b7212 */ /* 0x000fe200078e3cff */
[----:B------:R-:W-:Y:S01]  /*2660*/  IMAD.IADD R142, R142, 0x1, R9 ;  /* 0x000000018e8e7824 */ /* 0x000fe200078e0209 */
[----:B------:R-:W-:Y:S01]  /*2670*/  SHF.R.S32.HI R111, RZ, 0x3, R14 ;  /* 0x00000003ff6f7819 */ /* 0x000fe2000001140e */
[----:B------:R-:W-:Y:S01]  /*2680*/  IMAD.SHL.U32 R28, R28, 0x40, RZ ;  /* 0x000000401c1c7824 */ /* 0x000fe200078e00ff */
[----:B------:R-:W-:Y:S01]  /*2690*/  SHF.R.S32.HI R110, RZ, 0x3, R13 ;  /* 0x00000003ff6e7819 */ /* 0x000fe2000001140d */
[----:B------:R-:W-:Y:S01]  /*26a0*/  IMAD.IADD R133, R121, 0x1, R26 ;  /* 0x0000000179857824 */ /* 0x000fe200078e021a */
[----:B------:R-:W-:Y:S01]  /*26b0*/  SHF.R.S32.HI R109, RZ, 0x3, R12 ;  /* 0x00000003ff6d7819 */ /* 0x000fe2000001140c */
[----:B------:R-:W-:Y:S01]  /*26c0*/  IMAD.IADD R5, R95, 0x1, R33 ;  /* 0x000000015f057824 */ /* 0x000fe200078e0221 */
[----:B------:R-:W-:-:S02]  /*26d0*/  LOP3.LUT R14, R14, 0xfffffff8, RZ, 0xc0, !PT ;  /* 0xfffffff80e0e7812 */ /* 0x000fc400078ec0ff */
[----:B------:R-:W-:Y:S02]  /*26e0*/  LOP3.LUT R13, R13, 0xfffffff8, RZ, 0xc0, !PT ;  /* 0xfffffff80d0d7812 */ /* 0x000fe400078ec0ff */
[----:B------:R-:W-:Y:S02]  /*26f0*/  LOP3.LUT R12, R12, 0xfffffff8, RZ, 0xc0, !PT ;  /* 0xfffffff80c0c7812 */ /* 0x000fe400078ec0ff */
[----:B------:R-:W-:Y:S02]  /*2700*/  LOP3.LUT R0, R11, R0, RZ, 0xfc, !PT ;  /* 0x000000000b007212 */ /* 0x000fe400078efcff */
[----:B------:R-:W-:Y:S01]  /*2710*/  IADD3 R139, R25, R8, R199 ;  /* 0x00000008198b7210 */ /* 0x000fe20007ffe0c7 */
[----:B------:R-:W-:Y:S01]  /*2720*/  IMAD.IADD R25, R97, 0x1, R21 ;  /* 0x0000000161197824 */ /* 0x000fe200078e0215 */
[----:B------:R-:W-:Y:S01]  /*2730*/  IADD3 R138, R27, R10, R199 ;  /* 0x0000000a1b8a7210 */ /* 0x000fe20007ffe0c7 */
[----:B------:R-:W-:Y:S01]  /*2740*/  IMAD.SHL.U32 R27, R4, 0x80, RZ ;  /* 0x00000080041b7824 */ /* 0x000fe200078e00ff */
[----:B------:R-:W-:Y:S01]  /*2750*/  LOP3.LUT R11, R11, 0x1, RZ, 0xc0, !PT ;  /* 0x000000010b0b7812 */ /* 0x000fe200078ec0ff */
[----:B------:R-:W-:Y:S01]  /*2760*/  IMAD.IADD R21, R21, 0x1, R99 ;  /* 0x0000000115157824 */ /* 0x000fe200078e0263 */
[----:B------:R-:W-:-:S02]  /*2770*/  SHF.R.S32.HI R108, RZ, 0x1f, R14 ;  /* 0x0000001fff6c7819 */ /* 0x000fc4000001140e */
[----:B------:R-:W-:Y:S02]  /*2780*/  SHF.R.S32.HI R107, RZ, 0x1f, R13 ;  /* 0x0000001fff6b7819 */ /* 0x000fe4000001140d */
[----:B------:R-:W-:Y:S02]  /*2790*/  SHF.R.S32.HI R106, RZ, 0x1f, R12 ;  /* 0x0000001fff6a7819 */ /* 0x000fe4000001140c */
[C---:B------:R-:W-:Y:S02]  /*27a0*/  LOP3.LUT R10, R0.reuse, 0x2, RZ, 0xc0, !PT ;  /* 0x00000002000a7812 */ /* 0x040fe400078ec0ff */
[C---:B------:R-:W-:Y:S02]  /*27b0*/  LOP3.LUT R9, R0.reuse, 0x4, RZ, 0xc0, !PT ;  /* 0x0000000400097812 */ /* 0x040fe400078ec0ff */
[C---:B------:R-:W-:Y:S02]  /*27c0*/  LOP3.LUT R8, R0.reuse, 0x8, RZ, 0xc0, !PT ;  /* 0x0000000800087812 */ /* 0x040fe400078ec0ff */
[----:B------:R-:W-:-:S02]  /*27d0*/  LOP3.LUT R7, R0, 0x10, RZ, 0xc0, !PT ;  /* 0x0000001000077812 */ /* 0x000fc400078ec0ff */
[----:B------:R-:W-:-:S07]  /*27e0*/  LOP3.LUT R6, R0, 0x20, RZ, 0xc0, !PT ;  /* 0x0000002000067812 */ /* 0x000fce00078ec0ff */
.L_x_2808:
        /* <DEDUP_REMOVED lines=20> */
[----:B------:R-:W-:Y:S02]  /*2930*/  LEA.HI.X R45, R3, R115, R4, 0x1, P2 ;  /* 0x00000073032d7211 */ /* 0x000fe400010f0c04 */
[----:B-1----:R-:W-:-:S02]  /*2940*/  ISETP.GE.AND P2, PT, R118, 0x1, PT ;  /* 0x000000017600780c */ /* 0x002fc40003f46270 */
[----:B------:R-:W-:Y:S01]  /*2950*/  LEA.HI.X R41, R0, R115, R2, 0x1, P5 ;  /* 0x0000007300297211 */ /* 0x000fe200028f0c02 */
[----:B------:R-:W-:Y:S02]  /*2960*/  IMAD R0, R17, 0x6000, R26 ;  /* 0x0000600011007824 */ /* 0x000fe400078e021a */
[----:B------:R-:W-:Y:S02]  /*2970*/  IMAD.MOV.U32 R2, RZ, RZ, R32 ;  /* 0x000000ffff027224 */ /* 0x000fe400078e0020 */
        /* <DEDUP_REMOVED lines=9> */
[C---:B------:R-:W-:Y:S02]  /*2a10*/  IMAD R33, R34.reuse, R29, R4 ;  /* 0x0000001d22217224 */ /* 0x040fe400078e0204 */
[----:B------:R-:W-:Y:S02]  /*2a20*/  IMAD R3, R34, R27, R0 ;  /* 0x0000001b22037224 */ /* 0x000fe400078e0200 */
[----:B------:R-:W-:Y:S02]  /*2a30*/  IMAD R4, R2, -0x80, R24 ;  /* 0xffffff8002047824 */ /* 0x000fe400078e0218 */
[----:B------:R-:W-:-:S03]  /*2a40*/  IMAD.WIDE.U32 R82, R27, R32, RZ ;  /* 0x000000201b527225 */ /* 0x000fc600078e00ff */
[----:B------:R-:W-:Y:S01]  /*2a50*/  VIMNMX R4, R4, 0x80, PT ;  /* 0x0000008004047848 */ /* 0x000fe20003fe0100 */
        /* <DEDUP_REMOVED lines=22> */
[----:B0-----:R-:W-:Y:S01]  /*2bc0*/  IADD3 R35, P2, R96, R80, RZ ;  /* 0x0000005060237210 */ /* 0x001fe20007f5e0ff */
[----:B------:R-:W-:Y:S01]  /*2bd0*/  ULDC.64 UR6, c[0x0][0x400] ;  /* 0x0001000000067ab9 */ /* 0x000fe20000000a00 */
[----:B------:R-:W-:Y:S01]  /*2be0*/  CS2R R122, SRZ ;  /* 0x00000000007a7805 */ /* 0x000fe2000001ff00 */
[----:B------:R-:W-:Y:S01]  /*2bf0*/  IMAD.X R34, R0, 0x1, R20, P4 ;  /* 0x0000000100227824 */ /* 0x000fe200020e0614 */
        /* <DEDUP_REMOVED lines=34> */
.L_x_2713:
[----:B------:R-:W-:Y:S05]  /*2e20*/  BSYNC B1 ;  /* 0x0000000000017941 */ /* 0x000fea0003800000 */
.L_x_2712:
        /* <DEDUP_REMOVED lines=26> */
[----:B------:R-:W-:-:S04]  /*2fd0*/  LEA R34, P2, R80, UR6, 0x1 ;  /* 0x0000000650227c11 */ /* 0x000fc8000f8408ff */
[----:B0-----:R-:W-:Y:S02]  /*2fe0*/  LEA.HI.X R35, R80, UR7, R3, 0x1, P2 ;  /* 0x0000000750237c11 */ /* 0x001fe400090f0c03 */
        /* <DEDUP_REMOVED lines=28> */
.L_x_2715:
[----:B------:R-:W-:Y:S05]  /*31b0*/  BSYNC B1 ;  /* 0x0000000000017941 */ /* 0x000fea0003800000 */
.L_x_2714:
[----:B------:R-:W3:Y:S01]  /*31c0*/  LDL R0, [R1+0x24] ;  /* 0x0000240001007983 */ /* 0x000ee20000100800 */
        /* <DEDUP_REMOVED lines=56> */
[----:B------:R-:W-:-:S05]  /*3550*/  IMAD.MOV.U32 R32, RZ, RZ, R48 ;  /* 0x000000ffff207224 */ /* 0x000fca00078e0030 */
[----:B------:R-:W-:Y:S01]  /*3560*/  PRMT R134, R32, 0x7610, R134 ;  /* 0x0000761020867816 */ /* 0x000fe20000000086 */
[----:B------:R-:W-:-:S05]  /*3570*/  IMAD.MOV.U32 R32, RZ, RZ, R53 ;  /* 0x000000ffff207224 */ /* 0x000fca00078e0035 */
[----:B------:R-:W-:Y:S01]  /*3580*/  PRMT R148, R32, 0x7610, R148 ;  /* 0x0000761020947816 */ /* 0x000fe20000000094 */
[----:B------:R-:W-:-:S05]  /*3590*/  IMAD.MOV.U32 R32, RZ, RZ, R61 ;  /* 0x000000ffff207224 */ /* 0x000fca00078e003d */
[----:B------:R-:W-:Y:S02]  /*35a0*/  PRMT R173, R32, 0x7610, R173 ;  /* 0x0000761020ad7816 */ /* 0x000fe400000000ad */
[----:B---3--:R-:W-:Y:S01]  /*35b0*/  R2UR UR4, R0 ;  /* 0x00000000000472ca */ /* 0x008fe200000e0000 */
[----:B------:R-:W-:-:S05]  /*35c0*/  IMAD.MOV.U32 R0, RZ, RZ, R70 ;  /* 0x000000ffff007224 */ /* 0x000fca00078e0046 */
[----:B------:R-:W-:Y:S01]  /*35d0*/  PRMT R179, R0, 0x7610, R179 ;  /* 0x0000761000b37816 */ /* 0x000fe200000000b3 */
[----:B------:R-:W-:-:S05]  /*35e0*/  IMAD.MOV.U32 R0, RZ, RZ, R75 ;  /* 0x000000ffff007224 */ /* 0x000fca00078e004b */
[----:B------:R-:W-:Y:S01]  /*35f0*/  PRMT R181, R0, 0x7610, R181 ;  /* 0x0000761000b57816 */ /* 0x000fe200000000b5 */
[----:B------:R-:W-:Y:S01]  /*3600*/  IMAD.MOV.U32 R0, RZ, RZ, R87 ;  /* 0x000000ffff007224 */ /* 0x000fe200078e0057 */
[----:B------:R-:W-:-:S04]  /*3610*/  UISETP.NE.AND UP0, UPT, UR4, 0x3, UPT ;  /* 0x000000030400788c */ /* 0x000fc8000bf05270 */
[----:B------:R-:W-:Y:S01]  /*3620*/  PRMT R213, R0, 0x7610, R213 ;  /* 0x0000761000d57816 */ /* 0x000fe200000000d5 */
[----:B------:R-:W-:Y:S01]  /*3630*/  IMAD.MOV.U32 R0, RZ, RZ, R69 ;  /* 0x000000ffff007224 */ /* 0x000fe200078e0045 */
[----:B------:R-:W-:-:S04]  /*3640*/  PLOP3.LUT P2, PT, PT, PT, UP0, 0x80, 0x0 ;  /* 0x000000000000781c */ /* 0x000fc80003f4f008 */
[----:B------:R-:W-:Y:S01]  /*3650*/  PRMT R167, R0, 0x7610, R167 ;  /* 0x0000761000a77816 */ /* 0x000fe200000000a7 */
[----:B------:R-:W-:-:S05]  /*3660*/  IMAD.MOV.U32 R0, RZ, RZ, R77 ;  /* 0x000000ffff007224 */ /* 0x000fca00078e004d */
[----:B------:R-:W-:Y:S01]  /*3670*/  PRMT R83, R83, 0x5410, R0 ;  /* 0x0000541053537816 */ /* 0x000fe20000000000 */
[----:B------:R-:W-:-:S03]  /*3680*/  IMAD.MOV.U32 R0, RZ, RZ, R115 ;  /* 0x000000ffff007224 */ /* 0x000fc600078e0073 */
[----:B------:R-:W-:Y:S01]  /*3690*/  PRMT R83, R33, 0x7610, R83 ;  /* 0x0000761021537816 */ /* 0x000fe20000000053 */
[----:B------:R-:W-:Y:S01]  /*36a0*/  IMAD.MOV.U32 R33, RZ, RZ, R60 ;  /* 0x000000ffff217224 */ /* 0x000fe200078e003c */
[----:B------:R-:W-:Y:S01]  /*36b0*/  PRMT R135, R135, 0x5410, R0 ;  /* 0x0000541087877816 */ /* 0x000fe20000000000 */
[----:B------:R-:W-:-:S03]  /*36c0*/  IMAD.MOV.U32 R0, RZ, RZ, R50 ;  /* 0x000000ffff007224 */ /* 0x000fc600078e0032 */
[----:B------:R-:W-:Y:S01]  /*36d0*/  PRMT R135, R3, 0x7610, R135 ;  /* 0x0000761003877816 */ /* 0x000fe20000000087 */
[----:B------:R-:W-:Y:S01]  /*36e0*/  IMAD.MOV.U32 R3, RZ, RZ, R56 ;  /* 0x000000ffff037224 */ /* 0x000fe200078e0038 */
[----:B------:R-:W-:Y:S01]  /*36f0*/  PRMT R136, R0, 0x7610, R136 ;  /* 0x0000761000887816 */ /* 0x000fe20000000088 */
[----:B------:R-:W-:Y:S01]  /*3700*/  IMAD.MOV.U32 R0, RZ, RZ, R58 ;  /* 0x000000ffff007224 */ /* 0x000fe200078e003a */
[----:B------:R-:W-:Y:S02]  /*3710*/  PRMT R172, R33, 0x7610, R172 ;  /* 0x0000761021ac7816 */ /* 0x000fe400000000ac */
[----:B------:R-:W-:Y:S01]  /*3720*/  PRMT R169, R3, 0x7610, R169 ;  /* 0x0000761003a97816 */ /* 0x000fe200000000a9 */
[----:B------:R-:W-:Y:S01]  /*3730*/  IMAD.MOV.U32 R3, RZ, RZ, R64 ;  /* 0x000000ffff037224 */ /* 0x000fe200078e0040 */
[----:B------:R-:W-:Y:S01]  /*3740*/  PRMT R154, R0, 0x7610, R154 ;  /* 0x00007610009a7816 */ /* 0x000fe2000000009a */
[----:B------:R-:W-:-:S03]  /*3750*/  IMAD.MOV.U32 R0, RZ, RZ, R38 ;  /* 0x000000ffff007224 */ /* 0x000fc600078e0026 */
[----:B------:R-:W-:Y:S02]  /*3760*/  PRMT R174, R3, 0x7610, R174 ;  /* 0x0000761003ae7816 */ /* 0x000fe400000000ae */
[----:B------:R-:W-:Y:S01]  /*3770*/  PRMT R82, R0, 0x7610, R82 ;  /* 0x0000761000527816 */ /* 0x000fe20000000052 */
[----:B------:R-:W-:-:S05]  /*3780*/  IMAD.MOV.U32 R0, RZ, RZ, R52 ;  /* 0x000000ffff007224 */ /* 0x000fca00078e0034 */
[----:B------:R-:W-:Y:S01]  /*3790*/  PRMT R145, R0, 0x7610, R145 ;  /* 0x0000761000917816 */ /* 0x000fe20000000091 */
[----:B------:R-:W-:-:S05]  /*37a0*/  IMAD.MOV.U32 R0, RZ, RZ, R57 ;  /* 0x000000ffff007224 */ /* 0x000fca00078e0039 */
[----:B------:R-:W-:Y:S01]  /*37b0*/  PRMT R171, R0, 0x7610, R171 ;  /* 0x0000761000ab7816 */ /* 0x000fe200000000ab */
[----:B------:R-:W-:-:S05]  /*37c0*/  IMAD.MOV.U32 R0, RZ, RZ, R65 ;  /* 0x000000ffff007224 */ /* 0x000fca00078e0041 */
[----:B------:R-:W-:Y:S01]  /*37d0*/  PRMT R175, R0, 0x7610, R175 ;  /* 0x0000761000af7816 */ /* 0x000fe200000000af */
[----:B------:R-:W-:Y:S06]  /*37e0*/  @!P2 BRA `(.L_x_2716) ;  /* 0x000000000004a947 */ /* 0x000fec0003800000 */
[----:B------:R-:W-:Y:S01]  /*37f0*/  BPT.TRAP 0x1 ;  /* 0x000000040000795c */ /* 0x000fe20000300000 */
.L_x_2716:
[----:B------:R-:W-:Y:S01]  /*3800*/  IMAD R3, R17, 0x8, R16 ;  /* 0x0000000811037824 */ /* 0x000fe200078e0210 */
[----:B------:R-:W-:Y:S01]  /*3810*/  SHF.L.U32 R0, R189, 0x1f, RZ ;  /* 0x0000001fbd007819 */ /* 0x000fe200000006ff */
[----:B------:R-:W-:Y:S03]  /*3820*/  BSSY B1, `(.L_x_2717) ;  /* 0x0000003000017945 */ /* 0x000fe60003800000 */
[----:B------:R-:W1:Y:S02]  /*3830*/  SYNCS.PHASECHK.TRANS64.TRYWAIT P5, [R3+URZ+0x34890], R0 ;  /* 0x03489000030075a7 */ /* 0x000e6400080a017f */
[----:B-1----:R-:W-:Y:S05]  /*3840*/  @!P5 BRA `(.L_x_2718) ;  /* 0x0000022c005cd947 */ /* 0x002fea0003800000 */
.L_x_3085:
[----:B------:R-:W-:Y:S05]  /*3850*/  BSYNC B1 ;  /* 0x0000000000017941 */ /* 0x000fea0003800000 */
.L_x_2717:
        /* <DEDUP_REMOVED lines=35> */
[----:B------:R-:W-:Y:S01]  /*3a90*/  F2FP.BF16.F32.PACK_AB R156, R161, R156 ;  /* 0x0000009ca19c723e */ /* 0x000fe200000010ff */
[C---:B------:R-:W-:Y:S02]  /*3aa0*/  FFMA.FTZ R165, R34.reuse, R163, -R165 ;  /* 0x000000a322a57223 */ /* 0x040fe400000108a5 */
[----:B------:R-:W-:Y:S01]  /*3ab0*/  FFMA.FTZ R124, R34, R159, R124 ;  /* 0x0000009f227c7223 */ /* 0x000fe2000001007c */
[C---:B------:R-:W-:Y:S01]  /*3ac0*/  LOP3.LUT R34, R35.reuse, 0xffff0000, RZ, 0xc0, !PT ;  /* 0xffff000023227812 */ /* 0x040fe200078ec0ff */
[C---:B------:R-:W-:Y:S01]  /*3ad0*/  IMAD.U32 R159, R32.reuse, 0x10000, RZ ;  /* 0x00010000209f7824 */ /* 0x040fe200078e00ff */
[----:B------:R-:W-:Y:S01]  /*3ae0*/  LOP3.LUT R32, R32, 0xffff0000, RZ, 0xc0, !PT ;  /* 0xffff000020207812 */ /* 0x000fe200078ec0ff */
[----:B------:R-:W-:Y:S02]  /*3af0*/  IMAD.U32 R35, R35, 0x10000, RZ ;  /* 0x0001000023237824 */ /* 0x000fe400078e00ff */
        /* <DEDUP_REMOVED lines=12> */
.L_x_2724:
[----:B------:R-:W-:Y:S05]  /*3bc0*/  BSYNC B3 ;  /* 0x0000000000037941 */ /* 0x000fea0003800000 */
.L_x_2723:
[----:B--2---:R2:W-:Y:S02]  /*3bd0*/  STG.E.128 desc[UR60][R44.64], R32 ;  /* 0x000000202c007986 */ /* 0x0045e4000c101d3c */
.L_x_2722:
[----:B------:R-:W-:Y:S05]  /*3be0*/  BSYNC B2 ;  /* 0x0000000000027941 */ /* 0x000fea0003800000 */
.L_x_2721:
        /* <DEDUP_REMOVED lines=52> */
.L_x_2728:
[----:B------:R-:W-:Y:S05]  /*3f30*/  BSYNC B3 ;  /* 0x0000000000037941 */ /* 0x000fea0003800000 */
.L_x_2727:
[----:B--2---:R3:W-:Y:S02]  /*3f40*/  STG.E.128 desc[UR60][R44.64+0x40], R32 ;  /* 0x000040202c007986 */ /* 0x0047e4000c101d3c */
.L_x_2726:
[----:B------:R-:W-:Y:S05]  /*3f50*/  BSYNC B2 ;  /* 0x0000000000027941 */ /* 0x000fea0003800000 */
.L_x_2725:
        /* <DEDUP_REMOVED lines=52> */
.L_x_2732:
[----:B------:R-:W-:Y:S05]  /*42a0*/  BSYNC B3 ;  /* 0x0000000000037941 */ /* 0x000fea0003800000 */
.L_x_2731:
[----:B--2---:R4:W-:Y:S02]  /*42b0*/  STG.E.128 desc[UR60][R44.64+0x80], R32 ;  /* 0x000080202c007986 */ /* 0x0049e4000c101d3c */
.L_x_2730:
[----:B------:R-:W-:Y:S05]  /*42c0*/  BSYNC B2 ;  /* 0x0000000000027941 */ /* 0x000fea0003800000 */
.L_x_2729:
        /* <DEDUP_REMOVED lines=52> */
.L_x_2736:
[----:B------:R-:W-:Y:S05]  /*4610*/  BSYNC B3 ;  /* 0x0000000000037941 */ /* 0x000fea0003800000 */
.L_x_2735:
[----:B--2---:R0:W-:Y:S02]  /*4620*/  STG.E.128 desc[UR60][R44.64+0xc0], R32 ;  /* 0x0000c0202c007986 */ /* 0x0041e4000c101d3c */
.L_x_2734:
[----:B------:R-:W-:Y:S05]  /*4630*/  BSYNC B2 ;  /* 0x0000000000027941 */ /* 0x000fea0003800000 */
.L_x_2733:
        /* <DEDUP_REMOVED lines=10> */
[----:B------:R-:W-:Y:S02]  /*46e0*/  SHF.R.U32.HI R73, RZ, 0x10, R73 ;  /* 0x00000010ff497819 */ /* 0x000fe40000011649 */
[----:B------:R-:W-:Y:S02]  /*46f0*/  PRMT R177, R177, 0x5410, R72 ;  /* 0x00005410b1b17816 */ /* 0x000fe40000000048 */
[----:B------:R-:W-:Y:S01]  /*4700*/  PRMT R179, R179, 0x5410, R74 ;  /* 0x00005410b3b37816 */ /* 0x000fe2000000004a */
[----:B------:R-:W-:Y:S01]  /*4710*/  IMAD.U32 R74, R33, 0x10000, RZ ;  /* 0x00010000214a7824 */ /* 0x000fe200078e00ff */
[----:B------:R-:W-:-:S02]  /*4720*/  SHF.R.U32.HI R75, RZ, 0x10, R71 ;  /* 0x00000010ff4b7819 */ /* 0x000fc40000011647 */
[----:B------:R-:W-:Y:S02]  /*4730*/  PRMT R176, R176, 0x5410, R73 ;  /* 0x00005410b0b07816 */ /* 0x000fe40000000049 */
[----:B------:R-:W-:Y:S01]  /*4740*/  LOP3.LUT R76, R33, 0xffff0000, RZ, 0xc0, !PT ;  /* 0xffff0000214c7812 */ /* 0x000fe200078ec0ff */
        /* <DEDUP_REMOVED lines=8> */
[----:B------:R-:W-:Y:S01]  /*47d0*/  FMUL.FTZ R76, R76, R73 ;  /* 0x000000494c4c7220 */ /* 0x000fe20000410000 */
[----:B------:R-:W-:Y:S01]  /*47e0*/  LOP3.LUT R34, R35, 0xffff0000, RZ, 0xc0, !PT ;  /* 0xffff000023227812 */ /* 0x000fe200078ec0ff */
[----:B------:R-:W-:-:S02]  /*47f0*/  IMAD.U32 R75, R178, 0x10000, RZ ;  /* 0x00010000b24b7824 */ /* 0x000fc400078e00ff */
[C---:B------:R-:W-:Y:S01]  /*4800*/  FFMA.FTZ R73, R74.reuse, R73, -R79 ;  /* 0x000000494a497223 */ /* 0x040fe2000001084f */
[CC--:B------:R-:W-:Y:S01]  /*4810*/  FMUL.FTZ R85, R71.reuse, R72.reuse ;  /* 0x0000004847557220 */ /* 0x0c0fe20000410000 */
[----:B------:R-:W-:Y:S01]  /*4820*/  FFMA.FTZ R74, R74, R77, R76 ;  /* 0x0000004d4a4a7223 */ /* 0x000fe2000001004c */
[-C--:B------:R-:W-:Y:S01]  /*4830*/  FMUL.FTZ R77, R71, R75.reuse ;  /* 0x0000004b474d7220 */ /* 0x080fe20000410000 */
[----:B------:R-:W-:Y:S01]  /*4840*/  LOP3.LUT R176, R176, 0xffff0000, RZ, 0xc0, !PT ;  /* 0xffff0000b0b07812 */ /* 0x000fe200078ec0ff */
[----:B------:R-:W-:Y:S01]  /*4850*/  FFMA.FTZ R71, R70, R75, -R85 ;  /* 0x0000004b46477223 */ /* 0x000fe20000010855 */
[----:B------:R-:W-:Y:S01]  /*4860*/  LOP3.LUT R178, R178, 0xffff0000, RZ, 0xc0, !PT ;  /* 0xffff0000b2b27812 */ /* 0x000fe200078ec0ff */
[----:B------:R-:W-:Y:S01]  /*4870*/  IMAD.U32 R179, R179, 0x10000, RZ ;  /* 0x00010000b3b37824 */ /* 0x000fe200078e00ff */
[----:B------:R-:W-:Y:S01]  /*4880*/  LOP3.LUT R32, R32, 0xffff0000, RZ, 0xc0, !PT ;  /* 0xffff000020207812 */ /* 0x000fe200078ec0ff */
[----:B------:R-:W-:Y:S01]  /*4890*/  FFMA.FTZ R70, R70, R72, R77 ;  /* 0x0000004846467223 */ /* 0x000fe2000001004d */
[C---:B------:R-:W-:Y:S01]  /*48a0*/  FMUL.FTZ R72, R34.reuse, R176 ;  /* 0x000000b022487220 */ /* 0x040fe20000410000 */
[----:B------:R-:W-:Y:S01]  /*48b0*/  FMUL.FTZ R75, R34, R178 ;  /* 0x000000b2224b7220 */ /* 0x000fe20000410000 */
[----:B------:R-:W-:-:S02]  /*48c0*/  IMAD.U32 R35, R35, 0x10000, RZ ;  /* 0x0001000023237824 */ /* 0x000fc400078e00ff */
[C---:B------:R-:W-:Y:S01]  /*48d0*/  FMUL.FTZ R34, R32.reuse, R177 ;  /* 0x000000b120227220 */ /* 0x040fe20000410000 */
        /* <DEDUP_REMOVED lines=9> */
[----:B------:R-:W-:Y:S01]  /*4970*/  F2FP.BF16.F32.PACK_AB R35, R75, R72 ;  /* 0x000000484b23723e */ /* 0x000fe200000010ff */
[----:B------:R-:W-:-:S07]  /*4980*/  IMAD.MOV.U32 R34, RZ, RZ, R70 ;  /* 0x000000ffff227224 */ /* 0x000fce00078e0046 */
.L_x_2740:
[----:B------:R-:W-:Y:S05]  /*4990*/  BSYNC B3 ;  /* 0x0000000000037941 */ /* 0x000fea0003800000 */
.L_x_2739:
[----:B--2---:R0:W-:Y:S02]  /*49a0*/  STG.E.128 desc[UR60][R44.64+0x100], R32 ;  /* 0x000100202c007986 */ /* 0x0041e4000c101d3c */
.L_x_2738:
[----:B------:R-:W-:Y:S05]  /*49b0*/  BSYNC B2 ;  /* 0x0000000000027941 */ /* 0x000fea0003800000 */
.L_x_2737:
[----:B------:R-:W-:-:S13]  /*49c0*/  ISETP.NE.AND P3, PT, R6, RZ, PT ;  /* 0x000000ff0600720c */ /* 0x000fda0003f65270 */
        /* <DEDUP_REMOVED lines=8> */
[--C-:B------:R-:W-:Y:S02]  /*4a50*/  SHF.R.U64 R67, R68, 0x10, R69.reuse ;  /* 0x0000001044437819 */ /* 0x100fe40000001245 */
[----:B------:R-:W-:Y:S01]  /*4a60*/  SHF.R.U32.HI R70, RZ, 0x10, R69 ;  /* 0x00000010ff467819 */ /* 0x000fe20000011645 */
[----:B------:R-:W-:Y:S01]  /*4a70*/  IMAD.U32 R69, R33, 0x10000, RZ ;  /* 0x0001000021457824 */ /* 0x000fe200078e00ff */
[----:B------:R-:W-:Y:S02]  /*4a80*/  PRMT R164, R164, 0x5410, R67 ;  /* 0x00005410a4a47816 */ /* 0x000fe40000000043 */
[----:B------:R-:W-:-:S02]  /*4a90*/  PRMT R157, R157, 0x5410, R72 ;  /* 0x000054109d9d7816 */ /* 0x000fc40000000048 */
[----:B------:R-:W-:Y:S02]  /*4aa0*/  PRMT R167, R167, 0x5410, R70 ;  /* 0x00005410a7a77816 */ /* 0x000fe40000000046 */
[----:B------:R-:W-:Y:S01]  /*4ab0*/  LOP3.LUT R67, R33, 0xffff0000, RZ, 0xc0, !PT ;  /* 0xffff000021437812 */ /* 0x000fe200078ec0ff */
[----:B------:R-:W-:Y:S01]  /*4ac0*/  IMAD.U32 R33, R32, 0x10000, RZ ;  /* 0x0001000020217824 */ /* 0x000fe200078e00ff */
[C---:B------:R-:W-:Y:S01]  /*4ad0*/  LOP3.LUT R72, R164.reuse, 0xffff0000, RZ, 0xc0, !PT ;  /* 0xffff0000a4487812 */ /* 0x040fe200078ec0ff */
[----:B------:R-:W-:Y:S01]  /*4ae0*/  IMAD.U32 R73, R167, 0x10000, RZ ;  /* 0x00010000a7497824 */ /* 0x000fe200078e00ff */
[----:B------:R-:W-:Y:S01]  /*4af0*/  LOP3.LUT R70, R157, 0xffff0000, RZ, 0xc0, !PT ;  /* 0xffff00009d467812 */ /* 0x000fe200078ec0ff */
[----:B------:R-:W-:Y:S01]  /*4b00*/  IMAD.U32 R164, R164, 0x10000, RZ ;  /* 0x00010000a4a47824 */ /* 0x000fe200078e00ff */
[----:B------:R-:W-:Y:S01]  /*4b10*/  PRMT R158, R158, 0x5410, R71 ;  /* 0x000054109e9e7816 */ /* 0x000fe20000000047 */
[C---:B------:R-:W-:Y:S01]  /*4b20*/  FMUL.FTZ R74, R67.reuse, R72 ;  /* 0x00000048434a7220 */ /* 0x040fe20000410000 */
        /* <DEDUP_REMOVED lines=10> */
[----:B------:R-:W-:Y:S01]  /*4bd0*/  FMUL.FTZ R75, R68, R71 ;  /* 0x00000047444b7220 */ /* 0x000fe20000410000 */
[----:B------:R-:W-:-:S02]  /*4be0*/  IMAD.U32 R68, R157, 0x10000, RZ ;  /* 0x000100009d447824 */ /* 0x000fc400078e00ff */
[C---:B------:R-:W-:Y:S01]  /*4bf0*/  FMUL.FTZ R70, R34.reuse, R167 ;  /* 0x000000a722467220 */ /* 0x040fe20000410000 */
[----:B------:R-:W-:Y:S01]  /*4c00*/  FMUL.FTZ R72, R34, R158 ;  /* 0x0000009e22487220 */ /* 0x000fe20000410000 */
[C---:B------:R-:W-:Y:S01]  /*4c10*/  FFMA.FTZ R77, R66.reuse, R71, -R77 ;  /* 0x00000047424d7223 */ /* 0x040fe2000001084d */
[----:B------:R-:W-:Y:S01]  /*4c20*/  FMUL.FTZ R34, R67, R164 ;  /* 0x000000a443227220 */ /* 0x000fe20000410000 */
[----:B------:R-:W-:Y:S02]  /*4c30*/  IMAD.U32 R35, R35, 0x10000, RZ ;  /* 0x0001000023237824 */ /* 0x000fe400078e00ff */
[----:B------:R-:W-:Y:S01]  /*4c40*/  FFMA.FTZ R66, R66, R73, R75 ;  /* 0x0000004942427223 */ /* 0x000fe2000001004b */
[-C--:B------:R-:W-:Y:S01]  /*4c50*/  FMUL.FTZ R67, R67, R68.reuse ;  /* 0x0000004443437220 */ /* 0x080fe20000410000 */
        /* <DEDUP_REMOVED lines=9> */
.L_x_2742:
[----:B------:R-:W-:Y:S05]  /*4cf0*/  BSYNC B2 ;  /* 0x0000000000027941 */ /* 0x000fea0003800000 */
.L_x_2741:
[----:B--2---:R0:W-:Y:S02]  /*4d00*/  STG.E.128 desc[UR60][R44.64+0x140], R32 ;  /* 0x000140202c007986 */ /* 0x0041e4000c101d3c */
.L_x_2720:
[----:B------:R-:W-:Y:S05]  /*4d10*/  BSYNC B1 ;  /* 0x0000000000017941 */ /* 0x000fea0003800000 */
.L_x_2719:
        /* <DEDUP_REMOVED lines=13> */
[----:B------:R-:W-:Y:S02]  /*4df0*/  PRMT R168, R168, 0x5410, R69 ;  /* 0x00005410a8a87816 */ /* 0x000fe40000000045 */
[----:B------:R-:W-:-:S02]  /*4e00*/  SHF.R.U32.HI R67, RZ, 0x10, R63 ;  /* 0x00000010ff437819 */ /* 0x000fc4000001163f */
[----:B------:R-:W-:Y:S02]  /*4e10*/  PRMT R175, R175, 0x5410, R64 ;  /* 0x00005410afaf7816 */ /* 0x000fe40000000040 */
[----:B------:R-:W-:Y:S02]  /*4e20*/  LOP3.LUT R45, R33, 0xffff0000, RZ, 0xc0, !PT ;  /* 0xffff0000212d7812 */ /* 0x000fe400078ec0ff */
[C---:B------:R-:W-:Y:S01]  /*4e30*/  LOP3.LUT R66, R174.reuse, 0xffff0000, RZ, 0xc0, !PT ;  /* 0xffff0000ae427812 */ /* 0x040fe200078ec0ff */
[----:B------:R-:W-:Y:S01]  /*4e40*/  IMAD.U32 R174, R174, 0x10000, RZ ;  /* 0x00010000aeae7824 */ /* 0x000fe200078e00ff */
[C---:B------:R-:W-:Y:S01]  /*4e50*/  LOP3.LUT R64, R168.reuse, 0xffff0000, RZ, 0xc0, !PT ;  /* 0xffff0000a8407812 */ /* 0x040fe200078ec0ff */
[----:B------:R-:W-:Y:S01]  /*4e60*/  IMAD.U32 R168, R168, 0x10000, RZ ;  /* 0x00010000a8a87824 */ /* 0x000fe200078e00ff */
[----:B------:R-:W-:Y:S01]  /*4e70*/  PRMT R170, R170, 0x5410, R67 ;  /* 0x00005410aaaa7816 */ /* 0x000fe20000000043 */
[----:B------:R-:W-:Y:S01]  /*4e80*/  FMUL.FTZ R68, R45, R66 ;  /* 0x000000422d447220 */ /* 0x000fe20000410000 */
[----:B------:R-:W-:Y:S01]  /*4e90*/  LOP3.LUT R63, R34, 0xffff0000, RZ, 0xc0, !PT ;  /* 0xffff0000223f7812 */ /* 0x000fe200078ec0ff */
[C---:B------:R-:W-:Y:S01]  /*4ea0*/  IMAD.U32 R34, R35.reuse, 0x10000, RZ ;  /* 0x0001000023227824 */ /* 0x040fe200078e00ff */
[----:B------:R-:W-:Y:S01]  /*4eb0*/  LOP3.LUT R44, R35, 0xffff0000, RZ, 0xc0, !PT ;  /* 0xffff0000232c7812 */ /* 0x000fe200078ec0ff */
[----:B------:R-:W-:-:S02]  /*4ec0*/  IMAD.U32 R35, R33, 0x10000, RZ ;  /* 0x0001000021237824 */ /* 0x000fc400078e00ff */
[-C--:B------:R-:W-:Y:S01]  /*4ed0*/  FMUL.FTZ R45, R45, R64.reuse ;  /* 0x000000402d2d7220 */ /* 0x080fe20000410000 */
[C---:B------:R-:W-:Y:S01]  /*4ee0*/  IMAD.U32 R67, R175.reuse, 0x10000, RZ ;  /* 0x00010000af437824 */ /* 0x040fe200078e00ff */
[----:B------:R-:W-:Y:S01]  /*4ef0*/  LOP3.LUT R175, R175, 0xffff0000, RZ, 0xc0, !PT ;  /* 0xffff0000afaf7812 */ /* 0x000fe200078ec0ff */
[----:B------:R-:W-:Y:S02]  /*4f00*/  IMAD.U32 R65, R170, 0x10000, RZ ;  /* 0x00010000aa417824 */ /* 0x000fe400078e00ff */
[----:B------:R-:W-:Y:S01]  /*4f10*/  FFMA.FTZ R68, R35, R64, -R68 ;  /* 0x0000004023447223 */ /* 0x000fe20000010844 */
[----:B------:R-:W-:Y:S01]  /*4f20*/  FMUL.FTZ R71, R63, R67 ;  /* 0x000000433f477220 */ /* 0x000fe20000410000 */
[----:B------:R-:W-:Y:S01]  /*4f30*/  FFMA.FTZ R69, R35, R66, R45 ;  /* 0x0000004223457223 */ /* 0x000fe2000001002d */
[----:B------:R-:W-:Y:S02]  /*4f40*/  IMAD.U32 R33, R32, 0x10000, RZ ;  /* 0x0001000020217824 */ /* 0x000fe400078e00ff */
[-C--:B------:R-:W-:Y:S01]  /*4f50*/  FMUL.FTZ R63, R63, R65.reuse ;  /* 0x000000413f3f7220 */ /* 0x080fe20000410000 */
[----:B------:R-:W-:Y:S01]  /*4f60*/  LOP3.LUT R35, R170, 0xffff0000, RZ, 0xc0, !PT ;  /* 0xffff0000aa237812 */ /* 0x000fe200078ec0ff */
[----:B------:R-:W-:Y:S01]  /*4f70*/  FFMA.FTZ R71, R62, R65, -R71 ;  /* 0x000000413e477223 */ /* 0x000fe20000010847 */
[----:B------:R-:W-:Y:S01]  /*4f80*/  LOP3.LUT R32, R32, 0xffff0000, RZ, 0xc0, !PT ;  /* 0xffff000020207812 */ /* 0x000fe200078ec0ff */
[----:B------:R-:W-:Y:S01]  /*4f90*/  FFMA.FTZ R62, R62, R67, R63 ;  /* 0x000000433e3e7223 */ /* 0x000fe2000001003f */
[C---:B------:R-:W-:Y:S01]  /*4fa0*/  FMUL.FTZ R63, R44.reuse, R175 ;  /* 0x000000af2c3f7220 */ /* 0x040fe20000410000 */
[----:B------:R-:W-:-:S02]  /*4fb0*/  FMUL.FTZ R64, R44, R35 ;  /* 0x000000232c407220 */ /* 0x000fc40000410000 */
[C---:B------:R-:W-:Y:S01]  /*4fc0*/  FMUL.FTZ R44, R32.reuse, R174 ;  /* 0x000000ae202c7220 */ /* 0x040fe20000410000 */
[-C--:B------:R-:W-:Y:S01]  /*4fd0*/  FMUL.FTZ R45, R32, R168.reuse ;  /* 0x000000a8202d7220 */ /* 0x080fe20000410000 */
[C---:B------:R-:W-:Y:S01]  /*4fe0*/  FFMA.FTZ R63, R34.reuse, R35, -R63 ;  /* 0x00000023223f7223 */ /* 0x040fe2000001083f */
[----:B------:R-:W-:Y:S01]  /*4ff0*/  FFMA.FTZ R64, R34, R175, R64 ;  /* 0x000000af22407223 */ /* 0x000fe20000010040 */
[C---:B------:R-:W-:Y:S01]  /*5000*/  FFMA.FTZ R44, R33.reuse, R168, -R44 ;  /* 0x000000a8212c7223 */ /* 0x040fe2000001082c */
[----:B------:R-:W-:Y:S01]  /*5010*/  FFMA.FTZ R45, R33, R174, R45 ;  /* 0x000000ae212d7223 */ /* 0x000fe2000001002d */
[----:B------:R-:W-:Y:S02]  /*5020*/  F2FP.BF16.F32.PACK_AB R33, R69, R68 ;  /* 0x000000444521723e */ /* 0x000fe400000010ff */
[----:B------:R-:W-:Y:S02]  /*5030*/  F2FP.BF16.F32.PACK_AB R35, R64, R63 ;  /* 0x0000003f4023723e */ /* 0x000fe400000010ff */
[----:B------:R-:W-:-:S02]  /*5040*/  F2FP.BF16.F32.PACK_AB R34, R62, R71 ;  /* 0x000000473e22723e */ /* 0x000fc400000010ff */
[----:B------:R-:W-:-:S07]  /*5050*/  F2FP.BF16.F32.PACK_AB R32, R45, R44 ;  /* 0x0000002c2d20723e */ /* 0x000fce00000010ff */
.L_x_2747:
[----:B------:R-:W-:Y:S05]  /*5060*/  BSYNC B2 ;  /* 0x0000000000027941 */ /* 0x000fea0003800000 */
.L_x_2746:
[----:B--2---:R0:W-:Y:S02]  /*5070*/  STG.E.128 desc[UR60][R40.64], R32 ;  /* 0x0000002028007986 */ /* 0x0041e4000c101d3c */
.L_x_2745:
[----:B------:R-:W-:Y:S05]  /*5080*/  BSYNC B1 ;  /* 0x0000000000017941 */ /* 0x000fea0003800000 */
.L_x_2744:
        /* <DEDUP_REMOVED lines=53> */
.L_x_2751:
[----:B------:R-:W-:Y:S05]  /*53e0*/  BSYNC B2 ;  /* 0x0000000000027941 */ /* 0x000fea0003800000 */
.L_x_2750:
[----:B--2---:R0:W-:Y:S02]  /*53f0*/  STG.E.128 desc[UR60][R40.64+0x40], R32 ;  /* 0x0000402028007986 */ /* 0x0041e4000c101d3c */
.L_x_2749:
[----:B------:R-:W-:Y:S05]  /*5400*/  BSYNC B1 ;  /* 0x0000000000017941 */ /* 0x000fea0003800000 */
.L_x_2748:
        /* <DEDUP_REMOVED lines=33> */
[----:B------:R-:W-:Y:S01]  /*5620*/  IMAD.U32 R152, R152, 0x10000, RZ ;  /* 0x0001000098987824 */ /* 0x000fe200078e00ff */
[----:B------:R-:W-:Y:S01]  /*5630*/  LOP3.LUT R153, R153, 0xffff0000, RZ, 0xc0, !PT ;  /* 0xffff000099997812 */ /* 0x000fe200078ec0ff */
[C---:B------:R-:W-:Y:S01]  /*5640*/  FFMA.FTZ R61, R34.reuse, R56, -R61 ;  /* 0x00000038223d7223 */ /* 0x040fe2000001083d */
[----:B------:R-:W-:Y:S01]  /*5650*/  FFMA.FTZ R58, R34, R58, R35 ;  /* 0x0000003a223a7223 */ /* 0x000fe20000010023 */
[----:B------:R-:W-:Y:S01]  /*5660*/  FFMA.FTZ R63, R44, R57, -R63 ;  /* 0x000000392c3f7223 */ /* 0x000fe2000001083f */
[----:B------:R-:W-:Y:S01]  /*5670*/  FMUL.FTZ R34, R32, R169 ;  /* 0x000000a920227220 */ /* 0x000fe20000410000 */
[----:B------:R-:W-:Y:S01]  /*5680*/  FFMA.FTZ R44, R44, R59, R45 ;  /* 0x0000003b2c2c7223 */ /* 0x000fe2000001002d */
        /* <DEDUP_REMOVED lines=13> */
.L_x_2755:
[----:B------:R-:W-:Y:S05]  /*5760*/  BSYNC B2 ;  /* 0x0000000000027941 */ /* 0x000fea0003800000 */
.L_x_2754:
[----:B--2---:R0:W-:Y:S02]  /*5770*/  STG.E.128 desc[UR60][R40.64+0x80], R32 ;  /* 0x0000802028007986 */ /* 0x0041e4000c101d3c */
.L_x_2753:
[----:B------:R-:W-:Y:S05]  /*5780*/  BSYNC B1 ;  /* 0x0000000000017941 */ /* 0x000fea0003800000 */
.L_x_2752:
        /* <DEDUP_REMOVED lines=53> */
.L_x_2759:
[----:B------:R-:W-:Y:S05]  /*5ae0*/  BSYNC B2 ;  /* 0x0000000000027941 */ /* 0x000fea0003800000 */
.L_x_2758:
[----:B--2---:R0:W-:Y:S02]  /*5af0*/  STG.E.128 desc[UR60][R40.64+0xc0], R32 ;  /* 0x0000c02028007986 */ /* 0x0041e4000c101d3c */
.L_x_2757:
[----:B------:R-:W-:Y:S05]  /*5b00*/  BSYNC B1 ;  /* 0x0000000000017941 */ /* 0x000fea0003800000 */
.L_x_2756:
        /* <DEDUP_REMOVED lines=9> */
[----:B------:R-:W-:Y:S01]  /*5ba0*/  SHF.R.U32.HI R51, RZ, 0x10, R47 ;  /* 0x00000010ff337819 */ /* 0x000fe2000001162f */
[----:B------:R-:W-:Y:S01]  /*5bb0*/  IMAD.U32 R45, R35, 0x10000, RZ ;  /* 0x00010000232d7824 */ /* 0x000fe200078e00ff */
[--C-:B------:R-:W-:Y:S02]  /*5bc0*/  SHF.R.U64 R47, R48, 0x10, R49.reuse ;  /* 0x00000010302f7819 */ /* 0x100fe40000001231 */
[----:B------:R-:W-:Y:S02]  /*5bd0*/  SHF.R.U32.HI R48, RZ, 0x10, R49 ;  /* 0x00000010ff307819 */ /* 0x000fe40000011631 */
[----:B------:R-:W-:Y:S02]  /*5be0*/  PRMT R130, R130, 0x5410, R51 ;  /* 0x0000541082827816 */ /* 0x000fe40000000033 */
[----:B------:R-:W-:-:S02]  /*5bf0*/  PRMT R135, R135, 0x5410, R48 ;  /* 0x0000541087877816 */ /* 0x000fc40000000030 */
[----:B------:R-:W-:Y:S01]  /*5c00*/  LOP3.LUT R44, R34, 0xffff0000, RZ, 0xc0, !PT ;  /* 0xffff0000222c7812 */ /* 0x000fe200078ec0ff */
[----:B------:R-:W-:Y:S01]  /*5c10*/  IMAD.U32 R48, R130, 0x10000, RZ ;  /* 0x0001000082307824 */ /* 0x000fe200078e00ff */
[----:B------:R-:W-:Y:S01]  /*5c20*/  PRMT R131, R131, 0x5410, R50 ;  /* 0x0000541083837816 */ /* 0x000fe20000000032 */
[----:B------:R-:W-:Y:S01]  /*5c30*/  IMAD.U32 R50, R135, 0x10000, RZ ;  /* 0x0001000087327824 */ /* 0x000fe200078e00ff */
[----:B------:R-:W-:Y:S01]  /*5c40*/  PRMT R134, R134, 0x5410, R47 ;  /* 0x0000541086867816 */ /* 0x000fe2000000002f */
        /* <DEDUP_REMOVED lines=12> */
[C---:B------:R-:W-:Y:S01]  /*5d10*/  FMUL.FTZ R51, R35.reuse, R49 ;  /* 0x0000003123337220 */ /* 0x040fe20000410000 */
[----:B------:R-:W-:Y:S01]  /*5d20*/  FMUL.FTZ R52, R35, R47 ;  /* 0x0000002f23347220 */ /* 0x000fe20000410000 */
[----:B------:R-:W-:Y:S01]  /*5d30*/  LOP3.LUT R32, R32, 0xffff0000, RZ, 0xc0, !PT ;  /* 0xffff000020207812 */ /* 0x000fe200078ec0ff */
[----:B------:R-:W-:Y:S01]  /*5d40*/  FMUL.FTZ R44, R46, R135 ;  /* 0x000000872e2c7220 */ /* 0x000fe20000410000 */
[----:B------:R-:W-:-:S02]  /*5d50*/  IMAD.U32 R134, R134, 0x10000, RZ ;  /* 0x0001000086867824 */ /* 0x000fc400078e00ff */
[-C--:B------:R-:W-:Y:S01]  /*5d60*/  FMUL.FTZ R46, R46, R130.reuse ;  /* 0x000000822e2e7220 */ /* 0x080fe20000410000 */
[----:B------:R-:W-:Y:S02]  /*5d70*/  IMAD.U32 R131, R131, 0x10000, RZ ;  /* 0x0001000083837824 */ /* 0x000fe400078e00ff */
[C---:B------:R-:W-:Y:S01]  /*5d80*/  FFMA.FTZ R51, R34.reuse, R47, -R51 ;  /* 0x0000002f22337223 */ /* 0x040fe20000010833 */
[----:B------:R-:W-:Y:S01]  /*5d90*/  FFMA.FTZ R52, R34, R49, R52 ;  /* 0x0000003122347223 */ /* 0x000fe20000010034 */
[C---:B------:R-:W-:Y:S01]  /*5da0*/  FFMA.FTZ R44, R45.reuse, R130, -R44 ;  /* 0x000000822d2c7223 */ /* 0x040fe2000001082c */
        /* <DEDUP_REMOVED lines=11> */
.L_x_2763:
[----:B------:R-:W-:Y:S05]  /*5e60*/  BSYNC B2 ;  /* 0x0000000000027941 */ /* 0x000fea0003800000 */
.L_x_2762:
[----:B--2---:R0:W-:Y:S02]  /*5e70*/  STG.E.128 desc[UR60][R40.64+0x100], R32 ;  /* 0x0001002028007986 */ /* 0x0041e4000c101d3c */
.L_x_2761:
[----:B------:R-:W-:Y:S05]  /*5e80*/  BSYNC B1 ;  /* 0x0000000000017941 */ /* 0x000fea0003800000 */
.L_x_2760:
        /* <DEDUP_REMOVED lines=52> */
.L_x_2765:
[----:B------:R-:W-:Y:S05]  /*61d0*/  BSYNC B1 ;  /* 0x0000000000017941 */ /* 0x000fea0003800000 */
.L_x_2764:
[----:B--2---:R0:W-:Y:S01]  /*61e0*/  STG.E.128 desc[UR60][R40.64+0x140], R32 ;  /* 0x0001402028007986 */ /* 0x0041e2000c101d3c */
[----:B------:R-:W-:Y:S05]  /*61f0*/  BRA `(.L_x_2743) ;  /* 0x00000040007c7947 */ /* 0x000fea0003800000 */
.L_x_2711:
        /* <DEDUP_REMOVED lines=47> */
.L_x_2767:
[----:B------:R-:W-:Y:S05]  /*64f0*/  BSYNC B1 ;  /* 0x0000000000017941 */ /* 0x000fea0003800000 */
.L_x_2766:
        /* <DEDUP_REMOVED lines=47> */
.L_x_2769:
[----:B------:R-:W-:Y:S05]  /*67f0*/  BSYNC B1 ;  /* 0x0000000000017941 */ /* 0x000fea0003800000 */
.L_x_2768:
[----:B------:R-:W2:Y:S01]  /*6800*/  LDL R0, [R1+0x24] ;  /* 0x0000240001007983 */ /* 0x000ea20000100800 */
[----:B------:R-:W-:Y:S01]  /*6810*/  IMAD.MOV.U32 R3, RZ, RZ, R33 ;  /* 0x000000ffff037224 */ /* 0x000fe200078e0021 */
[----:B------:R-:W-:Y:S01]  /*6820*/  PRMT R174, R174, 0x5410, R85 ;  /* 0x00005410aeae7816 */ /* 0x000fe20000000055 */
[----:B0-----:R-:W-:Y:S02]  /*6830*/  IMAD.MOV.U32 R80, RZ, RZ, R38 ;  /* 0x000000ffff507224 */ /* 0x001fe400078e0026 */
        /* <DEDUP_REMOVED lines=16> */
[----:B------:R-:W-:-:S03]  /*6940*/  IMAD.MOV.U32 R80, RZ, RZ, R45 ;  /* 0x000000ffff507224 */ /* 0x000fc600078e002d */
[----:B------:R-:W-:Y:S01]  /*6950*/  PRMT R172, R172, 0x5410, R3 ;  /* 0x00005410acac7816 */ /* 0x000fe20000000003 */
[----:B------:R-:W-:-:S05]  /*6960*/  IMAD.MOV.U32 R3, RZ, RZ, R48 ;  /* 0x000000ffff037224 */ /* 0x000fca00078e0030 */
[----:B------:R-:W-:Y:S01]  /*6970*/  PRMT R177, R177, 0x5410, R3 ;  /* 0x00005410b1b17816 */ /* 0x000fe20000000003 */
[----:B------:R-:W-:-:S05]  /*6980*/  IMAD.MOV.U32 R3, RZ, RZ, R52 ;  /* 0x000000ffff037224 */ /* 0x000fca00078e0034 */
[----:B------:R-:W-:Y:S01]  /*6990*/  PRMT R179, R3, 0x7610, R179 ;  /* 0x0000761003b37816 */ /* 0x000fe200000000b3 */
[----:B-----5:R-:W-:Y:S01]  /*69a0*/  IMAD.MOV.U32 R3, RZ, RZ, R56 ;  /* 0x000000ffff037224 */ /* 0x020fe200078e0038 */
[----:B--2---:R-:W-:Y:S01]  /*69b0*/  R2UR UR4, R0 ;  /* 0x00000000000472ca */ /* 0x004fe200000e0000 */
[----:B------:R-:W-:-:S05]  /*69c0*/  IMAD.MOV.U32 R0, RZ, RZ, R32 ;  /* 0x000000ffff007224 */ /* 0x000fca00078e0020 */
[----:B------:R-:W-:Y:S01]  /*69d0*/  PRMT R174, R0, 0x7610, R174 ;  /* 0x0000761000ae7816 */ /* 0x000fe200000000ae */
[----:B------:R-:W-:-:S05]  /*69e0*/  IMAD.MOV.U32 R0, RZ, RZ, R39 ;  /* 0x000000ffff007224 */ /* 0x000fca00078e0027 */
[----:B------:R-:W-:Y:S01]  /*69f0*/  PRMT R175, R0, 0x7610, R175 ;  /* 0x0000761000af7816 */ /* 0x000fe200000000af */
[----:B------:R-:W-:Y:S01]  /*6a00*/  IMAD.MOV.U32 R0, RZ, RZ, R43 ;  /* 0x000000ffff007224 */ /* 0x000fe200078e002b */
[----:B------:R-:W-:Y:S02]  /*6a10*/  UISETP.NE.AND UP0, UPT, UR4, 0x3, UPT ;  /* 0x000000030400788c */ /* 0x000fe4000bf05270 */
[----:B------:R-:W-:Y:S01]  /*6a20*/  PRMT R175, R175, 0x5410, R81 ;  /* 0x00005410afaf7816 */ /* 0x000fe20000000051 */
[----:B------:R-:W-:Y:S01]  /*6a30*/  IMAD.MOV.U32 R81, RZ, RZ, R54 ;  /* 0x000000ffff517224 */ /* 0x000fe200078e0036 */
[----:B------:R-:W-:Y:S01]  /*6a40*/  PRMT R180, R180, 0x5410, R0 ;  /* 0x00005410b4b47816 */ /* 0x000fe20000000000 */
[----:B------:R-:W-:Y:S01]  /*6a50*/  IMAD.MOV.U32 R0, RZ, RZ, R47 ;  /* 0x000000ffff007224 */ /* 0x000fe200078e002f */
[----:B------:R-:W-:Y:S02]  /*6a60*/  PLOP3.LUT P2, PT, PT, PT, UP0, 0x80, 0x0 ;  /* 0x000000000000781c */ /* 0x000fe40003f4f008 */
        /* <DEDUP_REMOVED lines=25> */
[----:B------:R-:W-:-:S03]  /*6c00*/  IMAD.MOV.U32 R0, RZ, RZ, R70 ;  /* 0x000000ffff007224 */ /* 0x000fc600078e0046 */
        /* <DEDUP_REMOVED lines=16> */
[----:B------:R-:W-:-:S03]  /*6d10*/  IMAD.MOV.U32 R3, RZ, RZ, R72 ;  /* 0x000000ffff037224 */ /* 0x000fc600078e0048 */
[----:B------:R-:W-:Y:S01]  /*6d20*/  PRMT R165, R165, 0x5410, R80 ;  /* 0x00005410a5a57816 */ /* 0x000fe20000000050 */
        /* <DEDUP_REMOVED lines=8> */
.L_x_2770:
[----:B------:R-:W-:Y:S01]  /*6db0*/  IMAD R3, R17, 0x8, R16 ;  /* 0x0000000811037824 */ /* 0x000fe200078e0210 */
[----:B------:R-:W-:Y:S01]  /*6dc0*/  SHF.L.U32 R0, R189, 0x1f, RZ ;  /* 0x0000001fbd007819 */ /* 0x000fe200000006ff */
[----:B------:R-:W0:Y:S01]  /*6dd0*/  LDC R145, c[0x0][0x2f4] ;  /* 0x0000bd00ff917b82 */ /* 0x000e220000000800 */
[----:B------:R-:W-:Y:S02]  /*6de0*/  BSSY B1, `(.L_x_2771) ;  /* 0x0000004000017945 */ /* 0x000fe40003800000 */
[----:B------:R-:W1:Y:S05]  /*6df0*/  SYNCS.PHASECHK.TRANS64.TRYWAIT P5, [R3+URZ+0x34890], R0 ;  /* 0x03489000030075a7 */ /* 0x000e6a00080a017f */
[----:B------:R-:W2:Y:S01]  /*6e00*/  LDC.64 R122, c[0x0][0x300] ;  /* 0x0000c000ff7a7b82 */ /* 0x000ea20000000a00 */
[----:B-1----:R-:W-:Y:S05]  /*6e10*/  @!P5 BRA `(.L_x_2772) ;  /* 0x000001f400fcd947 */ /* 0x002fea0003800000 */
.L_x_3086:
[----:B------:R-:W-:Y:S05]  /*6e20*/  BSYNC B1 ;  /* 0x0000000000017941 */ /* 0x000fea0003800000 */
.L_x_2771:
        /* <DEDUP_REMOVED lines=44> */
[----:B0-----:R-:W-:Y:S01]  /*70f0*/  IMAD.U32 R163, R85, 0x10000, RZ ;  /* 0x0001000055a37824 */ /* 0x001fe200078e00ff */
[----:B------:R-:W-:Y:S02]  /*7100*/  SHF.R.U32.HI R41, RZ, 0x10, R41 ;  /* 0x00000010ff297819 */ /* 0x000fe40000011629 */
[--C-:B------:R-:W-:Y:S02]  /*7110*/  SHF.R.U64 R40, R42, 0x10, R43.reuse ;  /* 0x000000102a287819 */ /* 0x100fe4000000122b */
[----:B------:R-:W-:Y:S02]  /*7120*/  SHF.R.U32.HI R160, RZ, 0x10, R43 ;  /* 0x00000010ffa07819 */ /* 0x000fe4000001162b */
[----:B------:R-:W-:Y:S02]  /*7130*/  SHF.R.U32.HI R43, RZ, 0x10, R53 ;  /* 0x00000010ff2b7819 */ /* 0x000fe40000011635 */
[----:B------:R-:W-:-:S02]  /*7140*/  PRMT R42, R159, 0x5410, R41 ;  /* 0x000054109f2a7816 */ /* 0x000fc40000000029 */
[----:B------:R-:W-:Y:S01]  /*7150*/  PRMT R41, R162, 0x5410, R43 ;  /* 0x00005410a2297816 */ /* 0x000fe2000000002b */
[----:B--2---:R-:W-:Y:S01]  /*7160*/  IMAD.U32 R43, R81, 0x10000, RZ ;  /* 0x00010000512b7824 */ /* 0x004fe200078e00ff */
[----:B------:R-:W-:Y:S01]  /*7170*/  SHF.R.U64 R53, R52, 0x10, R53 ;  /* 0x0000001034357819 */ /* 0x000fe20000001235 */
[C---:B------:R-:W-:Y:S01]  /*7180*/  IMAD.U32 R159, R42.reuse, 0x10000, RZ ;  /* 0x000100002a9f7824 */ /* 0x040fe200078e00ff */
[----:B------:R-:W-:Y:S01]  /*7190*/  LOP3.LUT R42, R42, 0xffff0000, RZ, 0xc0, !PT ;  /* 0xffff00002a2a7812 */ /* 0x000fe200078ec0ff */
[----:B------:R-:W-:Y:S01]  /*71a0*/  IMAD.U32 R162, R41, 0x10000, RZ ;  /* 0x0001000029a27824 */ /* 0x000fe200078e00ff */
[----:B------:R-:W-:Y:S02]  /*71b0*/  SHF.R.U32.HI R52, RZ, 0x10, R55 ;  /* 0x00000010ff347819 */ /* 0x000fe40000011637 */
[----:B------:R-:W-:Y:S01]  /*71c0*/  PRMT R53, R179, 0x5410, R53 ;  /* 0x00005410b3357816 */ /* 0x000fe20000000035 */
[C---:B------:R-:W-:Y:S01]  /*71d0*/  FMUL.FTZ R164, R163.reuse, R162 ;  /* 0x000000a2a3a47220 */ /* 0x040fe20000410000 */
[----:B------:R-:W-:Y:S01]  /*71e0*/  FMUL.FTZ R163, R163, R159 ;  /* 0x0000009fa3a37220 */ /* 0x000fe20000410000 */
[----:B------:R-:W-:-:S02]  /*71f0*/  PRMT R52, R183, 0x5432, R52 ;  /* 0x00005432b7347816 */ /* 0x000fc40000000034 */
[C---:B------:R-:W-:Y:S01]  /*7200*/  FFMA.FTZ R159, R43.reuse, R159, -R164 ;  /* 0x0000009f2b9f7223 */ /* 0x040fe200000108a4 */
[----:B------:R-:W-:Y:S01]  /*7210*/  FFMA.FTZ R43, R43, R162, R163 ;  /* 0x000000a22b2b7223 */ /* 0x000fe200000100a3 */
[----:B------:R-:W-:Y:S02]  /*7220*/  LOP3.LUT R162, R41, 0xffff0000, RZ, 0xc0, !PT ;  /* 0xffff000029a27812 */ /* 0x000fe400078ec0ff */
[----:B------:R-:W-:Y:S02]  /*7230*/  LOP3.LUT R163, R85, 0xffff0000, RZ, 0xc0, !PT ;  /* 0xffff000055a37812 */ /* 0x000fe400078ec0ff */
[----:B------:R-:W-:Y:S02]  /*7240*/  LOP3.LUT R41, R81, 0xffff0000, RZ, 0xc0, !PT ;  /* 0xffff000051297812 */ /* 0x000fe400078ec0ff */
[----:B------:R-:W-:Y:S01]  /*7250*/  PRMT R161, R177, 0x5410, R161 ;  /* 0x00005410b1a17816 */ /* 0x000fe200000000a1 */
[C---:B------:R-:W-:Y:S01]  /*7260*/  FMUL.FTZ R85, R163.reuse, R162 ;  /* 0x000000a2a3557220 */ /* 0x040fe20000410000 */
[-C--:B------:R-:W-:Y:S01]  /*7270*/  FMUL.FTZ R81, R163, R42.reuse ;  /* 0x0000002aa3517220 */ /* 0x080fe20000410000 */
[----:B------:R-:W-:Y:S01]  /*7280*/  IMAD.U32 R163, R87, 0x10000, RZ ;  /* 0x0001000057a37824 */ /* 0x000fe200078e00ff */
[----:B------:R-:W-:Y:S01]  /*7290*/  SHF.R.U64 R54, R54, 0x10, R55 ;  /* 0x0000001036367819 */ /* 0x000fe20000001237 */
[C---:B------:R-:W-:Y:S01]  /*72a0*/  FFMA.FTZ R42, R41.reuse, R42, -R85 ;  /* 0x0000002a292a7223 */ /* 0x040fe20000010855 */
[----:B------:R-:W-:Y:S01]  /*72b0*/  FFMA.FTZ R41, R41, R162, R81 ;  /* 0x000000a229297223 */ /* 0x000fe20000010051 */
[----:B------:R-:W-:Y:S01]  /*72c0*/  PRMT R81, R180, 0x5432, R160 ;  /* 0x00005432b4517816 */ /* 0x000fe200000000a0 */
[----:B------:R-:W-:Y:S01]  /*72d0*/  IMAD.U32 R162, R52, 0x10000, RZ ;  /* 0x0001000034a27824 */ /* 0x000fe200078e00ff */
[----:B------:R-:W-:Y:S01]  /*72e0*/  LOP3.LUT R55, R53, 0xffff0000, RZ, 0xc0, !PT ;  /* 0xffff000035377812 */ /* 0x000fe200078ec0ff */
[----:B------:R-:W-:Y:S01]  /*72f0*/  IMAD.U32 R85, R83, 0x10000, RZ ;  /* 0x0001000053557824 */ /* 0x000fe200078e00ff */
[----:B------:R-:W-:Y:S01]  /*7300*/  PRMT R54, R182, 0x5432, R54 ;  /* 0x00005432b6367816 */ /* 0x000fe20000000036 */
[----:B------:R-:W-:-:S02]  /*7310*/  IMAD.U32 R160, R81, 0x10000, RZ ;  /* 0x0001000051a07824 */ /* 0x000fc400078e00ff */
[----:B------:R-:W-:Y:S01]  /*7320*/  FMUL.FTZ R164, R163, R162 ;  /* 0x000000a2a3a47220 */ /* 0x000fe20000410000 */
[----:B------:R-:W-:Y:S01]  /*7330*/  LOP3.LUT R81, R81, 0xffff0000, RZ, 0xc0, !PT ;  /* 0xffff000051517812 */ /* 0x000fe200078ec0ff */
[-C--:B------:R-:W-:Y:S02]  /*7340*/  FMUL.FTZ R163, R163, R160.reuse ;  /* 0x000000a0a3a37220 */ /* 0x080fe40000410000 */
[----:B------:R-:W-:Y:S01]  /*7350*/  FFMA.FTZ R160, R85, R160, -R164 ;  /* 0x000000a055a07223 */ /* 0x000fe200000108a4 */
[----:B------:R-:W-:Y:S01]  /*7360*/  PRMT R40, R179, 0x5432, R40 ;  /* 0x00005432b3287816 */ /* 0x000fe20000000028 */
[----:B------:R-:W-:Y:S01]  /*7370*/  FFMA.FTZ R85, R85, R162, R163 ;  /* 0x000000a255557223 */ /* 0x000fe200000100a3 */
[----:B------:R-:W-:Y:S02]  /*7380*/  LOP3.LUT R162, R52, 0xffff0000, RZ, 0xc0, !PT ;  /* 0xffff000034a27812 */ /* 0x000fe400078ec0ff */
[----:B------:R-:W-:Y:S02]  /*7390*/  LOP3.LUT R163, R87, 0xffff0000, RZ, 0xc0, !PT ;  /* 0xffff000057a37812 */ /* 0x000fe400078ec0ff */
[----:B------:R-:W-:-:S02]  /*73a0*/  LOP3.LUT R52, R83, 0xffff0000, RZ, 0xc0, !PT ;  /* 0xffff000053347812 */ /* 0x000fc400078ec0ff */
[----:B------:R-:W-:Y:S01]  /*73b0*/  F2FP.BF16.F32.PACK_AB R42, R42, R159 ;  /* 0x0000009f2a2a723e */ /* 0x000fe200000010ff */
[CC--:B------:R-:W-:Y:S01]  /*73c0*/  FMUL.FTZ R87, R163.reuse, R162.reuse ;  /* 0x000000a2a3577220 */ /* 0x0c0fe20000410000 */
        /* <DEDUP_REMOVED lines=12> */
[-C--:B------:R-:W-:Y:S01]  /*7490*/  FMUL.FTZ R162, R162, R163.reuse ;  /* 0x000000a3a2a27220 */ /* 0x080fe20000410000 */
[C---:B------:R-:W-:Y:S01]  /*74a0*/  IMAD.U32 R161, R86.reuse, 0x10000, RZ ;  /* 0x0001000056a17824 */ /* 0x040fe200078e00ff */
[----:B------:R-:W-:Y:S01]  /*74b0*/  LOP3.LUT R86, R86, 0xffff0000, RZ, 0xc0, !PT ;  /* 0xffff000056567812 */ /* 0x000fe200078ec0ff */
[C---:B------:R-:W-:Y:S01]  /*74c0*/  FFMA.FTZ R164, R83.reuse, R163, -R164 ;  /* 0x000000a353a47223 */ /* 0x040fe200000108a4 */
[----:B------:R-:W-:Y:S01]  /*74d0*/  FFMA.FTZ R162, R83, R87, R162 ;  /* 0x0000005753a27223 */ /* 0x000fe200000100a2 */
[C---:B------:R-:W-:Y:S01]  /*74e0*/  FMUL.FTZ R83, R84.reuse, R55 ;  /* 0x0000003754537220 */ /* 0x040fe20000410000 */
[----:B------:R-:W-:Y:S01]  /*74f0*/  FMUL.FTZ R84, R84, R53 ;  /* 0x0000003554547220 */ /* 0x000fe20000410000 */
[----:B------:R-:W-:Y:S01]  /*7500*/  F2FP.BF16.F32.PACK_AB R160, R81, R160 ;  /* 0x000000a051a0723e */ /* 0x000fe200000010ff */
[----:B------:R-:W-:-:S02]  /*7510*/  IMAD.MOV.U32 R81, RZ, RZ, R42 ;  /* 0x000000ffff517224 */ /* 0x000fc400078e002a */
[C---:B------:R-:W-:Y:S01]  /*7520*/  FFMA.FTZ R53, R80.reuse, R53, -R83 ;  /* 0x0000003550357223 */ /* 0x040fe20000010853 */
[----:B------:R-:W-:Y:S01]  /*7530*/  FFMA.FTZ R55, R80, R55, R84 ;  /* 0x0000003750377223 */ /* 0x000fe20000010054 */
[C---:B------:R-:W-:Y:S01]  /*7540*/  IMAD.U32 R83, R54.reuse, 0x10000, RZ ;  /* 0x0001000036537824 */ /* 0x040fe200078e00ff */
[----:B------:R-:W-:Y:S01]  /*7550*/  LOP3.LUT R54, R54, 0xffff0000, RZ, 0xc0, !PT ;  /* 0xffff000036367812 */ /* 0x000fe200078ec0ff */
[C---:B------:R-:W-:Y:S01]  /*7560*/  IMAD.U32 R84, R40.reuse, 0x10000, RZ ;  /* 0x0001000028547824 */ /* 0x040fe200078e00ff */
[----:B------:R-:W-:Y:S01]  /*7570*/  LOP3.LUT R40, R40, 0xffff0000, RZ, 0xc0, !PT ;  /* 0xffff000028287812 */ /* 0x000fe200078ec0ff */
[C---:B------:R-:W-:Y:S01]  /*7580*/  FMUL.FTZ R87, R161.reuse, R83 ;  /* 0x00000053a1577220 */ /* 0x040fe20000410000 */
[C---:B------:R-:W-:Y:S02]  /*7590*/  IMAD.U32 R80, R82.reuse, 0x10000, RZ ;  /* 0x0001000052507824 */ /* 0x040fe400078e00ff */
[-C--:B------:R-:W-:Y:S01]  /*75a0*/  FMUL.FTZ R161, R161, R84.reuse ;  /* 0x00000054a1a17220 */ /* 0x080fe20000410000 */
[----:B------:R-:W-:Y:S01]  /*75b0*/  LOP3.LUT R82, R82, 0xffff0000, RZ, 0xc0, !PT ;  /* 0xffff000052527812 */ /* 0x000fe200078ec0ff */
[----:B------:R-:W-:-:S02]  /*75c0*/  FFMA.FTZ R87, R80, R84, -R87 ;  /* 0x0000005450577223 */ /* 0x000fc40000010857 */
[----:B------:R-:W-:Y:S01]  /*75d0*/  FFMA.FTZ R161, R80, R83, R161 ;  /* 0x0000005350a17223 */ /* 0x000fe200000100a1 */
[C---:B------:R-:W-:Y:S01]  /*75e0*/  FMUL.FTZ R80, R86.reuse, R54 ;  /* 0x0000003656507220 */ /* 0x040fe20000410000 */
[-C--:B------:R-:W-:Y:S01]  /*75f0*/  FMUL.FTZ R86, R86, R40.reuse ;  /* 0x0000002856567220 */ /* 0x080fe20000410000 */
        /* <DEDUP_REMOVED lines=10> */
[----:B------:R-:W-:Y:S02]  /*76a0*/  IMAD.MOV.U32 R84, RZ, RZ, R55 ;  /* 0x000000ffff547224 */ /* 0x000fe400078e0037 */
[----:B------:R-:W-:Y:S02]  /*76b0*/  IMAD.MOV.U32 R82, RZ, RZ, R87 ;  /* 0x000000ffff527224 */ /* 0x000fe400078e0057 */
[----:B------:R-:W-:-:S07]  /*76c0*/  IMAD.MOV.U32 R87, RZ, RZ, R52 ;  /* 0x000000ffff577224 */ /* 0x000fce00078e0034 */
.L_x_2778:
[----:B------:R-:W-:Y:S05]  /*76d0*/  BSYNC B3 ;  /* 0x0000000000037941 */ /* 0x000fea0003800000 */
.L_x_2777:
[----:B--2---:R2:W-:Y:S04]  /*76e0*/  STG.E.128 desc[UR60][R134.64], R80 ;  /* 0x0000005086007986 */ /* 0x0045e8000c101d3c */
[----:B0-----:R2:W-:Y:S02]  /*76f0*/  @!P4 STG.E.128 desc[UR60][R136.64], R84 ;  /* 0x000000548800c986 */ /* 0x0015e4000c101d3c */
.L_x_2776:
[----:B------:R-:W-:Y:S05]  /*7700*/  BSYNC B2 ;  /* 0x0000000000027941 */ /* 0x000fea0003800000 */
.L_x_2775:
        /* <DEDUP_REMOVED lines=47> */
[----:B------:R-:W-:Y:S01]  /*7a00*/  SHF.R.U64 R50, R50, 0x10, R51 ;  /* 0x0000001032327819 */ /* 0x000fe20000001233 */
[-C--:B------:R-:W-:Y:S01]  /*7a10*/  FMUL.FTZ R135, R135, R87.reuse ;  /* 0x0000005787877220 */ /* 0x080fe20000410000 */
[----:B------:R-:W-:Y:S01]  /*7a20*/  PRMT R48, R177, 0x5432, R48 ;  /* 0x00005432b1307816 */ /* 0x000fe20000000030 */
[----:B------:R-:W-:Y:S01]  /*7a30*/  FFMA.FTZ R87, R86, R87, -R136 ;  /* 0x0000005756577223 */ /* 0x000fe20000010888 */
[----:B------:R-:W-:-:S02]  /*7a40*/  IMAD.U32 R136, R55, 0x10000, RZ ;  /* 0x0001000037887824 */ /* 0x000fc400078e00ff */
[----:B------:R-:W-:Y:S01]  /*7a50*/  FFMA.FTZ R86, R86, R134, R135 ;  /* 0x0000008656567223 */ /* 0x000fe20000010087 */
[----:B------:R-:W-:Y:S02]  /*7a60*/  LOP3.LUT R134, R85, 0xffff0000, RZ, 0xc0, !PT ;  /* 0xffff000055867812 */ /* 0x000fe400078ec0ff */
[----:B------:R-:W-:Y:S02]  /*7a70*/  LOP3.LUT R85, R84, 0xffff0000, RZ, 0xc0, !PT ;  /* 0xffff000054557812 */ /* 0x000fe400078ec0ff */
[----:B------:R-:W-:Y:S02]  /*7a80*/  LOP3.LUT R55, R55, 0xffff0000, RZ, 0xc0, !PT ;  /* 0xffff000037377812 */ /* 0x000fe400078ec0ff */
[----:B------:R-:W-:Y:S01]  /*7a90*/  SHF.R.U64 R38, R38, 0x10, R39 ;  /* 0x0000001026267819 */ /* 0x000fe20000001227 */
[C---:B------:R-:W-:Y:S01]  /*7aa0*/  FMUL.FTZ R84, R53.reuse, R85 ;  /* 0x0000005535547220 */ /* 0x040fe20000410000 */
[----:B------:R-:W-:Y:S01]  /*7ab0*/  FMUL.FTZ R53, R53, R134 ;  /* 0x0000008635357220 */ /* 0x000fe20000410000 */
[----:B------:R-:W-:-:S02]  /*7ac0*/  PRMT R50, R175, 0x5432, R50 ;  /* 0x00005432af327816 */ /* 0x000fc40000000032 */
[C---:B------:R-:W-:Y:S01]  /*7ad0*/  FFMA.FTZ R84, R41.reuse, R134, -R84 ;  /* 0x0000008629547223 */ /* 0x040fe20000010854 */
[----:B------:R-:W-:Y:S01]  /*7ae0*/  FFMA.FTZ R41, R41, R85, R53 ;  /* 0x0000005529297223 */ /* 0x000fe20000010035 */
[----:B------:R-:W-:Y:S01]  /*7af0*/  SHF.R.U32.HI R53, RZ, 0x10, R51 ;  /* 0x00000010ff357819 */ /* 0x000fe20000011633 */
[----:B------:R-:W-:Y:S01]  /*7b00*/  IMAD.U32 R134, R43, 0x10000, RZ ;  /* 0x000100002b867824 */ /* 0x000fe200078e00ff */
[----:B------:R-:W-:Y:S01]  /*7b10*/  SHF.R.U32.HI R85, RZ, 0x10, R39 ;  /* 0x00000010ff557819 */ /* 0x000fe20000011627 */
[----:B------:R-:W-:Y:S01]  /*7b20*/  IMAD.U32 R39, R42, 0x10000, RZ ;  /* 0x000100002a277824 */ /* 0x000fe200078e00ff */
[----:B------:R-:W-:Y:S02]  /*7b30*/  PRMT R53, R178, 0x5410, R53 ;  /* 0x00005410b2357816 */ /* 0x000fe40000000035 */
[----:B------:R-:W-:Y:S02]  /*7b40*/  PRMT R85, R175, 0x5410, R85 ;  /* 0x00005410af557816 */ /* 0x000fe40000000055 */
[----:B------:R-:W-:Y:S01]  /*7b50*/  PRMT R38, R176, 0x5432, R38 ;  /* 0x00005432b0267816 */ /* 0x000fe20000000026 */
[C---:B------:R-:W-:Y:S01]  /*7b60*/  IMAD.U32 R135, R53.reuse, 0x10000, RZ ;  /* 0x0001000035877824 */ /* 0x040fe200078e00ff */
[----:B------:R-:W-:Y:S01]  /*7b70*/  LOP3.LUT R53, R53, 0xffff0000, RZ, 0xc0, !PT ;  /* 0xffff000035357812 */ /* 0x000fe200078ec0ff */
[----:B------:R-:W-:Y:S01]  /*7b80*/  IMAD.U32 R137, R85, 0x10000, RZ ;  /* 0x0001000055897824 */ /* 0x000fe200078e00ff */
[----:B------:R-:W-:Y:S01]  /*7b90*/  F2FP.BF16.F32.PACK_AB R84, R84, R87 ;  /* 0x000000575454723e */ /* 0x000fe200000010ff */
[C---:B------:R-:W-:Y:S01]  /*7ba0*/  FMUL.FTZ R159, R136.reuse, R135 ;  /* 0x00000087889f7220 */ /* 0x040fe20000410000 */
[----:B------:R-:W-:Y:S01]  /*7bb0*/  F2FP.BF16.F32.PACK_AB R86, R41, R86 ;  /* 0x000000562956723e */ /* 0x000fe200000010ff */
[----:B------:R-:W-:Y:S01]  /*7bc0*/  FMUL.FTZ R136, R136, R137 ;  /* 0x0000008988887220 */ /* 0x000fe20000410000 */
[----:B------:R-:W-:Y:S01]  /*7bd0*/  FMUL.FTZ R49, R55, R53 ;  /* 0x0000003537317220 */ /* 0x000fe20000410000 */
[----:B------:R-:W-:Y:S01]  /*7be0*/  FFMA.FTZ R137, R134, R137, -R159 ;  /* 0x0000008986897223 */ /* 0x000fe2000001089f */
[----:B------:R-:W-:-:S02]  /*7bf0*/  IMAD.MOV.U32 R41, RZ, RZ, R84 ;  /* 0x000000ffff297224 */ /* 0x000fc400078e0054 */
[----:B------:R-:W-:Y:S01]  /*7c00*/  FFMA.FTZ R136, R134, R135, R136 ;  /* 0x0000008786887223 */ /* 0x000fe20000010088 */
[----:B------:R-:W-:Y:S02]  /*7c10*/  SHF.R.U64 R134, R36, 0x10, R37 ;  /* 0x0000001024867819 */ /* 0x000fe40000001225 */
[----:B------:R-:W-:Y:S02]  /*7c20*/  LOP3.LUT R37, R85, 0xffff0000, RZ, 0xc0, !PT ;  /* 0xffff000055257812 */ /* 0x000fe400078ec0ff */
[----:B------:R-:W-:-:S03]  /*7c30*/  LOP3.LUT R36, R43, 0xffff0000, RZ, 0xc0, !PT ;  /* 0xffff00002b247812 */ /* 0x000fc600078ec0ff */
[-C--:B------:R-:W-:Y:S02]  /*7c40*/  FMUL.FTZ R43, R55, R37.reuse ;  /* 0x00000025372b7220 */ /* 0x080fe40000410000 */
[----:B------:R-:W-:Y:S01]  /*7c50*/  FFMA.FTZ R37, R36, R37, -R49 ;  /* 0x0000002524257223 */ /* 0x000fe20000010831 */
[----:B------:R-:W-:Y:S02]  /*7c60*/  IMAD.U32 R49, R40, 0x10000, RZ ;  /* 0x0001000028317824 */ /* 0x000fe400078e00ff */
[----:B------:R-:W-:Y:S01]  /*7c70*/  FFMA.FTZ R36, R36, R53, R43 ;  /* 0x0000003524247223 */ /* 0x000fe2000001002b */
[----:B------:R-:W-:Y:S01]  /*7c80*/  PRMT R43, R178, 0x5432, R134 ;  /* 0x00005432b22b7816 */ /* 0x000fe20000000086 */
[C---:B------:R-:W-:Y:S01]  /*7c90*/  IMAD.U32 R134, R52.reuse, 0x10000, RZ ;  /* 0x0001000034867824 */ /* 0x040fe200078e00ff */
[----:B------:R-:W-:Y:S01]  /*7ca0*/  LOP3.LUT R52, R52, 0xffff0000, RZ, 0xc0, !PT ;  /* 0xffff000034347812 */ /* 0x000fe200078ec0ff */
[C---:B------:R-:W-:Y:S01]  /*7cb0*/  IMAD.U32 R53, R48.reuse, 0x10000, RZ ;  /* 0x0001000030357824 */ /* 0x040fe200078e00ff */
[----:B------:R-:W-:Y:S01]  /*7cc0*/  LOP3.LUT R48, R48, 0xffff0000, RZ, 0xc0, !PT ;  /* 0xffff000030307812 */ /* 0x000fe200078ec0ff */
[C---:B------:R-:W-:Y:S01]  /*7cd0*/  IMAD.U32 R55, R43.reuse, 0x10000, RZ ;  /* 0x000100002b377824 */ /* 0x040fe200078e00ff */
[----:B------:R-:W-:Y:S01]  /*7ce0*/  LOP3.LUT R40, R40, 0xffff0000, RZ, 0xc0, !PT ;  /* 0xffff000028287812 */ /* 0x000fe200078ec0ff */
[C---:B------:R-:W-:Y:S01]  /*7cf0*/  FMUL.FTZ R85, R134.reuse, R53 ;  /* 0x0000003586557220 */ /* 0x040fe20000410000 */
[----:B------:R-:W-:Y:S01]  /*7d00*/  LOP3.LUT R43, R43, 0xffff0000, RZ, 0xc0, !PT ;  /* 0xffff00002b2b7812 */ /* 0x000fe200078ec0ff */
[-C--:B------:R-:W-:Y:S01]  /*7d10*/  FMUL.FTZ R134, R134, R55.reuse ;  /* 0x0000003786867220 */ /* 0x080fe20000410000 */
[-C--:B------:R-:W-:Y:S01]  /*7d20*/  FMUL.FTZ R51, R52, R48.reuse ;  /* 0x0000003034337220 */ /* 0x080fe20000410000 */
[----:B------:R-:W-:Y:S01]  /*7d30*/  FFMA.FTZ R85, R49, R55, -R85 ;  /* 0x0000003731557223 */ /* 0x000fe20000010855 */
[----:B------:R-:W-:Y:S01]  /*7d40*/  F2FP.BF16.F32.PACK_AB R37, R37, R137 ;  /* 0x000000892525723e */ /* 0x000fe200000010ff */
[----:B------:R-:W-:Y:S01]  /*7d50*/  FFMA.FTZ R134, R49, R53, R134 ;  /* 0x0000003531867223 */ /* 0x000fe20000010086 */
[----:B------:R-:W-:Y:S01]  /*7d60*/  LOP3.LUT R49, R42, 0xffff0000, RZ, 0xc0, !PT ;  /* 0xffff00002a317812 */ /* 0x000fe200078ec0ff */
[-C--:B------:R-:W-:Y:S01]  /*7d70*/  FMUL.FTZ R52, R52, R43.reuse ;  /* 0x0000002b34347220 */ /* 0x080fe20000410000 */
[----:B------:R-:W-:Y:S01]  /*7d80*/  FFMA.FTZ R51, R40, R43, -R51 ;  /* 0x0000002b28337223 */ /* 0x000fe20000010833 */
[C---:B------:R-:W-:Y:S01]  /*7d90*/  IMAD.U32 R42, R54.reuse, 0x10000, RZ ;  /* 0x00010000362a7824 */ /* 0x040fe200078e00ff */
        /* <DEDUP_REMOVED lines=23> */
.L_x_2782:
[----:B------:R-:W-:Y:S05]  /*7f10*/  BSYNC B3 ;  /* 0x0000000000037941 */ /* 0x000fea0003800000 */
.L_x_2781:
[----:B0-----:R0:W-:Y:S04]  /*7f20*/  STG.E.128 desc[UR60][R80.64], R40 ;  /* 0x0000002850007986 */ /* 0x0011e8000c101d3c */
[----:B--2---:R0:W-:Y:S02]  /*7f30*/  @!P4 STG.E.128 desc[UR60][R82.64], R52 ;  /* 0x000000345200c986 */ /* 0x0041e4000c101d3c */
.L_x_2780:
[----:B------:R-:W-:Y:S05]  /*7f40*/  BSYNC B2 ;  /* 0x0000000000027941 */ /* 0x000fea0003800000 */
.L_x_2779:
        /* <DEDUP_REMOVED lines=13> */
[--C-:B0-----:R-:W-:Y:S02]  /*8020*/  @!P4 SHF.R.S32.HI R40, RZ, 0x1f, R37.reuse ;  /* 0x0000001fff28c819 */ /* 0x101fe40000011425 */
[--C-:B------:R-:W-:Y:S02]  /*8030*/  @!P4 IADD3 R130, P5, P6, R92, R130, R37.reuse ;  /* 0x000000825c82c210 */ /* 0x100fe40007ebe025 */
[----:B------:R-:W-:Y:S02]  /*8040*/  LOP3.LUT R37, R196, 0x38, R37, 0xf8, !PT ;  /* 0x00000038c4257812 */ /* 0x000fe400078ef825 */
[----:B------:R-:W-:Y:S02]  /*8050*/  @!P4 IADD3.X R40, R89, R157, R40, P5, P6 ;  /* 0x0000009d5928c210 */ /* 0x000fe40002fec428 */
[----:B------:R-:W-:Y:S02]  /*8060*/  LEA R48, P5, R39, R114, 0x1 ;  /* 0x0000007227307211 */ /* 0x000fe400078a08ff */
[----:B------:R-:W-:-:S02]  /*8070*/  LOP3.LUT R37, R37, R198, RZ, 0x3c, !PT ;  /* 0x000000c625257212 */ /* 0x000fc400078e3cff */
[-C--:B------:R-:W-:Y:S02]  /*8080*/  LEA.HI.X R49, R39, R115.reuse, R38, 0x1, P5 ;  /* 0x0000007327317211 */ /* 0x080fe400028f0c26 */
[----:B------:R-:W-:Y:S02]  /*8090*/  SHF.R.S32.HI R39, RZ, 0x1f, R36 ;  /* 0x0000001fff277819 */ /* 0x000fe40000011424 */
[C---:B------:R-:W-:Y:S02]  /*80a0*/  @!P4 LEA R50, P5, R130.reuse, R114, 0x1 ;  /* 0x000000728232c211 */ /* 0x040fe400078a08ff */
        /* <DEDUP_REMOVED lines=66> */
[----:B------:R-:W-:Y:S01]  /*84d0*/  FMUL.FTZ R32, R41, R47 ;  /* 0x0000002f29207220 */ /* 0x000fe20000410000 */
[----:B------:R-:W-:Y:S01]  /*84e0*/  LOP3.LUT R35, R35, 0xffff0000, RZ, 0xc0, !PT ;  /* 0xffff000023237812 */ /* 0x000fe200078ec0ff */
[----:B------:R-:W-:Y:S02]  /*84f0*/  IMAD.U32 R37, R36, 0x10000, RZ ;  /* 0x0001000024257824 */ /* 0x000fe400078e00ff */
[----:B------:R-:W-:Y:S01]  /*8500*/  FMUL.FTZ R41, R41, R44 ;  /* 0x0000002c29297220 */ /* 0x000fe20000410000 */
[----:B------:R-:W-:Y:S01]  /*8510*/  PRMT R34, R174, 0x5432, R34 ;  /* 0x00005432ae227816 */ /* 0x000fe20000000022 */
[----:B------:R-:W-:Y:S01]  /*8520*/  FFMA.FTZ R43, R39, R46, R43 ;  /* 0x0000002e272b7223 */ /* 0x000fe2000001002b */
[----:B------:R-:W-:Y:S01]  /*8530*/  LOP3.LUT R36, R36, 0xffff0000, RZ, 0xc0, !PT ;  /* 0xffff000024247812 */ /* 0x000fe200078ec0ff */
[----:B------:R-:W-:Y:S01]  /*8540*/  FMUL.FTZ R39, R40, R35 ;  /* 0x0000002328277220 */ /* 0x000fe20000410000 */
[C---:B------:R-:W-:Y:S01]  /*8550*/  FFMA.FTZ R32, R37.reuse, R44, -R32 ;  /* 0x0000002c25207223 */ /* 0x040fe20000010820 */
[----:B------:R-:W-:Y:S01]  /*8560*/  FFMA.FTZ R41, R37, R47, R41 ;  /* 0x0000002f25297223 */ /* 0x000fe20000010029 */
[----:B------:R-:W-:Y:S01]  /*8570*/  LOP3.LUT R42, R42, 0xffff0000, RZ, 0xc0, !PT ;  /* 0xffff00002a2a7812 */ /* 0x000fe200078ec0ff */
[----:B------:R-:W-:Y:S01]  /*8580*/  FFMA.FTZ R82, R81, R85, R82 ;  /* 0x0000005551527223 */ /* 0x000fe20000010052 */
[----:B------:R-:W-:Y:S01]  /*8590*/  FMUL.FTZ R37, R40, R52 ;  /* 0x0000003428257220 */ /* 0x000fe20000410000 */
[C---:B------:R-:W-:Y:S01]  /*85a0*/  LOP3.LUT R47, R172.reuse, 0xffff0000, RZ, 0xc0, !PT ;  /* 0xffff0000ac2f7812 */ /* 0x040fe200078ec0ff */
[----:B------:R-:W-:Y:S01]  /*85b0*/  IMAD.U32 R40, R172, 0x10000, RZ ;  /* 0x00010000ac287824 */ /* 0x000fe200078e00ff */
[C---:B------:R-:W-:Y:S01]  /*85c0*/  LOP3.LUT R81, R34.reuse, 0xffff0000, RZ, 0xc0, !PT ;  /* 0xffff000022517812 */ /* 0x040fe200078ec0ff */
[----:B------:R-:W-:-:S02]  /*85d0*/  IMAD.U32 R44, R34, 0x10000, RZ ;  /* 0x00010000222c7824 */ /* 0x000fc400078e00ff */
[C---:B------:R-:W-:Y:S01]  /*85e0*/  FFMA.FTZ R39, R36.reuse, R52, -R39 ;  /* 0x0000003424277223 */ /* 0x040fe20000010827 */
[----:B------:R-:W-:Y:S01]  /*85f0*/  FFMA.FTZ R36, R36, R35, R37 ;  /* 0x0000002324247223 */ /* 0x000fe20000010025 */
[----:B------:R-:W-:Y:S01]  /*8600*/  LOP3.LUT R38, R38, 0xffff0000, RZ, 0xc0, !PT ;  /* 0xffff000026267812 */ /* 0x000fe200078ec0ff */
[C---:B------:R-:W-:Y:S01]  /*8610*/  FMUL.FTZ R35, R83.reuse, R40 ;  /* 0x0000002853237220 */ /* 0x040fe20000410000 */
[C---:B------:R-:W-:Y:S01]  /*8620*/  FMUL.FTZ R37, R42.reuse, R47 ;  /* 0x0000002f2a257220 */ /* 0x040fe20000410000 */
        /* <DEDUP_REMOVED lines=17> */
.L_x_2784:
[----:B------:R-:W-:Y:S05]  /*8740*/  BSYNC B2 ;  /* 0x0000000000027941 */ /* 0x000fea0003800000 */
.L_x_2783:
[----:B0-----:R4:W-:Y:S04]  /*8750*/  STG.E.128 desc[UR60][R48.64], R36 ;  /* 0x0000002430007986 */ /* 0x0019e8000c101d3c */
[----:B---3--:R4:W-:Y:S02]  /*8760*/  @!P4 STG.E.128 desc[UR60][R50.64], R40 ;  /* 0x000000283200c986 */ /* 0x0089e4000c101d3c */
.L_x_2774:
[----:B------:R-:W-:Y:S05]  /*8770*/  BSYNC B1 ;  /* 0x0000000000017941 */ /* 0x000fea0003800000 */
.L_x_2773:
        /* <DEDUP_REMOVED lines=18> */
[----:B------:R-:W-:-:S03]  /*88a0*/  ISETP.GE.AND P3, PT, R33, R145, PT ;  /* 0x000000912100720c */ /* 0x000fc60003f66270 */
[----:B------:R-:W-:-:S05]  /*88b0*/  IMAD.SHL.U32 R35, R35, 0x400, RZ ;  /* 0x0000040023237824 */ /* 0x000fca00078e00ff */
[----:B------:R-:W-:-:S05]  /*88c0*/  LOP3.LUT R35, R35, 0x7fffe000, RZ, 0xc0, !PT ;  /* 0x7fffe00023237812 */ /* 0x000fca00078ec0ff */
[--C-:B------:R-:W-:Y:S02]  /*88d0*/  @!P3 SHF.R.S32.HI R37, RZ, 0x1f, R33.reuse ;  /* 0x0000001fff25b819 */ /* 0x100fe40000011421 */
[--C-:B------:R-:W-:Y:S02]  /*88e0*/  @!P3 IADD3 R34, P4, P5, R92, R124, R33.reuse ;  /* 0x0000007c5c22b210 */ /* 0x100fe40007d9e021 */
[----:B------:R-:W-:Y:S02]  /*88f0*/  LOP3.LUT R33, R195, 0x38, R33, 0xf8, !PT ;  /* 0x00000038c3217812 */ /* 0x000fe400078ef821 */
[----:B------:R-:W-:Y:S02]  /*8900*/  @!P3 IADD3.X R37, R89, R44, R37, P4, P5 ;  /* 0x0000002c5925b210 */ /* 0x000fe400027ea425 */
[----:B------:R-:W-:Y:S01]  /*8910*/  LOP3.LUT R32, R33, R232, RZ, 0x3c, !PT ;  /* 0x000000e821207212 */ /* 0x000fe200078e3cff */
[----:B------:R-:W-:Y:S01]  /*8920*/  IMAD R33, R17, 0x6000, R141 ;  /* 0x0000600011217824 */ /* 0x000fe200078e028d */
[----:B0-----:R-:W-:-:S02]  /*8930*/  LEA R40, P4, R36, R114, 0x1 ;  /* 0x0000007224287211 */ /* 0x001fc400078808ff */
[----:B------:R-:W-:Y:S01]  /*8940*/  IADD3 R32, R32, R35, R199 ;  /* 0x0000002320207210 */ /* 0x000fe20007ffe0c7 */
[----:B------:R-:W-:Y:S01]  /*8950*/  IMAD R33, R33, 0x2, R16 ;  /* 0x0000000221217824 */ /* 0x000fe200078e0210 */
[----:B------:R-:W-:Y:S02]  /*8960*/  LEA.HI.X R41, R36, R115, R38, 0x1, P4 ;  /* 0x0000007324297211 */ /* 0x000fe400020f0c26 */
[----:B------:R-:W-:Y:S01]  /*8970*/  @!P3 LEA R42, P4, R34, R114, 0x1 ;  /* 0x00000072222ab211 */ /* 0x000fe200078808ff */
[----:B------:R-:W-:-:S03]  /*8980*/  IMAD R35, R17, 0x6000, R32 ;  /* 0x0000600011237824 */ /* 0x000fc600078e0220 */
[----:B------:R-:W-:Y:S01]  /*8990*/  @!P3 LEA.HI.X R43, R34, R115, R37, 0x1, P4 ;  /* 0x00000073222bb211 */ /* 0x000fe200020f0c25 */
[----:B------:R-:W-:Y:S01]  /*89a0*/  IMAD R36, R35, 0x2, R16 ;  /* 0x0000000223247824 */ /* 0x000fe200078e0210 */
[----:B------:R-:W-:Y:S01]  /*89b0*/  ISETP.GE.AND P4, PT, R18, R118, PT ;  /* 0x000000761200720c */ /* 0x000fe20003f86270 */
[----:B------:R-:W0:Y:S04]  /*89c0*/  LDS.128 R32, [R33+0x1c400] ;  /* 0x01c4000021207984 */ /* 0x000e280000000c00 */
[----:B------:R-:W2:Y:S08]  /*89d0*/  LDS.128 R36, [R36+0x1c400] ;  /* 0x01c4000024247984 */ /* 0x000eb00000000c00 */
        /* <DEDUP_REMOVED lines=32> */
[----:B------:R-:W-:Y:S01]  /*8be0*/  FFMA.FTZ R49, R49, R76, R84 ;  /* 0x0000004c31317223 */ /* 0x000fe20000010054 */
[-C--:B------:R-:W-:Y:S01]  /*8bf0*/  FMUL.FTZ R81, R52, R65.reuse ;  /* 0x0000004134517220 */ /* 0x080fe20000410000 */
[----:B------:R-:W-:Y:S01]  /*8c00*/  FFMA.FTZ R52, R50, R65, -R79 ;  /* 0x0000004132347223 */ /* 0x000fe2000001084f */
[----:B------:R-:W-:Y:S01]  /*8c10*/  LOP3.LUT R76, R78, 0xffff0000, RZ, 0xc0, !PT ;  /* 0xffff00004e4c7812 */ /* 0x000fe200078ec0ff */
[C---:B------:R-:W-:Y:S01]  /*8c20*/  FMUL.FTZ R65, R64.reuse, R67 ;  /* 0x0000004340417220 */ /* 0x040fe20000410000 */
[----:B------:R-:W-:Y:S01]  /*8c30*/  LOP3.LUT R39, R39, 0xffff0000, RZ, 0xc0, !PT ;  /* 0xffff000027277812 */ /* 0x000fe200078ec0ff */
[-C--:B------:R-:W-:Y:S01]  /*8c40*/  FMUL.FTZ R78, R64, R51.reuse ;  /* 0x00000033404e7220 */ /* 0x080fe20000410000 */
[----:B------:R-:W-:Y:S01]  /*8c50*/  LOP3.LUT R64, R66, 0xffff0000, RZ, 0xc0, !PT ;  /* 0xffff000042407812 */ /* 0x000fe200078ec0ff */
[----:B------:R-:W-:Y:S01]  /*8c60*/  FFMA.FTZ R51, R54, R51, -R65 ;  /* 0x0000003336337223 */ /* 0x000fe20000010841 */
[----:B------:R-:W-:Y:S01]  /*8c70*/  PRMT R45, R168, 0x5410, R45 ;  /* 0x00005410a82d7816 */ /* 0x000fe2000000002d */
[----:B------:R-:W-:Y:S01]  /*8c80*/  FFMA.FTZ R54, R54, R67, R78 ;  /* 0x0000004336367223 */ /* 0x000fe2000001004e */
[----:B------:R-:W-:Y:S01]  /*8c90*/  LOP3.LUT R35, R35, 0xffff0000, RZ, 0xc0, !PT ;  /* 0xffff000023237812 */ /* 0x000fe200078ec0ff */
[----:B------:R-:W-:Y:S01]  /*8ca0*/  FMUL.FTZ R80, R39, R76 ;  /* 0x0000004c27507220 */ /* 0x000fe20000410000 */
[----:B------:R-:W-:-:S02]  /*8cb0*/  IMAD.U32 R78, R170, 0x10000, RZ ;  /* 0x00010000aa4e7824 */ /* 0x000fc400078e00ff */
[-C--:B------:R-:W-:Y:S01]  /*8cc0*/  FMUL.FTZ R82, R39, R64.reuse ;  /* 0x0000004027527220 */ /* 0x080fe20000410000 */
[----:B------:R-:W-:Y:S01]  /*8cd0*/  LOP3.LUT R36, R36, 0xffff0000, RZ, 0xc0, !PT ;  /* 0xffff000024247812 */ /* 0x000fe200078ec0ff */
[----:B------:R-:W-:Y:S01]  /*8ce0*/  IMAD.U32 R66, R45, 0x10000, RZ ;  /* 0x000100002d427824 */ /* 0x000fe200078e00ff */
[----:B------:R-:W-:Y:S01]  /*8cf0*/  LOP3.LUT R39, R170, 0xffff0000, RZ, 0xc0, !PT ;  /* 0xffff0000aa277812 */ /* 0x000fe200078ec0ff */
[----:B------:R-:W-:Y:S01]  /*8d00*/  FFMA.FTZ R64, R35, R64, -R80 ;  /* 0x0000004023407223 */ /* 0x000fe20000010850 */
[C---:B------:R-:W-:Y:S02]  /*8d10*/  IMAD.U32 R33, R32.reuse, 0x10000, RZ ;  /* 0x0001000020217824 */ /* 0x040fe400078e00ff */
[C---:B------:R-:W-:Y:S01]  /*8d20*/  FMUL.FTZ R80, R37.reuse, R78 ;  /* 0x0000004e25507220 */ /* 0x040fe20000410000 */
[----:B------:R-:W-:Y:S01]  /*8d30*/  LOP3.LUT R32, R32, 0xffff0000, RZ, 0xc0, !PT ;  /* 0xffff000020207812 */ /* 0x000fe200078ec0ff */
[-C--:B------:R-:W-:Y:S01]  /*8d40*/  FMUL.FTZ R65, R37, R66.reuse ;  /* 0x0000004225417220 */ /* 0x080fe20000410000 */
[----:B------:R-:W-:Y:S01]  /*8d50*/  LOP3.LUT R45, R45, 0xffff0000, RZ, 0xc0, !PT ;  /* 0xffff00002d2d7812 */ /* 0x000fe200078ec0ff */
[----:B------:R-:W-:Y:S01]  /*8d60*/  FMUL.FTZ R67, R36, R39 ;  /* 0x0000002724437220 */ /* 0x000fe20000410000 */
[----:B------:R-:W-:Y:S01]  /*8d70*/  PRMT R48, R169, 0x5410, R48 ;  /* 0x00005410a9307816 */ /* 0x000fe20000000030 */
[C---:B------:R-:W-:Y:S01]  /*8d80*/  FFMA.FTZ R37, R33.reuse, R66, -R80 ;  /* 0x0000004221257223 */ /* 0x040fe20000010850 */
[----:B------:R-:W-:Y:S01]  /*8d90*/  FFMA.FTZ R33, R33, R78, R65 ;  /* 0x0000004e21217223 */ /* 0x000fe20000010041 */
[----:B------:R-:W-:Y:S01]  /*8da0*/  LOP3.LUT R55, R34, 0xffff0000, RZ, 0xc0, !PT ;  /* 0xffff000022377812 */ /* 0x000fe200078ec0ff */
[-C--:B------:R-:W-:Y:S01]  /*8db0*/  FMUL.FTZ R65, R36, R45.reuse ;  /* 0x0000002d24417220 */ /* 0x080fe20000410000 */
[----:B------:R-:W-:Y:S01]  /*8dc0*/  PRMT R46, R167, 0x5410, R46 ;  /* 0x00005410a72e7816 */ /* 0x000fe2000000002e */
[----:B------:R-:W-:Y:S01]  /*8dd0*/  FFMA.FTZ R66, R32, R45, -R67 ;  /* 0x0000002d20427223 */ /* 0x000fe20000010843 */
[C---:B------:R-:W-:Y:S01]  /*8de0*/  IMAD.U32 R34, R38.reuse, 0x10000, RZ ;  /* 0x0001000026227824 */ /* 0x040fe200078e00ff */
[----:B------:R-:W-:Y:S01]  /*8df0*/  LOP3.LUT R38, R38, 0xffff0000, RZ, 0xc0, !PT ;  /* 0xffff000026267812 */ /* 0x000fe200078ec0ff */
[C---:B------:R-:W-:Y:S01]  /*8e00*/  IMAD.U32 R45, R48.reuse, 0x10000, RZ ;  /* 0x00010000302d7824 */ /* 0x040fe200078e00ff */
[----:B------:R-:W-:Y:S01]  /*8e10*/  LOP3.LUT R48, R48, 0xffff0000, RZ, 0xc0, !PT ;  /* 0xffff000030307812 */ /* 0x000fe200078ec0ff */
[----:B------:R-:W-:-:S02]  /*8e20*/  IMAD.U32 R36, R46, 0x10000, RZ ;  /* 0x000100002e247824 */ /* 0x000fc400078e00ff */
[----:B------:R-:W-:Y:S01]  /*8e30*/  FFMA.FTZ R35, R35, R76, R82 ;  /* 0x0000004c23237223 */ /* 0x000fe20000010052 */
[----:B------:R-:W-:Y:S01]  /*8e40*/  LOP3.LUT R46, R46, 0xffff0000, RZ, 0xc0, !PT ;  /* 0xffff00002e2e7812 */ /* 0x000fe200078ec0ff */
[----:B------:R-:W-:Y:S01]  /*8e50*/  FMUL.FTZ R76, R34, R45 ;  /* 0x0000002d224c7220 */ /* 0x000fe20000410000 */
[----:B------:R-:W-:Y:S01]  /*8e60*/  FMUL.FTZ R78, R38, R48 ;  /* 0x00000030264e7220 */ /* 0x000fe20000410000 */
[----:B------:R-:W-:Y:S01]  /*8e70*/  FFMA.FTZ R50, R50, R77, R81 ;  /* 0x0000004d32327223 */ /* 0x000fe20000010051 */
[----:B------:R-:W-:Y:S01]  /*8e80*/  FFMA.FTZ R32, R32, R39, R65 ;  /* 0x0000002720207223 */ /* 0x000fe20000010041 */
        /* <DEDUP_REMOVED lines=20> */
.L_x_2788:
[----:B------:R-:W-:Y:S05]  /*8fd0*/  BSYNC B2 ;  /* 0x0000000000027941 */ /* 0x000fea0003800000 */
.L_x_2787:
[----:B0-----:R3:W-:Y:S04]  /*8fe0*/  STG.E.128 desc[UR60][R40.64], R32 ;  /* 0x0000002028007986 */ /* 0x0017e8000c101d3c */
[----:B--2---:R3:W-:Y:S02]  /*8ff0*/  @!P3 STG.E.128 desc[UR60][R42.64], R36 ;  /* 0x000000242a00b986 */ /* 0x0047e4000c101d3c */
.L_x_2786:
[----:B------:R-:W-:Y:S05]  /*9000*/  BSYNC B1 ;  /* 0x0000000000017941 */ /* 0x000fea0003800000 */
.L_x_2785:
        /* <DEDUP_REMOVED lines=40> */
[----:B------:R-:W-:Y:S01]  /*9290*/  SHF.R.U64 R67, R62, 0x10, R63 ;  /* 0x000000103e437819 */ /* 0x000fe2000000123f */
[----:B------:R-:W-:Y:S01]  /*92a0*/  IMAD.U32 R54, R35, 0x10000, RZ ;  /* 0x0001000023367824 */ /* 0x000fe200078e00ff */
[----:B------:R-:W-:Y:S01]  /*92b0*/  SHF.R.U64 R49, R72, 0x10, R73 ;  /* 0x0000001048317819 */ /* 0x000fe20000001249 */
[----:B------:R-:W-:Y:S01]  /*92c0*/  IMAD.U32 R46, R36, 0x10000, RZ ;  /* 0x00010000242e7824 */ /* 0x000fe200078e00ff */
[----:B------:R-:W-:Y:S01]  /*92d0*/  PRMT R52, R158, 0x5410, R79 ;  /* 0x000054109e347816 */ /* 0x000fe2000000004f */
[----:B------:R-:W-:Y:S01]  /*92e0*/  IMAD.U32 R45, R32, 0x10000, RZ ;  /* 0x00010000202d7824 */ /* 0x000fe200078e00ff */
[----:B------:R-:W-:-:S02]  /*92f0*/  PRMT R61, R166, 0x5432, R61 ;  /* 0x00005432a63d7816 */ /* 0x000fc4000000003d */
[----:B------:R-:W-:Y:S02]  /*9300*/  SHF.R.U64 R62, R74, 0x10, R75 ;  /* 0x000000104a3e7819 */ /* 0x000fe4000000124b */
[----:B------:R-:W-:Y:S02]  /*9310*/  PRMT R158, R158, 0x5432, R77 ;  /* 0x000054329e9e7816 */ /* 0x000fe4000000004d */
[----:B------:R-:W-:Y:S02]  /*9320*/  SHF.R.U32.HI R74, RZ, 0x10, R75 ;  /* 0x00000010ff4a7819 */ /* 0x000fe4000001164b */
[----:B------:R-:W-:Y:S01]  /*9330*/  SHF.R.U32.HI R65, RZ, 0x10, R63 ;  /* 0x00000010ff417819 */ /* 0x000fe2000001163f */
[----:B------:R-:W-:Y:S01]  /*9340*/  IMAD.U32 R63, R61, 0x10000, RZ ;  /* 0x000100003d3f7824 */ /* 0x000fe200078e00ff */
[----:B------:R-:W-:Y:S02]  /*9350*/  PRMT R166, R166, 0x5410, R49 ;  /* 0x00005410a6a67816 */ /* 0x000fe40000000031 */
[----:B------:R-:W-:-:S02]  /*9360*/  LOP3.LUT R50, R37, 0xffff0000, RZ, 0xc0, !PT ;  /* 0xffff000025327812 */ /* 0x000fc400078ec0ff */
[----:B------:R-:W-:Y:S01]  /*9370*/  LOP3.LUT R51, R39, 0xffff0000, RZ, 0xc0, !PT ;  /* 0xffff000027337812 */ /* 0x000fe200078ec0ff */
[----:B------:R-:W-:Y:S01]  /*9380*/  IMAD.U32 R39, R158, 0x10000, RZ ;  /* 0x000100009e277824 */ /* 0x000fe200078e00ff */
[C---:B------:R-:W-:Y:S02]  /*9390*/  PRMT R49, R165.reuse, 0x5410, R62 ;  /* 0x00005410a5317816 */ /* 0x040fe4000000003e */
[----:B------:R-:W-:Y:S01]  /*93a0*/  PRMT R37, R156, 0x5410, R67 ;  /* 0x000054109c257816 */ /* 0x000fe20000000043 */
[----:B------:R-:W-:Y:S01]  /*93b0*/  FMUL.FTZ R67, R60, R39 ;  /* 0x000000273c437220 */ /* 0x000fe20000410000 */
[----:B------:R-:W-:Y:S02]  /*93c0*/  PRMT R165, R165, 0x5432, R74 ;  /* 0x00005432a5a57816 */ /* 0x000fe4000000004a */
[----:B------:R-:W-:Y:S01]  /*93d0*/  PRMT R156, R156, 0x5432, R65 ;  /* 0x000054329c9c7816 */ /* 0x000fe20000000041 */
[----:B------:R-:W-:Y:S01]  /*93e0*/  FMUL.FTZ R65, R60, R63 ;  /* 0x0000003f3c417220 */ /* 0x000fe20000410000 */
[----:B------:R-:W-:Y:S01]  /*93f0*/  LOP3.LUT R61, R61, 0xffff0000, RZ, 0xc0, !PT ;  /* 0xffff00003d3d7812 */ /* 0x000fe200078ec0ff */
[----:B------:R-:W-:Y:S01]  /*9400*/  IMAD.U32 R62, R165, 0x10000, RZ ;  /* 0x00010000a53e7824 */ /* 0x000fe200078e00ff */
[----:B------:R-:W-:Y:S01]  /*9410*/  LOP3.LUT R158, R158, 0xffff0000, RZ, 0xc0, !PT ;  /* 0xffff00009e9e7812 */ /* 0x000fe200078ec0ff */
[----:B------:R-:W-:Y:S01]  /*9420*/  IMAD.U32 R60, R156, 0x10000, RZ ;  /* 0x000100009c3c7824 */ /* 0x000fe200078e00ff */
[----:B------:R-:W-:Y:S01]  /*9430*/  LOP3.LUT R53, R33, 0xffff0000, RZ, 0xc0, !PT ;  /* 0xffff000021357812 */ /* 0x000fe200078ec0ff */
[----:B------:R-:W-:Y:S01]  /*9440*/  FFMA.FTZ R39, R48, R39, -R65 ;  /* 0x0000002730277223 */ /* 0x000fe20000010841 */
[----:B------:R-:W-:Y:S01]  /*9450*/  FMUL.FTZ R64, R50, R61 ;  /* 0x0000003d32407220 */ /* 0x000fe20000410000 */
[----:B------:R-:W-:Y:S01]  /*9460*/  FFMA.FTZ R48, R48, R63, R67 ;  /* 0x0000003f30307223 */ /* 0x000fe20000010043 */
[C---:B------:R-:W-:Y:S01]  /*9470*/  FMUL.FTZ R63, R55.reuse, R62 ;  /* 0x0000003e373f7220 */ /* 0x040fe20000410000 */
[----:B------:R-:W-:Y:S01]  /*9480*/  FMUL.FTZ R66, R50, R158 ;  /* 0x0000009e32427220 */ /* 0x000fe20000410000 */
[----:B------:R-:W-:Y:S01]  /*9490*/  FMUL.FTZ R55, R55, R60 ;  /* 0x0000003c37377220 */ /* 0x000fe20000410000 */
[----:B------:R-:W-:Y:S01]  /*94a0*/  FFMA.FTZ R50, R53, R158, -R64 ;  /* 0x0000009e35327223 */ /* 0x000fe20000010840 */
[----:B------:R-:W-:Y:S01]  /*94b0*/  LOP3.LUT R64, R165, 0xffff0000, RZ, 0xc0, !PT ;  /* 0xffff0000a5407812 */ /* 0x000fe200078ec0ff */
[----:B------:R-:W-:Y:S01]  /*94c0*/  FFMA.FTZ R63, R54, R60, -R63 ;  /* 0x0000003c363f7223 */ /* 0x000fe2000001083f */
[----:B------:R-:W-:Y:S01]  /*94d0*/  LOP3.LUT R156, R156, 0xffff0000, RZ, 0xc0, !PT ;  /* 0xffff00009c9c7812 */ /* 0x000fe200078ec0ff */
[----:B------:R-:W-:Y:S01]  /*94e0*/  FFMA.FTZ R62, R54, R62, R55 ;  /* 0x0000003e363e7223 */ /* 0x000fe20000010037 */
[----:B------:R-:W-:-:S02]  /*94f0*/  IMAD.U32 R55, R166, 0x10000, RZ ;  /* 0x00010000a6377824 */ /* 0x000fc400078e00ff */
[----:B------:R-:W-:Y:S01]  /*9500*/  FFMA.FTZ R53, R53, R61, R66 ;  /* 0x0000003d35357223 */ /* 0x000fe20000010042 */
[C---:B------:R-:W-:Y:S02]  /*9510*/  IMAD.U32 R54, R52.reuse, 0x10000, RZ ;  /* 0x0001000034367824 */ /* 0x040fe400078e00ff */
[C---:B------:R-:W-:Y:S01]  /*9520*/  FMUL.FTZ R60, R51.reuse, R64 ;  /* 0x00000040333c7220 */ /* 0x040fe20000410000 */
[----:B------:R-:W-:Y:S01]  /*9530*/  FMUL.FTZ R66, R51, R156 ;  /* 0x0000009c33427220 */ /* 0x000fe20000410000 */
[----:B------:R-:W-:Y:S01]  /*9540*/  LOP3.LUT R51, R52, 0xffff0000, RZ, 0xc0, !PT ;  /* 0xffff000034337812 */ /* 0x000fe200078ec0ff */
[CC--:B------:R-:W-:Y:S01]  /*9550*/  FMUL.FTZ R52, R46.reuse, R55.reuse ;  /* 0x000000372e347220 */ /* 0x0c0fe20000410000 */
[----:B------:R-:W-:Y:S01]  /*9560*/  LOP3.LUT R47, R35, 0xffff0000, RZ, 0xc0, !PT ;  /* 0xffff0000232f7812 */ /* 0x000fe200078ec0ff */
[-C--:B------:R-:W-:Y:S01]  /*9570*/  FMUL.FTZ R46, R46, R54.reuse ;  /* 0x000000362e2e7220 */ /* 0x080fe20000410000 */
[----:B------:R-:W-:Y:S01]  /*9580*/  LOP3.LUT R36, R36, 0xffff0000, RZ, 0xc0, !PT ;  /* 0xffff000024247812 */ /* 0x000fe200078ec0ff */
[----:B------:R-:W-:Y:S01]  /*9590*/  IMAD.U32 R33, R34, 0x10000, RZ ;  /* 0x0001000022217824 */ /* 0x000fe200078e00ff */
[----:B------:R-:W-:Y:S01]  /*95a0*/  LOP3.LUT R61, R166, 0xffff0000, RZ, 0xc0, !PT ;  /* 0xffff0000a63d7812 */ /* 0x000fe200078ec0ff */
[C---:B------:R-:W-:Y:S01]  /*95b0*/  FFMA.FTZ R52, R45.reuse, R54, -R52 ;  /* 0x000000362d347223 */ /* 0x040fe20000010834 */
[----:B------:R-:W-:Y:S01]  /*95c0*/  LOP3.LUT R35, R34, 0xffff0000, RZ, 0xc0, !PT ;  /* 0xffff000022237812 */ /* 0x000fe200078ec0ff */
[----:B------:R-:W-:Y:S01]  /*95d0*/  FFMA.FTZ R46, R45, R55, R46 ;  /* 0x000000372d2e7223 */ /* 0x000fe2000001002e */
[----:B------:R-:W-:Y:S01]  /*95e0*/  LOP3.LUT R32, R32, 0xffff0000, RZ, 0xc0, !PT ;  /* 0xffff000020207812 */ /* 0x000fe200078ec0ff */
[----:B------:R-:W-:-:S02]  /*95f0*/  IMAD.U32 R34, R38, 0x10000, RZ ;  /* 0x0001000026227824 */ /* 0x000fc400078e00ff */
        /* <DEDUP_REMOVED lines=32> */
.L_x_2792:
[----:B------:R-:W-:Y:S05]  /*9800*/  BSYNC B2 ;  /* 0x0000000000027941 */ /* 0x000fea0003800000 */
.L_x_2791:
[----:B0-----:R0:W-:Y:S04]  /*9810*/  STG.E.128 desc[UR60][R40.64], R32 ;  /* 0x0000002028007986 */ /* 0x0011e8000c101d3c */
[----:B--2---:R0:W-:Y:S02]  /*9820*/  @!P3 STG.E.128 desc[UR60][R42.64], R36 ;  /* 0x000000242a00b986 */ /* 0x0041e4000c101d3c */
.L_x_2790:
[----:B------:R-:W-:Y:S05]  /*9830*/  BSYNC B1 ;  /* 0x0000000000017941 */ /* 0x000fea0003800000 */
.L_x_2789:
        /* <DEDUP_REMOVED lines=12> */
[C---:B------:R-:W-:Y:S02]  /*9900*/  LEA R40, P3, R41.reuse, R114, 0x1 ;  /* 0x0000007229287211 */ /* 0x040fe400078608ff */
        /* <DEDUP_REMOVED lines=27> */
[----:B------:R-:W-:Y:S02]  /*9ac0*/  PRMT R153, R153, 0x5432, R56 ;  /* 0x0000543299997816 */ /* 0x000fe40000000038 */
[----:B------:R-:W-:Y:S01]  /*9ad0*/  SHF.R.U64 R57, R70, 0x10, R71 ;  /* 0x0000001046397819 */ /* 0x000fe20000001247 */
[----:B------:R-:W-:Y:S01]  /*9ae0*/  IMAD.U32 R56, R55, 0x10000, RZ ;  /* 0x0001000037387824 */ /* 0x000fe200078e00ff */
[----:B------:R-:W-:Y:S02]  /*9af0*/  SHF.R.U64 R53, R58, 0x10, R59 ;  /* 0x000000103a357819 */ /* 0x000fe4000000123b */
[----:B------:R-:W-:Y:S01]  /*9b00*/  SHF.R.U32.HI R71, RZ, 0x10, R71 ;  /* 0x00000010ff477819 */ /* 0x000fe20000011647 */
[----:B------:R-:W-:Y:S01]  /*9b10*/  FMUL.FTZ R58, R49, R56 ;  /* 0x00000038313a7220 */ /* 0x000fe20000410000 */
[----:B------:R-:W-:Y:S01]  /*9b20*/  PRMT R155, R155, 0x5410, R54 ;  /* 0x000054109b9b7816 */ /* 0x000fe20000000036 */
[----:B------:R-:W-:Y:S01]  /*9b30*/  IMAD.U32 R54, R153, 0x10000, RZ ;  /* 0x0001000099367824 */ /* 0x000fe200078e00ff */
[----:B------:R-:W-:-:S02]  /*9b40*/  SHF.R.U32.HI R59, RZ, 0x10, R59 ;  /* 0x00000010ff3b7819 */ /* 0x000fc4000001163b */
[----:B------:R-:W-:Y:S01]  /*9b50*/  PRMT R57, R154, 0x5410, R57 ;  /* 0x000054109a397816 */ /* 0x000fe20000000039 */
[-C--:B------:R-:W-:Y:S01]  /*9b60*/  FMUL.FTZ R60, R49, R54.reuse ;  /* 0x00000036313c7220 */ /* 0x080fe20000410000 */
[----:B------:R-:W-:Y:S01]  /*9b70*/  LOP3.LUT R50, R37, 0xffff0000, RZ, 0xc0, !PT ;  /* 0xffff000025327812 */ /* 0x000fe200078ec0ff */
[C---:B------:R-:W-:Y:S01]  /*9b80*/  FFMA.FTZ R49, R45.reuse, R54, -R58 ;  /* 0x000000362d317223 */ /* 0x040fe2000001083a */
[----:B------:R-:W-:Y:S01]  /*9b90*/  PRMT R53, R152, 0x5410, R53 ;  /* 0x0000541098357816 */ /* 0x000fe20000000035 */
[----:B------:R-:W-:Y:S01]  /*9ba0*/  FFMA.FTZ R60, R45, R56, R60 ;  /* 0x000000382d3c7223 */ /* 0x000fe2000001003c */
[----:B------:R-:W-:Y:S01]  /*9bb0*/  PRMT R154, R154, 0x5432, R71 ;  /* 0x000054329a9a7816 */ /* 0x000fe20000000047 */
[----:B------:R-:W-:Y:S01]  /*9bc0*/  IMAD.U32 R37, R35, 0x10000, RZ ;  /* 0x0001000023257824 */ /* 0x000fe200078e00ff */
[----:B------:R-:W-:Y:S02]  /*9bd0*/  LOP3.LUT R55, R55, 0xffff0000, RZ, 0xc0, !PT ;  /* 0xffff000037377812 */ /* 0x000fe400078ec0ff */
[----:B------:R-:W-:Y:S01]  /*9be0*/  PRMT R152, R152, 0x5432, R59 ;  /* 0x0000543298987816 */ /* 0x000fe2000000003b */
[----:B------:R-:W-:Y:S01]  /*9bf0*/  IMAD.U32 R58, R154, 0x10000, RZ ;  /* 0x000100009a3a7824 */ /* 0x000fe200078e00ff */
[----:B------:R-:W-:Y:S01]  /*9c00*/  LOP3.LUT R153, R153, 0xffff0000, RZ, 0xc0, !PT ;  /* 0xffff000099997812 */ /* 0x000fe200078ec0ff */
[----:B------:R-:W-:Y:S01]  /*9c10*/  FMUL.FTZ R59, R50, R55 ;  /* 0x00000037323b7220 */ /* 0x000fe20000410000 */
[----:B------:R-:W-:Y:S01]  /*9c20*/  LOP3.LUT R46, R33, 0xffff0000, RZ, 0xc0, !PT ;  /* 0xffff0000212e7812 */ /* 0x000fe200078ec0ff */
[----:B------:R-:W-:Y:S01]  /*9c30*/  IMAD.U32 R54, R152, 0x10000, RZ ;  /* 0x0001000098367824 */ /* 0x000fe200078e00ff */
[----:B------:R-:W-:Y:S01]  /*9c40*/  LOP3.LUT R39, R39, 0xffff0000, RZ, 0xc0, !PT ;  /* 0xffff000027277812 */ /* 0x000fe200078ec0ff */
[-C--:B------:R-:W-:Y:S01]  /*9c50*/  FMUL.FTZ R45, R50, R153.reuse ;  /* 0x00000099322d7220 */ /* 0x080fe20000410000 */
[----:B------:R-:W-:Y:S01]  /*9c60*/  LOP3.LUT R154, R154, 0xffff0000, RZ, 0xc0, !PT ;  /* 0xffff00009a9a7812 */ /* 0x000fe200078ec0ff */
[----:B------:R-:W-:Y:S01]  /*9c70*/  FFMA.FTZ R56, R46, R153, -R59 ;  /* 0x000000992e387223 */ /* 0x000fe2000001083b */
[C---:B------:R-:W-:Y:S01]  /*9c80*/  FMUL.FTZ R50, R51.reuse, R58 ;  /* 0x0000003a33327220 */ /* 0x040fe20000410000 */
[----:B------:R-:W-:Y:S01]  /*9c90*/  LOP3.LUT R152, R152, 0xffff0000, RZ, 0xc0, !PT ;  /* 0xffff000098987812 */ /* 0x000fe200078ec0ff */
[----:B------:R-:W-:Y:S01]  /*9ca0*/  FMUL.FTZ R59, R51, R54 ;  /* 0x00000036333b7220 */ /* 0x000fe20000410000 */
[----:B------:R-:W-:Y:S01]  /*9cb0*/  LOP3.LUT R47, R35, 0xffff0000, RZ, 0xc0, !PT ;  /* 0xffff0000232f7812 */ /* 0x000fe200078ec0ff */
[----:B------:R-:W-:Y:S01]  /*9cc0*/  FFMA.FTZ R55, R46, R55, R45 ;  /* 0x000000372e377223 */ /* 0x000fe2000001002d */
[----:B------:R-:W-:Y:S01]  /*9cd0*/  FMUL.FTZ R46, R39, R154 ;  /* 0x0000009a272e7220 */ /* 0x000fe20000410000 */
[----:B------:R-:W-:-:S02]  /*9ce0*/  IMAD.U32 R45, R155, 0x10000, RZ ;  /* 0x000100009b2d7824 */ /* 0x000fc400078e00ff */
[C---:B------:R-:W-:Y:S01]  /*9cf0*/  FFMA.FTZ R51, R37.reuse, R54, -R50 ;  /* 0x0000003625337223 */ /* 0x040fe20000010832 */
[----:B------:R-:W-:Y:S01]  /*9d00*/  FFMA.FTZ R59, R37, R58, R59 ;  /* 0x0000003a253b7223 */ /* 0x000fe2000001003b */
[-C--:B------:R-:W-:Y:S01]  /*9d10*/  FMUL.FTZ R50, R39, R152.reuse ;  /* 0x0000009827327220 */ /* 0x080fe20000410000 */
[----:B------:R-:W-:Y:S02]  /*9d20*/  IMAD.U32 R37, R52, 0x10000, RZ ;  /* 0x0001000034257824 */ /* 0x000fe400078e00ff */
[----:B------:R-:W-:Y:S01]  /*9d30*/  FFMA.FTZ R152, R47, R152, -R46 ;  /* 0x000000982f987223 */ /* 0x000fe2000001082e */
[----:B------:R-:W-:Y:S01]  /*9d40*/  LOP3.LUT R36, R36, 0xffff0000, RZ, 0xc0, !PT ;  /* 0xffff000024247812 */ /* 0x000fe200078ec0ff */
[C---:B------:R-:W-:Y:S01]  /*9d50*/  FMUL.FTZ R46, R48.reuse, R45 ;  /* 0x0000002d302e7220 */ /* 0x040fe20000410000 */
[----:B------:R-:W-:Y:S01]  /*9d60*/  LOP3.LUT R155, R155, 0xffff0000, RZ, 0xc0, !PT ;  /* 0xffff00009b9b7812 */ /* 0x000fe200078ec0ff */
[-C--:B------:R-:W-:Y:S01]  /*9d70*/  FMUL.FTZ R48, R48, R37.reuse ;  /* 0x0000002530307220 */ /* 0x080fe20000410000 */
[----:B------:R-:W-:Y:S01]  /*9d80*/  LOP3.LUT R52, R52, 0xffff0000, RZ, 0xc0, !PT ;  /* 0xffff000034347812 */ /* 0x000fe200078ec0ff */
[----:B------:R-:W-:Y:S01]  /*9d90*/  FFMA.FTZ R154, R47, R154, R50 ;  /* 0x0000009a2f9a7223 */ /* 0x000fe20000010032 */
[----:B------:R-:W-:Y:S01]  /*9da0*/  LOP3.LUT R33, R32, 0xffff0000, RZ, 0xc0, !PT ;  /* 0xffff000020217812 */ /* 0x000fe200078ec0ff */
[----:B------:R-:W-:Y:S01]  /*9db0*/  FFMA.FTZ R46, R43, R37, -R46 ;  /* 0x000000252b2e7223 */ /* 0x000fe2000001082e */
[----:B------:R-:W-:-:S02]  /*9dc0*/  IMAD.U32 R35, R38, 0x10000, RZ ;  /* 0x0001000026237824 */ /* 0x000fc400078e00ff */
[C---:B------:R-:W-:Y:S01]  /*9dd0*/  FMUL.FTZ R50, R36.reuse, R155 ;  /* 0x0000009b24327220 */ /* 0x040fe20000410000 */
[-C--:B------:R-:W-:Y:S01]  /*9de0*/  FMUL.FTZ R54, R36, R52.reuse ;  /* 0x0000003424367220 */ /* 0x080fe20000410000 */
[----:B------:R-:W-:Y:S01]  /*9df0*/  IMAD.U32 R37, R57, 0x10000, RZ ;  /* 0x0001000039257824 */ /* 0x000fe200078e00ff */
[----:B------:R-:W-:Y:S01]  /*9e00*/  LOP3.LUT R38, R38, 0xffff0000, RZ, 0xc0, !PT ;  /* 0xffff000026267812 */ /* 0x000fe200078ec0ff */
[----:B------:R-:W-:Y:S01]  /*9e10*/  IMAD.U32 R36, R53, 0x10000, RZ ;  /* 0x0001000035247824 */ /* 0x000fe200078e00ff */
[----:B------:R-:W-:Y:S01]  /*9e20*/  LOP3.LUT R57, R57, 0xffff0000, RZ, 0xc0, !PT ;  /* 0xffff000039397812 */ /* 0x000fe200078ec0ff */
[C---:B------:R-:W-:Y:S01]  /*9e30*/  IMAD.U32 R32, R34.reuse, 0x10000, RZ ;  /* 0x0001000022207824 */ /* 0x040fe200078e00ff */
[----:B------:R-:W-:Y:S01]  /*9e40*/  LOP3.LUT R53, R53, 0xffff0000, RZ, 0xc0, !PT ;  /* 0xffff000035357812 */ /* 0x000fe200078ec0ff */
[----:B------:R-:W-:Y:S01]  /*9e50*/  FFMA.FTZ R48, R43, R45, R48 ;  /* 0x0000002d2b307223 */ /* 0x000fe20000010030 */
[----:B------:R-:W-:Y:S01]  /*9e60*/  FFMA.FTZ R39, R33, R52, -R50 ;  /* 0x0000003421277223 */ /* 0x000fe20000010832 */
[----:B------:R-:W-:Y:S01]  /*9e70*/  LOP3.LUT R34, R34, 0xffff0000, RZ, 0xc0, !PT ;  /* 0xffff000022227812 */ /* 0x000fe200078ec0ff */
[C---:B------:R-:W-:Y:S01]  /*9e80*/  FMUL.FTZ R43, R35.reuse, R37 ;  /* 0x00000025232b7220 */ /* 0x040fe20000410000 */
[-C--:B------:R-:W-:Y:S01]  /*9e90*/  FMUL.FTZ R50, R35, R36.reuse ;  /* 0x0000002423327220 */ /* 0x080fe20000410000 */
[C---:B------:R-:W-:Y:S01]  /*9ea0*/  FMUL.FTZ R35, R38.reuse, R57 ;  /* 0x0000003926237220 */ /* 0x040fe20000410000 */
[----:B------:R-:W-:Y:S01]  /*9eb0*/  FMUL.FTZ R38, R38, R53 ;  /* 0x0000003526267220 */ /* 0x000fe20000410000 */
[C---:B------:R-:W-:Y:S01]  /*9ec0*/  FFMA.FTZ R43, R32.reuse, R36, -R43 ;  /* 0x00000024202b7223 */ /* 0x040fe2000001082b */
[----:B------:R-:W-:Y:S01]  /*9ed0*/  FFMA.FTZ R50, R32, R37, R50 ;  /* 0x0000002520327223 */ /* 0x000fe20000010032 */
[----:B------:R-:W-:Y:S01]  /*9ee0*/  FFMA.FTZ R33, R33, R155, R54 ;  /* 0x0000009b21217223 */ /* 0x000fe20000010036 */
[C---:B------:R-:W-:Y:S01]  /*9ef0*/  FFMA.FTZ R32, R34.reuse, R53, -R35 ;  /* 0x0000003522207223 */ /* 0x040fe20000010823 */
[----:B------:R-:W-:Y:S01]  /*9f00*/  FFMA.FTZ R57, R34, R57, R38 ;  /* 0x0000003922397223 */ /* 0x000fe20000010026 */
[----:B------:R-:W-:-:S02]  /*9f10*/  F2FP.BF16.F32.PACK_AB R49, R56, R49 ;  /* 0x000000313831723e */ /* 0x000fc400000010ff */
        /* <DEDUP_REMOVED lines=8> */
[----:B------:R-:W-:-:S02]  /*9fa0*/  F2FP.BF16.F32.PACK_AB R37, R55, R60 ;  /* 0x0000003c3725723e */ /* 0x000fc400000010ff */
[----:B------:R-:W-:-:S07]  /*9fb0*/  F2FP.BF16.F32.PACK_AB R38, R57, R50 ;  /* 0x000000323926723e */ /* 0x000fce00000010ff */
.L_x_2794:
[----:B------:R-:W-:Y:S05]  /*9fc0*/  BSYNC B1 ;  /* 0x0000000000017941 */ /* 0x000fea0003800000 */
.L_x_2793:
        /* <DEDUP_REMOVED lines=10> */
.L_x_2710:
[----:B------:R-:W2:Y:S02]  /*a070*/  LDL R32, [R1+0x24] ;  /* 0x0000240001207983 */ /* 0x000ea40000100800 */
[----:B--2---:R-:W-:-:S13]  /*a080*/  R2UR UR4, R32 ;  /* 0x00000000200472ca */ /* 0x004fda00000e0000 */
[----:B------:R-:W-:-:S06]  /*a090*/  UISETP.NE.AND UP0, UPT, UR4, 0x3, UPT ;  /* 0x000000030400788c */ /* 0x000fcc000bf05270 */
[----:B------:R-:W-:-:S13]  /*a0a0*/  PLOP3.LUT P2, PT, PT, PT, UP0, 0x80, 0x0 ;  /* 0x000000000000781c */ /* 0x000fda0003f4f008 */
[----:B------:R-:W-:Y:S05]  /*a0b0*/  @!P2 BRA `(.L_x_2795) ;  /* 0x000000000004a947 */ /* 0x000fea0003800000 */
[----:B------:R-:W-:Y:S01]  /*a0c0*/  BPT.TRAP 0x1 ;  /* 0x000000040000795c */ /* 0x000fe20000300000 */
.L_x_2795:
        /* <DEDUP_REMOVED lines=8> */
.L_x_3087:
[----:B------:R-:W-:Y:S05]  /*a150*/  BSYNC B1 ;  /* 0x0000000000017941 */ /* 0x000fea0003800000 */
.L_x_2796:
        /* <DEDUP_REMOVED lines=20> */
.L_x_2799:
[----:B------:R-:W-:Y:S05]  /*a2a0*/  BSYNC B1 ;  /* 0x0000000000017941 */ /* 0x000fea0003800000 */
.L_x_2798:
        /* <DEDUP_REMOVED lines=20> */
.L_x_2743:
[----:B------:R-:W-:Y:S05]  /*a3f0*/  BSYNC B0 ;  /* 0x0000000000007941 */ /* 0x000fea0003800000 */
.L_x_2709:
        /* <DEDUP_REMOVED lines=17> */
.L_x_2801:
[----:B------:R-:W-:Y:S05]  /*a510*/  BSYNC B0 ;  /* 0x0000000000007941 */ /* 0x000fea0003800000 */
.L_x_2800:
[----:B------:R-:W2:Y:S01]  /*a520*/  SYNCS.PHASECHK.TRANS64.TRYWAIT P4, [R3+URZ+0x348b0], R0 ;  /* 0x0348b000030075a7 */ /* 0x000ea2000808017f */
[----:B0-----:R-:W-:Y:S01]  /*a530*/  IMAD R32, R17, 0x4000, R26 ;  /* 0x0000400011207824 */ /* 0x001fe200078e021a */
[----:B------:R-:W-:Y:S01]  /*a540*/  ULDC.64 UR56, c[0x0][0x328] ;  /* 0x0000ca0000387ab9 */ /* 0x000fe20000000a00 */
[----:B------:R-:W-:Y:S01]  /*a550*/  ULDC.64 UR58, c[0x0][0x318] ;  /* 0x0000c600003a7ab9 */ /* 0x000fe20000000a00 */
[----:B------:R-:W-:Y:S01]  /*a560*/  BSSY B0, `(.L_x_2802) ;  /* 0x0000004000007945 */ /* 0x000fe20003800000 */
[----:B------:R-:W-:Y:S01]  /*a570*/  ISETP.GE.AND P2, PT, R184, R4, PT ;  /* 0x00000004b800720c */ /* 0x000fe20003f46270 */
[----:B------:R-:W-:Y:S02]  /*a580*/  IMAD.IADD R33, R121, 0x1, R32 ;  /* 0x0000000179217824 */ /* 0x000fe400078e0220 */
[----:B--2---:R-:W-:Y:S10]  /*a590*/  @!P4 BRA `(.L_x_2803) ;  /* 0x000001c00044c947 */ /* 0x004ff40003800000 */
.L_x_3088:
[----:B------:R-:W-:Y:S05]  /*a5a0*/  BSYNC B0 ;  /* 0x0000000000007941 */ /* 0x000fea0003800000 */
.L_x_2802:
[----:B------:R-:W-:Y:S01]  /*a5b0*/  BSSY B0, `(.L_x_2804) ;  /* 0x000001a000007945 */ /* 0x000fe20003800000 */
[----:B01----:R-:W-:Y:S02]  /*a5c0*/  IMAD R0, R32, 0x2, R112 ;  /* 0x0000000220007824 */ /* 0x003fe400078e0270 */
[----:B------:R-:W-:-:S04]  /*a5d0*/  IMAD.WIDE R40, R2, 0x80, R116 ;  /* 0x0000008002287825 */ /* 0x000fc800078e0274 */
[----:B------:R-:W-:Y:S01]  /*a5e0*/  IMAD R44, R33, 0x2, R112 ;  /* 0x00000002212c7824 */ /* 0x000fe200078e0270 */
[----:B------:R-:W-:Y:S06]  /*a5f0*/  @P2 BRA `(.L_x_2805) ;  /* 0x0000000000542947 */ /* 0x000fec0003800000 */
[----:B------:R-:W-:Y:S01]  /*a600*/  IMAD R35, R41, UR56, RZ ;  /* 0x0000003829237c24 */ /* 0x000fe2000f8e02ff */
[----:B------:R-:W-:Y:S01]  /*a610*/  ULDC UR4, c[0x0][0x320] ;  /* 0x0000c80000047ab9 */ /* 0x000fe20000000800 */
[----:B------:R-:W-:Y:S01]  /*a620*/  IMAD.MOV.U32 R32, RZ, RZ, R94 ;  /* 0x000000ffff207224 */ /* 0x000fe200078e005e */
[----:B------:R-:W-:Y:S01]  /*a630*/  ISETP.GE.AND P4, PT, R18, UR4, PT ;  /* 0x0000000412007c0c */ /* 0x000fe2000bf86270 */
        /* <DEDUP_REMOVED lines=17> */
.L_x_2805:
[----:B------:R-:W-:Y:S05]  /*a750*/  BSYNC B0 ;  /* 0x0000000000007941 */ /* 0x000fea0003800000 */
.L_x_2804:
[----:B------:R-:W-:Y:S01]  /*a760*/  ISETP.GE.AND P2, PT, R214, R4, PT ;  /* 0x00000004d600720c */ /* 0x000fe20003f46270 */
[----:B------:R-:W-:-:S12]  /*a770*/  BSSY B0, `(.L_x_2806) ;  /* 0x0000018000007945 */ /* 0x000fd80003800000 */
[----:B------:R-:W-:Y:S05]  /*a780*/  @P2 BRA `(.L_x_2807) ;  /* 0x0000000000582947 */ /* 0x000fea0003800000 */
[----:B0-----:R-:W-:Y:S01]  /*a790*/  IADD3 R35, P2, R40, 0x40, RZ ;  /* 0x0000004028237810 */ /* 0x001fe20007f5e0ff */
[----:B------:R-:W-:Y:S01]  /*a7a0*/  IMAD.MOV.U32 R4, RZ, RZ, R94 ;  /* 0x000000ffff047224 */ /* 0x000fe200078e005e */
[----:B------:R-:W-:Y:S02]  /*a7b0*/  ULDC UR4, c[0x0][0x320] ;  /* 0x0000c80000047ab9 */ /* 0x000fe40000000800 */
[----:B------:R-:W-:Y:S01]  /*a7c0*/  ISETP.GE.AND P4, PT, R18, UR4, PT ;  /* 0x0000000412007c0c */ /* 0x000fe2000bf86270 */
        /* <DEDUP_REMOVED lines=18> */
.L_x_2807:
[----:B------:R-:W-:Y:S05]  /*a8f0*/  BSYNC B0 ;  /* 0x0000000000007941 */ /* 0x000fea0003800000 */
.L_x_2806:
        /* <DEDUP_REMOVED lines=19> */
.L_x_2704:
[----:B------:R-:W1:Y:S01]  /*aa30*/  LDC R0, c[0x0][0x448] ;  /* 0x00011200ff007b82 */ /* 0x000e620000000800 */
[----:B------:R-:W-:Y:S01]  /*aa40*/  BSSY B0, `(.L_x_2809) ;  /* 0x0000036000007945 */ /* 0x000fe20003800000 */
[----:B------:R-:W-:Y:S02]  /*aa50*/  CS2R R88, SRZ ;  /* 0x0000000000587805 */ /* 0x000fe4000001ff00 */
[----:B------:R-:W-:Y:S02]  /*aa60*/  CS2R R86, SRZ ;  /* 0x0000000000567805 */ /* 0x000fe4000001ff00 */
[----:B------:R-:W-:Y:S02]  /*aa70*/  CS2R R84, SRZ ;  /* 0x0000000000547805 */ /* 0x000fe4000001ff00 */
[----:B------:R-:W-:Y:S02]  /*aa80*/  CS2R R82, SRZ ;  /* 0x0000000000527805 */ /* 0x000fe4000001ff00 */
[----:B------:R-:W-:Y:S01]  /*aa90*/  CS2R R80, SRZ ;  /* 0x0000000000507805 */ /* 0x000fe2000001ff00 */
[----:B0-2---:R-:W-:Y:S01]  /*aaa0*/  IMAD.MOV.U32 R39, RZ, RZ, RZ ;  /* 0x000000ffff277224 */ /* 0x005fe200078e00ff */
[----:B------:R-:W-:Y:S01]  /*aab0*/  CS2R R76, SRZ ;  /* 0x00000000004c7805 */ /* 0x000fe2000001ff00 */
[----:B------:R-:W-:Y:S01]  /*aac0*/  IMAD.MOV.U32 R78, RZ, RZ, RZ ;  /* 0x000000ffff4e7224 */ /* 0x000fe200078e00ff */
[----:B------:R-:W-:Y:S01]  /*aad0*/  CS2R R36, SRZ ;  /* 0x0000000000247805 */ /* 0x000fe2000001ff00 */
[----:B------:R-:W-:Y:S01]  /*aae0*/  IMAD.MOV.U32 R74, RZ, RZ, RZ ;  /* 0x000000ffff4a7224 */ /* 0x000fe200078e00ff */
[----:B------:R-:W-:-:S02]  /*aaf0*/  CS2R R72, SRZ ;  /* 0x0000000000487805 */ /* 0x000fc4000001ff00 */
[----:B------:R-:W-:Y:S01]  /*ab00*/  CS2R R34, SRZ ;  /* 0x0000000000227805 */ /* 0x000fe2000001ff00 */
[----:B------:R-:W-:Y:S01]  /*ab10*/  IMAD.MOV.U32 R70, RZ, RZ, RZ ;  /* 0x000000ffff467224 */ /* 0x000fe200078e00ff */
        /* <DEDUP_REMOVED lines=20> */
[----:B------:R-:W-:Y:S01]  /*ac60*/  IMAD.MOV.U32 R95, RZ, RZ, RZ ;  /* 0x000000ffff5f7224 */ /* 0x000fe200078e00ff */
[----:B------:R-:W0:Y:S01]  /*ac70*/  @P0 LDC R3, c[0x0][0x44c] ;  /* 0x00011300ff030b82 */ /* 0x000e220000000800 */
[----:B------:R-:W-:Y:S02]  /*ac80*/  IMAD.MOV.U32 R28, RZ, RZ, RZ ;  /* 0x000000ffff1c7224 */ /* 0x000fe400078e00ff */
[----:B------:R-:W-:Y:S02]  /*ac90*/  IMAD.MOV.U32 R97, RZ, RZ, RZ ;  /* 0x000000ffff617224 */ /* 0x000fe400078e00ff */
[----:B------:R-:W-:Y:S02]  /*aca0*/  IMAD.MOV.U32 R10, RZ, RZ, RZ ;  /* 0x000000ffff0a7224 */ /* 0x000fe400078e00ff */
[----:B------:R-:W-:Y:S01]  /*acb0*/  IMAD.MOV.U32 R99, RZ, RZ, RZ ;  /* 0x000000ffff637224 */ /* 0x000fe200078e00ff */
[----:B------:R-:W1:Y:S01]  /*acc0*/  @P0 LDC R2, c[0x0][0x450] ;  /* 0x00011400ff020b82 */ /* 0x000e620000000800 */
[----:B0-----:R-:W-:-:S05]  /*acd0*/  @P0 IMAD.HI.U32 R3, R0, R3, RZ ;  /* 0x0000000300030227 */ /* 0x001fca00078e00ff */
[----:B-1----:R-:W-:Y:S02]  /*ace0*/  @P0 SHF.R.U32.HI R0, RZ, R2, R3 ;  /* 0x00000002ff000219 */ /* 0x002fe40000011603 */
[----:B------:R-:W-:-:S03]  /*acf0*/  PLOP3.LUT P0, PT, PT, PT, PT, 0x80, 0x0 ;  /* 0x000000000000781c */ /* 0x000fc60003f0f070 */
[----:B------:R-:W-:-:S05]  /*ad00*/  IMAD.IADD R0, R149, 0x1, R0 ;  /* 0x0000000195007824 */ /* 0x000fca00078e0200 */
[----:B------:R-:W-:-:S04]  /*ad10*/  SHF.R.S32.HI R3, RZ, 0x1f, R0 ;  /* 0x0000001fff037819 */ /* 0x000fc80000011400 */
[----:B------:R-:W-:Y:S01]  /*ad20*/  LEA.HI R3, R3, R0, RZ, 0x7 ;  /* 0x0000000003037211 */ /* 0x000fe200078f38ff */
[----:B------:R-:W-:-:S03]  /*ad30*/  IMAD.MOV.U32 R0, RZ, RZ, RZ ;  /* 0x000000ffff007224 */ /* 0x000fc600078e00ff */
[----:B------:R-:W-:-:S04]  /*ad40*/  SHF.R.S32.HI R3, RZ, 0x7, R3 ;  /* 0x00000007ff037819 */ /* 0x000fc80000011403 */
[----:B------:R-:W-:-:S04]  /*ad50*/  VIMNMX R150, R150, R3, PT ;  /* 0x0000000396967248 */ /* 0x000fc80003fe0100 */
[----:B------:R-:W-:Y:S01]  /*ad60*/  ISETP.GE.AND P1, PT, R150, 0x1, PT ;  /* 0x000000019600780c */ /* 0x000fe20003f26270 */
[----:B------:R-:W-:-:S12]  /*ad70*/  @P2 BRA `(.L_x_2810) ;  /* 0x0000000000082947 */ /* 0x000fd80003800000 */
[----:B------:R-:W0:Y:S02]  /*ad80*/  FENCE.VIEW.ASYNC.G ;  /* 0x00000000000073c6 */ /* 0x000e240000000100 */
[----:B0-----:R-:W-:Y:S06]  /*ad90*/  BAR.ARV 0xc, 0x180 ;  /* 0x0306000000007b1d */ /* 0x001fec0000002000 */
.L_x_2810:
[----:B------:R-:W-:Y:S05]  /*ada0*/  BSYNC B0 ;  /* 0x0000000000007941 */ /* 0x000fea0003800000 */
.L_x_2809:
[----:B------:R-:W-:Y:S02]  /*adb0*/  IMAD.MOV.U32 R20, RZ, RZ, RZ ;  /* 0x000000ffff147224 */ /* 0x000fe400078e00ff */
[----:B------:R-:W-:Y:S01]  /*adc0*/  IMAD.MOV.U32 R11, RZ, RZ, RZ ;  /* 0x000000ffff0b7224 */ /* 0x000fe200078e00ff */
[----:B------:R-:W-:Y:S06]  /*add0*/  @!P1 BRA `(.L_x_2811) ;  /* 0x0000011800dc9947 */ /* 0x000fec0003800000 */
[----:B------:R-:W2:Y:S04]  /*ade0*/  LDL R2, [R1+0x40] ;  /* 0x0000400001027983 */ /* 0x000ea80000100800 */
[----:B------:R-:W0:Y:S01]  /*adf0*/  SHFL.IDX PT, R0, R233, RZ, 0x1f ;  /* 0x00001fffe9007589 */ /* 0x000e2200000e0000 */
[----:B--2---:R-:W-:Y:S02]  /*ae00*/  R2UR UR4, R2 ;  /* 0x00000000020472ca */ /* 0x004fe400000e0000 */
        /* <DEDUP_REMOVED lines=26> */
.L_x_2812:
        /* <DEDUP_REMOVED lines=12> */
.L_x_2816:
[----:B-1----:R1:W2:Y:S02]  /*b070*/  SYNCS.PHASECHK.TRANS64.TRYWAIT P0, [R16+URZ+0x34800], R3 ;  /* 0x03480003100075a7 */ /* 0x0022a4000800017f */
[----:B--2---:R-:W-:Y:S05]  /*b080*/  @!P0 NANOSLEEP.SYNCS 0x989680 ;  /* 0x009896800000895d */ /* 0x004fea0003900000 */
[----:B------:R-:W2:Y:S02]  /*b090*/  @!P0 SYNCS.PHASECHK.TRANS64 P0, [R16+URZ+0x34800], R3 ;  /* 0x03480003100085a7 */ /* 0x000ea4000800007f */
[----:B--2---:R-:W-:Y:S05]  /*b0a0*/  @!P0 BRA `(.L_x_2816) ;  /* 0xfffffffc00f08947 */ /* 0x004fea000383ffff */
.L_x_2815:
[----:B------:R-:W-:Y:S05]  /*b0b0*/  BSYNC B0 ;  /* 0x0000000000007941 */ /* 0x000fea0003800000 */
.L_x_2814:
[----:B------:R-:W-:Y:S05]  /*b0c0*/  BRA `(.L_x_2817) ;  /* 0x00000074000c7947 */ /* 0x000fea0003800000 */
.L_x_2813:
[----:B------:R-:W-:Y:S01]  /*b0d0*/  ISETP.NE.AND P0, PT, R24, RZ, PT ;  /* 0x000000ff1800720c */ /* 0x000fe20003f05270 */
[----:B------:R-:W-:Y:S01]  /*b0e0*/  ULDC.64 UR4, c[0x0][0x3f8] ;  /* 0x0000fe0000047ab9 */ /* 0x000fe20000000a00 */
[----:B-----5:R-:W-:Y:S01]  /*b0f0*/  SHF.R.S32.HI R0, RZ, 0x1f, R144 ;  /* 0x0000001fff007819 */ /* 0x020fe20000011490 */
[----:B------:R-:W-:Y:S01]  /*b100*/  ULDC.64 UR6, c[0x0][0x408] ;  /* 0x0001020000067ab9 */ /* 0x000fe20000000a00 */
[----:B------:R-:W-:-:S04]  /*b110*/  IMAD.WIDE.U32 R24, R144, UR4, RZ ;  /* 0x0000000490187c25 */ /* 0x000fc8000f8e00ff */
[C---:B------:R-:W-:Y:S02]  /*b120*/  IMAD R3, R0.reuse, UR4, RZ ;  /* 0x0000000400037c24 */ /* 0x040fe4000f8e02ff */
[----:B------:R-:W-:Y:S02]  /*b130*/  IMAD R5, R0, UR6, RZ ;  /* 0x0000000600057c24 */ /* 0x000fe4000f8e02ff */
[C---:B------:R-:W-:Y:S02]  /*b140*/  IMAD R3, R144.reuse, UR5, R3 ;  /* 0x0000000590037c24 */ /* 0x040fe4000f8e0203 */
[C---:B------:R-:W-:Y:S02]  /*b150*/  IMAD R5, R144.reuse, UR7, R5 ;  /* 0x0000000790057c24 */ /* 0x040fe4000f8e0205 */
[----:B------:R-:W-:-:S04]  /*b160*/  IMAD.WIDE.U32 R144, R144, UR6, RZ ;  /* 0x0000000690907c25 */ /* 0x000fc8000f8e00ff */
        /* <DEDUP_REMOVED lines=19> */
.L_x_2818:
        /* <DEDUP_REMOVED lines=39> */
.L_x_3094:
        /* <DEDUP_REMOVED lines=20> */
[----:B------:R-:W-:Y:S02]  /*b650*/  ISETP.GE.AND P2, PT, R191, UR4, PT ;  /* 0x00000004bf007c0c */ /* 0x000fe4000bf46270 */
        /* <DEDUP_REMOVED lines=61> */
.L_x_2823:
[----:B------:R-:W-:Y:S05]  /*ba30*/  BSYNC B1 ;  /* 0x0000000000017941 */ /* 0x000fea0003800000 */
.L_x_2822:
        /* <DEDUP_REMOVED lines=55> */
.L_x_3100:
        /* <DEDUP_REMOVED lines=12> */
[----:B------:R-:W-:Y:S01]  /*be70*/  IMAD R7, R197, 0x200, R6 ;  /* 0x00000200c5077824 */ /* 0x000fe200078e0206 */
        /* <DEDUP_REMOVED lines=72> */
.L_x_2826:
[----:B------:R-:W-:Y:S05]  /*c300*/  BSYNC B1 ;  /* 0x0000000000017941 */ /* 0x000fea0003800000 */
.L_x_2825:
[----:B--2---:R-:W-:Y:S01]  /*c310*/  LEA.HI R3, R212, R212, RZ, 0x1 ;  /* 0x000000d4d4037211 */ /* 0x004fe200078f08ff */
[C---:B-1----:R-:W-:Y:S01]  /*c320*/  VIADD R5, R62.reuse, 0x10400 ;  /* 0x000104003e057836 */ /* 0x042fe20000000000 */
[----:B------:R-:W-:Y:S01]  /*c330*/  VIADDMNMX R81, R81, -R200, 0x80, PT ;  /* 0x0000008051517446 */ /* 0x000fe200038009c8 */
[----:B---3--:R-:W-:Y:S01]  /*c340*/  VIADD R0, R62, 0x10440 ;  /* 0x000104403e007836 */ /* 0x008fe20000000000 */
[----:B------:R-:W-:Y:S01]  /*c350*/  LOP3.LUT R3, R3, 0xfffffffe, RZ, 0xc0, !PT ;  /* 0xfffffffe03037812 */ /* 0x000fe200078ec0ff */
[----:B------:R-:W-:Y:S01]  /*c360*/  @P0 VIADD R0, R5, 0xffffffc0 ;  /* 0xffffffc005000836 */ /* 0x000fe20000000000 */
[----:B------:R-:W-:Y:S01]  /*c370*/  BSSY B1, `(.L_x_2827) ;  /* 0x0000034000017945 */ /* 0x000fe20003800000 */
[----:B-----5:R-:W-:Y:S01]  /*c380*/  IMAD.MOV.U32 R5, RZ, RZ, R36 ;  /* 0x000000ffff057224 */ /* 0x020fe200078e0024 */
[----:B------:R-:W-:Y:S01]  /*c390*/  ISETP.GE.AND P1, PT, R184, R81, PT ;  /* 0x00000051b800720c */ /* 0x000fe20003f26270 */
[----:B------:R-:W-:Y:S02]  /*c3a0*/  IMAD.IADD R3, R212, 0x1, -R3 ;  /* 0x00000001d4037824 */ /* 0x000fe400078e0a03 */
[----:B0-----:R-:W-:Y:S01]  /*c3b0*/  IMAD.MOV.U32 R4, RZ, RZ, R30 ;  /* 0x000000ffff047224 */ /* 0x001fe200078e001e */
        /* <DEDUP_REMOVED lines=47> */
.L_x_3101:
[----:B------:R-:W-:Y:S05]  /*c6b0*/  BSYNC B1 ;  /* 0x0000000000017941 */ /* 0x000fea0003800000 */
.L_x_2827:
        /* <DEDUP_REMOVED lines=26> */
[----:B------:R-:W-:Y:S02]  /*c860*/  LOP3.LUT R108, R111, 0xffff0000, RZ, 0xc0, !PT ;  /* 0xffff00006f6c7812 */ /* 0x000fe400078ec0ff */
[C---:B0-----:R-:W-:Y:S01]  /*c870*/  LOP3.LUT R59, R6.reuse, 0xffff0000, RZ, 0xc0, !PT ;  /* 0xffff0000063b7812 */ /* 0x041fe200078ec0ff */
[----:B------:R-:W-:Y:S01]  /*c880*/  IMAD.U32 R58, R6, 0x10000, RZ ;  /* 0x00010000063a7824 */ /* 0x000fe200078e00ff */
[C---:B------:R-:W-:Y:S01]  /*c890*/  LOP3.LUT R61, R7.reuse, 0xffff0000, RZ, 0xc0, !PT ;  /* 0xffff0000073d7812 */ /* 0x040fe200078ec0ff */
[----:B------:R-:W-:-:S02]  /*c8a0*/  IMAD.U32 R60, R7, 0x10000, RZ ;  /* 0x00010000073c7824 */ /* 0x000fc400078e00ff */
[CC--:B------:R-:W-:Y:S01]  /*c8b0*/  FMUL.FTZ R115, R59.reuse, R112.reuse ;  /* 0x000000703b737220 */ /* 0x0c0fe20000410000 */
[-C--:B------:R-:W-:Y:S01]  /*c8c0*/  FMUL.FTZ R59, R59, R107.reuse ;  /* 0x0000006b3b3b7220 */ /* 0x080fe20000410000 */
[C---:B------:R-:W-:Y:S01]  /*c8d0*/  IMAD.U32 R6, R4.reuse, 0x10000, RZ ;  /* 0x0001000004067824 */ /* 0x040fe200078e00ff */
[----:B------:R-:W-:Y:S01]  /*c8e0*/  LOP3.LUT R4, R4, 0xffff0000, RZ, 0xc0, !PT ;  /* 0xffff000004047812 */ /* 0x000fe200078ec0ff */
[C---:B------:R-:W-:Y:S02]  /*c8f0*/  IMAD.U32 R7, R5.reuse, 0x10000, RZ ;  /* 0x0001000005077824 */ /* 0x040fe400078e00ff */
[C---:B------:R-:W-:Y:S01]  /*c900*/  FFMA.FTZ R115, R58.reuse, R107, -R115 ;  /* 0x0000006b3a737223 */ /* 0x040fe20000010873 */
[----:B------:R-:W-:Y:S01]  /*c910*/  FFMA.FTZ R112, R58, R112, R59 ;  /* 0x000000703a707223 */ /* 0x000fe2000001003b */
[----:B------:R-:W-:Y:S01]  /*c920*/  LOP3.LUT R5, R5, 0xffff0000, RZ, 0xc0, !PT ;  /* 0xffff000005057812 */ /* 0x000fe200078ec0ff */
[C---:B------:R-:W-:Y:S01]  /*c930*/  FMUL.FTZ R117, R61.reuse, R113 ;  /* 0x000000713d757220 */ /* 0x040fe20000410000 */
[----:B------:R-:W-:Y:S01]  /*c940*/  FMUL.FTZ R107, R61, R110 ;  /* 0x0000006e3d6b7220 */ /* 0x000fe20000410000 */
[----:B------:R-:W-:Y:S01]  /*c950*/  LOP3.LUT R58, R109, 0xffff0000, RZ, 0xc0, !PT ;  /* 0xffff00006d3a7812 */ /* 0x000fe200078ec0ff */
[----:B------:R-:W-:-:S02]  /*c960*/  IMAD.U32 R61, R111, 0x10000, RZ ;  /* 0x000100006f3d7824 */ /* 0x000fc400078e00ff */
[C---:B------:R-:W-:Y:S01]  /*c970*/  FFMA.FTZ R117, R60.reuse, R110, -R117 ;  /* 0x0000006e3c757223 */ /* 0x040fe20000010875 */
[----:B------:R-:W-:Y:S02]  /*c980*/  IMAD.U32 R59, R109, 0x10000, RZ ;  /* 0x000100006d3b7824 */ /* 0x000fe400078e00ff */
        /* <DEDUP_REMOVED lines=12> */
[----:B------:R-:W-:-:S05]  /*ca50*/  F2FP.BF16.F32.PACK_AB R5, R108, R5 ;  /* 0x000000056c05723e */ /* 0x000fca00000010ff */
[----:B------:R0:W-:Y:S02]  /*ca60*/  STS.128 [R62+0x10400], R4 ;  /* 0x010400043e007388 */ /* 0x0001e40000000c00 */
.L_x_2832:
[----:B------:R-:W-:Y:S05]  /*ca70*/  BSYNC B2 ;  /* 0x0000000000027941 */ /* 0x000fea0003800000 */
.L_x_2831:
[----:B------:R-:W-:Y:S04]  /*ca80*/  BSSY B2, `(.L_x_2833) ;  /* 0x0000030000027945 */ /* 0x000fe80003800000 */
[----:B------:R-:W-:Y:S05]  /*ca90*/  @P1 BRA `(.L_x_2834) ;  /* 0x0000000000b81947 */ /* 0x000fea0003800000 */
[----:B0-----:R-:W0:Y:S01]  /*caa0*/  LDS.128 R4, [R0] ;  /* 0x0000000000047984 */ /* 0x001e220000000c00 */
        /* <DEDUP_REMOVED lines=45> */
.L_x_2834:
[----:B------:R-:W-:Y:S05]  /*cd80*/  BSYNC B2 ;  /* 0x0000000000027941 */ /* 0x000fea0003800000 */
.L_x_2833:
[----:B------:R-:W-:Y:S04]  /*cd90*/  BSSY B2, `(.L_x_2835) ;  /* 0x0000030000027945 */ /* 0x000fe80003800000 */
[----:B------:R-:W-:Y:S05]  /*cda0*/  @P2 BRA `(.L_x_2836) ;  /* 0x0000000000b82947 */ /* 0x000fea0003800000 */
[----:B01----:R-:W0:Y:S01]  /*cdb0*/  LDS.128 R4, [R62+0x14400] ;  /* 0x014400003e047984 */ /* 0x003e220000000c00 */
        /* <DEDUP_REMOVED lines=45> */
.L_x_2836:
[----:B------:R-:W-:Y:S05]  /*d090*/  BSYNC B2 ;  /* 0x0000000000027941 */ /* 0x000fea0003800000 */
.L_x_2835:
[----:B------:R-:W-:Y:S04]  /*d0a0*/  BSSY B2, `(.L_x_2837) ;  /* 0x0000030000027945 */ /* 0x000fe80003800000 */
[----:B------:R-:W-:Y:S05]  /*d0b0*/  @P3 BRA `(.L_x_2838) ;  /* 0x0000000000b83947 */ /* 0x000fea0003800000 */
[----:B012---:R-:W0:Y:S01]  /*d0c0*/  LDS.128 R4, [R0+0x4000] ;  /* 0x0040000000047984 */ /* 0x007e220000000c00 */
        /* <DEDUP_REMOVED lines=45> */
.L_x_2838:
[----:B------:R-:W-:Y:S05]  /*d3a0*/  BSYNC B2 ;  /* 0x0000000000027941 */ /* 0x000fea0003800000 */
.L_x_2837:
        /* <DEDUP_REMOVED lines=23> */
[C---:B------:R-:W-:Y:S01]  /*d520*/  FFMA.FTZ R51, R40.reuse, R47, R50 ;  /* 0x0000002f28337223 */ /* 0x040fe20000010032 */
[----:B------:R-:W-:Y:S01]  /*d530*/  FMUL.FTZ R47, R43, R84 ;  /* 0x000000542b2f7220 */ /* 0x000fe20000410000 */
[C---:B------:R-:W-:Y:S02]  /*d540*/  IMAD.U32 R7, R5.reuse, 0x10000, RZ ;  /* 0x0001000005077824 */ /* 0x040fe400078e00ff */
[----:B------:R-:W-:Y:S01]  /*d550*/  FFMA.FTZ R48, R40, R46, -R49 ;  /* 0x0000002e28307223 */ /* 0x000fe20000010831 */
[----:B------:R-:W-:Y:S01]  /*d560*/  IMAD.U32 R43, R80, 0x10000, RZ ;  /* 0x00010000502b7824 */ /* 0x000fe200078e00ff */
[----:B------:R-:W-:Y:S01]  /*d570*/  LOP3.LUT R4, R4, 0xffff0000, RZ, 0xc0, !PT ;  /* 0xffff000004047812 */ /* 0x000fe200078ec0ff */
[----:B------:R-:W-:Y:S01]  /*d580*/  FFMA.FTZ R84, R42, R84, -R41 ;  /* 0x000000542a547223 */ /* 0x000fe20000010829 */
[----:B------:R-:W-:Y:S01]  /*d590*/  LOP3.LUT R5, R5, 0xffff0000, RZ, 0xc0, !PT ;  /* 0xffff000005057812 */ /* 0x000fe200078ec0ff */
[C---:B------:R-:W-:Y:S01]  /*d5a0*/  IMAD.U32 R41, R83.reuse, 0x10000, RZ ;  /* 0x0001000053297824 */ /* 0x040fe200078e00ff */
        /* <DEDUP_REMOVED lines=16> */
.L_x_2840:
[----:B------:R-:W-:Y:S05]  /*d6b0*/  BSYNC B2 ;  /* 0x0000000000027941 */ /* 0x000fea0003800000 */
.L_x_2839:
[----:B------:R-:W-:Y:S05]  /*d6c0*/  @P5 BRA `(.L_x_2830) ;  /* 0x0000000000b85947 */ /* 0x000fea0003800000 */
[----:B01234-:R-:W0:Y:S01]  /*d6d0*/  LDS.128 R4, [R0+0x8000] ;  /* 0x0080000000047984 */ /* 0x01fe220000000c00 */
        /* <DEDUP_REMOVED lines=45> */
.L_x_2830:
[----:B------:R-:W-:Y:S05]  /*d9b0*/  BSYNC B1 ;  /* 0x0000000000017941 */ /* 0x000fea0003800000 */
.L_x_2829:
        /* <DEDUP_REMOVED lines=57> */
.L_x_2843:
[----:B------:R-:W-:Y:S05]  /*dd50*/  BSYNC B1 ;  /* 0x0000000000017941 */ /* 0x000fea0003800000 */
.L_x_2842:
        /* <DEDUP_REMOVED lines=48> */
.L_x_2845:
[----:B------:R-:W-:Y:S05]  /*e060*/  BSYNC B1 ;  /* 0x0000000000017941 */ /* 0x000fea0003800000 */
.L_x_2844:
        /* <DEDUP_REMOVED lines=20> */
[----:B------:R-:W-:Y:S01]  /*e1b0*/  FMUL.FTZ R33, R27, R31 ;  /* 0x0000001f1b217220 */ /* 0x000fe20000410000 */
        /* <DEDUP_REMOVED lines=27> */
.L_x_2847:
[----:B------:R-:W-:Y:S05]  /*e370*/  BSYNC B1 ;  /* 0x0000000000017941 */ /* 0x000fea0003800000 */
.L_x_2846:
        /* <DEDUP_REMOVED lines=48> */
.L_x_2849:
[----:B------:R-:W-:Y:S05]  /*e680*/  BSYNC B1 ;  /* 0x0000000000017941 */ /* 0x000fea0003800000 */
.L_x_2848:
        /* <DEDUP_REMOVED lines=48> */
.L_x_2851:
[----:B------:R-:W-:Y:S05]  /*e990*/  BSYNC B1 ;  /* 0x0000000000017941 */ /* 0x000fea0003800000 */
.L_x_2850:
        /* <DEDUP_REMOVED lines=48> */
.L_x_2820:
        /* <DEDUP_REMOVED lines=36> */
.L_x_3107:
        /* <DEDUP_REMOVED lines=48> */
.L_x_2854:
[----:B------:R-:W-:Y:S05]  /*f1e0*/  BSYNC B1 ;  /* 0x0000000000017941 */ /* 0x000fea0003800000 */
.L_x_2853:
        /* <DEDUP_REMOVED lines=57> */
.L_x_3113:
        /* <DEDUP_REMOVED lines=47> */
.L_x_2857:
[----:B------:R-:W-:Y:S05]  /*f870*/  BSYNC B1 ;  /* 0x0000000000017941 */ /* 0x000fea0003800000 */
.L_x_2856:
[----:B-----5:R-:W-:Y:S01]  /*f880*/  IMAD.MOV.U32 R3, RZ, RZ, R4 ;  /* 0x000000ffff037224 */ /* 0x020fe200078e0004 */
[----:B------:R-:W-:Y:S01]  /*f890*/  LEA.HI R0, R212, R212, RZ, 0x1 ;  /* 0x000000d4d4007211 */ /* 0x000fe200078f08ff */
[----:B0-----:R-:W-:Y:S01]  /*f8a0*/  IMAD.MOV.U32 R60, RZ, RZ, R7 ;  /* 0x000000ffff3c7224 */ /* 0x001fe200078e0007 */
[----:B------:R-:W-:Y:S01]  /*f8b0*/  VIADDMNMX R73, R73, -R200, 0x80, PT ;  /* 0x0000008049497446 */ /* 0x000fe200038009c8 */
[----:B------:R-:W-:Y:S01]  /*f8c0*/  IMAD.MOV.U32 R20, RZ, RZ, R5 ;  /* 0x000000ffff147224 */ /* 0x000fe200078e0005 */
[----:B------:R-:W-:Y:S01]  /*f8d0*/  PRMT R89, R3, 0x7610, R89 ;  /* 0x0000761003597816 */ /* 0x000fe20000000059 */
[----:B------:R-:W-:Y:S01]  /*f8e0*/  IMAD.MOV.U32 R21, RZ, RZ, R6 ;  /* 0x000000ffff157224 */ /* 0x000fe200078e0006 */
        /* <DEDUP_REMOVED lines=47> */
.L_x_3114:
[----:B------:R-:W-:Y:S05]  /*fbe0*/  BSYNC B1 ;  /* 0x0000000000017941 */ /* 0x000fea0003800000 */
.L_x_2858:
        /* <DEDUP_REMOVED lines=11> */
[----:B0-----:R-:W-:Y:S02]  /*fca0*/  LOP3.LUT R61, R196, 0x38, R18, 0xf8, !PT ;  /* 0x00000038c43d7812 */ /* 0x001fe400078ef812 */
[----:B------:R-:W-:Y:S02]  /*fcb0*/  SHF.R.S32.HI R63, RZ, 0x1f, R60 ;  /* 0x0000001fff3f7819 */ /* 0x000fe4000001143c */
[----:B------:R-:W-:Y:S02]  /*fcc0*/  SHF.R.U64 R115, R32, 0x10, R33 ;  /* 0x0000001020737819 */ /* 0x000fe40000001221 */
[----:B------:R-:W-:Y:S01]  /*fcd0*/  LEA.HI R62, R63, R60, RZ, 0x3 ;  /* 0x0000003c3f3e7211 */ /* 0x000fe200078f18ff */
[----:B------:R-:W-:Y:S01]  /*fce0*/  IMAD.SHL.U32 R63, R60, 0x8, RZ ;  /* 0x000000083c3f7824 */ /* 0x000fe200078e00ff */
[----:B------:R-:W-:-:S02]  /*fcf0*/  LOP3.LUT R60, R61, R198, RZ, 0x3c, !PT ;  /* 0x000000c63d3c7212 */ /* 0x000fc400078e3cff */
[----:B------:R-:W-:Y:S01]  /*fd00*/  SHF.R.U32.HI R114, RZ, 0x10, R33 ;  /* 0x00000010ff727819 */ /* 0x000fe20000011621 */
[----:B------:R-:W-:Y:S01]  /*fd10*/  IMAD.SHL.U32 R62, R62, 0x400, RZ ;  /* 0x000004003e3e7824 */ /* 0x000fe200078e00ff */
[----:B------:R-:W-:Y:S01]  /*fd20*/  LOP3.LUT R63, R196, 0x38, R63, 0xf8, !PT ;  /* 0x00000038c43f7812 */ /* 0x000fe200078ef83f */
[----:B------:R-:W-:Y:S01]  /*fd30*/  IMAD R61, R197, 0x200, R60 ;  /* 0x00000200c53d7824 */ /* 0x000fe200078e023c */
[--C-:B------:R-:W-:Y:S02]  /*fd40*/  SHF.R.U64 R33, R34, 0x10, R35.reuse ;  /* 0x0000001022217819 */ /* 0x100fe40000001223 */
[----:B------:R-:W-:Y:S01]  /*fd50*/  LOP3.LUT R62, R62, 0x7fffe000, RZ, 0xc0, !PT ;  /* 0x7fffe0003e3e7812 */ /* 0x000fe200078ec0ff */
[----:B------:R-:W-:Y:S01]  /*fd60*/  IMAD R106, R61, 0x2, R16 ;  /* 0x000000023d6a7824 */ /* 0x000fe200078e0210 */
[----:B------:R-:W-:Y:S02]  /*fd70*/  LOP3.LUT R63, R63, R198, RZ, 0x3c, !PT ;  /* 0x000000c63f3f7212 */ /* 0x000fe400078e3cff */
[----:B------:R-:W-:Y:S01]  /*fd80*/  SHF.R.U32.HI R32, RZ, 0x10, R35 ;  /* 0x00000010ff207819 */ /* 0x000fe20000011623 */
[----:B------:R-:W-:Y:S01]  /*fd90*/  IMAD R62, R197, 0x200, R62 ;  /* 0x00000200c53e7824 */ /* 0x000fe200078e023e */
[----:B------:R-:W-:-:S02]  /*fda0*/  SHF.R.U64 R35, R44, 0x10, R45 ;  /* 0x000000102c237819 */ /* 0x000fc4000000122d */
[----:B------:R-:W-:Y:S01]  /*fdb0*/  SHF.R.U32.HI R44, RZ, 0x10, R45 ;  /* 0x00000010ff2c7819 */ /* 0x000fe2000001162d */
[----:B------:R-:W-:Y:S01]  /*fdc0*/  IMAD.IADD R107, R62, 0x1, R63 ;  /* 0x000000013e6b7824 */ /* 0x000fe200078e023f */
[----:B------:R-:W-:Y:S01]  /*fdd0*/  PRMT R113, R113, 0x5410, R114 ;  /* 0x0000541071717816 */ /* 0x000fe20000000072 */
[----:B------:R-:W0:Y:S01]  /*fde0*/  LDS.128 R60, [R106+0x10400] ;  /* 0x010400006a3c7984 */ /* 0x000e220000000c00 */
[----:B------:R-:W-:Y:S01]  /*fdf0*/  SHF.R.U64 R117, R46, 0x10, R47 ;  /* 0x000000102e757819 */ /* 0x000fe2000000122f */
[----:B------:R-:W-:Y:S01]  /*fe00*/  IMAD R107, R107, 0x2, R16 ;  /* 0x000000026b6b7824 */ /* 0x000fe200078e0210 */
[----:B------:R-:W-:Y:S02]  /*fe10*/  PRMT R112, R112, 0x5410, R115 ;  /* 0x0000541070707816 */ /* 0x000fe40000000073 */
[----:B------:R-:W-:Y:S02]  /*fe20*/  PRMT R114, R108, 0x5410, R35 ;  /* 0x000054106c727816 */ /* 0x000fe40000000023 */
[----:B------:R-:W1:Y:S01]  /*fe30*/  LDS.128 R64, [R107+0x10400] ;  /* 0x010400006b407984 */ /* 0x000e620000000c00 */
[----:B------:R-:W-:-:S02]  /*fe40*/  PRMT R115, R109, 0x5410, R44 ;  /* 0x000054106d737816 */ /* 0x000fc4000000002c */
[----:B------:R-:W-:Y:S01]  /*fe50*/  SHF.R.U32.HI R118, RZ, 0x10, R47 ;  /* 0x00000010ff767819 */ /* 0x000fe2000001162f */
[----:B------:R-:W-:Y:S01]  /*fe60*/  IMAD.U32 R116, R114, 0x10000, RZ ;  /* 0x0001000072747824 */ /* 0x000fe200078e00ff */
[----:B------:R-:W-:Y:S01]  /*fe70*/  PRMT R117, R110, 0x5410, R117 ;  /* 0x000054106e757816 */ /* 0x000fe20000000075 */
[----:B------:R-:W-:Y:S01]  /*fe80*/  IMAD.U32 R110, R112, 0x10000, RZ ;  /* 0x00010000706e7824 */ /* 0x000fe200078e00ff */
[----:B------:R-:W-:Y:S01]  /*fe90*/  PRMT R118, R111, 0x5410, R118 ;  /* 0x000054106f767816 */ /* 0x000fe20000000076 */
[----:B------:R-:W-:Y:S01]  /*fea0*/  IMAD.U32 R111, R115, 0x10000, RZ ;  /* 0x00010000736f7824 */ /* 0x000fe200078e00ff */
[----:B------:R-:W-:Y:S02]  /*feb0*/  LOP3.LUT R114, R114, 0xffff0000, RZ, 0xc0, !PT ;  /* 0xffff000072727812 */ /* 0x000fe400078ec0ff */
[----:B------:R-:W-:Y:S02]  /*fec0*/  PRMT R32, R69, 0x5432, R32 ;  /* 0x0000543245207816 */ /* 0x000fe40000000020 */
        /* <DEDUP_REMOVED lines=17> */
[----:B------:R-:W-:-:S02]  /*ffe0*/  IMAD.U32 R61, R113, 0x10000, RZ ;  /* 0x00010000713d7824 */ /* 0x000fc400078e00ff */
[C---:B------:R-:W-:Y:S01]  /*fff0*/  FMUL.FTZ R124, R108.reuse, R111 ;  /* 0x0000006f6c7c7220 */ /* 0x040fe20000410000 */
[C---:B------:R-:W-:Y:S01]  /*10000*/  FFMA.FTZ R119, R35.reuse, R110, -R120 ;  /* 0x0000006e23777223 */ /* 0x040fe20000010878 */
[----:B------:R-:W-:Y:S01]  /*10010*/  FFMA.FTZ R122, R35, R116, R122 ;  /* 0x00000074237a7223 */ /* 0x000fe2000001007a */
[-C--:B------:R-:W-:Y:S01]  /*10020*/  FMUL.FTZ R108, R108, R61.reuse ;  /* 0x0000003d6c6c7220 */ /* 0x080fe20000410000 */
[----:B------:R-:W-:Y:S01]  /*10030*/  FMUL.FTZ R35, R63, R114 ;  /* 0x000000723f237220 */ /* 0x000fe20000410000 */
[----:B------:R-:W-:Y:S02]  /*10040*/  IMAD.U32 R109, R67, 0x10000, RZ ;  /* 0x00010000436d7824 */ /* 0x000fe400078e00ff */
[C---:B------:R-:W-:Y:S01]  /*10050*/  FFMA.FTZ R124, R45.reuse, R61, -R124 ;  /* 0x0000003d2d7c7223 */ /* 0x040fe2000001087c */
[----:B------:R-:W-:Y:S02]  /*10060*/  IMAD.U32 R120, R118, 0x10000, RZ ;  /* 0x0001000076787824 */ /* 0x000fe400078e00ff */
[----:B------:R-:W-:Y:S01]  /*10070*/  FFMA.FTZ R108, R45, R111, R108 ;  /* 0x0000006f2d6c7223 */ /* 0x000fe2000001006c */
[----:B------:R-:W-:-:S02]  /*10080*/  IMAD.U32 R110, R32, 0x10000, RZ ;  /* 0x00010000206e7824 */ /* 0x000fc400078e00ff */
[-C--:B------:R-:W-:Y:S01]  /*10090*/  FMUL.FTZ R63, R63, R112.reuse ;  /* 0x000000703f3f7220 */ /* 0x080fe20000410000 */
[----:B------:R-:W-:Y:S02]  /*100a0*/  IMAD.U32 R65, R66, 0x10000, RZ ;  /* 0x0001000042417824 */ /* 0x000fe400078e00ff */
[----:B------:R-:W-:Y:S01]  /*100b0*/  FFMA.FTZ R112, R44, R112, -R35 ;  /* 0x000000702c707223 */ /* 0x000fe20000010823 */
[----:B------:R-:W-:Y:S02]  /*100c0*/  IMAD.U32 R45, R117, 0x10000, RZ ;  /* 0x00010000752d7824 */ /* 0x000fe400078e00ff */
[----:B------:R-:W-:Y:S01]  /*100d0*/  FMUL.FTZ R116, R109, R120 ;  /* 0x000000786d747220 */ /* 0x000fe20000410000 */
[----:B------:R-:W-:Y:S02]  /*100e0*/  IMAD.U32 R35, R33, 0x10000, RZ ;  /* 0x0001000021237824 */ /* 0x000fe400078e00ff */
[-C--:B------:R-:W-:Y:S01]  /*100f0*/  FMUL.FTZ R109, R109, R110.reuse ;  /* 0x0000006e6d6d7220 */ /* 0x080fe20000410000 */
[----:B------:R-:W-:Y:S01]  /*10100*/  LOP3.LUT R113, R113, 0xffff0000, RZ, 0xc0, !PT ;  /* 0xffff000071717812 */ /* 0x000fe200078ec0ff */
[C---:B------:R-:W-:Y:S01]  /*10110*/  FMUL.FTZ R61, R65.reuse, R45 ;  /* 0x0000002d413d7220 */ /* 0x040fe20000410000 */
[----:B------:R-:W-:Y:S01]  /*10120*/  LOP3.LUT R66, R66, 0xffff0000, RZ, 0xc0, !PT ;  /* 0xffff000042427812 */ /* 0x000fe200078ec0ff */
[----:B------:R-:W-:Y:S01]  /*10130*/  FMUL.FTZ R65, R65, R35 ;  /* 0x0000002341417220 */ /* 0x000fe20000410000 */
[----:B------:R-:W-:Y:S01]  /*10140*/  LOP3.LUT R117, R117, 0xffff0000, RZ, 0xc0, !PT ;  /* 0xffff000075757812 */ /* 0x000fe200078ec0ff */
[----:B------:R-:W-:Y:S01]  /*10150*/  FFMA.FTZ R116, R47, R110, -R116 ;  /* 0x0000006e2f747223 */ /* 0x000fe20000010874 */
[----:B------:R-:W-:Y:S01]  /*10160*/  LOP3.LUT R67, R67, 0xffff0000, RZ, 0xc0, !PT ;  /* 0xffff000043437812 */ /* 0x000fe200078ec0ff */
[----:B------:R-:W-:Y:S01]  /*10170*/  FFMA.FTZ R109, R47, R120, R109 ;  /* 0x000000782f6d7223 */ /* 0x000fe2000001006d */
[----:B------:R-:W-:Y:S01]  /*10180*/  LOP3.LUT R118, R118, 0xffff0000, RZ, 0xc0, !PT ;  /* 0xffff000076767812 */ /* 0x000fe200078ec0ff */
[C---:B------:R-:W-:Y:S01]  /*10190*/  FMUL.FTZ R47, R64.reuse, R115 ;  /* 0x00000073402f7220 */ /* 0x040fe20000410000 */
[----:B------:R-:W-:Y:S01]  /*101a0*/  LOP3.LUT R33, R33, 0xffff0000, RZ, 0xc0, !PT ;  /* 0xffff000021217812 */ /* 0x000fe200078ec0ff */
[----:B------:R-:W-:Y:S01]  /*101b0*/  FMUL.FTZ R64, R64, R113 ;  /* 0x0000007140407220 */ /* 0x000fe20000410000 */
[----:B------:R-:W-:Y:S01]  /*101c0*/  LOP3.LUT R32, R32, 0xffff0000, RZ, 0xc0, !PT ;  /* 0xffff000020207812 */ /* 0x000fe200078ec0ff */
[C---:B------:R-:W-:Y:S01]  /*101d0*/  FFMA.FTZ R61, R46.reuse, R35, -R61 ;  /* 0x000000232e3d7223 */ /* 0x040fe2000001083d */
[----:B------:R-:W-:Y:S01]  /*101e0*/  FFMA.FTZ R46, R46, R45, R65 ;  /* 0x0000002d2e2e7223 */ /* 0x000fe20000010041 */
[C---:B------:R-:W-:Y:S01]  /*101f0*/  FMUL.FTZ R35, R66.reuse, R117 ;  /* 0x0000007542237220 */ /* 0x040fe20000410000 */
[C---:B------:R-:W-:Y:S01]  /*10200*/  FMUL.FTZ R45, R67.reuse, R118 ;  /* 0x00000076432d7220 */ /* 0x040fe20000410000 */
[----:B------:R-:W-:Y:S01]  /*10210*/  FMUL.FTZ R66, R66, R33 ;  /* 0x0000002142427220 */ /* 0x000fe20000410000 */
[-C--:B------:R-:W-:Y:S01]  /*10220*/  FMUL.FTZ R67, R67, R32.reuse ;  /* 0x0000002043437220 */ /* 0x080fe20000410000 */
[C---:B------:R-:W-:Y:S01]  /*10230*/  FFMA.FTZ R47, R60.reuse, R113, -R47 ;  /* 0x000000713c2f7223 */ /* 0x040fe2000001082f */
[----:B------:R-:W-:Y:S01]  /*10240*/  FFMA.FTZ R115, R60, R115, R64 ;  /* 0x000000733c737223 */ /* 0x000fe20000010040 */
        /* <DEDUP_REMOVED lines=15> */
.L_x_2863:
[----:B------:R-:W-:Y:S05]  /*10340*/  BSYNC B2 ;  /* 0x0000000000027941 */ /* 0x000fea0003800000 */
.L_x_2862:
[----:B------:R-:W-:Y:S04]  /*10350*/  BSSY B2, `(.L_x_2864) ;  /* 0x0000069000027945 */ /* 0x000fe80003800000 */
[----:B------:R-:W-:Y:S05]  /*10360*/  @P1 BRA `(.L_x_2865) ;  /* 0x00000004009c1947 */ /* 0x000fea0003800000 */
[----:B-1----:R-:W-:Y:S02]  /*10370*/  LEA.HI R32, R96, R218, RZ, 0x1d ;  /* 0x000000da60207211 */ /* 0x002fe400078fe8ff */
[----:B------:R-:W-:Y:S02]  /*10380*/  SHF.R.U64 R63, R28, 0x10, R29 ;  /* 0x000000101c3f7819 */ /* 0x000fe4000000121d */
[----:B------:R-:W-:Y:S02]  /*10390*/  SHF.R.S32.HI R33, RZ, 0x1f, R32 ;  /* 0x0000001fff217819 */ /* 0x000fe40000011420 */
[----:B0-----:R-:W-:Y:S02]  /*103a0*/  SHF.R.U64 R61, R30, 0x10, R31 ;  /* 0x000000101e3d7819 */ /* 0x001fe4000000121f */
[----:B------:R-:W-:Y:S01]  /*103b0*/  LEA.HI R34, R33, R32, RZ, 0x3 ;  /* 0x0000002021227211 */ /* 0x000fe200078f18ff */
[----:B------:R-:W-:Y:S01]  /*103c0*/  IMAD.SHL.U32 R33, R32, 0x8, RZ ;  /* 0x0000000820217824 */ /* 0x000fe200078e00ff */
[----:B------:R-:W-:-:S02]  /*103d0*/  SHF.R.U32.HI R28, RZ, 0x10, R29 ;  /* 0x00000010ff1c7819 */ /* 0x000fc4000001161d */
[----:B------:R-:W-:Y:S01]  /*103e0*/  SHF.R.U32.HI R30, RZ, 0x10, R31 ;  /* 0x00000010ff1e7819 */ /* 0x000fe2000001161f */
[----:B------:R-:W-:Y:S01]  /*103f0*/  IMAD.SHL.U32 R34, R34, 0x400, RZ ;  /* 0x0000040022227824 */ /* 0x000fe200078e00ff */
[----:B------:R-:W-:Y:S02]  /*10400*/  LOP3.LUT R33, R196, 0x38, R33, 0xf8, !PT ;  /* 0x00000038c4217812 */ /* 0x000fe400078ef821 */
[----:B------:R-:W-:Y:S02]  /*10410*/  SHF.R.U64 R31, R40, 0x10, R41 ;  /* 0x00000010281f7819 */ /* 0x000fe40000001229 */
[----:B------:R-:W-:Y:S02]  /*10420*/  LOP3.LUT R34, R34, 0x7fffe000, RZ, 0xc0, !PT ;  /* 0x7fffe00022227812 */ /* 0x000fe400078ec0ff */
[----:B------:R-:W-:Y:S02]  /*10430*/  LOP3.LUT R33, R33, R198, RZ, 0x3c, !PT ;  /* 0x000000c621217212 */ /* 0x000fe400078e3cff */
[----:B------:R-:W-:Y:S01]  /*10440*/  SHF.R.U64 R29, R42, 0x10, R43 ;  /* 0x000000102a1d7819 */ /* 0x000fe2000000122b */
[----:B------:R-:W-:Y:S01]  /*10450*/  IMAD R34, R197, 0x200, R34 ;  /* 0x00000200c5227824 */ /* 0x000fe200078e0222 */
[----:B------:R-:W-:-:S02]  /*10460*/  SHF.R.U32.HI R40, RZ, 0x10, R41 ;  /* 0x00000010ff287819 */ /* 0x000fc40000011629 */
[----:B------:R-:W-:Y:S01]  /*10470*/  PRMT R103, R103, 0x5410, R28 ;  /* 0x0000541067677816 */ /* 0x000fe2000000001c */
[----:B------:R-:W-:Y:S01]  /*10480*/  IMAD.IADD R45, R34, 0x1, R33 ;  /* 0x00000001222d7824 */ /* 0x000fe200078e0221 */
[----:B------:R-:W-:Y:S01]  /*10490*/  PRMT R98, R98, 0x5410, R31 ;  /* 0x0000541062627816 */ /* 0x000fe2000000001f */
[----:B------:R-:W0:Y:S01]  /*104a0*/  LDS.128 R32, [R231] ;  /* 0x00000000e7207984 */ /* 0x000e220000000c00 */
[----:B------:R-:W-:Y:S01]  /*104b0*/  PRMT R100, R100, 0x5410, R29 ;  /* 0x0000541064647816 */ /* 0x000fe2000000001d */
[----:B------:R-:W-:Y:S01]  /*104c0*/  IMAD R60, R45, 0x2, R16 ;  /* 0x000000022d3c7824 */ /* 0x000fe200078e0210 */
[----:B------:R-:W-:Y:S02]  /*104d0*/  SHF.R.U32.HI R42, RZ, 0x10, R43 ;  /* 0x00000010ff2a7819 */ /* 0x000fe4000001162b */
[----:B------:R-:W-:Y:S02]  /*104e0*/  PRMT R105, R105, 0x5410, R30 ;  /* 0x0000541069697816 */ /* 0x000fe4000000001e */
[----:B------:R-:W1:Y:S01]  /*104f0*/  LDS.128 R44, [R60+0x10400] ;  /* 0x010400003c2c7984 */ /* 0x000e620000000c00 */
[----:B------:R-:W-:Y:S01]  /*10500*/  PRMT R102, R102, 0x5410, R63 ;  /* 0x0000541066667816 */ /* 0x000fe2000000003f */
[----:B------:R-:W-:Y:S01]  /*10510*/  IMAD.U32 R63, R98, 0x10000, RZ ;  /* 0x00010000623f7824 */ /* 0x000fe200078e00ff */
[----:B------:R-:W-:-:S02]  /*10520*/  PRMT R99, R99, 0x5410, R40 ;  /* 0x0000541063637816 */ /* 0x000fc40000000028 */
[----:B------:R-:W-:Y:S01]  /*10530*/  PRMT R101, R101, 0x5410, R42 ;  /* 0x0000541065657816 */ /* 0x000fe2000000002a */
[----:B------:R-:W-:Y:S01]  /*10540*/  IMAD.U32 R62, R102, 0x10000, RZ ;  /* 0x00010000663e7824 */ /* 0x000fe200078e00ff */
[----:B------:R-:W-:Y:S02]  /*10550*/  PRMT R104, R104, 0x5410, R61 ;  /* 0x0000541068687816 */ /* 0x000fe4000000003d */
        /* <DEDUP_REMOVED lines=29> */
[C---:B------:R-:W-:Y:S01]  /*10730*/  FMUL.FTZ R35, R61.reuse, R62 ;  /* 0x0000003e3d237220 */ /* 0x040fe20000410000 */
[-C--:B------:R-:W-:Y:S01]  /*10740*/  FMUL.FTZ R61, R61, R28.reuse ;  /* 0x0000001c3d3d7220 */ /* 0x080fe20000410000 */
[----:B------:R-:W-:Y:S01]  /*10750*/  FFMA.FTZ R63, R30, R47, R63 ;  /* 0x0000002f1e3f7223 */ /* 0x000fe2000001003f */
[----:B------:R-:W-:Y:S01]  /*10760*/  LOP3.LUT R99, R99, 0xffff0000, RZ, 0xc0, !PT ;  /* 0xffff000063637812 */ /* 0x000fe200078ec0ff */
[C---:B------:R-:W-:Y:S01]  /*10770*/  FFMA.FTZ R47, R40.reuse, R28, -R35 ;  /* 0x0000001c282f7223 */ /* 0x040fe20000010823 */
[----:B------:R-:W-:Y:S01]  /*10780*/  LOP3.LUT R103, R103, 0xffff0000, RZ, 0xc0, !PT ;  /* 0xffff000067677812 */ /* 0x000fe200078ec0ff */
[----:B------:R-:W-:Y:S01]  /*10790*/  FMUL.FTZ R28, R41, R98 ;  /* 0x00000062291c7220 */ /* 0x000fe20000410000 */
[----:B------:R-:W-:Y:S01]  /*107a0*/  FFMA.FTZ R61, R40, R62, R61 ;  /* 0x0000003e283d7223 */ /* 0x000fe2000001003d */
[----:B------:R-:W-:-:S02]  /*107b0*/  IMAD.U32 R30, R100, 0x10000, RZ ;  /* 0x00010000641e7824 */ /* 0x000fc400078e00ff */
[-C--:B------:R-:W-:Y:S01]  /*107c0*/  FMUL.FTZ R40, R41, R102.reuse ;  /* 0x0000006629287220 */ /* 0x080fe20000410000 */
[C---:B------:R-:W-:Y:S01]  /*107d0*/  FMUL.FTZ R35, R44.reuse, R99 ;  /* 0x000000632c237220 */ /* 0x040fe20000410000 */
[----:B------:R-:W-:Y:S01]  /*107e0*/  FFMA.FTZ R102, R29, R102, -R28 ;  /* 0x000000661d667223 */ /* 0x000fe2000001081c */
[-C--:B------:R-:W-:Y:S01]  /*107f0*/  FMUL.FTZ R44, R44, R103.reuse ;  /* 0x000000672c2c7220 */ /* 0x080fe20000410000 */
[----:B------:R-:W-:Y:S02]  /*10800*/  IMAD.U32 R28, R104, 0x10000, RZ ;  /* 0x00010000681c7824 */ /* 0x000fe400078e00ff */
[----:B------:R-:W-:Y:S01]  /*10810*/  FMUL.FTZ R62, R43, R30 ;  /* 0x0000001e2b3e7220 */ /* 0x000fe20000410000 */
[----:B------:R-:W-:Y:S01]  /*10820*/  LOP3.LUT R100, R100, 0xffff0000, RZ, 0xc0, !PT ;  /* 0xffff000064647812 */ /* 0x000fe200078ec0ff */
[----:B------:R-:W-:Y:S01]  /*10830*/  FFMA.FTZ R42, R32, R103, -R35 ;  /* 0x00000067202a7223 */ /* 0x000fe20000010823 */
[----:B------:R-:W-:Y:S01]  /*10840*/  LOP3.LUT R104, R104, 0xffff0000, RZ, 0xc0, !PT ;  /* 0xffff000068687812 */ /* 0x000fe200078ec0ff */
[----:B------:R-:W-:Y:S01]  /*10850*/  FFMA.FTZ R44, R32, R99, R44 ;  /* 0x00000063202c7223 */ /* 0x000fe2000001002c */
[----:B------:R-:W-:Y:S01]  /*10860*/  LOP3.LUT R101, R101, 0xffff0000, RZ, 0xc0, !PT ;  /* 0xffff000065657812 */ /* 0x000fe200078ec0ff */
[-C--:B------:R-:W-:Y:S01]  /*10870*/  FMUL.FTZ R32, R43, R28.reuse ;  /* 0x0000001c2b207220 */ /* 0x080fe20000410000 */
[----:B------:R-:W-:Y:S01]  /*10880*/  LOP3.LUT R105, R105, 0xffff0000, RZ, 0xc0, !PT ;  /* 0xffff000069697812 */ /* 0x000fe200078ec0ff */
[----:B------:R-:W-:Y:S01]  /*10890*/  FFMA.FTZ R62, R31, R28, -R62 ;  /* 0x0000001c1f3e7223 */ /* 0x000fe2000001083e */
[----:B------:R-:W-:Y:S01]  /*108a0*/  FMUL.FTZ R28, R45, R100 ;  /* 0x000000642d1c7220 */ /* 0x000fe20000410000 */
[----:B------:R-:W-:Y:S01]  /*108b0*/  FFMA.FTZ R40, R29, R98, R40 ;  /* 0x000000621d287223 */ /* 0x000fe20000010028 */
[----:B------:R-:W-:Y:S01]  /*108c0*/  FMUL.FTZ R45, R45, R104 ;  /* 0x000000682d2d7220 */ /* 0x000fe20000410000 */
[----:B------:R-:W-:Y:S01]  /*108d0*/  FFMA.FTZ R31, R31, R30, R32 ;  /* 0x0000001e1f1f7223 */ /* 0x000fe20000010020 */
[C---:B------:R-:W-:Y:S01]  /*108e0*/  FMUL.FTZ R29, R46.reuse, R101 ;  /* 0x000000652e1d7220 */ /* 0x040fe20000410000 */
[-C--:B------:R-:W-:Y:S01]  /*108f0*/  FMUL.FTZ R30, R46, R105.reuse ;  /* 0x000000692e1e7220 */ /* 0x080fe20000410000 */
[C---:B------:R-:W-:Y:S01]  /*10900*/  FFMA.FTZ R100, R33.reuse, R100, R45 ;  /* 0x0000006421647223 */ /* 0x040fe2000001002d */
[----:B------:R-:W-:Y:S01]  /*10910*/  FFMA.FTZ R35, R33, R104, -R28 ;  /* 0x0000006821237223 */ /* 0x000fe2000001081c */
[C---:B------:R-:W-:Y:S01]  /*10920*/  FFMA.FTZ R46, R34.reuse, R105, -R29 ;  /* 0x00000069222e7223 */ /* 0x040fe2000001081d */
        /* <DEDUP_REMOVED lines=11> */
.L_x_2865:
[----:B------:R-:W-:Y:S05]  /*109e0*/  BSYNC B2 ;  /* 0x0000000000027941 */ /* 0x000fea0003800000 */
.L_x_2864:
[----:B------:R-:W-:Y:S05]  /*109f0*/  @P2 BRA `(.L_x_2861) ;  /* 0x00000004009c2947 */ /* 0x000fea0003800000 */
[----:B------:R-:W-:Y:S02]  /*10a00*/  LEA.HI R96, R96, R219, RZ, 0x1d ;  /* 0x000000db60607211 */ /* 0x000fe400078fe8ff */
[----:B-1----:R-:W-:Y:S02]  /*10a10*/  SHF.R.U64 R44, R24, 0x10, R25 ;  /* 0x00000010182c7819 */ /* 0x002fe40000001219 */
[----:B--2---:R-:W-:Y:S02]  /*10a20*/  SHF.R.S32.HI R29, RZ, 0x1f, R96 ;  /* 0x0000001fff1d7819 */ /* 0x004fe40000011460 */
[----:B------:R-:W-:Y:S02]  /*10a30*/  SHF.R.U64 R42, R26, 0x10, R27 ;  /* 0x000000101a2a7819 */ /* 0x000fe4000000121b */
[----:B------:R-:W-:Y:S01]  /*10a40*/  LEA.HI R28, R29, R96, RZ, 0x3 ;  /* 0x000000601d1c7211 */ /* 0x000fe200078f18ff */
[----:B------:R-:W-:Y:S01]  /*10a50*/  IMAD.SHL.U32 R29, R96, 0x8, RZ ;  /* 0x00000008601d7824 */ /* 0x000fe200078e00ff */
[----:B------:R-:W-:-:S02]  /*10a60*/  SHF.R.U32.HI R25, RZ, 0x10, R25 ;  /* 0x00000010ff197819 */ /* 0x000fc40000011619 */
[----:B------:R-:W-:Y:S01]  /*10a70*/  SHF.R.U64 R26, R36, 0x10, R37 ;  /* 0x00000010241a7819 */ /* 0x000fe20000001225 */
[----:B------:R-:W-:Y:S01]  /*10a80*/  IMAD.SHL.U32 R28, R28, 0x400, RZ ;  /* 0x000004001c1c7824 */ /* 0x000fe200078e00ff */
[----:B------:R-:W-:Y:S02]  /*10a90*/  LOP3.LUT R29, R196, 0x38, R29, 0xf8, !PT ;  /* 0x00000038c41d7812 */ /* 0x000fe400078ef81d */
[----:B------:R-:W-:Y:S02]  /*10aa0*/  SHF.R.U64 R24, R38, 0x10, R39 ;  /* 0x0000001026187819 */ /* 0x000fe40000001227 */
[----:B------:R-:W-:Y:S02]  /*10ab0*/  LOP3.LUT R28, R28, 0x7fffe000, RZ, 0xc0, !PT ;  /* 0x7fffe0001c1c7812 */ /* 0x000fe400078ec0ff */
[----:B------:R-:W-:Y:S02]  /*10ac0*/  LOP3.LUT R29, R29, R198, RZ, 0x3c, !PT ;  /* 0x000000c61d1d7212 */ /* 0x000fe400078e3cff */
[----:B------:R-:W-:Y:S01]  /*10ad0*/  SHF.R.U32.HI R27, RZ, 0x10, R27 ;  /* 0x00000010ff1b7819 */ /* 0x000fe2000001161b */
[----:B------:R-:W-:Y:S01]  /*10ae0*/  IMAD R28, R197, 0x200, R28 ;  /* 0x00000200c51c7824 */ /* 0x000fe200078e021c */
[----:B------:R-:W-:-:S02]  /*10af0*/  SHF.R.U32.HI R37, RZ, 0x10, R37 ;  /* 0x00000010ff257819 */ /* 0x000fc40000011625 */
[----:B------:R-:W-:Y:S01]  /*10b00*/  PRMT R86, R86, 0x5410, R25 ;  /* 0x0000541056567816 */ /* 0x000fe20000000019 */
[----:B------:R-:W-:Y:S01]  /*10b10*/  IMAD.IADD R33, R28, 0x1, R29 ;  /* 0x000000011c217824 */ /* 0x000fe200078e021d */
[----:B------:R-:W-:Y:S01]  /*10b20*/  PRMT R81, R81, 0x5410, R26 ;  /* 0x0000541051517816 */ /* 0x000fe2000000001a */
[----:B------:R-:W1:Y:S01]  /*10b30*/  LDS.128 R28, [R229] ;  /* 0x00000000e51c7984 */ /* 0x000e620000000c00 */
[----:B------:R-:W-:Y:S01]  /*10b40*/  PRMT R83, R83, 0x5410, R24 ;  /* 0x0000541053537816 */ /* 0x000fe20000000018 */
        /* <DEDUP_REMOVED lines=9> */
[----:B------:R-:W-:Y:S01]  /*10be0*/  LOP3.LUT R81, R81, 0xffff0000, RZ, 0xc0, !PT ;  /* 0xffff000051517812 */ /* 0x000fe200078ec0ff */
[----:B------:R-:W-:Y:S01]  /*10bf0*/  IMAD.U32 R43, R82, 0x10000, RZ ;  /* 0x00010000522b7824 */ /* 0x000fe200078e00ff */
[----:B------:R-:W-:Y:S02]  /*10c00*/  PRMT R84, R84, 0x5410, R39 ;  /* 0x0000541054547816 */ /* 0x000fe40000000027 */
        /* <DEDUP_REMOVED lines=30> */
[----:B------:R-:W-:Y:S01]  /*10df0*/  FMUL.FTZ R24, R32, R81 ;  /* 0x0000005120187220 */ /* 0x000fe20000410000 */
[----:B------:R-:W-:Y:S02]  /*10e00*/  IMAD.U32 R26, R83, 0x10000, RZ ;  /* 0x00010000531a7824 */ /* 0x000fe400078e00ff */
[----:B------:R-:W-:Y:S01]  /*10e10*/  FFMA.FTZ R41, R36, R41, R42 ;  /* 0x0000002924297223 */ /* 0x000fe2000001002a */
[-C--:B------:R-:W-:Y:S01]  /*10e20*/  FMUL.FTZ R36, R32, R85.reuse ;  /* 0x0000005520247220 */ /* 0x080fe20000410000 */
[----:B------:R-:W-:Y:S01]  /*10e30*/  FFMA.FTZ R32, R25, R85, -R24 ;  /* 0x0000005519207223 */ /* 0x000fe20000010818 */
[----:B------:R-:W-:Y:S01]  /*10e40*/  LOP3.LUT R34, R34, 0xffff0000, RZ, 0xc0, !PT ;  /* 0xffff000022227812 */ /* 0x000fe200078ec0ff */
[----:B------:R-:W-:Y:S01]  /*10e50*/  IMAD.U32 R24, R87, 0x10000, RZ ;  /* 0x0001000057187824 */ /* 0x000fe200078e00ff */
[----:B------:R-:W-:Y:S01]  /*10e60*/  LOP3.LUT R35, R35, 0xffff0000, RZ, 0xc0, !PT ;  /* 0xffff000023237812 */ /* 0x000fe200078ec0ff */
[----:B------:R-:W-:Y:S01]  /*10e70*/  FMUL.FTZ R42, R38, R26 ;  /* 0x0000001a262a7220 */ /* 0x000fe20000410000 */
[----:B------:R-:W-:Y:S01]  /*10e80*/  LOP3.LUT R83, R83, 0xffff0000, RZ, 0xc0, !PT ;  /* 0xffff000053537812 */ /* 0x000fe200078ec0ff */
[----:B------:R-:W-:Y:S01]  /*10e90*/  FFMA.FTZ R36, R25, R81, R36 ;  /* 0x0000005119247223 */ /* 0x000fe20000010024 */
[----:B------:R-:W-:Y:S01]  /*10ea0*/  LOP3.LUT R84, R84, 0xffff0000, RZ, 0xc0, !PT ;  /* 0xffff000054547812 */ /* 0x000fe200078ec0ff */
[-C--:B------:R-:W-:Y:S01]  /*10eb0*/  FMUL.FTZ R38, R38, R24.reuse ;  /* 0x0000001826267220 */ /* 0x080fe20000410000 */
[----:B------:R-:W-:Y:S01]  /*10ec0*/  LOP3.LUT R86, R86, 0xffff0000, RZ, 0xc0, !PT ;  /* 0xffff000056567812 */ /* 0x000fe200078ec0ff */
[----:B------:R-:W-:Y:S01]  /*10ed0*/  FFMA.FTZ R42, R27, R24, -R42 ;  /* 0x000000181b2a7223 */ /* 0x000fe2000001082a */
[----:B------:R-:W-:Y:S01]  /*10ee0*/  LOP3.LUT R87, R87, 0xffff0000, RZ, 0xc0, !PT ;  /* 0xffff000057577812 */ /* 0x000fe200078ec0ff */
[----:B------:R-:W-:Y:S01]  /*10ef0*/  FMUL.FTZ R31, R33, R82 ;  /* 0x00000052211f7220 */ /* 0x000fe20000410000 */
[----:B------:R-:W-:Y:S01]  /*10f00*/  LOP3.LUT R88, R88, 0xffff0000, RZ, 0xc0, !PT ;  /* 0xffff000058587812 */ /* 0x000fe200078ec0ff */
[C---:B------:R-:W-:Y:S01]  /*10f10*/  FMUL.FTZ R24, R34.reuse, R83 ;  /* 0x0000005322187220 */ /* 0x040fe20000410000 */
[----:B------:R-:W-:Y:S01]  /*10f20*/  FMUL.FTZ R25, R35, R84 ;  /* 0x0000005423197220 */ /* 0x000fe20000410000 */
[----:B------:R-:W-:Y:S01]  /*10f30*/  FMUL.FTZ R33, R33, R86 ;  /* 0x0000005621217220 */ /* 0x000fe20000410000 */
[-C--:B------:R-:W-:Y:S01]  /*10f40*/  FMUL.FTZ R34, R34, R87.reuse ;  /* 0x0000005722227220 */ /* 0x080fe20000410000 */
[----:B------:R-:W-:Y:S01]  /*10f50*/  FMUL.FTZ R35, R35, R88 ;  /* 0x0000005823237220 */ /* 0x000fe20000410000 */
[----:B------:R-:W-:Y:S01]  /*10f60*/  FFMA.FTZ R86, R28, R86, -R31 ;  /* 0x000000561c567223 */ /* 0x000fe2000001081f */
        /* <DEDUP_REMOVED lines=16> */
.L_x_2861:
[----:B------:R-:W-:Y:S05]  /*11070*/  BSYNC B1 ;  /* 0x0000000000017941 */ /* 0x000fea0003800000 */
.L_x_2860:
        /* <DEDUP_REMOVED lines=26> */
[----:B------:R-:W-:Y:S01]  /*11220*/  PRMT R91, R91, 0x5410, R4 ;  /* 0x000054105b5b7816 */ /* 0x000fe20000000004 */
[----:B------:R-:W-:Y:S01]  /*11230*/  IMAD.U32 R39, R89, 0x10000, RZ ;  /* 0x0001000059277824 */ /* 0x000fe200078e00ff */
[----:B------:R-:W2:Y:S01]  /*11240*/  LDS.128 R28, [R33+0x10400] ;  /* 0x01040000211c7984 */ /* 0x000ea20000000c00 */
[----:B------:R-:W-:Y:S01]  /*11250*/  PRMT R92, R92, 0x5410, R7 ;  /* 0x000054105c5c7816 */ /* 0x000fe20000000007 */
[----:B------:R-:W-:Y:S01]  /*11260*/  IMAD.U32 R40, R90, 0x10000, RZ ;  /* 0x000100005a287824 */ /* 0x000fe200078e00ff */
[----:B------:R-:W-:-:S02]  /*11270*/  PRMT R93, R93, 0x5410, R38 ;  /* 0x000054105d5d7816 */ /* 0x000fc40000000026 */
[----:B------:R-:W-:Y:S02]  /*11280*/  SHF.R.U32.HI R49, RZ, 0x10, R49 ;  /* 0x00000010ff317819 */ /* 0x000fe40000011631 */
[--C-:B------:R-:W-:Y:S01]  /*11290*/  SHF.R.U64 R36, R50, 0x10, R51.reuse ;  /* 0x0000001032247819 */ /* 0x100fe20000001233 */
[----:B------:R-:W-:Y:S01]  /*112a0*/  IMAD.U32 R38, R93, 0x10000, RZ ;  /* 0x000100005d267824 */ /* 0x000fe200078e00ff */
[----:B------:R-:W-:Y:S02]  /*112b0*/  SHF.R.U32.HI R50, RZ, 0x10, R51 ;  /* 0x00000010ff327819 */ /* 0x000fe40000011633 */
[----:B------:R-:W-:Y:S02]  /*112c0*/  PRMT R94, R94, 0x5410, R49 ;  /* 0x000054105e5e7816 */ /* 0x000fe40000000031 */
[----:B------:R-:W-:Y:S02]  /*112d0*/  PRMT R97, R97, 0x5410, R50 ;  /* 0x0000541061617816 */ /* 0x000fe40000000032 */
[----:B------:R-:W-:-:S02]  /*112e0*/  LOP3.LUT R89, R89, 0xffff0000, RZ, 0xc0, !PT ;  /* 0xffff000059597812 */ /* 0x000fc400078ec0ff */
[----:B------:R-:W-:Y:S02]  /*112f0*/  LOP3.LUT R93, R93, 0xffff0000, RZ, 0xc0, !PT ;  /* 0xffff00005d5d7812 */ /* 0x000fe400078ec0ff */
[----:B------:R-:W-:Y:S02]  /*11300*/  PRMT R95, R95, 0x5410, R36 ;  /* 0x000054105f5f7816 */ /* 0x000fe40000000024 */
        /* <DEDUP_REMOVED lines=35> */
[----:B------:R-:W-:Y:S02]  /*11540*/  IMAD.U32 R4, R95, 0x10000, RZ ;  /* 0x000100005f047824 */ /* 0x000fe400078e00ff */
[C---:B------:R-:W-:Y:S01]  /*11550*/  FMUL.FTZ R38, R36.reuse, R6 ;  /* 0x0000000624267220 */ /* 0x040fe20000410000 */
        /* <DEDUP_REMOVED lines=9> */
[----:B------:R-:W-:Y:S01]  /*115f0*/  FMUL.FTZ R30, R30, R95 ;  /* 0x0000005f1e1e7220 */ /* 0x000fe20000410000 */
[----:B------:R-:W-:Y:S01]  /*11600*/  LOP3.LUT R97, R97, 0xffff0000, RZ, 0xc0, !PT ;  /* 0xffff000061617812 */ /* 0x000fe200078ec0ff */
[----:B------:R-:W-:Y:S01]  /*11610*/  FMUL.FTZ R27, R29, R90 ;  /* 0x0000005a1d1b7220 */ /* 0x000fe20000410000 */
[----:B------:R-:W-:Y:S01]  /*11620*/  FMUL.FTZ R5, R31, R92 ;  /* 0x0000005c1f057220 */ /* 0x000fe20000410000 */
[-C--:B------:R-:W-:Y:S01]  /*11630*/  FMUL.FTZ R29, R29, R94.reuse ;  /* 0x0000005e1d1d7220 */ /* 0x080fe20000410000 */
[----:B------:R-:W-:Y:S01]  /*11640*/  FFMA.FTZ R91, R25, R91, R30 ;  /* 0x0000005b195b7223 */ /* 0x000fe2000001001e */
[----:B------:R-:W-:Y:S01]  /*11650*/  FMUL.FTZ R31, R31, R97 ;  /* 0x000000611f1f7220 */ /* 0x000fe20000410000 */
[----:B------:R-:W-:Y:S01]  /*11660*/  FFMA.FTZ R94, R24, R94, -R27 ;  /* 0x0000005e185e7223 */ /* 0x000fe2000001081b */
        /* <DEDUP_REMOVED lines=15> */
.L_x_2867:
[----:B------:R-:W-:Y:S05]  /*11760*/  BSYNC B1 ;  /* 0x0000000000017941 */ /* 0x000fea0003800000 */
.L_x_2866:
        /* <DEDUP_REMOVED lines=12> */
[----:B------:R-:W-:Y:S02]  /*11830*/  PRMT R72, R72, 0x5410, R29 ;  /* 0x0000541048487816 */ /* 0x000fe4000000001d */
[----:B------:R-:W-:Y:S02]  /*11840*/  LOP3.LUT R6, R6, 0x7fffe000, RZ, 0xc0, !PT ;  /* 0x7fffe00006067812 */ /* 0x000fe400078ec0ff */
[----:B------:R-:W-:Y:S01]  /*11850*/  PRMT R77, R77, 0x5410, R34 ;  /* 0x000054104d4d7816 */ /* 0x000fe20000000022 */
[----:B------:R-:W-:Y:S01]  /*11860*/  IMAD.U32 R35, R72, 0x10000, RZ ;  /* 0x0001000048237824 */ /* 0x000fe200078e00ff */
[----:B------:R-:W-:-:S02]  /*11870*/  IADD3 R25, R4, R6, R199 ;  /* 0x0000000604197210 */ /* 0x000fc40007ffe0c7 */
[----:B------:R-:W1:Y:S01]  /*11880*/  LDS.128 R4, [R228] ;  /* 0x00000000e4047984 */ /* 0x000e620000000c00 */
[----:B------:R-:W-:Y:S01]  /*11890*/  SHF.R.U32.HI R53, RZ, 0x10, R53 ;  /* 0x00000010ff357819 */ /* 0x000fe20000011635 */
[----:B------:R-:W-:Y:S01]  /*118a0*/  IMAD.U32 R34, R77, 0x10000, RZ ;  /* 0x000100004d227824 */ /* 0x000fe200078e00ff */
[----:B------:R-:W-:Y:S01]  /*118b0*/  SHF.R.U64 R30, R54, 0x10, R55 ;  /* 0x00000010361e7819 */ /* 0x000fe20000001237 */
[----:B------:R-:W-:Y:S01]  /*118c0*/  IMAD R28, R25, 0x2, R16 ;  /* 0x00000002191c7824 */ /* 0x000fe200078e0210 */
[----:B------:R-:W-:Y:S02]  /*118d0*/  PRMT R74, R74, 0x5410, R9 ;  /* 0x000054104a4a7816 */ /* 0x000fe40000000009 */
[--C-:B------:R-:W-:Y:S02]  /*118e0*/  SHF.R.U64 R8, R10, 0x10, R11.reuse ;  /* 0x000000100a087819 */ /* 0x100fe4000000120b */
[----:B------:R-:W2:Y:S01]  /*118f0*/  LDS.128 R24, [R28+0x10400] ;  /* 0x010400001c187984 */ /* 0x000ea20000000c00 */
[----:B------:R-:W-:Y:S01]  /*11900*/  SHF.R.U32.HI R11, RZ, 0x10, R11 ;  /* 0x00000010ff0b7819 */ /* 0x000fe2000001160b */
[----:B------:R-:W-:Y:S01]  /*11910*/  IMAD.U32 R36, R74, 0x10000, RZ ;  /* 0x000100004a247824 */ /* 0x000fe200078e00ff */
[----:B------:R-:W-:-:S02]  /*11920*/  SHF.R.U32.HI R55, RZ, 0x10, R55 ;  /* 0x00000010ff377819 */ /* 0x000fc40000011637 */
[----:B------:R-:W-:Y:S02]  /*11930*/  PRMT R78, R78, 0x5410, R53 ;  /* 0x000054104e4e7816 */ /* 0x000fe40000000035 */
[----:B------:R-:W-:Y:S02]  /*11940*/  PRMT R79, R79, 0x5410, R30 ;  /* 0x000054104f4f7816 */ /* 0x000fe4000000001e */
[----:B------:R-:W-:Y:S02]  /*11950*/  PRMT R75, R75, 0x5410, R8 ;  /* 0x000054104b4b7816 */ /* 0x000fe40000000008 */
[----:B------:R-:W-:Y:S02]  /*11960*/  PRMT R76, R76, 0x5410, R11 ;  /* 0x000054104c4c7816 */ /* 0x000fe4000000000b */
[----:B------:R-:W-:Y:S02]  /*11970*/  PRMT R80, R80, 0x5410, R55 ;  /* 0x0000541050507816 */ /* 0x000fe40000000037 */
[----:B------:R-:W-:-:S02]  /*11980*/  LOP3.LUT R77, R77, 0xffff0000, RZ, 0xc0, !PT ;  /* 0xffff00004d4d7812 */ /* 0x000fc400078ec0ff */
        /* <DEDUP_REMOVED lines=24> */
[----:B------:R-:W-:Y:S01]  /*11b10*/  LOP3.LUT R29, R72, 0xffff0000, RZ, 0xc0, !PT ;  /* 0xffff0000481d7812 */ /* 0x000fe200078ec0ff */
[C---:B------:R-:W-:Y:S01]  /*11b20*/  FMUL.FTZ R40, R33.reuse, R34 ;  /* 0x0000002221287220 */ /* 0x040fe20000410000 */
[----:B------:R-:W-:Y:S01]  /*11b30*/  FMUL.FTZ R33, R33, R8 ;  /* 0x0000000821217220 */ /* 0x000fe20000410000 */
[----:B------:R-:W-:Y:S01]  /*11b40*/  FFMA.FTZ R36, R9, R36, R30 ;  /* 0x0000002409247223 */ /* 0x000fe2000001001e */
[----:B------:R-:W-:Y:S01]  /*11b50*/  LOP3.LUT R78, R78, 0xffff0000, RZ, 0xc0, !PT ;  /* 0xffff00004e4e7812 */ /* 0x000fe200078ec0ff */
[C---:B------:R-:W-:Y:S01]  /*11b60*/  FMUL.FTZ R9, R24.reuse, R29 ;  /* 0x0000001d18097220 */ /* 0x040fe20000410000 */
[C---:B------:R-:W-:Y:S01]  /*11b70*/  FFMA.FTZ R40, R11.reuse, R8, -R40 ;  /* 0x000000080b287223 */ /* 0x040fe20000010828 */
[----:B------:R-:W-:Y:S01]  /*11b80*/  FFMA.FTZ R33, R11, R34, R33 ;  /* 0x000000220b217223 */ /* 0x000fe20000010021 */
[-C--:B------:R-:W-:Y:S01]  /*11b90*/  FMUL.FTZ R11, R24, R77.reuse ;  /* 0x0000004d180b7220 */ /* 0x080fe20000410000 */
[----:B------:R-:W-:Y:S01]  /*11ba0*/  FFMA.FTZ R24, R4, R77, -R9 ;  /* 0x0000004d04187223 */ /* 0x000fe20000010809 */
[----:B------:R-:W-:-:S02]  /*11bb0*/  IMAD.U32 R31, R26, 0x10000, RZ ;  /* 0x000100001a1f7824 */ /* 0x000fc400078e00ff */
[----:B------:R-:W-:Y:S01]  /*11bc0*/  FMUL.FTZ R34, R25, R74 ;  /* 0x0000004a19227220 */ /* 0x000fe20000410000 */
[----:B------:R-:W-:Y:S02]  /*11bd0*/  IMAD.U32 R9, R75, 0x10000, RZ ;  /* 0x000100004b097824 */ /* 0x000fe400078e00ff */
[----:B------:R-:W-:Y:S01]  /*11be0*/  FFMA.FTZ R30, R4, R29, R11 ;  /* 0x0000001d041e7223 */ /* 0x000fe2000001000b */
[----:B------:R-:W-:Y:S01]  /*11bf0*/  IMAD.U32 R8, R79, 0x10000, RZ ;  /* 0x000100004f087824 */ /* 0x000fe200078e00ff */
[----:B------:R-:W-:Y:S01]  /*11c00*/  LOP3.LUT R26, R26, 0xffff0000, RZ, 0xc0, !PT ;  /* 0xffff00001a1a7812 */ /* 0x000fe200078ec0ff */
[----:B------:R-:W-:Y:S01]  /*11c10*/  FMUL.FTZ R25, R25, R78 ;  /* 0x0000004e19197220 */ /* 0x000fe20000410000 */
[----:B------:R-:W-:Y:S01]  /*11c20*/  LOP3.LUT R27, R27, 0xffff0000, RZ, 0xc0, !PT ;  /* 0xffff00001b1b7812 */ /* 0x000fe200078ec0ff */
[-C--:B------:R-:W-:Y:S01]  /*11c30*/  FMUL.FTZ R29, R31, R9.reuse ;  /* 0x000000091f1d7220 */ /* 0x080fe20000410000 */
[----:B------:R-:W-:Y:S01]  /*11c40*/  LOP3.LUT R75, R75, 0xffff0000, RZ, 0xc0, !PT ;  /* 0xffff00004b4b7812 */ /* 0x000fe200078ec0ff */
[----:B------:R-:W-:Y:S01]  /*11c50*/  FMUL.FTZ R31, R31, R8 ;  /* 0x000000081f1f7220 */ /* 0x000fe20000410000 */
[----:B------:R-:W-:Y:S01]  /*11c60*/  LOP3.LUT R76, R76, 0xffff0000, RZ, 0xc0, !PT ;  /* 0xffff00004c4c7812 */ /* 0x000fe200078ec0ff */
[----:B------:R-:W-:Y:S01]  /*11c70*/  FFMA.FTZ R11, R5, R78, -R34 ;  /* 0x0000004e050b7223 */ /* 0x000fe20000010822 */
[----:B------:R-:W-:Y:S01]  /*11c80*/  LOP3.LUT R79, R79, 0xffff0000, RZ, 0xc0, !PT ;  /* 0xffff00004f4f7812 */ /* 0x000fe200078ec0ff */
[----:B------:R-:W-:Y:S01]  /*11c90*/  FFMA.FTZ R25, R5, R74, R25 ;  /* 0x0000004a05197223 */ /* 0x000fe20000010019 */
[----:B------:R-:W-:Y:S01]  /*11ca0*/  LOP3.LUT R80, R80, 0xffff0000, RZ, 0xc0, !PT ;  /* 0xffff000050507812 */ /* 0x000fe200078ec0ff */
        /* <DEDUP_REMOVED lines=20> */
.L_x_2869:
[----:B------:R-:W-:Y:S05]  /*11df0*/  BSYNC B1 ;  /* 0x0000000000017941 */ /* 0x000fea0003800000 */
.L_x_2868:
[----:B------:R-:W-:Y:S05]  /*11e00*/  @P2 BRA `(.L_x_2841) ;  /* 0x0000000400982947 */ /* 0x000fea0003800000 */
[----:B------:R-:W-:Y:S02]  /*11e10*/  LEA.HI R32, R32, R219, RZ, 0x1d ;  /* 0x000000db20207211 */ /* 0x000fe400078fe8ff */
[--C-:B-1-3--:R-:W-:Y:S02]  /*11e20*/  SHF.R.U64 R25, R12, 0x10, R13.reuse ;  /* 0x000000100c197819 */ /* 0x10afe4000000120d */
[----:B--2---:R-:W-:Y:S01]  /*11e30*/  SHF.R.S32.HI R5, RZ, 0x1f, R32 ;  /* 0x0000001fff057819 */ /* 0x004fe20000011420 */
[----:B------:R-:W-:Y:S01]  /*11e40*/  IMAD.SHL.U32 R4, R32, 0x8, RZ ;  /* 0x0000000820047824 */ /* 0x000fe200078e00ff */
[----:B------:R-:W-:Y:S02]  /*11e50*/  SHF.R.U32.HI R28, RZ, 0x10, R13 ;  /* 0x00000010ff1c7819 */ /* 0x000fe4000001160d */
[----:B------:R-:W-:Y:S02]  /*11e60*/  LEA.HI R32, R5, R32, RZ, 0x3 ;  /* 0x0000002005207211 */ /* 0x000fe400078f18ff */
[----:B------:R-:W-:-:S02]  /*11e70*/  LOP3.LUT R5, R195, 0x38, R4, 0xf8, !PT ;  /* 0x00000038c3057812 */ /* 0x000fc400078ef804 */
[----:B------:R-:W-:Y:S01]  /*11e80*/  SHF.R.U64 R13, R14, 0x10, R15 ;  /* 0x000000100e0d7819 */ /* 0x000fe2000000120f */
        /* <DEDUP_REMOVED lines=17> */
[----:B------:R-:W-:Y:S01]  /*11fa0*/  PRMT R28, R3, 0x5410, R28 ;  /* 0x00005410031c7816 */ /* 0x000fe2000000001c */
[----:B------:R-:W-:Y:S01]  /*11fb0*/  IMAD.U32 R32, R31, 0x10000, RZ ;  /* 0x000100001f207824 */ /* 0x000fe200078e00ff */
[----:B------:R-:W-:Y:S02]  /*11fc0*/  SHF.R.U32.HI R58, RZ, 0x10, R59 ;  /* 0x00000010ff3a7819 */ /* 0x000fe4000001163b */
        /* <DEDUP_REMOVED lines=29> */
[C---:B------:R-:W-:Y:S01]  /*121a0*/  FFMA.FTZ R25, R12.reuse, R14, -R25 ;  /* 0x0000000e0c197223 */ /* 0x040fe20000010819 */
[C---:B------:R-:W-:Y:S01]  /*121b0*/  FMUL.FTZ R14, R21.reuse, R32 ;  /* 0x00000020150e7220 */ /* 0x040fe20000410000 */
[----:B------:R-:W-:Y:S01]  /*121c0*/  FMUL.FTZ R27, R21, R0 ;  /* 0x00000000151b7220 */ /* 0x000fe20000410000 */
[----:B------:R-:W-:Y:S01]  /*121d0*/  FFMA.FTZ R15, R12, R29, R15 ;  /* 0x0000001d0c0f7223 */ /* 0x000fe2000001000f */
[C---:B------:R-:W-:Y:S01]  /*121e0*/  FMUL.FTZ R12, R8.reuse, R68 ;  /* 0x00000044080c7220 */ /* 0x040fe20000410000 */
[----:B------:R-:W-:Y:S01]  /*121f0*/  FFMA.FTZ R21, R13, R0, -R14 ;  /* 0x000000000d157223 */ /* 0x000fe2000001080e */
[----:B------:R-:W-:Y:S01]  /*12200*/  FMUL.FTZ R0, R8, R26 ;  /* 0x0000001a08007220 */ /* 0x000fe20000410000 */
[----:B------:R-:W-:-:S02]  /*12210*/  IMAD.U32 R20, R10, 0x10000, RZ ;  /* 0x000100000a147824 */ /* 0x000fc400078e00ff */
[----:B------:R-:W-:Y:S01]  /*12220*/  FFMA.FTZ R27, R13, R32, R27 ;  /* 0x000000200d1b7223 */ /* 0x000fe2000001001b */
[----:B------:R-:W-:Y:S02]  /*12230*/  IMAD.U32 R8, R30, 0x10000, RZ ;  /* 0x000100001e087824 */ /* 0x000fe400078e00ff */
[----:B------:R-:W-:Y:S01]  /*12240*/  FMUL.FTZ R13, R9, R28 ;  /* 0x0000001c090d7220 */ /* 0x000fe20000410000 */
[----:B------:R-:W-:Y:S01]  /*12250*/  FFMA.FTZ R68, R3, R68, -R0 ;  /* 0x0000004403447223 */ /* 0x000fe20000010800 */
[-C--:B------:R-:W-:Y:S01]  /*12260*/  FMUL.FTZ R9, R9, R69.reuse ;  /* 0x0000004509097220 */ /* 0x080fe20000410000 */
[----:B------:R-:W-:Y:S02]  /*12270*/  IMAD.U32 R0, R70, 0x10000, RZ ;  /* 0x0001000046007824 */ /* 0x000fe400078e00ff */
[----:B------:R-:W-:Y:S01]  /*12280*/  FFMA.FTZ R12, R3, R26, R12 ;  /* 0x0000001a030c7223 */ /* 0x000fe2000001000c */
[----:B------:R-:W-:Y:S01]  /*12290*/  FMUL.FTZ R26, R20, R8 ;  /* 0x00000008141a7220 */ /* 0x000fe20000410000 */
[----:B------:R-:W-:Y:S01]  /*122a0*/  FFMA.FTZ R28, R4, R28, R9 ;  /* 0x0000001c041c7223 */ /* 0x000fe20000010009 */
[----:B------:R-:W-:Y:S01]  /*122b0*/  LOP3.LUT R10, R10, 0xffff0000, RZ, 0xc0, !PT ;  /* 0xffff00000a0a7812 */ /* 0x000fe200078ec0ff */
        /* <DEDUP_REMOVED lines=8> */
[----:B------:R-:W-:-:S02]  /*12340*/  LOP3.LUT R4, R31, 0xffff0000, RZ, 0xc0, !PT ;  /* 0xffff00001f047812 */ /* 0x000fc400078ec0ff */
[----:B------:R-:W-:Y:S01]  /*12350*/  LOP3.LUT R0, R71, 0xffff0000, RZ, 0xc0, !PT ;  /* 0xffff000047007812 */ /* 0x000fe200078ec0ff */
[-C--:B------:R-:W-:Y:S01]  /*12360*/  FMUL.FTZ R10, R10, R3.reuse ;  /* 0x000000030a0a7220 */ /* 0x080fe20000410000 */
[----:B------:R-:W-:Y:S01]  /*12370*/  FFMA.FTZ R3, R6, R3, -R5 ;  /* 0x0000000306037223 */ /* 0x000fe20000010805 */
[C---:B------:R-:W-:Y:S01]  /*12380*/  FMUL.FTZ R8, R11.reuse, R4 ;  /* 0x000000040b087220 */ /* 0x040fe20000410000 */
[----:B------:R-:W-:Y:S01]  /*12390*/  F2FP.BF16.F32.PACK_AB R5, R14, R25 ;  /* 0x000000190e05723e */ /* 0x000fe200000010ff */
[-C--:B------:R-:W-:Y:S01]  /*123a0*/  FMUL.FTZ R13, R11, R0.reuse ;  /* 0x000000000b0d7220 */ /* 0x080fe20000410000 */
[----:B------:R-:W-:Y:S01]  /*123b0*/  FFMA.FTZ R11, R6, R9, R10 ;  /* 0x00000009060b7223 */ /* 0x000fe2000001000a */
[----:B------:R-:W-:Y:S01]  /*123c0*/  FFMA.FTZ R0, R7, R0, -R8 ;  /* 0x0000000007007223 */ /* 0x000fe20000010808 */
        /* <DEDUP_REMOVED lines=8> */
[----:B------:R-:W-:-:S05]  /*12450*/  F2FP.BF16.F32.PACK_AB R11, R30, R27 ;  /* 0x0000001b1e0b723e */ /* 0x000fca00000010ff */
[----:B------:R4:W-:Y:S02]  /*12460*/  STS.128 [R24+0x10400], R8 ;  /* 0x0104000818007388 */ /* 0x0009e40000000c00 */
.L_x_2841:
[----:B------:R-:W-:Y:S05]  /*12470*/  BSYNC B0 ;  /* 0x0000000000007941 */ /* 0x000fea0003800000 */
.L_x_2819:
        /* <DEDUP_REMOVED lines=8> */
.L_x_2817:
[----:B01-3--:R-:W3:Y:S02]  /*12500*/  LDL R0, [R1+0x24] ;  /* 0x0000240001007983 */ /* 0x00bee40000100800 */
[----:B---3--:R-:W-:-:S13]  /*12510*/  R2UR UR4, R0 ;  /* 0x00000000000472ca */ /* 0x008fda00000e0000 */
[----:B------:R-:W-:-:S05]  /*12520*/  IMAD.U32 R0, RZ, RZ, UR4 ;  /* 0x00000004ff007e24 */ /* 0x000fca000f8e00ff */
[----:B------:R-:W-:-:S13]  /*12530*/  ISETP.NE.AND P0, PT, R0, 0x3, PT ;  /* 0x000000030000780c */ /* 0x000fda0003f05270 */
[----:B------:R-:W-:Y:S05]  /*12540*/  @!P0 BRA `(.L_x_2870) ;  /* 0x0000000000048947 */ /* 0x000fea0003800000 */
[----:B------:R-:W-:Y:S01]  /*12550*/  BPT.TRAP 0x1 ;  /* 0x000000040000795c */ /* 0x000fe20000300000 */
.L_x_2870:
[----:B------:R-:W-:Y:S01]  /*12560*/  IMAD R0, R185, 0x8, R16 ;  /* 0x00000008b9007824 */ /* 0x000fe200078e0210 */
[----:B------:R-:W-:-:S04]  /*12570*/  SHF.L.U32 R3, R188, 0x1f, RZ ;  /* 0x0000001fbc037819 */ /* 0x000fc800000006ff */
[----:B------:R0:W1:Y:S01]  /*12580*/  SYNCS.PHASECHK.TRANS64.TRYWAIT P2, [R0+URZ+0x34830], R3 ;  /* 0x03483003000075a7 */ /* 0x000062000804017f */
[----:B------:R-:W-:Y:S05]  /*12590*/  @!P0 BRA `(.L_x_2871) ;  /* 0x0000000000048947 */ /* 0x000fea0003800000 */
[----:B------:R-:W-:Y:S01]  /*125a0*/  BPT.TRAP 0x1 ;  /* 0x000000040000795c */ /* 0x000fe20000300000 */
.L_x_2871:
[----:B--2-4-:R-:W2:Y:S02]  /*125b0*/  S2R R4, SR_TID.X ;  /* 0x0000000000047919 */ /* 0x014ea40000002100 */
[----:B--2---:R-:W-:-:S04]  /*125c0*/  LOP3.LUT R4, R4, 0x7f, RZ, 0xc0, !PT ;  /* 0x0000007f04047812 */ /* 0x004fc800078ec0ff */
[----:B------:R-:W-:Y:S01]  /*125d0*/  ISETP.NE.AND P1, PT, R4, RZ, PT ;  /* 0x000000ff0400720c */ /* 0x000fe20003f25270 */
[----:B-1----:R-:W-:-:S12]  /*125e0*/  @P2 BRA `(.L_x_2872) ;  /* 0x0000000000082947 */ /* 0x002fd80003800000 */
[----:B------:R-:W1:Y:S02]  /*125f0*/  SYNCS.PHASECHK.TRANS64.TRYWAIT P2, [R0+URZ+0x34830], R3 ;  /* 0x03483003000075a7 */ /* 0x000e64000804017f */
[----:B-1----:R-:W-:Y:S05]  /*12600*/  @!P2 BRA `(.L_x_2873) ;  /* 0x000001480038a947 */ /* 0x002fea0003800000 */
.L_x_2872:
[----:B------:R-:W-:Y:S05]  /*12610*/  WARPSYNC.ALL ;  /* 0x0000000000007948 */ /* 0x000fea0003800000 */
[----:B01----:R-:W-:Y:S01]  /*12620*/  VIADD R3, R16, 0x1c400 ;  /* 0x0001c40010037836 */ /* 0x003fe20000000000 */
[----:B------:R-:W-:Y:S01]  /*12630*/  R2UR UR4, R2 ;  /* 0x00000000020472ca */ /* 0x000fe200000e0000 */
[----:B------:R-:W-:Y:S01]  /*12640*/  WARPGROUP.ARRIVE ;  /* 0x00000000000079c5 */ /* 0x000fe20000000000 */
[----:B------:R-:W-:Y:S01]  /*12650*/  UMOV UR9, 0x40000040 ;  /* 0x4000004000097882 */ /* 0x000fe20000000000 */
[----:B------:R-:W-:Y:S01]  /*12660*/  IMAD.MOV.U32 R7, RZ, RZ, 0x40000040 ;  /* 0x40000040ff077424 */ /* 0x000fe200078e00ff */
[----:B------:R-:W-:Y:S01]  /*12670*/  SHF.R.U32.HI R3, RZ, 0x4, R3 ;  /* 0x00000004ff037819 */ /* 0x000fe20000011603 */
[----:B------:R-:W-:Y:S01]  /*12680*/  IMAD.U32 R9, RZ, RZ, UR9 ;  /* 0x00000009ff097e24 */ /* 0x000fe2000f8e00ff */
[----:B------:R-:W-:Y:S01]  /*12690*/  UMOV UR53, 0x40000040 ;  /* 0x4000004000357882 */ /* 0x000fe20000000000 */
[----:B------:R-:W-:Y:S01]  /*126a0*/  UMOV UR49, 0x40000040 ;  /* 0x4000004000317882 */ /* 0x000fe20000000000 */
[----:B------:R-:W-:Y:S01]  /*126b0*/  LOP3.LUT R3, R3, 0x3fff, RZ, 0xc0, !PT ;  /* 0x00003fff03037812 */ /* 0x000fe200078ec0ff */
[----:B------:R-:W-:Y:S01]  /*126c0*/  UMOV UR45, 0x40000040 ;  /* 0x40000040002d7882 */ /* 0x000fe20000000000 */
[----:B------:R-:W-:Y:S01]  /*126d0*/  UMOV UR41, 0x40000040 ;  /* 0x4000004000297882 */ /* 0x000fe20000000000 */
[----:B------:R-:W-:Y:S01]  /*126e0*/  UMOV UR37, 0x40000040 ;  /* 0x4000004000257882 */ /* 0x000fe20000000000 */
[----:B------:R-:W-:Y:S01]  /*126f0*/  LOP3.LUT R5, R3, 0x10000, RZ, 0xfc, !PT ;  /* 0x0001000003057812 */ /* 0x000fe200078efcff */
[----:B------:R-:W-:Y:S01]  /*12700*/  IMAD.MOV.U32 R3, RZ, RZ, 0x40000040 ;  /* 0x40000040ff037424 */ /* 0x000fe200078e00ff */
[----:B------:R-:W-:Y:S01]  /*12710*/  ULOP3.LUT UR4, UR4, 0x10000, URZ, 0xfc, !UPT ;  /* 0x0001000004047892 */ /* 0x000fe2000f8efc3f */
[----:B------:R-:W-:Y:S01]  /*12720*/  @!P1 VIADD R0, R0, 0x34840 ;  /* 0x0003484000009836 */ /* 0x000fe20000000000 */
[----:B------:R-:W-:Y:S01]  /*12730*/  BSSY B0, `(.L_x_2874) ;  /* 0x000065d000007945 */ /* 0x000fe20003800000 */
[----:B------:R-:W-:Y:S01]  /*12740*/  IMAD R2, R185, 0xc00, R5 ;  /* 0x00000c00b9027824 */ /* 0x000fe200078e0205 */
[----:B------:R-:W-:Y:S01]  /*12750*/  R2UR UR11, R3 ;  /* 0x00000000030b72ca */ /* 0x000fe200000e0000 */
[----:B------:R-:W-:Y:S01]  /*12760*/  UIADD3 UR5, UR4, 0x2, URZ ;  /* 0x0000000204057890 */ /* 0x000fe2000fffe03f */
[----:B------:R-:W-:Y:S01]  /*12770*/  IMAD.MOV.U32 R3, RZ, RZ, 0x40000040 ;  /* 0x40000040ff037424 */ /* 0x000fe200078e00ff */
[----:B------:R-:W-:Y:S01]  /*12780*/  UMOV UR8, UR4 ;  /* 0x0000000400087c82 */ /* 0x000fe20008000000 */
[C---:B------:R-:W-:Y:S01]  /*12790*/  R2UR UR10, R2.reuse ;  /* 0x00000000020a72ca */ /* 0x040fe200000e0000 */
[----:B------:R-:W-:Y:S01]  /*127a0*/  VIADD R6, R2, 0x2 ;  /* 0x0000000202067836 */ /* 0x000fe20000000000 */
[----:B------:R-:W-:Y:S01]  /*127b0*/  UIADD3 UR52, UR4, 0x406, URZ ;  /* 0x0000040604347890 */ /* 0x000fe2000fffe03f */
[----:B------:R-:W-:Y:S01]  /*127c0*/  IMAD.U32 R8, RZ, RZ, UR8 ;  /* 0x00000008ff087e24 */ /* 0x000fe2000f8e00ff */
[----:B------:R-:W-:Y:S01]  /*127d0*/  UIADD3 UR48, UR4, 0x800, URZ ;  /* 0x0000080004307890 */ /* 0x000fe2000fffe03f */
[----:B------:R-:W-:Y:S01]  /*127e0*/  R2UR UR39, R3 ;  /* 0x00000000032772ca */ /* 0x000fe200000e0000 */
[----:B------:R-:W-:Y:S01]  /*127f0*/  UIADD3 UR44, UR4, 0x802, URZ ;  /* 0x00000802042c7890 */ /* 0x000fe2000fffe03f */
[----:B------:R-:W-:Y:S01]  /*12800*/  @!P1 PRMT R0, RZ, 0x654, R0 ;  /* 0x00000654ff009816 */ /* 0x000fe20000000000 */
[----:B------:R0:W-:Y:S01]  /*12810*/  STL.64 [R1+0x38], R8 ;  /* 0x0000380801007387 */ /* 0x0001e20000100a00 */
[----:B------:R-:W-:Y:S01]  /*12820*/  UIADD3 UR40, UR4, 0x804, URZ ;  /* 0x0000080404287890 */ /* 0x000fe2000fffe03f */
[----:B------:R-:W-:Y:S01]  /*12830*/  CS2R R148, SRZ ;  /* 0x0000000000947805 */ /* 0x000fe2000001ff00 */
[----:B------:R-:W-:Y:S01]  /*12840*/  UIADD3 UR36, UR4, 0x806, URZ ;  /* 0x0000080604247890 */ /* 0x000fe2000fffe03f */
[----:B------:R-:W-:Y:S01]  /*12850*/  CS2R R146, SRZ ;  /* 0x0000000000927805 */ /* 0x000fe2000001ff00 */
        /* <DEDUP_REMOVED lines=8> */
[----:B-----5:R-:W-:Y:S01]  /*128e0*/  CS2R R144, SRZ ;  /* 0x0000000000907805 */ /* 0x020fe2000001ff00 */
[----:B0-----:R-:W-:Y:S01]  /*128f0*/  IMAD.U32 R8, RZ, RZ, UR8 ;  /* 0x00000008ff087e24 */ /* 0x001fe2000f8e00ff */
[----:B------:R-:W-:Y:S01]  /*12900*/  CS2R R142, SRZ ;  /* 0x00000000008e7805 */ /* 0x000fe2000001ff00 */
[----:B------:R-:W-:Y:S01]  /*12910*/  IMAD.U32 R9, RZ, RZ, UR9 ;  /* 0x00000009ff097e24 */ /* 0x000fe2000f8e00ff */
[----:B------:R-:W-:-:S02]  /*12920*/  CS2R R140, SRZ ;  /* 0x00000000008c7805 */ /* 0x000fc4000001ff00 */
[----:B------:R-:W-:Y:S02]  /*12930*/  CS2R R138, SRZ ;  /* 0x00000000008a7805 */ /* 0x000fe4000001ff00 */
[----:B------:R-:W-:Y:S02]  /*12940*/  CS2R R136, SRZ ;  /* 0x0000000000887805 */ /* 0x000fe4000001ff00 */
[----:B------:R-:W-:Y:S01]  /*12950*/  CS2R R134, SRZ ;  /* 0x0000000000867805 */ /* 0x000fe2000001ff00 */
[----:B------:R0:W-:Y:S01]  /*12960*/  STL.64 [R1+0x30], R8 ;  /* 0x0000300801007387 */ /* 0x0001e20000100a00 */
        /* <DEDUP_REMOVED lines=9> */
[----:B------:R-:W-:-:S02]  /*12a00*/  WARPGROUP.DEPBAR.LE gsb0, 0x0 ;  /* 0x00008000000079c5 */ /* 0x000fc40000010000 */
        /* <DEDUP_REMOVED lines=48> */
[----:B0-----:R-:W-:Y:S01]  /*12d10*/  IMAD.U32 R8, RZ, RZ, UR8 ;  /* 0x00000008ff087e24 */ /* 0x001fe2000f8e00ff */
[----:B------:R-:W-:Y:S01]  /*12d20*/  ULDC UR4, c[0x0][0x9d8] ;  /* 0x0002760000047ab9 */ /* 0x000fe20000000800 */
        /* <DEDUP_REMOVED lines=22> */
[----:B------:R0:W-:Y:S02]  /*12e90*/  STL.64 [R1], R8 ;  /* 0x0000000801007387 */ /* 0x0001e40000100a00 */
[----:B------:R-:W-:Y:S01]  /*12ea0*/  R2UR UR46, R6 ;  /* 0x00000000062e72ca */ /* 0x000fe200000e0000 */
[----:B------:R-:W-:Y:S01]  /*12eb0*/  VIADD R6, R2, 0x804 ;  /* 0x0000080402067836 */ /* 0x000fe20000000000 */
[----:B------:R-:W-:Y:S01]  /*12ec0*/  R2UR UR47, R7 ;  /* 0x00000000072f72ca */ /* 0x000fe200000e0000 */
[----:B------:R-:W-:-:S02]  /*12ed0*/  IMAD.MOV.U32 R7, RZ, RZ, 0x40000040 ;  /* 0x40000040ff077424 */ /* 0x000fc400078e00ff */
[----:B------:R-:W-:Y:S01]  /*12ee0*/  VIADD R2, R2, 0x806 ;  /* 0x0000080602027836 */ /* 0x000fe20000000000 */
[----:B------:R-:W-:Y:S02]  /*12ef0*/  R2UR UR42, R6 ;  /* 0x00000000062a72ca */ /* 0x000fe400000e0000 */
[----:B------:R-:W-:Y:S02]  /*12f00*/  R2UR UR43, R7 ;  /* 0x00000000072b72ca */ /* 0x000fe400000e0000 */
[----:B------:R-:W-:Y:S02]  /*12f10*/  R2UR UR38, R2 ;  /* 0x00000000022672ca */ /* 0x000fe400000e0000 */
[----:B------:R-:W1:Y:S02]  /*12f20*/  LDC R2, c[0x0][0x448] ;  /* 0x00011200ff027b82 */ /* 0x000e640000000800 */
[----:B-1----:R-:W-:Y:S01]  /*12f30*/  ISETP.NE.AND P2, PT, R2, 0x1, PT ;  /* 0x000000010200780c */ /* 0x002fe20003f45270 */
[----:B------:R-:W-:-:S12]  /*12f40*/  IMAD.IADD R2, R205, 0x1, R200 ;  /* 0x00000001cd027824 */ /* 0x000fd800078e02c8 */
[----:B0-----:R-:W0:Y:S02]  /*12f50*/  @P2 LDC R9, c[0x0][0x44c] ;  /* 0x00011300ff092b82 */ /* 0x001e240000000800 */
[----:B0-----:R-:W-:Y:S01]  /*12f60*/  @P2 IMAD.HI.U32 R9, R2, R9, RZ ;  /* 0x0000000902092227 */ /* 0x001fe200078e00ff */
        /* <DEDUP_REMOVED lines=15> */
[----:B------:R-:W-:Y:S01]  /*13060*/  ULDC UR42, c[0x0][0x988] ;  /* 0x00026200002a7ab9 */ /* 0x000fe20000000800 */
[----:B------:R-:W-:Y:S01]  /*13070*/  ULDC UR43, c[0x0][0x988] ;  /* 0x00026200002b7ab9 */ /* 0x000fe20000000800 */
[----:B------:R-:W-:Y:S02]  /*13080*/  WARPGROUP.DEPBAR.LE gsb0, 0x0 ;  /* 0x00008000000079c5 */ /* 0x000fe40000010000 */
[----:B------:R-:W-:-:S07]  /*13090*/  WARPGROUP.ARRIVE ;  /* 0x00000000000079c5 */ /* 0x000fce0000000000 */
[----:B------:R-:W-:Y:S01]  /*130a0*/  HGMMA.64x128x16.F32.BF16 R24, gdesc[UR36], R24, gsb0 ;  /* 0x01e00000241879f0 */ /* 0x000fe20008001818 */
[----:B------:R-:W-:Y:S01]  /*130b0*/  ULDC UR38, c[0x0][0x9d8] ;  /* 0x0002760000267ab9 */ /* 0x000fe20000000800 */
[----:B------:R-:W-:Y:S01]  /*130c0*/  ULDC UR39, c[0x0][0x9d8] ;  /* 0x0002760000277ab9 */ /* 0x000fe20000000800 */
        /* <DEDUP_REMOVED lines=14> */
[----:B0-----:R-:W0:Y:S01]  /*131b0*/  @P2 LDC R26, c[0x0][0x450] ;  /* 0x00011400ff1a2b82 */ /* 0x001e220000000800 */
        /* <DEDUP_REMOVED lines=23> */
[----:B0-----:R-:W-:Y:S01]  /*13330*/  @P2 SHF.R.U32.HI R2, RZ, R26, R9 ;  /* 0x0000001aff022219 */ /* 0x001fe20000011609 */
[----:B------:R-:W-:-:S02]  /*13340*/  IMAD.MOV.U32 R9, RZ, RZ, -0x80 ;  /* 0xffffff80ff097424 */ /* 0x000fc400078e00ff */
[----:B------:R-:W-:Y:S01]  /*13350*/  FMUL.FTZ R4, R24, UR4 ;  /* 0x0000000418047c20 */ /* 0x000fe20008410000 */
[----:B------:R-:W-:Y:S01]  /*13360*/  FMUL.FTZ R24, R40, UR4 ;  /* 0x0000000428187c20 */ /* 0x000fe20008410000 */
[----:B------:R-:W-:Y:S01]  /*13370*/  FMUL.FTZ R78, R78, UR4 ;  /* 0x000000044e4e7c20 */ /* 0x000fe20008410000 */
[----:B------:R-:W0:Y:S01]  /*13380*/  SHFL.IDX PT, R26, R2, 0x1, 0x1c1f ;  /* 0x003c1f00021a7f89 */ /* 0x000e2200000e0000 */
[----:B------:R-:W-:Y:S01]  /*13390*/  IMAD R9, R150, R9, 0x80 ;  /* 0x0000008096097424 */ /* 0x000fe200078e0209 */
[----:B------:R-:W4:Y:S01]  /*133a0*/  MUFU.TANH R35, R35 ;  /* 0x0000002300237308 */ /* 0x000f220000002400 */
[----:B------:R-:W-:Y:S01]  /*133b0*/  FMUL.FTZ R79, R79, UR4 ;  /* 0x000000044f4f7c20 */ /* 0x000fe20008410000 */
[----:B------:R-:W-:Y:S01]  /*133c0*/  FMUL.FTZ R82, R82, UR4 ;  /* 0x0000000452527c20 */ /* 0x000fe20008410000 */
[----:B------:R-:W-:Y:S02]  /*133d0*/  VIADD R21, R9, 0x1 ;  /* 0x0000000109157836 */ /* 0x000fe40000000000 */
[----:B------:R-:W-:Y:S01]  /*133e0*/  FMUL.FTZ R83, R83, UR4 ;  /* 0x0000000453537c20 */ /* 0x000fe20008410000 */
[----:B--2---:R-:W-:-:S02]  /*133f0*/  IMAD.IADD R31, R202, 0x1, R9 ;  /* 0x00000001ca1f7824 */ /* 0x004fc400078e0209 */
[----:B------:R-:W-:Y:S01]  /*13400*/  FMUL.FTZ R11, R36, UR4 ;  /* 0x00000004240b7c20 */ /* 0x000fe20008410000 */
[C---:B------:R-:W-:Y:S01]  /*13410*/  IMAD R21, R204.reuse, -0x2, R21 ;  /* 0xfffffffecc157824 */ /* 0x040fe200078e0215 */
[----:B------:R-:W2:Y:S01]  /*13420*/  MUFU.TANH R38, R38 ;  /* 0x0000002600267308 */ /* 0x000ea20000002400 */
[----:B------:R-:W-:Y:S02]  /*13430*/  IMAD R31, R204, -0x2, R31 ;  /* 0xfffffffecc1f7824 */ /* 0x000fe400078e021f */
[----:B------:R-:W-:Y:S01]  /*13440*/  FMUL.FTZ R86, R86, UR4 ;  /* 0x0000000456567c20 */ /* 0x000fe20008410000 */
[----:B------:R-:W-:Y:S01]  /*13450*/  FMUL.FTZ R87, R87, UR4 ;  /* 0x0000000457577c20 */ /* 0x000fe20008410000 */
[----:B------:R-:W-:Y:S01]  /*13460*/  IADD3 R108, -R201, R21, R202 ;  /* 0x00000015c96c7210 */ /* 0x000fe20007ffe1ca */
[----:B------:R-:W2:Y:S01]  /*13470*/  SHFL.IDX PT, R2, R2, RZ, 0x1c1f ;  /* 0x001c1fff02027589 */ /* 0x000ea200000e0000 */
[----:B------:R-:W-:Y:S01]  /*13480*/  FMUL.FTZ R3, R25, UR4 ;  /* 0x0000000419037c20 */ /* 0x000fe20008410000 */
[----:B------:R-:W-:Y:S01]  /*13490*/  FMUL.FTZ R7, R29, UR4 ;  /* 0x000000041d077c20 */ /* 0x000fe20008410000 */
[----:B------:R-:W2:Y:S01]  /*134a0*/  MUFU.TANH R39, R39 ;  /* 0x0000002700277308 */ /* 0x000ea20000002400 */
[----:B------:R-:W-:Y:S01]  /*134b0*/  FMUL.FTZ R12, R33, UR4 ;  /* 0x00000004210c7c20 */ /* 0x000fe20008410000 */
        /* <DEDUP_REMOVED lines=10> */
[----:B------:R-:W-:Y:S01]  /*13560*/  ISETP.GT.AND P4, PT, R9, 0x1, PT ;  /* 0x000000010900780c */ /* 0x000fe20003f84270 */
[----:B------:R-:W-:Y:S01]  /*13570*/  FMUL.FTZ R13, R57, UR4 ;  /* 0x00000004390d7c20 */ /* 0x000fe20008410000 */
[----:B------:R-:W-:Y:S01]  /*13580*/  ISETP.GT.AND P5, PT, R9, 0x8, PT ;  /* 0x000000080900780c */ /* 0x000fe20003fa4270 */
[----:B------:R-:W-:Y:S01]  /*13590*/  FMUL.FTZ R45, R61, UR4 ;  /* 0x000000043d2d7c20 */ /* 0x000fe20008410000 */
[----:B-1----:R-:W-:Y:S01]  /*135a0*/  FSEL R114, R114, -INF , P3 ;  /* 0xff80000072727808 */ /* 0x002fe20001800000 */
[----:B------:R-:W1:Y:S01]  /*135b0*/  MUFU.TANH R43, R43 ;  /* 0x0000002b002b7308 */ /* 0x000e620000002400 */
[----:B---3--:R-:W-:Y:S01]  /*135c0*/  FSEL R112, R27, -INF , P4 ;  /* 0xff8000001b707808 */ /* 0x008fe20002000000 */
[----:B------:R-:W-:Y:S01]  /*135d0*/  FMUL.FTZ R57, R65, UR4 ;  /* 0x0000000441397c20 */ /* 0x000fe20008410000 */
[----:B------:R-:W-:Y:S01]  /*135e0*/  ISETP.GT.AND P3, PT, R9, 0x9, PT ;  /* 0x000000090900780c */ /* 0x000fe20003f64270 */
[----:B------:R-:W-:Y:S01]  /*135f0*/  FMUL.FTZ R49, R69, UR4 ;  /* 0x0000000445317c20 */ /* 0x000fe20008410000 */
[----:B----4-:R-:W-:Y:S01]  /*13600*/  FSEL R110, R30, -INF , P5 ;  /* 0xff8000001e6e7808 */ /* 0x010fe20002800000 */
[----:B------:R-:W-:Y:S01]  /*13610*/  FMUL.FTZ R41, R81, UR4 ;  /* 0x0000000451297c20 */ /* 0x000fe20008410000 */
[----:B------:R-:W-:Y:S01]  /*13620*/  FMNMX.FTZ R21, R114, R112, !PT ;  /* 0x0000007072157209 */ /* 0x000fe20007810000 */
[----:B------:R-:W3:Y:S01]  /*13630*/  MUFU.TANH R46, R46 ;  /* 0x0000002e002e7308 */ /* 0x000ee20000002400 */
[----:B------:R-:W-:Y:S01]  /*13640*/  ISETP.GT.AND P4, PT, R9, 0x10, PT ;  /* 0x000000100900780c */ /* 0x000fe20003f84270 */
[----:B------:R-:W-:Y:S01]  /*13650*/  FMUL.FTZ R61, R85, UR4 ;  /* 0x00000004553d7c20 */ /* 0x000fe20008410000 */
[----:B------:R-:W-:Y:S01]  /*13660*/  FSEL R106, R106, -INF , P3 ;  /* 0xff8000006a6a7808 */ /* 0x000fe20001800000 */
[----:B------:R4:W-:Y:S01]  /*13670*/  @!P1 SYNCS.ARRIVE.TRANS64.RED.A1T0 RZ, [R0+URZ], RZ ;  /* 0x000000ff00ff99a7 */ /* 0x0009e2000810043f */
[----:B------:R-:W-:-:S02]  /*13680*/  FMNMX.FTZ R21, R110, R21, !PT ;  /* 0x000000156e157209 */ /* 0x000fc40007810000 */
[C---:B------:R-:W-:Y:S01]  /*13690*/  ISETP.GT.AND P3, PT, R9.reuse, 0x11, PT ;  /* 0x000000110900780c */ /* 0x040fe20003f64270 */
[----:B------:R-:W4:Y:S01]  /*136a0*/  MUFU.TANH R47, R47 ;  /* 0x0000002f002f7308 */ /* 0x000f220000002400 */
[----:B------:R-:W-:Y:S02]  /*136b0*/  FSEL R104, R34, -INF , P4 ;  /* 0xff80000022687808 */ /* 0x000fe40002000000 */
[----:B------:R-:W-:Y:S02]  /*136c0*/  FMNMX.FTZ R21, R106, R21, !PT ;  /* 0x000000156a157209 */ /* 0x000fe40007810000 */
[----:B------:R-:W-:Y:S02]  /*136d0*/  ISETP.GT.AND P4, PT, R9, 0x18, PT ;  /* 0x000000180900780c */ /* 0x000fe40003f84270 */
[----:B------:R-:W-:Y:S01]  /*136e0*/  FSEL R102, R35, -INF , P3 ;  /* 0xff80000023667808 */ /* 0x000fe20001800000 */
[----:B------:R-:W4:Y:S01]  /*136f0*/  MUFU.TANH R50, R50 ;  /* 0x0000003200327308 */ /* 0x000f220000002400 */
[----:B------:R-:W-:Y:S01]  /*13700*/  FMNMX.FTZ R21, R104, R21, !PT ;  /* 0x0000001568157209 */ /* 0x000fe20007810000 */
[----:B------:R-:W-:Y:S01]  /*13710*/  FMUL.FTZ R35, R60, UR4 ;  /* 0x000000043c237c20 */ /* 0x000fe20008410000 */
[----:B------:R-:W-:-:S02]  /*13720*/  ISETP.GT.AND P3, PT, R9, 0x19, PT ;  /* 0x000000190900780c */ /* 0x000fc40003f64270 */
[----:B--2---:R-:W-:Y:S02]  /*13730*/  FSEL R100, R38, -INF , P4 ;  /* 0xff80000026647808 */ /* 0x004fe40002000000 */
[----:B------:R-:W-:Y:S01]  /*13740*/  FMNMX.FTZ R21, R102, R21, !PT ;  /* 0x0000001566157209 */ /* 0x000fe20007810000 */
[----:B------:R-:W2:Y:S01]  /*13750*/  MUFU.TANH R51, R51 ;  /* 0x0000003300337308 */ /* 0x000ea20000002400 */
[----:B------:R-:W-:Y:S02]  /*13760*/  ISETP.GT.AND P4, PT, R9, 0x20, PT ;  /* 0x000000200900780c */ /* 0x000fe40003f84270 */
[----:B------:R-:W-:Y:S01]  /*13770*/  FSEL R98, R39, -INF , P3 ;  /* 0xff80000027627808 */ /* 0x000fe20001800000 */
[----:B------:R-:W-:Y:S01]  /*13780*/  FMUL.FTZ R39, R80, UR4 ;  /* 0x0000000450277c20 */ /* 0x000fe20008410000 */
[----:B------:R-:W-:Y:S02]  /*13790*/  FMNMX.FTZ R21, R100, R21, !PT ;  /* 0x0000001564157209 */ /* 0x000fe40007810000 */
[----:B------:R-:W-:Y:S01]  /*137a0*/  ISETP.GT.AND P3, PT, R9, 0x21, PT ;  /* 0x000000210900780c */ /* 0x000fe20003f64270 */
[----:B------:R-:W2:Y:S01]  /*137b0*/  MUFU.TANH R54, R54 ;  /* 0x0000003600367308 */ /* 0x000ea20000002400 */
[----:B0-----:R-:W-:-:S02]  /*137c0*/  FSEL R96, R42, -INF , P4 ;  /* 0xff8000002a607808 */ /* 0x001fc40002000000 */
[----:B------:R-:W-:Y:S02]  /*137d0*/  FMNMX.FTZ R21, R98, R21, !PT ;  /* 0x0000001562157209 */ /* 0x000fe40007810000 */
[----:B------:R-:W-:Y:S02]  /*137e0*/  ISETP.GT.AND P4, PT, R9, 0x28, PT ;  /* 0x000000280900780c */ /* 0x000fe40003f84270 */
[----:B-1----:R-:W-:Y:S01]  /*137f0*/  FSEL R94, R43, -INF , P3 ;  /* 0xff8000002b5e7808 */ /* 0x002fe20001800000 */
[----:B------:R-:W-:Y:S01]  /*13800*/  MUFU.TANH R55, R55 ;  /* 0x0000003700377308 */ /* 0x000fe20000002400 */
[----:B------:R-:W-:Y:S01]  /*13810*/  FMNMX.FTZ R21, R96, R21, !PT ;  /* 0x0000001560157209 */ /* 0x000fe20007810000 */
[----:B------:R-:W-:Y:S01]  /*13820*/  FMUL.FTZ R43, R77, UR4 ;  /* 0x000000044d2b7c20 */ /* 0x000fe20008410000 */
[----:B------:R-:W-:Y:S02]  /*13830*/  ISETP.GT.AND P3, PT, R9, 0x29, PT ;  /* 0x000000290900780c */ /* 0x000fe40003f64270 */
[----:B---3--:R-:W-:-:S02]  /*13840*/  FSEL R92, R46, -INF , P4 ;  /* 0xff8000002e5c7808 */ /* 0x008fc40002000000 */
[----:B------:R-:W-:Y:S01]  /*13850*/  FMNMX.FTZ R21, R94, R21, !PT ;  /* 0x000000155e157209 */ /* 0x000fe20007810000 */
[----:B------:R-:W0:Y:S01]  /*13860*/  MUFU.TANH R58, R58 ;  /* 0x0000003a003a7308 */ /* 0x000e220000002400 */
[----:B------:R-:W-:Y:S02]  /*13870*/  ISETP.GT.AND P4, PT, R9, 0x30, PT ;  /* 0x000000300900780c */ /* 0x000fe40003f84270 */
[----:B----4-:R-:W-:Y:S01]  /*13880*/  FSEL R90, R47, -INF , P3 ;  /* 0xff8000002f5a7808 */ /* 0x010fe20001800000 */
[----:B------:R-:W-:Y:S01]  /*13890*/  FMUL.FTZ R47, R68, UR4 ;  /* 0x00000004442f7c20 */ /* 0x000fe20008410000 */
[----:B------:R-:W-:Y:S01]  /*138a0*/  FMNMX.FTZ R27, R92, R21, !PT ;  /* 0x000000155c1b7209 */ /* 0x000fe20007810000 */
[----:B------:R-:W-:Y:S01]  /*138b0*/  FMUL.FTZ R21, R74, UR4 ;  /* 0x000000044a157c20 */ /* 0x000fe20008410000 */
[----:B------:R-:W-:Y:S01]  /*138c0*/  ISETP.GT.AND P3, PT, R9, 0x31, PT ;  /* 0x000000310900780c */ /* 0x000fe20003f64270 */
[----:B------:R-:W-:Y:S01]  /*138d0*/  MUFU.TANH R59, R59 ;  /* 0x0000003b003b7308 */ /* 0x000fe20000002400 */
[----:B------:R-:W-:-:S02]  /*138e0*/  FSEL R88, R50, -INF , P4 ;  /* 0xff80000032587808 */ /* 0x000fc40002000000 */
[----:B------:R-:W-:Y:S02]  /*138f0*/  FMNMX.FTZ R27, R90, R27, !PT ;  /* 0x0000001b5a1b7209 */ /* 0x000fe40007810000 */
[----:B------:R-:W-:Y:S02]  /*13900*/  ISETP.GT.AND P4, PT, R9, 0x38, PT ;  /* 0x000000380900780c */ /* 0x000fe40003f84270 */
[----:B--2---:R-:W-:Y:S01]  /*13910*/  FSEL R74, R51, -INF , P3 ;  /* 0xff800000334a7808 */ /* 0x004fe20001800000 */
[----:B------:R-:W1:Y:S01]  /*13920*/  MUFU.TANH R26, R62 ;  /* 0x0000003e001a7308 */ /* 0x000e620000002400 */
[----:B------:R-:W-:Y:S01]  /*13930*/  FMNMX.FTZ R27, R88, R27, !PT ;  /* 0x0000001b581b7209 */ /* 0x000fe20007810000 */
[----:B------:R-:W-:Y:S01]  /*13940*/  FMUL.FTZ R51, R76, UR4 ;  /* 0x000000044c337c20 */ /* 0x000fe20008410000 */
        /* <DEDUP_REMOVED lines=15> */
[----:B0-----:R-:W-:Y:S01]  /*13a40*/  FSEL R66, R55, -INF , P3 ;  /* 0xff80000037427808 */ /* 0x001fe20001800000 */
[----:B------:R-:W-:Y:S01]  /*13a50*/  FMUL.FTZ R55, R73, UR4 ;  /* 0x0000000449377c20 */ /* 0x000fe20008410000 */
[----:B------:R-:W-:Y:S02]  /*13a60*/  ISETP.GT.AND P3, PT, R9, 0x41, PT ;  /* 0x000000410900780c */ /* 0x000fe40003f64270 */
[----:B------:R-:W-:Y:S02]  /*13a70*/  FMNMX.FTZ R27, R66, R27, !PT ;  /* 0x0000001b421b7209 */ /* 0x000fe40007810000 */
[----:B------:R-:W-:Y:S01]  /*13a80*/  FSEL R58, R59, -INF , P3 ;  /* 0xff8000003b3a7808 */ /* 0x000fe20001800000 */
[----:B------:R-:W0:Y:S01]  /*13a90*/  MUFU.TANH R52, R71 ;  /* 0x0000004700347308 */ /* 0x000e220000002400 */
[----:B------:R-:W-:Y:S01]  /*13aa0*/  FMNMX.FTZ R27, R62, R27, !PT ;  /* 0x0000001b3e1b7209 */ /* 0x000fe20007810000 */
[----:B------:R-:W-:Y:S01]  /*13ab0*/  FMUL.FTZ R59, R84, UR4 ;  /* 0x00000004543b7c20 */ /* 0x000fe20008410000 */
[----:B------:R-:W-:-:S02]  /*13ac0*/  ISETP.GT.AND P3, PT, R9, 0x49, PT ;  /* 0x000000490900780c */ /* 0x000fc40003f64270 */
[----:B------:R-:W-:Y:S02]  /*13ad0*/  FMNMX.FTZ R27, R58, R27, !PT ;  /* 0x0000001b3a1b7209 */ /* 0x000fe40007810000 */
[----:B---3--:R-:W-:Y:S01]  /*13ae0*/  FSEL R56, R56, -INF , P3 ;  /* 0xff80000038387808 */ /* 0x008fe20001800000 */
[----:B------:R-:W3:Y:S01]  /*13af0*/  MUFU.TANH R21, R21 ;  /* 0x0000001500157308 */ /* 0x000ee20000002400 */
[----:B------:R-:W-:Y:S02]  /*13b00*/  FMNMX.FTZ R27, R46, R27, !PT ;  /* 0x0000001b2e1b7209 */ /* 0x000fe40007810000 */
[C---:B------:R-:W-:Y:S02]  /*13b10*/  ISETP.GT.AND P3, PT, R9.reuse, 0x51, PT ;  /* 0x000000510900780c */ /* 0x040fe40003f64270 */
[----:B--2---:R-:W-:Y:S02]  /*13b20*/  FSEL R48, R48, -INF , P4 ;  /* 0xff80000030307808 */ /* 0x004fe40002000000 */
[----:B------:R-:W-:Y:S01]  /*13b30*/  FMNMX.FTZ R27, R56, R27, !PT ;  /* 0x0000001b381b7209 */ /* 0x000fe20007810000 */
[----:B------:R-:W2:Y:S01]  /*13b40*/  MUFU.TANH R40, R75 ;  /* 0x0000004b00287308 */ /* 0x000ea20000002400 */
[----:B------:R-:W-:-:S02]  /*13b50*/  ISETP.GT.AND P4, PT, R9, 0x58, PT ;  /* 0x000000580900780c */ /* 0x000fc40003f84270 */
[----:B-1----:R-:W-:Y:S02]  /*13b60*/  FSEL R54, R67, -INF , P3 ;  /* 0xff80000043367808 */ /* 0x002fe40001800000 */
[----:B------:R-:W-:Y:S02]  /*13b70*/  FMNMX.FTZ R27, R48, R27, !PT ;  /* 0x0000001b301b7209 */ /* 0x000fe40007810000 */
[C---:B------:R-:W-:Y:S01]  /*13b80*/  ISETP.GT.AND P3, PT, R9.reuse, 0x59, PT ;  /* 0x000000590900780c */ /* 0x040fe20003f64270 */
[----:B------:R-:W1:Y:S01]  /*13b90*/  MUFU.TANH R42, R78 ;  /* 0x0000004e002a7308 */ /* 0x000e620000002400 */
[----:B------:R-:W-:Y:S02]  /*13ba0*/  FSEL R44, R44, -INF , P4 ;  /* 0xff8000002c2c7808 */ /* 0x000fe40002000000 */
[----:B------:R-:W-:Y:S02]  /*13bb0*/  FMNMX.FTZ R27, R54, R27, !PT ;  /* 0x0000001b361b7209 */ /* 0x000fe40007810000 */
[----:B------:R-:W-:-:S02]  /*13bc0*/  ISETP.GT.AND P4, PT, R9, 0x60, PT ;  /* 0x000000600900780c */ /* 0x000fc40003f84270 */
[----:B0-----:R-:W-:Y:S01]  /*13bd0*/  FSEL R52, R52, -INF , P3 ;  /* 0xff80000034347808 */ /* 0x001fe20001800000 */
[----:B------:R-:W0:Y:S01]  /*13be0*/  MUFU.TANH R38, R79 ;  /* 0x0000004f00267308 */ /* 0x000e220000002400 */
[----:B------:R-:W-:Y:S02]  /*13bf0*/  FMNMX.FTZ R27, R44, R27, !PT ;  /* 0x0000001b2c1b7209 */ /* 0x000fe40007810000 */
[----:B------:R-:W-:Y:S02]  /*13c00*/  ISETP.GT.AND P3, PT, R9, 0x61, PT ;  /* 0x000000610900780c */ /* 0x000fe40003f64270 */
[----:B---3--:R-:W-:Y:S02]  /*13c10*/  FSEL R50, R21, -INF , P4 ;  /* 0xff80000015327808 */ /* 0x008fe40002000000 */
[----:B------:R-:W-:Y:S01]  /*13c20*/  FMNMX.FTZ R27, R52, R27, !PT ;  /* 0x0000001b341b7209 */ /* 0x000fe20007810000 */
[----:B------:R-:W3:Y:S01]  /*13c30*/  MUFU.TANH R26, R82 ;  /* 0x00000052001a7308 */ /* 0x000ee20000002400 */
[----:B------:R-:W-:-:S02]  /*13c40*/  ISETP.GT.AND P4, PT, R9, 0x68, PT ;  /* 0x000000680900780c */ /* 0x000fc40003f84270 */
[----:B--2---:R-:W-:Y:S02]  /*13c50*/  FSEL R40, R40, -INF , P3 ;  /* 0xff80000028287808 */ /* 0x004fe40001800000 */
[----:B------:R-:W-:Y:S02]  /*13c60*/  FMNMX.FTZ R27, R50, R27, !PT ;  /* 0x0000001b321b7209 */ /* 0x000fe40007810000 */
[C---:B------:R-:W-:Y:S01]  /*13c70*/  ISETP.GT.AND P3, PT, R9.reuse, 0x69, PT ;  /* 0x000000690900780c */ /* 0x040fe20003f64270 */
[----:B------:R-:W2:Y:S01]  /*13c80*/  MUFU.TANH R36, R83 ;  /* 0x0000005300247308 */ /* 0x000ea20000002400 */
[----:B-1----:R-:W-:Y:S02]  /*13c90*/  FSEL R42, R42, -INF , P4 ;  /* 0xff8000002a2a7808 */ /* 0x002fe40002000000 */
[----:B------:R-:W-:Y:S02]  /*13ca0*/  FMNMX.FTZ R27, R40, R27, !PT ;  /* 0x0000001b281b7209 */ /* 0x000fe40007810000 */
[----:B------:R-:W-:-:S02]  /*13cb0*/  ISETP.GT.AND P4, PT, R9, 0x70, PT ;  /* 0x000000700900780c */ /* 0x000fc40003f84270 */
[----:B0-----:R-:W-:Y:S01]  /*13cc0*/  FSEL R38, R38, -INF , P3 ;  /* 0xff80000026267808 */ /* 0x001fe20001800000 */
[----:B------:R-:W0:Y:S01]  /*13cd0*/  MUFU.TANH R34, R86 ;  /* 0x0000005600227308 */ /* 0x000e220000002400 */
[----:B------:R-:W-:Y:S02]  /*13ce0*/  FMNMX.FTZ R27, R42, R27, !PT ;  /* 0x0000001b2a1b7209 */ /* 0x000fe40007810000 */
[C---:B------:R-:W-:Y:S02]  /*13cf0*/  ISETP.GT.AND P3, PT, R9.reuse, 0x71, PT ;  /* 0x000000710900780c */ /* 0x040fe40003f64270 */
[----:B---3--:R-:W-:Y:S02]  /*13d00*/  FSEL R26, R26, -INF , P4 ;  /* 0xff8000001a1a7808 */ /* 0x008fe40002000000 */
[----:B------:R-:W-:Y:S01]  /*13d10*/  FMNMX.FTZ R27, R38, R27, !PT ;  /* 0x0000001b261b7209 */ /* 0x000fe20007810000 */
[----:B------:R-:W1:Y:S01]  /*13d20*/  MUFU.TANH R30, R87 ;  /* 0x00000057001e7308 */ /* 0x000e620000002400 */
[----:B------:R-:W-:-:S02]  /*13d30*/  ISETP.GT.AND P4, PT, R9, 0x78, PT ;  /* 0x000000780900780c */ /* 0x000fc40003f84270 */
[----:B--2---:R-:W-:Y:S02]  /*13d40*/  FSEL R36, R36, -INF , P3 ;  /* 0xff80000024247808 */ /* 0x004fe40001800000 */
[----:B------:R-:W-:Y:S02]  /*13d50*/  FMNMX.FTZ R27, R26, R27, !PT ;  /* 0x0000001b1a1b7209 */ /* 0x000fe40007810000 */
[----:B------:R-:W-:Y:S01]  /*13d60*/  ISETP.GT.AND P3, PT, R9, 0x79, PT ;  /* 0x000000790900780c */ /* 0x000fe20003f64270 */
[----:B------:R-:W-:Y:S01]  /*13d70*/  MUFU.TANH R4, R4 ;  /* 0x0000000400047308 */ /* 0x000fe20000002400 */
[----:B0-----:R-:W-:Y:S01]  /*13d80*/  FSEL R34, R34, -INF , P4 ;  /* 0xff80000022227808 */ /* 0x001fe20002000000 */
[----:B------:R-:W-:Y:S01]  /*13d90*/  IMAD.U32 R9, RZ, RZ, UR5 ;  /* 0x00000005ff097e24 */ /* 0x000fe2000f8e00ff */
[----:B------:R-:W-:Y:S02]  /*13da0*/  FMNMX.FTZ R27, R36, R27, !PT ;  /* 0x0000001b241b7209 */ /* 0x000fe40007810000 */
[----:B------:R-:W-:-:S02]  /*13db0*/  ISETP.GT.AND P4, PT, R31, 0x1, PT ;  /* 0x000000011f00780c */ /* 0x000fc40003f84270 */
[----:B------:R-:W-:Y:S01]  /*13dc0*/  FMNMX.FTZ R27, R34, R27, !PT ;  /* 0x0000001b221b7209 */ /* 0x000fe20007810000 */
[----:B------:R-:W0:Y:S01]  /*13dd0*/  MUFU.TANH R3, R3 ;  /* 0x0000000300037308 */ /* 0x000e220000002400 */
[----:B-1----:R-:W-:-:S04]  /*13de0*/  FSEL R30, R30, -INF , P3 ;  /* 0xff8000001e1e7808 */ /* 0x002fc80001800000 */
[----:B------:R-:W-:-:S03]  /*13df0*/  FMNMX.FTZ R27, R30, R27, !PT ;  /* 0x0000001b1e1b7209 */ /* 0x000fc60007810000 */
[----:B------:R-:W1:Y:S02]  /*13e00*/  MUFU.TANH R6, R6 ;  /* 0x0000000600067308 */ /* 0x000e640000002400 */
[----:B------:R-:W2:Y:S06]  /*13e10*/  SHFL.BFLY PT, R60, R27, 0x2, 0x1f ;  /* 0x0c401f001b3c7f89 */ /* 0x000eac00000e0000 */
[----:B------:R-:W-:Y:S01]  /*13e20*/  MUFU.TANH R7, R7 ;  /* 0x0000000700077308 */ /* 0x000fe20000002400 */
[----:B0-----:R-:W-:Y:S02]  /*13e30*/  FSEL R3, R3, -INF , P4 ;  /* 0xff80000003037808 */ /* 0x001fe40002000000 */
[----:B------:R-:W-:-:S05]  /*13e40*/  ISETP.GT.AND P4, PT, R31, 0x10, PT ;  /* 0x000000101f00780c */ /* 0x000fca0003f84270 */
[----:B------:R-:W0:Y:S01]  /*13e50*/  MUFU.TANH R8, R8 ;  /* 0x0000000800087308 */ /* 0x000e220000002400 */
[----:B-1----:R-:W-:-:S07]  /*13e60*/  FSEL R64, R6, -INF , P5 ;  /* 0xff80000006407808 */ /* 0x002fce0002800000 */
[----:B------:R-:W-:Y:S01]  /*13e70*/  MUFU.TANH R12, R12 ;  /* 0x0000000c000c7308 */ /* 0x000fe20000002400 */
[----:B--2---:R-:W-:-:S05]  /*13e80*/  FMNMX.FTZ R60, R27, R60, !PT ;  /* 0x0000003c1b3c7209 */ /* 0x004fca0007810000 */
[----:B------:R-:W1:Y:S02]  /*13e90*/  SHFL.BFLY PT, R21, R60, 0x1, 0x1f ;  /* 0x0c201f003c157f89 */ /* 0x000e6400000e0000 */
[----:B------:R-:W2:Y:S01]  /*13ea0*/  MUFU.TANH R11, R11 ;  /* 0x0000000b000b7308 */ /* 0x000ea20000002400 */
[----:B0-----:R-:W-:Y:S02]  /*13eb0*/  FSEL R72, R8, -INF , P4 ;  /* 0xff80000008487808 */ /* 0x001fe40002000000 */
[----:B------:R-:W-:-:S05]  /*13ec0*/  ISETP.GT.AND P4, PT, R31, 0x18, PT ;  /* 0x000000181f00780c */ /* 0x000fca0003f84270 */
[----:B------:R-:W-:Y:S08]  /*13ed0*/  MUFU.TANH R15, R15 ;  /* 0x0000000f000f7308 */ /* 0x000ff00000002400 */
[----:B------:R-:W0:Y:S01]  /*13ee0*/  MUFU.TANH R24, R24 ;  /* 0x0000001800187308 */ /* 0x000e220000002400 */
[----:B--2---:R-:W-:Y:S02]  /*13ef0*/  FSEL R76, R11, -INF , P4 ;  /* 0xff8000000b4c7808 */ /* 0x004fe40002000000 */
[----:B------:R-:W-:-:S02]  /*13f00*/  ISETP.GT.AND P4, PT, R31, 0x20, PT ;  /* 0x000000201f00780c */ /* 0x000fc40003f84270 */
[----:B-1----:R-:W-:-:S03]  /*13f10*/  FMNMX.FTZ R21, R60, R21, !PT ;  /* 0x000000153c157209 */ /* 0x002fc60007810000 */
[----:B------:R-:W1:Y:S01]  /*13f20*/  MUFU.TANH R25, R25 ;  /* 0x0000001900197308 */ /* 0x000e620000002400 */
[C---:B------:R-:W-:Y:S01]  /*13f30*/  FSETP.NEU.FTZ.AND P3, PT, R21.reuse, -INF , PT ;  /* 0xff8000001500780b */ /* 0x040fe20003f7d000 */
[----:B------:R-:W-:-:S06]  /*13f40*/  FMUL.FTZ R27, R21, R9 ;  /* 0x00000009151b7220 */ /* 0x000fcc0000410000 */
[----:B------:R-:W2:Y:S01]  /*13f50*/  MUFU.TANH R28, R28 ;  /* 0x0000001c001c7308 */ /* 0x000ea20000002400 */
[----:B------:R-:W-:Y:S02]  /*13f60*/  FSEL R27, R27, RZ, P3 ;  /* 0x000000ff1b1b7208 */ /* 0x000fe40001800000 */
[C---:B------:R-:W-:Y:S02]  /*13f70*/  ISETP.GT.AND P3, PT, R31.reuse, RZ, PT ;  /* 0x000000ff1f00720c */ /* 0x040fe40003f64270 */
[----:B0-----:R-:W-:Y:S01]  /*13f80*/  FSEL R24, R24, -INF , P4 ;  /* 0xff80000018187808 */ /* 0x001fe20002000000 */
[-CC-:B------:R-:W-:Y:S01]  /*13f90*/  FFMA.FTZ R175, R92, R9.reuse, -R27.reuse ;  /* 0x000000095caf7223 */ /* 0x180fe2000001081b */
[----:B------:R-:W-:Y:S01]  /*13fa0*/  FSEL R60, R4, -INF , P3 ;  /* 0xff800000043c7808 */ /* 0x000fe20001800000 */
[----:B------:R-:W0:Y:S01]  /*13fb0*/  MUFU.TANH R29, R29 ;  /* 0x0000001d001d7308 */ /* 0x000e220000002400 */
[----:B------:R-:W-:Y:S01]  /*13fc0*/  ISETP.GT.AND P3, PT, R31, 0x9, PT ;  /* 0x000000091f00780c */ /* 0x000fe20003f64270 */
[--C-:B------:R-:W-:Y:S01]  /*13fd0*/  FFMA.FTZ R173, R96, R9, -R27.reuse ;  /* 0x0000000960ad7223 */ /* 0x100fe2000001081b */
[----:B------:R-:W-:Y:S01]  /*13fe0*/  FMNMX.FTZ R63, R60, R3, !PT ;  /* 0x000000033c3f7209 */ /* 0x000fe20007810000 */
[-CC-:B------:R-:W-:Y:S01]  /*13ff0*/  FFMA.FTZ R8, R98, R9.reuse, -R27.reuse ;  /* 0x0000000962087223 */ /* 0x180fe2000001081b */
[----:B------:R-:W-:Y:S01]  /*14000*/  FSEL R68, R7, -INF , P3 ;  /* 0xff80000007447808 */ /* 0x000fe20001800000 */
[--C-:B------:R-:W-:Y:S01]  /*14010*/  FFMA.FTZ R7, R94, R9, -R27.reuse ;  /* 0x000000095e077223 */ /* 0x100fe2000001081b */
[----:B------:R-:W-:Y:S01]  /*14020*/  FMNMX.FTZ R63, R64, R63, !PT ;  /* 0x0000003f403f7209 */ /* 0x000fe20007810000 */
[----:B------:R-:W3:Y:S01]  /*14030*/  MUFU.TANH R32, R32 ;  /* 0x0000002000207308 */ /* 0x000ee20000002400 */
[C---:B------:R-:W-:Y:S01]  /*14040*/  ISETP.GT.AND P3, PT, R31.reuse, 0x11, PT ;  /* 0x000000111f00780c */ /* 0x040fe20003f64270 */
[--C-:B------:R-:W-:Y:S01]  /*14050*/  FFMA.FTZ R169, R88, R9, -R27.reuse ;  /* 0x0000000958a97223 */ /* 0x100fe2000001081b */
[----:B------:R-:W-:Y:S01]  /*14060*/  FMNMX.FTZ R63, R68, R63, !PT ;  /* 0x0000003f443f7209 */ /* 0x000fe20007810000 */
[-CC-:B------:R-:W-:Y:S01]  /*14070*/  FFMA.FTZ R179, R100, R9.reuse, -R27.reuse ;  /* 0x0000000964b37223 */ /* 0x180fe2000001081b */
[----:B------:R-:W-:Y:S01]  /*14080*/  FSEL R12, R12, -INF , P3 ;  /* 0xff8000000c0c7808 */ /* 0x000fe20001800000 */
[--C-:B------:R-:W-:Y:S01]  /*14090*/  FFMA.FTZ R6, R102, R9, -R27.reuse ;  /* 0x0000000966067223 */ /* 0x100fe2000001081b */
[----:B------:R-:W-:Y:S01]  /*140a0*/  FMNMX.FTZ R63, R72, R63, !PT ;  /* 0x0000003f483f7209 */ /* 0x000fe20007810000 */
[----:B------:R-:W4:Y:S01]  /*140b0*/  MUFU.TANH R33, R33 ;  /* 0x0000002100217308 */ /* 0x000f220000002400 */
[----:B------:R-:W-:Y:S01]  /*140c0*/  ISETP.GT.AND P3, PT, R31, 0x19, PT ;  /* 0x000000191f00780c */ /* 0x000fe20003f64270 */
[--C-:B------:R-:W-:Y:S01]  /*140d0*/  FFMA.FTZ R177, R104, R9, -R27.reuse ;  /* 0x0000000968b17223 */ /* 0x100fe2000001081b */
[----:B------:R-:W-:Y:S01]  /*140e0*/  FMNMX.FTZ R63, R12, R63, !PT ;  /* 0x0000003f0c3f7209 */ /* 0x000fe20007810000 */
[-CC-:B------:R-:W-:Y:S01]  /*140f0*/  FFMA.FTZ R171, R70, R9.reuse, -R27.reuse ;  /* 0x0000000946ab7223 */ /* 0x180fe2000001081b */
[----:B------:R-:W-:Y:S01]  /*14100*/  FSEL R78, R15, -INF , P3 ;  /* 0xff8000000f4e7808 */ /* 0x000fe20001800000 */
[--C-:B------:R-:W-:Y:S01]  /*14110*/  FFMA.FTZ R4, R106, R9, -R27.reuse ;  /* 0x000000096a047223 */ /* 0x100fe2000001081b */
[----:B------:R-:W-:Y:S01]  /*14120*/  FMNMX.FTZ R63, R76, R63, !PT ;  /* 0x0000003f4c3f7209 */ /* 0x000fe20007810000 */
[----:B------:R-:W4:Y:S01]  /*14130*/  MUFU.TANH R20, R20 ;  /* 0x0000001400147308 */ /* 0x000f220000002400 */
[C---:B------:R-:W-:Y:S01]  /*14140*/  ISETP.GT.AND P3, PT, R31.reuse, 0x21, PT ;  /* 0x000000211f00780c */ /* 0x040fe20003f64270 */
[--C-:B------:R-:W-:Y:S01]  /*14150*/  FFMA.FTZ R183, R110, R9, -R27.reuse ;  /* 0x000000096eb77223 */ /* 0x100fe2000001081b */
[----:B------:R-:W-:Y:S01]  /*14160*/  FMNMX.FTZ R63, R78, R63, !PT ;  /* 0x0000003f4e3f7209 */ /* 0x000fe20007810000 */
[-CC-:B------:R-:W-:Y:S01]  /*14170*/  FFMA.FTZ R112, R112, R9.reuse, -R27.reuse ;  /* 0x0000000970707223 */ /* 0x180fe2000001081b */
[----:B------:R-:W-:Y:S01]  /*14180*/  ISETP.GT.AND P4, PT, R31, 0x28, PT ;  /* 0x000000281f00780c */ /* 0x000fe20003f84270 */
[--C-:B------:R-:W-:Y:S01]  /*14190*/  FFMA.FTZ R165, R62, R9, -R27.reuse ;  /* 0x000000093ea57223 */ /* 0x100fe2000001081b */
[----:B-1----:R-:W-:Y:S01]  /*141a0*/  FSEL R80, R25, -INF , P3 ;  /* 0xff80000019507808 */ /* 0x002fe20001800000 */
[----:B------:R-:W1:Y:S01]  /*141b0*/  MUFU.TANH R14, R14 ;  /* 0x0000000e000e7308 */ /* 0x000e620000002400 */
[----:B------:R-:W-:Y:S01]  /*141c0*/  FMNMX.FTZ R63, R24, R63, !PT ;  /* 0x0000003f183f7209 */ /* 0x000fe20007810000 */
[-CC-:B------:R-:W-:Y:S01]  /*141d0*/  FFMA.FTZ R181, R114, R9.reuse, -R27.reuse ;  /* 0x0000000972b57223 */ /* 0x180fe2000001081b */
[C---:B------:R-:W-:Y:S01]  /*141e0*/  ISETP.GT.AND P3, PT, R31.reuse, 0x29, PT ;  /* 0x000000291f00780c */ /* 0x040fe20003f64270 */
[-CC-:B------:R-:W-:Y:S01]  /*141f0*/  FFMA.FTZ R167, R46, R9.reuse, -R27.reuse ;  /* 0x000000092ea77223 */ /* 0x180fe2000001081b */
[----:B--2---:R-:W-:Y:S01]  /*14200*/  FSEL R28, R28, -INF , P4 ;  /* 0xff8000001c1c7808 */ /* 0x004fe20002000000 */
[--C-:B------:R-:W-:Y:S01]  /*14210*/  FFMA.FTZ R46, R56, R9, -R27.reuse ;  /* 0x00000009382e7223 */ /* 0x100fe2000001081b */
[----:B------:R-:W-:Y:S01]  /*14220*/  FMNMX.FTZ R63, R80, R63, !PT ;  /* 0x0000003f503f7209 */ /* 0x000fe20007810000 */
[----:B------:R-:W2:Y:S01]  /*14230*/  MUFU.TANH R10, R10 ;  /* 0x0000000a000a7308 */ /* 0x000ea20000002400 */
[----:B------:R-:W-:Y:S01]  /*14240*/  ISETP.GT.AND P4, PT, R31, 0x30, PT ;  /* 0x000000301f00780c */ /* 0x000fe20003f84270 */
[-CC-:B------:R-:W-:Y:S01]  /*14250*/  FFMA.FTZ R161, R48, R9.reuse, -R27.reuse ;  /* 0x0000000930a17223 */ /* 0x180fe2000001081b */
[----:B0-----:R-:W-:Y:S01]  /*14260*/  FSEL R82, R29, -INF , P3 ;  /* 0xff8000001d527808 */ /* 0x001fe20001800000 */
[--C-:B------:R-:W-:Y:S01]  /*14270*/  FFMA.FTZ R163, R44, R9, -R27.reuse ;  /* 0x000000092ca37223 */ /* 0x100fe2000001081b */
[----:B------:R-:W-:Y:S01]  /*14280*/  FMNMX.FTZ R63, R28, R63, !PT ;  /* 0x0000003f1c3f7209 */ /* 0x000fe20007810000 */
[-CC-:B------:R-:W-:Y:S01]  /*14290*/  FFMA.FTZ R153, R26, R9.reuse, -R27.reuse ;  /* 0x000000091a997223 */ /* 0x180fe2000001081b */
[C---:B------:R-:W-:Y:S01]  /*142a0*/  ISETP.GT.AND P3, PT, R31.reuse, 0x31, PT ;  /* 0x000000311f00780c */ /* 0x040fe20003f64270 */
[----:B------:R-:W0:Y:S01]  /*142b0*/  MUFU.TANH R13, R13 ;  /* 0x0000000d000d7308 */ /* 0x000e220000002400 */
[----:B---3--:R-:W-:Y:S01]  /*142c0*/  FSEL R32, R32, -INF , P4 ;  /* 0xff80000020207808 */ /* 0x008fe20002000000 */
[--C-:B------:R-:W-:Y:S01]  /*142d0*/  FFMA.FTZ R74, R74, R9, -R27.reuse ;  /* 0x000000094a4a7223 */ /* 0x100fe2000001081b */
[----:B------:R-:W-:Y:S01]  /*142e0*/  FMNMX.FTZ R63, R82, R63, !PT ;  /* 0x0000003f523f7209 */ /* 0x000fe20007810000 */
[-CC-:B------:R-:W-:Y:S01]  /*142f0*/  FFMA.FTZ R66, R66, R9.reuse, -R27.reuse ;  /* 0x0000000942427223 */ /* 0x180fe2000001081b */
[----:B------:R-:W-:Y:S01]  /*14300*/  ISETP.GT.AND P4, PT, R31, 0x38, PT ;  /* 0x000000381f00780c */ /* 0x000fe20003f84270 */
[--C-:B------:R-:W-:Y:S01]  /*14310*/  FFMA.FTZ R58, R58, R9, -R27.reuse ;  /* 0x000000093a3a7223 */ /* 0x100fe2000001081b */
[----:B----4-:R-:W-:Y:S01]  /*14320*/  FSEL R84, R33, -INF , P3 ;  /* 0xff80000021547808 */ /* 0x010fe20001800000 */
[----:B------:R-:W3:Y:S01]  /*14330*/  MUFU.TANH R35, R35 ;  /* 0x0000002300237308 */ /* 0x000ee20000002400 */
[----:B------:R-:W-:Y:S01]  /*14340*/  FMNMX.FTZ R63, R32, R63, !PT ;  /* 0x0000003f203f7209 */ /* 0x000fe20007810000 */
[-CC-:B------:R-:W-:Y:S01]  /*14350*/  FFMA.FTZ R48, R54, R9.reuse, -R27.reuse ;  /* 0x0000000936307223 */ /* 0x180fe2000001081b */
[C---:B------:R-:W-:Y:S01]  /*14360*/  ISETP.GT.AND P3, PT, R31.reuse, 0x39, PT ;  /* 0x000000391f00780c */ /* 0x040fe20003f64270 */
[-CC-:B------:R-:W-:Y:S01]  /*14370*/  FFMA.FTZ R44, R52, R9.reuse, -R27.reuse ;  /* 0x00000009342c7223 */ /* 0x180fe2000001081b */
[----:B------:R-:W-:Y:S01]  /*14380*/  FSEL R20, R20, -INF , P4 ;  /* 0xff80000014147808 */ /* 0x000fe20002000000 */
[--C-:B------:R-:W-:Y:S01]  /*14390*/  FFMA.FTZ R157, R50, R9, -R27.reuse ;  /* 0x00000009329d7223 */ /* 0x100fe2000001081b */
[----:B------:R-:W-:Y:S01]  /*143a0*/  FMNMX.FTZ R63, R84, R63, !PT ;  /* 0x0000003f543f7209 */ /* 0x000fe20007810000 */
[----:B------:R-:W4:Y:S01]  /*143b0*/  MUFU.TANH R45, R45 ;  /* 0x0000002d002d7308 */ /* 0x000f220000002400 */
[C---:B------:R-:W-:Y:S01]  /*143c0*/  ISETP.GT.AND P4, PT, R31.reuse, 0x40, PT ;  /* 0x000000401f00780c */ /* 0x040fe20003f84270 */
[-CC-:B------:R-:W-:Y:S01]  /*143d0*/  FFMA.FTZ R40, R40, R9.reuse, -R27.reuse ;  /* 0x0000000928287223 */ /* 0x180fe2000001081b */
[----:B-1----:R-:W-:Y:S01]  /*143e0*/  FSEL R86, R14, -INF , P3 ;  /* 0xff8000000e567808 */ /* 0x002fe20001800000 */
[--C-:B------:R-:W-:Y:S01]  /*143f0*/  FFMA.FTZ R159, R42, R9, -R27.reuse ;  /* 0x000000092a9f7223 */ /* 0x100fe2000001081b */
[----:B------:R-:W-:Y:S01]  /*14400*/  FMNMX.FTZ R63, R20, R63, !PT ;  /* 0x0000003f143f7209 */ /* 0x000fe20007810000 */
[-CC-:B------:R-:W-:Y:S01]  /*14410*/  FFMA.FTZ R38, R38, R9.reuse, -R27.reuse ;  /* 0x0000000926267223 */ /* 0x180fe2000001081b */
[C---:B------:R-:W-:Y:S01]  /*14420*/  ISETP.GT.AND P3, PT, R31.reuse, 0x41, PT ;  /* 0x000000411f00780c */ /* 0x040fe20003f64270 */
[----:B------:R-:W1:Y:S01]  /*14430*/  MUFU.TANH R53, R53 ;  /* 0x0000003500357308 */ /* 0x000e620000002400 */
[----:B--2---:R-:W-:Y:S01]  /*14440*/  FSEL R94, R10, -INF , P4 ;  /* 0xff8000000a5e7808 */ /* 0x004fe20002000000 */
[--C-:B------:R-:W-:Y:S01]  /*14450*/  FFMA.FTZ R10, R90, R9, -R27.reuse ;  /* 0x000000095a0a7223 */ /* 0x100fe2000001081b */
[----:B------:R-:W-:Y:S01]  /*14460*/  FMNMX.FTZ R63, R86, R63, !PT ;  /* 0x0000003f563f7209 */ /* 0x000fe20007810000 */
[-CC-:B------:R-:W-:Y:S01]  /*14470*/  FFMA.FTZ R26, R36, R9.reuse, -R27.reuse ;  /* 0x00000009241a7223 */ /* 0x180fe2000001081b */
[----:B------:R-:W-:Y:S01]  /*14480*/  ISETP.GT.AND P4, PT, R31, 0x48, PT ;  /* 0x000000481f00780c */ /* 0x000fe20003f84270 */
[--C-:B------:R-:W-:Y:S01]  /*14490*/  FFMA.FTZ R155, R34, R9, -R27.reuse ;  /* 0x00000009229b7223 */ /* 0x100fe2000001081b */
[----:B0-----:R-:W-:Y:S01]  /*144a0*/  FSEL R92, R13, -INF , P3 ;  /* 0xff8000000d5c7808 */ /* 0x001fe20001800000 */
[----:B------:R-:W0:Y:S01]  /*144b0*/  MUFU.TANH R57, R57 ;  /* 0x0000003900397308 */ /* 0x000e220000002400 */
[----:B------:R-:W-:Y:S01]  /*144c0*/  FMNMX.FTZ R63, R94, R63, !PT ;  /* 0x0000003f5e3f7209 */ /* 0x000fe20007810000 */
[----:B------:R-:W-:Y:S01]  /*144d0*/  FFMA.FTZ R30, R30, R9, -R27 ;  /* 0x000000091e1e7223 */ /* 0x000fe2000001081b */
[----:B------:R-:W-:-:S02]  /*144e0*/  ISETP.GT.AND P3, PT, R31, 0x49, PT ;  /* 0x000000491f00780c */ /* 0x000fc40003f64270 */
[----:B---3--:R-:W-:Y:S02]  /*144f0*/  FSEL R96, R35, -INF , P4 ;  /* 0xff80000023607808 */ /* 0x008fe40002000000 */
[----:B------:R-:W-:Y:S01]  /*14500*/  FMNMX.FTZ R63, R92, R63, !PT ;  /* 0x0000003f5c3f7209 */ /* 0x000fe20007810000 */
[----:B------:R-:W2:Y:S01]  /*14510*/  MUFU.TANH R47, R47 ;  /* 0x0000002f002f7308 */ /* 0x000ea20000002400 */
[----:B------:R-:W-:Y:S02]  /*14520*/  ISETP.GT.AND P4, PT, R31, 0x50, PT ;  /* 0x000000501f00780c */ /* 0x000fe40003f84270 */
[----:B----4-:R-:W-:Y:S02]  /*14530*/  FSEL R90, R45, -INF , P3 ;  /* 0xff8000002d5a7808 */ /* 0x010fe40001800000 */
[----:B------:R-:W-:Y:S02]  /*14540*/  FMNMX.FTZ R63, R96, R63, !PT ;  /* 0x0000003f603f7209 */ /* 0x000fe40007810000 */
[----:B------:R-:W-:Y:S01]  /*14550*/  ISETP.GT.AND P3, PT, R31, 0x51, PT ;  /* 0x000000511f00780c */ /* 0x000fe20003f64270 */
[----:B------:R-:W3:Y:S01]  /*14560*/  MUFU.TANH R49, R49 ;  /* 0x0000003100317308 */ /* 0x000ee20000002400 */
[----:B-1----:R-:W-:-:S02]  /*14570*/  FSEL R98, R53, -INF , P4 ;  /* 0xff80000035627808 */ /* 0x002fc40002000000 */
[----:B------:R-:W-:Y:S02]  /*14580*/  FMNMX.FTZ R63, R90, R63, !PT ;  /* 0x0000003f5a3f7209 */ /* 0x000fe40007810000 */
[----:B------:R-:W-:Y:S02]  /*14590*/  ISETP.GT.AND P4, PT, R31, 0x58, PT ;  /* 0x000000581f00780c */ /* 0x000fe40003f84270 */
[----:B0-----:R-:W-:Y:S01]  /*145a0*/  FSEL R88, R57, -INF , P3 ;  /* 0xff80000039587808 */ /* 0x001fe20001800000 */
[----:B------:R-:W0:Y:S01]  /*145b0*/  MUFU.TANH R37, R37 ;  /* 0x0000002500257308 */ /* 0x000e220000002400 */
[----:B------:R-:W-:Y:S02]  /*145c0*/  FMNMX.FTZ R63, R98, R63, !PT ;  /* 0x0000003f623f7209 */ /* 0x000fe40007810000 */
[----:B------:R-:W-:Y:S02]  /*145d0*/  ISETP.GT.AND P3, PT, R31, 0x59, PT ;  /* 0x000000591f00780c */ /* 0x000fe40003f64270 */
[----:B--2---:R-:W-:-:S02]  /*145e0*/  FSEL R100, R47, -INF , P4 ;  /* 0xff8000002f647808 */ /* 0x004fc40002000000 */
[----:B------:R-:W-:Y:S01]  /*145f0*/  FMNMX.FTZ R63, R88, R63, !PT ;  /* 0x0000003f583f7209 */ /* 0x000fe20007810000 */
[----:B------:R-:W1:Y:S01]  /*14600*/  MUFU.TANH R55, R55 ;  /* 0x0000003700377308 */ /* 0x000e620000002400 */
[----:B------:R-:W-:Y:S02]  /*14610*/  ISETP.GT.AND P4, PT, R31, 0x60, PT ;  /* 0x000000601f00780c */ /* 0x000fe40003f84270 */
[----:B---3--:R-:W-:Y:S02]  /*14620*/  FSEL R102, R49, -INF , P3 ;  /* 0xff80000031667808 */ /* 0x008fe40001800000 */
[----:B------:R-:W-:Y:S02]  /*14630*/  FMNMX.FTZ R63, R100, R63, !PT ;  /* 0x0000003f643f7209 */ /* 0x000fe40007810000 */
[----:B------:R-:W-:Y:S01]  /*14640*/  ISETP.GT.AND P3, PT, R31, 0x61, PT ;  /* 0x000000611f00780c */ /* 0x000fe20003f64270 */
[----:B------:R-:W2:Y:S01]  /*14650*/  MUFU.TANH R51, R51 ;  /* 0x0000003300337308 */ /* 0x000ea20000002400 */
[----:B0-----:R-:W-:-:S02]  /*14660*/  FSEL R104, R37, -INF , P4 ;  /* 0xff80000025687808 */ /* 0x001fc40002000000 */
[----:B------:R-:W-:Y:S02]  /*14670*/  FMNMX.FTZ R63, R102, R63, !PT ;  /* 0x0000003f663f7209 */ /* 0x000fe40007810000 */
[----:B------:R-:W-:Y:S02]  /*14680*/  ISETP.GT.AND P4, PT, R31, 0x68, PT ;  /* 0x000000681f00780c */ /* 0x000fe40003f84270 */
[----:B------:R-:W-:Y:S01]  /*14690*/  FMNMX.FTZ R63, R104, R63, !PT ;  /* 0x0000003f683f7209 */ /* 0x000fe20007810000 */
[----:B------:R-:W0:Y:S01]  /*146a0*/  MUFU.TANH R43, R43 ;  /* 0x0000002b002b7308 */ /* 0x000e220000002400 */
[----:B-1----:R-:W-:Y:S02]  /*146b0*/  FSEL R70, R55, -INF , P3 ;  /* 0xff80000037467808 */ /* 0x002fe40001800000 */
[----:B------:R-:W-:Y:S02]  /*146c0*/  ISETP.GT.AND P3, PT, R31, 0x69, PT ;  /* 0x000000691f00780c */ /* 0x000fe40003f64270 */
[----:B------:R-:W-:-:S03]  /*146d0*/  FMNMX.FTZ R63, R70, R63, !PT ;  /* 0x0000003f463f7209 */ /* 0x000fc60007810000 */
[----:B------:R-:W1:Y:S01]  /*146e0*/  MUFU.TANH R39, R39 ;  /* 0x0000002700277308 */ /* 0x000e620000002400 */
[----:B--2---:R-:W-:Y:S02]  /*146f0*/  FSEL R106, R51, -INF , P4 ;  /* 0xff800000336a7808 */ /* 0x004fe40002000000 */
[----:B------:R-:W-:Y:S02]  /*14700*/  ISETP.GT.AND P4, PT, R31, 0x70, PT ;  /* 0x000000701f00780c */ /* 0x000fe40003f84270 */
[----:B------:R-:W-:-:S03]  /*14710*/  FMNMX.FTZ R63, R106, R63, !PT ;  /* 0x0000003f6a3f7209 */ /* 0x000fc60007810000 */
[----:B------:R-:W2:Y:S01]  /*14720*/  MUFU.TANH R41, R41 ;  /* 0x0000002900297308 */ /* 0x000ea20000002400 */
[----:B0-----:R-:W-:Y:S02]  /*14730*/  FSEL R108, R43, -INF , P3 ;  /* 0xff8000002b6c7808 */ /* 0x001fe40001800000 */
[----:B------:R-:W-:Y:S01]  /*14740*/  ISETP.GT.AND P3, PT, R31, 0x71, PT ;  /* 0x000000711f00780c */ /* 0x000fe20003f64270 */
[----:B------:R-:W0:Y:S01]  /*14750*/  @P2 LDC R43, c[0x0][0x450] ;  /* 0x00011400ff2b2b82 */ /* 0x000e220000000800 */
[----:B------:R-:W-:-:S03]  /*14760*/  FMNMX.FTZ R63, R108, R63, !PT ;  /* 0x0000003f6c3f7209 */ /* 0x000fc60007810000 */
[----:B------:R-:W3:Y:S01]  /*14770*/  MUFU.TANH R59, R59 ;  /* 0x0000003b003b7308 */ /* 0x000ee20000002400 */
[----:B-1----:R-:W-:Y:S02]  /*14780*/  FSEL R110, R39, -INF , P4 ;  /* 0xff800000276e7808 */ /* 0x002fe40002000000 */
[----:B------:R-:W-:Y:S02]  /*14790*/  ISETP.GT.AND P4, PT, R31, 0x78, PT ;  /* 0x000000781f00780c */ /* 0x000fe40003f84270 */
[----:B------:R-:W-:-:S03]  /*147a0*/  FMNMX.FTZ R63, R110, R63, !PT ;  /* 0x0000003f6e3f7209 */ /* 0x000fc60007810000 */
[----:B------:R-:W1:Y:S01]  /*147b0*/  MUFU.TANH R61, R61 ;  /* 0x0000003d003d7308 */ /* 0x000e620000002400 */
[----:B--2---:R-:W-:Y:S02]  /*147c0*/  FSEL R62, R41, -INF , P3 ;  /* 0xff800000293e7808 */ /* 0x004fe40001800000 */
[----:B------:R-:W-:Y:S01]  /*147d0*/  ISETP.GT.AND P3, PT, R31, 0x79, PT ;  /* 0x000000791f00780c */ /* 0x000fe20003f64270 */
[----:B------:R-:W2:Y:S01]  /*147e0*/  @P2 LDC R41, c[0x0][0x44c] ;  /* 0x00011300ff292b82 */ /* 0x000ea20000000800 */
[----:B------:R-:W-:-:S03]  /*147f0*/  FMNMX.FTZ R63, R62, R63, !PT ;  /* 0x0000003f3e3f7209 */ /* 0x000fc60007810000 */
[----:B------:R3:W-:Y:S08]  /*14800*/  MUFU.EX2 R2, R112 ;  /* 0x0000007000027308 */ /* 0x0007f00000000800 */
[----:B------:R-:W4:Y:S01]  /*14810*/  MUFU.EX2 R181, R181 ;  /* 0x000000b500b57308 */ /* 0x000f220000000800 */
[----:B---3--:R-:W-:Y:S02]  /*14820*/  FSEL R112, R59, -INF , P4 ;  /* 0xff8000003b707808 */ /* 0x008fe40002000000 */
[----:B-1----:R-:W-:-:S02]  /*14830*/  FSEL R114, R61, -INF , P3 ;  /* 0xff8000003d727808 */ /* 0x002fc40001800000 */
[----:B------:R-:W-:-:S03]  /*14840*/  FMNMX.FTZ R63, R112, R63, !PT ;  /* 0x0000003f703f7209 */ /* 0x000fc60007810000 */
[----:B------:R1:W-:Y:S01]  /*14850*/  MUFU.EX2 R14, R7 ;  /* 0x00000007000e7308 */ /* 0x0003e20000000800 */
[----:B------:R-:W-:-:S05]  /*14860*/  FMNMX.FTZ R63, R114, R63, !PT ;  /* 0x0000003f723f7209 */ /* 0x000fca0007810000 */
[----:B------:R-:W3:Y:S02]  /*14870*/  SHFL.BFLY PT, R56, R63, 0x2, 0x1f ;  /* 0x0c401f003f387f89 */ /* 0x000ee400000e0000 */
[----:B------:R-:W0:Y:S08]  /*14880*/  MUFU.EX2 R183, R183 ;  /* 0x000000b700b77308 */ /* 0x000e300000000800 */
[----:B------:R-:W2:Y:S08]  /*14890*/  MUFU.EX2 R4, R4 ;  /* 0x0000000400047308 */ /* 0x000eb00000000800 */
[----:B------:R-:W2:Y:S01]  /*148a0*/  MUFU.EX2 R177, R177 ;  /* 0x000000b100b17308 */ /* 0x000ea20000000800 */
[----:B---3--:R-:W-:-:S07]  /*148b0*/  FMNMX.FTZ R56, R63, R56, !PT ;  /* 0x000000383f387209 */ /* 0x008fce0007810000 */
[----:B------:R-:W3:Y:S01]  /*148c0*/  MUFU.EX2 R6, R6 ;  /* 0x0000000600067308 */ /* 0x000ee20000000800 */
[----:B------:R-:W1:Y:S07]  /*148d0*/  SHFL.BFLY PT, R213, R56, 0x1, 0x1f ;  /* 0x0c201f0038d57f89 */ /* 0x000e6e00000e0000 */
[----:B------:R-:W3:Y:S08]  /*148e0*/  MUFU.EX2 R179, R179 ;  /* 0x000000b300b37308 */ /* 0x000ef00000000800 */
[----:B------:R-:W3:Y:S08]  /*148f0*/  MUFU.EX2 R8, R8 ;  /* 0x0000000800087308 */ /* 0x000ef00000000800 */
[----:B------:R-:W-:Y:S01]  /*14900*/  MUFU.EX2 R173, R173 ;  /* 0x000000ad00ad7308 */ /* 0x000fe20000000800 */
[----:B-1----:R-:W-:-:S04]  /*14910*/  FMNMX.FTZ R213, R56, R213, !PT ;  /* 0x000000d538d57209 */ /* 0x002fc80007810000 */
[C---:B------:R-:W-:Y:S01]  /*14920*/  FSETP.NEU.FTZ.AND P3, PT, R213.reuse, -INF , PT ;  /* 0xff800000d500780b */ /* 0x040fe20003f7d000 */
[----:B------:R-:W-:Y:S02]  /*14930*/  FMUL.FTZ R7, R213, R9 ;  /* 0x00000009d5077220 */ /* 0x000fe40000410000 */
[----:B------:R-:W-:Y:S03]  /*14940*/  MUFU.EX2 R175, R175 ;  /* 0x000000af00af7308 */ /* 0x000fe60000000800 */
[----:B------:R-:W-:-:S05]  /*14950*/  FSEL R7, R7, RZ, P3 ;  /* 0x000000ff07077208 */ /* 0x000fca0001800000 */
[----:B------:R-:W-:Y:S01]  /*14960*/  MUFU.EX2 R10, R10 ;  /* 0x0000000a000a7308 */ /* 0x000fe20000000800 */
[-CC-:B------:R-:W-:Y:S01]  /*14970*/  FFMA.FTZ R180, R60, R9.reuse, -R7.reuse ;  /* 0x000000093cb47223 */ /* 0x180fe20000010807 */
[-CC-:B------:R-:W-:Y:S01]  /*14980*/  FFMA.FTZ R11, R3, R9.reuse, -R7.reuse ;  /* 0x00000009030b7223 */ /* 0x180fe20000010807 */
[-CC-:B------:R-:W-:Y:S01]  /*14990*/  FFMA.FTZ R182, R64, R9.reuse, -R7.reuse ;  /* 0x0000000940b67223 */ /* 0x180fe20000010807 */
[-CC-:B------:R-:W-:Y:S01]  /*149a0*/  FFMA.FTZ R15, R12, R9.reuse, -R7.reuse ;  /* 0x000000090c0f7223 */ /* 0x180fe20000010807 */
[----:B----4-:R-:W-:Y:S01]  /*149b0*/  FADD.FTZ R12, R181, R2 ;  /* 0x00000002b50c7221 */ /* 0x010fe20000010000 */
[-CC-:B------:R-:W-:Y:S01]  /*149c0*/  FFMA.FTZ R13, R68, R9.reuse, -R7.reuse ;  /* 0x00000009440d7223 */ /* 0x180fe20000010807 */
[-CC-:B------:R-:W-:Y:S01]  /*149d0*/  FFMA.FTZ R176, R72, R9.reuse, -R7.reuse ;  /* 0x0000000948b07223 */ /* 0x180fe20000010807 */
[----:B------:R-:W-:Y:S01]  /*149e0*/  MUFU.EX2 R180, R180 ;  /* 0x000000b400b47308 */ /* 0x000fe20000000800 */
[----:B0-----:R-:W-:Y:S01]  /*149f0*/  FADD.FTZ R3, R183, R12 ;  /* 0x0000000cb7037221 */ /* 0x001fe20000010000 */
[-CC-:B------:R-:W-:Y:S01]  /*14a00*/  FFMA.FTZ R178, R76, R9.reuse, -R7.reuse ;  /* 0x000000094cb27223 */ /* 0x180fe20000010807 */
[-CC-:B------:R-:W-:Y:S01]  /*14a10*/  FFMA.FTZ R25, R78, R9.reuse, -R7.reuse ;  /* 0x000000094e197223 */ /* 0x180fe20000010807 */
[-C--:B------:R-:W-:Y:S01]  /*14a20*/  FFMA.FTZ R172, R24, R9.reuse, -R7 ;  /* 0x0000000918ac7223 */ /* 0x080fe20000010807 */
[----:B--2---:R-:W-:Y:S01]  /*14a30*/  FADD.FTZ R12, R4, R3 ;  /* 0x00000003040c7221 */ /* 0x004fe20000010000 */
[-CC-:B------:R-:W-:Y:S01]  /*14a40*/  FFMA.FTZ R170, R20, R9.reuse, -R7.reuse ;  /* 0x0000000914aa7223 */ /* 0x180fe20000010807 */
[-CC-:B------:R-:W-:Y:S01]  /*14a50*/  FFMA.FTZ R27, R80, R9.reuse, -R7.reuse ;  /* 0x00000009501b7223 */ /* 0x180fe20000010807 */
[----:B------:R-:W0:Y:S01]  /*14a60*/  MUFU.EX2 R11, R11 ;  /* 0x0000000b000b7308 */ /* 0x000e220000000800 */
[----:B------:R-:W-:Y:S01]  /*14a70*/  FADD.FTZ R3, R177, R12 ;  /* 0x0000000cb1037221 */ /* 0x000fe20000010000 */
[-CC-:B------:R-:W-:Y:S01]  /*14a80*/  FFMA.FTZ R174, R28, R9.reuse, -R7.reuse ;  /* 0x000000091cae7223 */ /* 0x180fe20000010807 */
[-CC-:B------:R-:W-:Y:S01]  /*14a90*/  FFMA.FTZ R29, R82, R9.reuse, -R7.reuse ;  /* 0x00000009521d7223 */ /* 0x180fe20000010807 */
[-C--:B------:R-:W-:Y:S01]  /*14aa0*/  FFMA.FTZ R168, R32, R9.reuse, -R7 ;  /* 0x0000000920a87223 */ /* 0x080fe20000010807 */
[----:B---3--:R-:W-:Y:S01]  /*14ab0*/  FADD.FTZ R12, R6, R3 ;  /* 0x00000003060c7221 */ /* 0x008fe20000010000 */
[--C-:B------:R-:W-:Y:S01]  /*14ac0*/  FFMA.FTZ R31, R84, R9, -R7.reuse ;  /* 0x00000009541f7223 */ /* 0x100fe20000010807 */
[----:B------:R-:W-:Y:S01]  /*14ad0*/  @P2 IMAD.HI.U32 R24, R200, R41, RZ ;  /* 0x00000029c8182227 */ /* 0x000fe200078e00ff */
[----:B------:R-:W1:Y:S03]  /*14ae0*/  MUFU.EX2 R182, R182 ;  /* 0x000000b600b67308 */ /* 0x000e660000000800 */
[----:B------:R-:W-:Y:S01]  /*14af0*/  FADD.FTZ R37, R179, R12 ;  /* 0x0000000cb3257221 */ /* 0x000fe20000010000 */
[-CC-:B------:R-:W-:Y:S01]  /*14b00*/  FFMA.FTZ R33, R86, R9.reuse, -R7.reuse ;  /* 0x0000000956217223 */ /* 0x180fe20000010807 */
[-CC-:B------:R-:W-:Y:S01]  /*14b10*/  FFMA.FTZ R164, R94, R9.reuse, -R7.reuse ;  /* 0x000000095ea47223 */ /* 0x180fe20000010807 */
[-C--:B------:R-:W-:Y:S01]  /*14b20*/  FFMA.FTZ R35, R92, R9.reuse, -R7 ;  /* 0x000000095c237223 */ /* 0x080fe20000010807 */
[----:B------:R-:W-:Y:S01]  /*14b30*/  FADD.FTZ R20, R8, R37 ;  /* 0x0000002508147221 */ /* 0x000fe20000010000 */
[-CC-:B------:R-:W-:Y:S01]  /*14b40*/  FFMA.FTZ R166, R96, R9.reuse, -R7.reuse ;  /* 0x0000000960a67223 */ /* 0x180fe20000010807 */
[----:B------:R-:W-:Y:S01]  /*14b50*/  FFMA.FTZ R37, R90, R9, -R7 ;  /* 0x000000095a257223 */ /* 0x000fe20000010807 */
[----:B------:R-:W2:Y:S01]  /*14b60*/  MUFU.EX2 R13, R13 ;  /* 0x0000000d000d7308 */ /* 0x000ea20000000800 */
[----:B0-----:R-:W-:Y:S01]  /*14b70*/  FADD.FTZ R3, R180, R11 ;  /* 0x0000000bb4037221 */ /* 0x001fe20000010000 */
[----:B------:R-:W-:Y:S01]  /*14b80*/  FADD.FTZ R39, R173, R20 ;  /* 0x00000014ad277221 */ /* 0x000fe20000010000 */
[----:B------:R-:W-:Y:S01]  /*14b90*/  IMAD.MOV.U32 R20, RZ, RZ, R200 ;  /* 0x000000ffff147224 */ /* 0x000fe200078e00c8 */
[----:B------:R-:W-:Y:S01]  /*14ba0*/  @P2 SHF.R.U32.HI R20, RZ, R43, R24 ;  /* 0x0000002bff142219 */ /* 0x000fe20000011618 */
[-CC-:B------:R-:W-:Y:S01]  /*14bb0*/  FFMA.FTZ R160, R98, R9.reuse, -R7.reuse ;  /* 0x0000000962a07223 */ /* 0x180fe20000010807 */
[-CC-:B------:R-:W-:Y:S01]  /*14bc0*/  FFMA.FTZ R100, R100, R9.reuse, -R7.reuse ;  /* 0x0000000964647223 */ /* 0x180fe20000010807 */
[-C--:B------:R-:W-:Y:S01]  /*14bd0*/  FFMA.FTZ R102, R102, R9.reuse, -R7 ;  /* 0x0000000966667223 */ /* 0x080fe20000010807 */
[----:B------:R-:W0:Y:S01]  /*14be0*/  MUFU.EX2 R176, R176 ;  /* 0x000000b000b07308 */ /* 0x000e220000000800 */
[----:B-1----:R-:W-:Y:S01]  /*14bf0*/  FADD.FTZ R12, R182, R3 ;  /* 0x00000003b60c7221 */ /* 0x002fe20000010000 */
[----:B------:R-:W-:Y:S01]  /*14c00*/  IADD3 R20, R20, R202, -R201 ;  /* 0x000000ca14147210 */ /* 0x000fe20007ffe8c9 */
[--C-:B------:R-:W-:Y:S01]  /*14c10*/  FFMA.FTZ R104, R104, R9, -R7.reuse ;  /* 0x0000000968687223 */ /* 0x100fe20000010807 */
[----:B------:R-:W-:Y:S01]  /*14c20*/  F2FP.BF16.F32.PACK_AB R181, R2, R181 ;  /* 0x000000b502b5723e */ /* 0x000fe200000010ff */
[-CC-:B------:R-:W-:Y:S01]  /*14c30*/  FFMA.FTZ R70, R70, R9.reuse, -R7.reuse ;  /* 0x0000000946467223 */ /* 0x180fe20000010807 */
[----:B------:R-:W-:Y:S01]  /*14c40*/  SHF.R.S32.HI R47, RZ, 0x1f, R20 ;  /* 0x0000001fff2f7819 */ /* 0x000fe20000011414 */
[-C--:B------:R-:W-:Y:S01]  /*14c50*/  FFMA.FTZ R106, R106, R9.reuse, -R7 ;  /* 0x000000096a6a7223 */ /* 0x080fe20000010807 */
[----:B------:R-:W1:Y:S01]  /*14c60*/  MUFU.EX2 R15, R15 ;  /* 0x0000000f000f7308 */ /* 0x000e620000000800 */
[----:B--2---:R-:W-:Y:S01]  /*14c70*/  FADD.FTZ R3, R13, R12 ;  /* 0x0000000c0d037221 */ /* 0x004fe20000010000 */
[----:B------:R-:W-:Y:S01]  /*14c80*/  FADD.FTZ R12, R14, R39 ;  /* 0x000000270e0c7221 */ /* 0x000fe20000010000 */
[-CC-:B------:R-:W-:Y:S01]  /*14c90*/  FFMA.FTZ R108, R108, R9.reuse, -R7.reuse ;  /* 0x000000096c6c7223 */ /* 0x180fe20000010807 */
[-CC-:B------:R-:W-:Y:S01]  /*14ca0*/  FFMA.FTZ R110, R110, R9.reuse, -R7.reuse ;  /* 0x000000096e6e7223 */ /* 0x180fe20000010807 */
[-CC-:B------:R-:W-:Y:S01]  /*14cb0*/  FFMA.FTZ R62, R62, R9.reuse, -R7.reuse ;  /* 0x000000093e3e7223 */ /* 0x180fe20000010807 */
[----:B------:R-:W-:Y:S01]  /*14cc0*/  FADD.FTZ R39, R175, R12 ;  /* 0x0000000caf277221 */ /* 0x000fe20000010000 */
[-C--:B------:R-:W-:Y:S01]  /*14cd0*/  FFMA.FTZ R112, R112, R9.reuse, -R7 ;  /* 0x0000000970707223 */ /* 0x080fe20000010807 */
[----:B------:R-:W2:Y:S01]  /*14ce0*/  MUFU.EX2 R178, R178 ;  /* 0x000000b200b27308 */ /* 0x000ea20000000800 */
[----:B0-----:R-:W-:Y:S01]  /*14cf0*/  FADD.FTZ R0, R176, R3 ;  /* 0x00000003b0007221 */ /* 0x001fe20000010000 */
[----:B------:R-:W-:Y:S01]  /*14d00*/  FADD.FTZ R12, R10, R39 ;  /* 0x000000270a0c7221 */ /* 0x000fe20000010000 */
[-CC-:B------:R-:W-:Y:S01]  /*14d10*/  FFMA.FTZ R39, R88, R9.reuse, -R7.reuse ;  /* 0x0000000958277223 */ /* 0x180fe20000010807 */
[----:B------:R-:W-:Y:S01]  /*14d20*/  FFMA.FTZ R114, R114, R9, -R7 ;  /* 0x0000000972727223 */ /* 0x000fe20000010807 */
[----:B------:R-:W-:-:S02]  /*14d30*/  LEA.HI R7, R47, R20, RZ, 0x7 ;  /* 0x000000142f077211 */ /* 0x000fc400078f38ff */
[----:B------:R-:W-:Y:S02]  /*14d40*/  CS2R R98, SRZ ;  /* 0x0000000000627805 */ /* 0x000fe4000001ff00 */
[----:B------:R-:W-:Y:S01]  /*14d50*/  F2FP.BF16.F32.PACK_AB R182, R13, R182 ;  /* 0x000000b60db6723e */ /* 0x000fe200000010ff */
[----:B------:R-:W0:Y:S01]  /*14d60*/  MUFU.EX2 R25, R25 ;  /* 0x0000001900197308 */ /* 0x000e220000000800 */
[----:B-1----:R-:W-:Y:S01]  /*14d70*/  FADD.FTZ R3, R15, R0 ;  /* 0x000000000f037221 */ /* 0x002fe20000010000 */
[----:B------:R-:W-:Y:S02]  /*14d80*/  F2FP.BF16.F32.PACK_AB R177, R6, R177 ;  /* 0x000000b106b1723e */ /* 0x000fe400000010ff */
[----:B------:R-:W-:Y:S02]  /*14d90*/  CS2R R96, SRZ ;  /* 0x0000000000607805 */ /* 0x000fe4000001ff00 */
[----:B------:R-:W-:Y:S02]  /*14da0*/  SHF.R.S32.HI R6, RZ, 0x7, R7 ;  /* 0x00000007ff067819 */ /* 0x000fe40000011407 */
[----:B------:R-:W-:-:S02]  /*14db0*/  CS2R R94, SRZ ;  /* 0x00000000005e7805 */ /* 0x000fc4000001ff00 */
[----:B------:R-:W-:Y:S02]  /*14dc0*/  F2FP.BF16.F32.PACK_AB R183, R4, R183 ;  /* 0x000000b704b7723e */ /* 0x000fe400000010ff */
[----:B------:R-:W-:Y:S01]  /*14dd0*/  CS2R R92, SRZ ;  /* 0x00000000005c7805 */ /* 0x000fe2000001ff00 */
[----:B------:R-:W1:Y:S01]  /*14de0*/  MUFU.EX2 R169, R169 ;  /* 0x000000a900a97308 */ /* 0x000e620000000800 */
[----:B--2---:R-:W-:Y:S01]  /*14df0*/  FADD.FTZ R0, R178, R3 ;  /* 0x00000003b2007221 */ /* 0x004fe20000010000 */
[----:B------:R-:W-:Y:S02]  /*14e00*/  F2FP.BF16.F32.PACK_AB R180, R11, R180 ;  /* 0x000000b40bb4723e */ /* 0x000fe400000010ff */
[----:B------:R-:W-:Y:S02]  /*14e10*/  CS2R R90, SRZ ;  /* 0x00000000005a7805 */ /* 0x000fe4000001ff00 */
[----:B------:R-:W-:Y:S02]  /*14e20*/  VIMNMX R6, RZ, R6, !PT ;  /* 0x00000006ff067248 */ /* 0x000fe40007fe0100 */
[----:B------:R-:W-:-:S02]  /*14e30*/  CS2R R88, SRZ ;  /* 0x0000000000587805 */ /* 0x000fc4000001ff00 */
        /* <DEDUP_REMOVED lines=8> */
[----:B------:R-:W-:-:S06]  /*14ec0*/  F2FP.BF16.F32.PACK_AB R178, R25, R178 ;  /* 0x000000b219b2723e */ /* 0x000fcc00000010ff */
        /* <DEDUP_REMOVED lines=74> */
[----:B------:R-:W-:Y:S02]  /*15370*/  F2FP.BF16.F32.PACK_AB R159, R38, R159 ;  /* 0x0000009f269f723e */ /* 0x000fe400000010ff */
[----:B--2---:R-:W-:-:S04]  /*15380*/  CS2R R102, SRZ ;  /* 0x0000000000667805 */ /* 0x004fc8000001ff00 */
        /* <DEDUP_REMOVED lines=11> */
[----:B------:R2:W3:Y:S01]  /*15440*/  MUFU.EX2 R45, R108 ;  /* 0x0000006c002d7308 */ /* 0x0004e20000000800 */
[C---:B0-----:R-:W-:Y:S01]  /*15450*/  FADD.FTZ R49, R43.reuse, R0 ;  /* 0x000000002b317221 */ /* 0x041fe20000010000 */
[----:B------:R-:W-:Y:S02]  /*15460*/  F2FP.BF16.F32.PACK_AB R156, R43, R104 ;  /* 0x000000682b9c723e */ /* 0x000fe400000010ff */
[----:B------:R-:W-:-:S04]  /*15470*/  CS2R R104, SRZ ;  /* 0x0000000000687805 */ /* 0x000fc8000001ff00 */
[----:B------:R-:W0:Y:S01]  /*15480*/  MUFU.EX2 R110, R110 ;  /* 0x0000006e006e7308 */ /* 0x000e220000000800 */
[----:B-1----:R-:W-:Y:S01]  /*15490*/  FADD.FTZ R0, R106, R49 ;  /* 0x000000316a007221 */ /* 0x002fe20000010000 */
[----:B--2---:R-:W-:-:S06]  /*154a0*/  CS2R R108, SRZ ;  /* 0x00000000006c7805 */ /* 0x004fcc000001ff00 */
[----:B------:R-:W1:Y:S01]  /*154b0*/  MUFU.EX2 R47, R62 ;  /* 0x0000003e002f7308 */ /* 0x000e620000000800 */
[C---:B---3--:R-:W-:Y:S01]  /*154c0*/  FADD.FTZ R13, R45.reuse, R0 ;  /* 0x000000002d0d7221 */ /* 0x048fe20000010000 */
        /* <DEDUP_REMOVED lines=8> */
[----:B------:R-:W-:-:S04]  /*15550*/  CS2R R110, SRZ ;  /* 0x00000000006e7805 */ /* 0x000fc8000001ff00 */
[----:B------:R1:W3:Y:S01]  /*15560*/  MUFU.EX2 R11, R114 ;  /* 0x00000072000b7308 */ /* 0x0002e20000000800 */
[----:B--2---:R-:W-:Y:S01]  /*15570*/  FADD.FTZ R4, R112, R13 ;  /* 0x0000000d70047221 */ /* 0x004fe20000010000 */
[----:B------:R-:W-:Y:S01]  /*15580*/  VIADD R13, R150, 0xfffffffe ;  /* 0xfffffffe960d7836 */ /* 0x000fe20000000000 */
[----:B------:R-:W-:-:S04]  /*15590*/  CS2R R150, SRZ ;  /* 0x0000000000967805 */ /* 0x000fc8000001ff00 */
[----:B------:R-:W-:Y:S01]  /*155a0*/  ISETP.GE.AND P3, PT, R13, R6, PT ;  /* 0x000000060d00720c */ /* 0x000fe20003f66270 */
[----:B------:R-:W2:Y:S01]  /*155b0*/  MUFU.EX2 R30, R30 ;  /* 0x0000001e001e7308 */ /* 0x000ea20000000800 */
[----:B0-----:R-:W-:Y:S01]  /*155c0*/  FADD.FTZ R3, R155, R2 ;  /* 0x000000029b037221 */ /* 0x001fe20000010000 */
[----:B------:R-:W-:Y:S01]  /*155d0*/  IMAD.MOV.U32 R2, RZ, RZ, 0x3f800000 ;  /* 0x3f800000ff027424 */ /* 0x000fe200078e00ff */
[----:B-1----:R-:W-:Y:S02]  /*155e0*/  CS2R R114, SRZ ;  /* 0x0000000000727805 */ /* 0x002fe4000001ff00 */
[C---:B---3--:R-:W-:Y:S01]  /*155f0*/  F2FP.BF16.F32.PACK_AB R154, R11.reuse, R112 ;  /* 0x000000700b9a723e */ /* 0x048fe200000010ff */
[----:B------:R-:W-:Y:S01]  /*15600*/  FADD.FTZ R4, R11, R4 ;  /* 0x000000040b047221 */ /* 0x000fe20000010000 */
[----:B------:R-:W-:Y:S01]  /*15610*/  CS2R R112, SRZ ;  /* 0x0000000000707805 */ /* 0x000fe2000001ff00 */
[C---:B--2---:R-:W-:Y:S01]  /*15620*/  FADD.FTZ R3, R30.reuse, R3 ;  /* 0x000000031e037221 */ /* 0x044fe20000010000 */
[----:B------:R-:W-:-:S03]  /*15630*/  F2FP.BF16.F32.PACK_AB R155, R30, R155 ;  /* 0x0000009b1e9b723e */ /* 0x000fc600000010ff */
[----:B------:R-:W-:Y:S05]  /*15640*/  @!P3 BRA `(.L_x_2875) ;  /* 0x0000003400acb947 */ /* 0x000fea0003800000 */
[----:B------:R-:W-:Y:S01]  /*15650*/  BSSY B1, `(.L_x_2875) ;  /* 0x000036a000017945 */ /* 0x000fe20003800000 */
[----:B------:R-:W-:Y:S02]  /*15660*/  IMAD.MOV.U32 R7, RZ, RZ, R21 ;  /* 0x000000ffff077224 */ /* 0x000fe400078e0015 */
[----:B------:R-:W-:Y:S02]  /*15670*/  IMAD.MOV.U32 R12, RZ, RZ, R213 ;  /* 0x000000ffff0c7224 */ /* 0x000fe400078e00d5 */
[----:B------:R-:W-:Y:S02]  /*15680*/  IMAD.MOV.U32 R15, RZ, RZ, R188 ;  /* 0x000000ffff0f7224 */ /* 0x000fe400078e00bc */
[----:B------:R-:W-:Y:S02]  /*15690*/  IMAD.MOV.U32 R20, RZ, RZ, R185 ;  /* 0x000000ffff147224 */ /* 0x000fe400078e00b9 */
[----:B------:R-:W-:Y:S02]  /*156a0*/  IMAD.MOV.U32 R0, RZ, RZ, 0x3f800000 ;  /* 0x3f800000ff007424 */ /* 0x000fe400078e00ff */
[----:B------:R-:W-:-:S07]  /*156b0*/  IMAD.MOV.U32 R151, RZ, RZ, RZ ;  /* 0x000000ffff977224 */ /* 0x000fce00078e00ff */
.L_x_2886:
[----:B------:R-:W-:-:S05]  /*156c0*/  VIADD R8, R20, 0x1 ;  /* 0x0000000114087836 */ /* 0x000fca0000000000 */
[----:B------:R-:W-:-:S04]  /*156d0*/  ISETP.NE.AND P3, PT, R8, 0x2, PT ;  /* 0x000000020800780c */ /* 0x000fc80003f65270 */
[----:B------:R-:W-:Y:S02]  /*156e0*/  SEL R188, RZ, 0x1, P3 ;  /* 0x00000001ffbc7807 */ /* 0x000fe40001800000 */
[----:B------:R-:W-:Y:S02]  /*156f0*/  SEL R185, R8, RZ, P3 ;  /* 0x000000ff08b97207 */ /* 0x000fe40001800000 */
[----:B------:R-:W-:Y:S01]  /*15700*/  LOP3.LUT R188, R15, R188, RZ, 0x3c, !PT ;  /* 0x000000bc0fbc7212 */ /* 0x000fe200078e3cff */
[----:B------:R-:W-:Y:S06]  /*15710*/  @!P0 BRA `(.L_x_2876) ;  /* 0x0000000000048947 */ /* 0x000fec0003800000 */
[----:B------:R-:W-:Y:S01]  /*15720*/  BPT.TRAP 0x1 ;  /* 0x000000040000795c */ /* 0x000fe20000300000 */
.L_x_2876:
[----:B------:R-:W-:Y:S01]  /*15730*/  IMAD R14, R185, 0x8, R16 ;  /* 0x00000008b90e7824 */ /* 0x000fe200078e0210 */
[----:B------:R-:W-:-:S04]  /*15740*/  SHF.L.U32 R11, R188, 0x1f, RZ ;  /* 0x0000001fbc0b7819 */ /* 0x000fc800000006ff */
[----:B------:R0:W1:Y:S01]  /*15750*/  SYNCS.PHASECHK.TRANS64.TRYWAIT P3, [R14+URZ+0x34830], R11 ;  /* 0x0348300b0e0075a7 */ /* 0x000062000806017f */
[----:B------:R-:W-:Y:S05]  /*15760*/  @!P0 BRA `(.L_x_2877) ;  /* 0x0000000000048947 */ /* 0x000fea0003800000 */
[----:B------:R-:W-:Y:S01]  /*15770*/  BPT.TRAP 0x1 ;  /* 0x000000040000795c */ /* 0x000fe20000300000 */
.L_x_2877:
[----:B------:R-:W-:Y:S01]  /*15780*/  BSSY B2, `(.L_x_2878) ;  /* 0x0000006000027945 */ /* 0x000fe20003800000 */
[----:B------:R-:W-:Y:S02]  /*15790*/  IMAD R8, R185, 0xc00, R5 ;  /* 0x00000c00b9087824 */ /* 0x000fe400078e0205 */
[----:B------:R-:W-:Y:S01]  /*157a0*/  IMAD.MOV.U32 R9, RZ, RZ, 0x40000040 ;  /* 0x40000040ff097424 */ /* 0x000fe200078e00ff */
[----:B-1----:R-:W-:Y:S06]  /*157b0*/  @P3 BRA `(.L_x_2879) ;  /* 0x0000000000083947 */ /* 0x002fec0003800000 */
[----:B------:R-:W1:Y:S02]  /*157c0*/  SYNCS.PHASECHK.TRANS64.TRYWAIT P3, [R14+URZ+0x34830], R11 ;  /* 0x0348300b0e0075a7 */ /* 0x000e64000806017f */
[----:B-1----:R-:W-:Y:S05]  /*157d0*/  @!P3 BRA `(.L_x_2880) ;  /* 0x0000011400d8b947 */ /* 0x002fea0003800000 */
.L_x_2879:
[----:B------:R-:W-:Y:S05]  /*157e0*/  BSYNC B2 ;  /* 0x0000000000027941 */ /* 0x000fea0003800000 */
.L_x_2878:
[----:B------:R-:W2:Y:S04]  /*157f0*/  LDL.64 R24, [R1+0x38] ;  /* 0x0000380001187983 */ /* 0x000ea80000100a00 */
[----:B------:R3:W-:Y:S04]  /*15800*/  STL.64 [R1+0x70], R12 ;  /* 0x0000700c01007387 */ /* 0x0007e80000100a00 */
[----:B---3--:R-:W3:Y:S04]  /*15810*/  LDL.64 R12, [R1+0x30] ;  /* 0x00003000010c7983 */ /* 0x008ee80000100a00 */
[----:B------:R4:W-:Y:S04]  /*15820*/  STL.64 [R1+0x68], R6 ;  /* 0x0000680601007387 */ /* 0x0009e80000100a00 */
[----:B----4-:R-:W4:Y:S01]  /*15830*/  LDL.64 R6, [R1+0x28] ;  /* 0x0000280001067983 */ /* 0x010f220000100a00 */
[----:B------:R-:W-:-:S02]  /*15840*/  R2UR UR6, R8 ;  /* 0x00000000080672ca */ /* 0x000fc400000e0000 */
[----:B------:R-:W-:Y:S01]  /*15850*/  R2UR UR7, R9 ;  /* 0x00000000090772ca */ /* 0x000fe200000e0000 */
[----:B------:R0:W-:Y:S04]  /*15860*/  STL.64 [R1+0x60], R4 ;  /* 0x0000600401007387 */ /* 0x0001e80000100a00 */
[----:B0-----:R-:W4:Y:S01]  /*15870*/  LDL.64 R4, [R1+0x18] ;  /* 0x0000180001047983 */ /* 0x001f220000100a00 */
[----:B------:R-:W-:Y:S02]  /*15880*/  VIADD R10, R8, 0x2 ;  /* 0x00000002080a7836 */ /* 0x000fe40000000000 */
[----:B-1----:R-:W-:Y:S01]  /*15890*/  IMAD.MOV.U32 R11, RZ, RZ, 0x40000040 ;  /* 0x40000040ff0b7424 */ /* 0x002fe200078e00ff */
[----:B--2---:R-:W-:Y:S02]  /*158a0*/  R2UR UR4, R24 ;  /* 0x00000000180472ca */ /* 0x004fe400000e0000 */
[----:B------:R-:W-:-:S02]  /*158b0*/  R2UR UR5, R25 ;  /* 0x00000000190572ca */ /* 0x000fc400000e0000 */
[----:B------:R-:W-:-:S11]  /*158c0*/  WARPGROUP.ARRIVE ;  /* 0x00000000000079c5 */ /* 0x000fd60000000000 */
[----:B------:R-:W-:Y:S01]  /*158d0*/  HGMMA.64x128x16.F32.BF16 R24, gdesc[UR4], RZ, !UPT, gsb0 ;  /* 0x01e00000041879f0 */ /* 0x000fe2000c0018ff */
[----:B------:R-:W-:Y:S02]  /*158e0*/  R2UR UR6, R10 ;  /* 0x000000000a0672ca */ /* 0x000fe400000e0000 */
[----:B------:R-:W-:Y:S02]  /*158f0*/  R2UR UR7, R11 ;  /* 0x000000000b0772ca */ /* 0x000fe400000e0000 */
[----:B---3--:R-:W-:Y:S02]  /*15900*/  R2UR UR4, R12 ;  /* 0x000000000c0472ca */ /* 0x008fe400000e0000 */
[----:B------:R-:W-:Y:S02]  /*15910*/  R2UR UR5, R13 ;  /* 0x000000000d0572ca */ /* 0x000fe400000e0000 */
[----:B------:R-:W2:Y:S01]  /*15920*/  LDL.64 R12, [R1+0x10] ;  /* 0x00001000010c7983 */ /* 0x000ea20000100a00 */
[----:B------:R-:W-:-:S02]  /*15930*/  VIADD R10, R8, 0x4 ;  /* 0x00000004080a7836 */ /* 0x000fc40000000000 */
[----:B------:R-:W-:Y:S01]  /*15940*/  IMAD.MOV.U32 R11, RZ, RZ, 0x40000040 ;  /* 0x40000040ff0b7424 */ /* 0x000fe200078e00ff */
[----:B------:R-:W-:Y:S02]  /*15950*/  WARPGROUP.DEPBAR.LE gsb0, 0x0 ;  /* 0x00008000000079c5 */ /* 0x000fe40000010000 */
[----:B------:R-:W-:-:S06]  /*15960*/  WARPGROUP.ARRIVE ;  /* 0x00000000000079c5 */ /* 0x000fcc0000000000 */
[----:B------:R-:W-:Y:S01]  /*15970*/  HGMMA.64x128x16.F32.BF16 R24, gdesc[UR4], R24, gsb0 ;  /* 0x01e00000041879f0 */ /* 0x000fe20008001818 */
[----:B------:R-:W-:Y:S02]  /*15980*/  R2UR UR6, R10 ;  /* 0x000000000a0672ca */ /* 0x000fe400000e0000 */
[----:B------:R-:W-:Y:S02]  /*15990*/  R2UR UR7, R11 ;  /* 0x000000000b0772ca */ /* 0x000fe400000e0000 */
[----:B----4-:R-:W-:Y:S02]  /*159a0*/  R2UR UR4, R6 ;  /* 0x00000000060472ca */ /* 0x010fe400000e0000 */
[----:B------:R-:W-:Y:S02]  /*159b0*/  R2UR UR5, R7 ;  /* 0x00000000070572ca */ /* 0x000fe400000e0000 */
[----:B------:R-:W3:Y:S01]  /*159c0*/  LDL.64 R6, [R1+0x8] ;  /* 0x0000080001067983 */ /* 0x000ee20000100a00 */
[----:B------:R-:W-:-:S02]  /*159d0*/  VIADD R10, R8, 0x6 ;  /* 0x00000006080a7836 */ /* 0x000fc40000000000 */
[----:B------:R-:W-:Y:S01]  /*159e0*/  IMAD.MOV.U32 R11, RZ, RZ, 0x40000040 ;  /* 0x40000040ff0b7424 */ /* 0x000fe200078e00ff */
[----:B------:R-:W-:Y:S02]  /*159f0*/  WARPGROUP.DEPBAR.LE gsb0, 0x0 ;  /* 0x00008000000079c5 */ /* 0x000fe40000010000 */
[----:B------:R-:W-:-:S06]  /*15a00*/  WARPGROUP.ARRIVE ;  /* 0x00000000000079c5 */ /* 0x000fcc0000000000 */
[----:B------:R-:W-:Y:S01]  /*15a10*/  HGMMA.64x128x16.F32.BF16 R24, gdesc[UR4], R24, gsb0 ;  /* 0x01e00000041879f0 */ /* 0x000fe20008001818 */
[----:B------:R-:W-:Y:S02]  /*15a20*/  R2UR UR6, R10 ;  /* 0x000000000a0672ca */ /* 0x000fe400000e0000 */
[----:B------:R-:W-:Y:S02]  /*15a30*/  R2UR UR7, R11 ;  /* 0x000000000b0772ca */ /* 0x000fe400000e0000 */
[----:B------:R-:W-:Y:S02]  /*15a40*/  R2UR UR4, R4 ;  /* 0x00000000040472ca */ /* 0x000fe400000e0000 */
[----:B------:R-:W-:Y:S02]  /*15a50*/  R2UR UR5, R5 ;  /* 0x00000000050572ca */ /* 0x000fe400000e0000 */
[----:B------:R-:W4:Y:S01]  /*15a60*/  LDL.64 R4, [R1] ;  /* 0x0000000001047983 */ /* 0x000f220000100a00 */
[----:B------:R-:W-:-:S02]  /*15a70*/  VIADD R10, R8, 0x400 ;  /* 0x00000400080a7836 */ /* 0x000fc40000000000 */
[----:B------:R-:W-:Y:S01]  /*15a80*/  IMAD.MOV.U32 R11, RZ, RZ, 0x40000040 ;  /* 0x40000040ff0b7424 */ /* 0x000fe200078e00ff */
[----:B------:R-:W-:Y:S02]  /*15a90*/  WARPGROUP.DEPBAR.LE gsb0, 0x0 ;  /* 0x00008000000079c5 */ /* 0x000fe40000010000 */
[----:B------:R-:W-:-:S06]  /*15aa0*/  WARPGROUP.ARRIVE ;  /* 0x00000000000079c5 */ /* 0x000fcc0000000000 */
[----:B------:R-:W-:Y:S01]  /*15ab0*/  HGMMA.64x128x16.F32.BF16 R24, gdesc[UR4], R24, gsb0 ;  /* 0x01e00000041879f0 */ /* 0x000fe20008001818 */
[----:B------:R-:W-:Y:S02]  /*15ac0*/  R2UR UR6, R10 ;  /* 0x000000000a0672ca */ /* 0x000fe400000e0000 */
[----:B------:R-:W-:Y:S02]  /*15ad0*/  R2UR UR7, R11 ;  /* 0x000000000b0772ca */ /* 0x000fe400000e0000 */
[----:B--2---:R-:W-:Y:S02]  /*15ae0*/  R2UR UR4, R12 ;  /* 0x000000000c0472ca */ /* 0x004fe400000e0000 */
[----:B------:R-:W-:Y:S01]  /*15af0*/  R2UR UR5, R13 ;  /* 0x000000000d0572ca */ /* 0x000fe200000e0000 */
[----:B------:R-:W-:Y:S01]  /*15b00*/  VIADD R10, R8, 0x402 ;  /* 0x00000402080a7836 */ /* 0x000fe20000000000 */
[----:B------:R0:W5:Y:S01]  /*15b10*/  LDL.LU.64 R12, [R1+0x70] ;  /* 0x00007000010c7983 */ /* 0x0001620000300a00 */
[----:B------:R-:W-:Y:S01]  /*15b20*/  IMAD.MOV.U32 R11, RZ, RZ, 0x40000040 ;  /* 0x40000040ff0b7424 */ /* 0x000fe200078e00ff */
[----:B------:R-:W-:-:S02]  /*15b30*/  WARPGROUP.DEPBAR.LE gsb0, 0x0 ;  /* 0x00008000000079c5 */ /* 0x000fc40000010000 */
[----:B------:R-:W-:-:S07]  /*15b40*/  WARPGROUP.ARRIVE ;  /* 0x00000000000079c5 */ /* 0x000fce0000000000 */
[----:B------:R-:W-:Y:S01]  /*15b50*/  HGMMA.64x128x16.F32.BF16 R24, gdesc[UR4], R24, gsb0 ;  /* 0x01e00000041879f0 */ /* 0x000fe20008001818 */
[----:B------:R-:W-:Y:S02]  /*15b60*/  R2UR UR6, R10 ;  /* 0x000000000a0672ca */ /* 0x000fe400000e0000 */
[----:B------:R-:W-:Y:S02]  /*15b70*/  R2UR UR7, R11 ;  /* 0x000000000b0772ca */ /* 0x000fe400000e0000 */
[----:B---3--:R-:W-:Y:S02]  /*15b80*/  R2UR UR4, R6 ;  /* 0x00000000060472ca */ /* 0x008fe400000e0000 */
        /* <DEDUP_REMOVED lines=9> */
[----:B----4-:R-:W-:Y:S02]  /*15c20*/  R2UR UR4, R4 ;  /* 0x00000000040472ca */ /* 0x010fe400000e0000 */
        /* <DEDUP_REMOVED lines=117> */
.L_x_2881:
[----:B------:R-:W-:Y:S01]  /*16380*/  SHF.L.U32 R0, R15, 0x1f, RZ ;  /* 0x0000001f0f007819 */ /* 0x000fe200000006ff */
[----:B------:R-:W-:-:S04]  /*16390*/  IMAD R15, R20, 0x8, R16 ;  /* 0x00000008140f7824 */ /* 0x000fc800078e0210 */
[----:B------:R0:W1:Y:S01]  /*163a0*/  SYNCS.PHASECHK.TRANS64.TRYWAIT P3, [R15+URZ+0x34850], R0 ;  /* 0x034850000f0075a7 */ /* 0x000062000806017f */
[----:B------:R-:W-:Y:S05]  /*163b0*/  @!P0 BRA `(.L_x_2882) ;  /* 0x0000000000048947 */ /* 0x000fea0003800000 */
[----:B------:R-:W-:Y:S01]  /*163c0*/  BPT.TRAP 0x1 ;  /* 0x000000040000795c */ /* 0x000fe20000300000 */
.L_x_2882:
[----:B------:R-:W-:Y:S04]  /*163d0*/  BSSY B2, `(.L_x_2883) ;  /* 0x0000004000027945 */ /* 0x000fe80003800000 */
[----:B-1----:R-:W-:Y:S05]  /*163e0*/  @P3 BRA `(.L_x_2884) ;  /* 0x0000000000083947 */ /* 0x002fea0003800000 */
[----:B------:R-:W1:Y:S02]  /*163f0*/  SYNCS.PHASECHK.TRANS64.TRYWAIT P3, [R15+URZ+0x34850], R0 ;  /* 0x034850000f0075a7 */ /* 0x000e64000806017f */
[----:B-1----:R-:W-:Y:S05]  /*16400*/  @!P3 BRA `(.L_x_2885) ;  /* 0x0000010800e0b947 */ /* 0x002fea0003800000 */
.L_x_2884:
[----:B------:R-:W-:Y:S05]  /*16410*/  BSYNC B2 ;  /* 0x0000000000027941 */ /* 0x000fea0003800000 */
.L_x_2883:
        /* <DEDUP_REMOVED lines=10> */
[----:B------:R-:W-:Y:S01]  /*164c0*/  FMUL.FTZ R25, R31, UR39 ;  /* 0x000000271f197c20 */ /* 0x000fe20008410000 */
        /* <DEDUP_REMOVED lines=14> */
[----:B------:R-:W-:Y:S01]  /*165b0*/  FMUL.FTZ R37, R43, UR39 ;  /* 0x000000272b257c20 */ /* 0x000fe20008410000 */
[----:B------:R-:W-:Y:S01]  /*165c0*/  FMUL.FTZ R43, R50, UR39 ;  /* 0x00000027322b7c20 */ /* 0x000fe20008410000 */
[----:B------:R-:W-:Y:S02]  /*165d0*/  IMAD.IADD R50, R205, 0x1, R200 ;  /* 0x00000001cd327824 */ /* 0x000fe400078e02c8 */
[----:B------:R-:W-:Y:S01]  /*165e0*/  FMUL.FTZ R46, R48, UR39 ;  /* 0x00000027302e7c20 */ /* 0x000fe20008410000 */
[----:B------:R-:W-:Y:S01]  /*165f0*/  FMUL.FTZ R48, R49, UR39 ;  /* 0x0000002731307c20 */ /* 0x000fe20008410000 */
[----:B------:R-:W-:Y:S01]  /*16600*/  FMUL.FTZ R49, R52, UR39 ;  /* 0x0000002734317c20 */ /* 0x000fe20008410000 */
[----:B------:R-:W-:Y:S01]  /*16610*/  IMAD.MOV.U32 R52, RZ, RZ, -0x80 ;  /* 0xffffff80ff347424 */ /* 0x000fe200078e00ff */
[----:B------:R-:W0:Y:S01]  /*16620*/  MUFU.TANH R0, R0 ;  /* 0x0000000000007308 */ /* 0x000e220000002400 */
[----:B------:R-:W-:Y:S01]  /*16630*/  FMUL.FTZ R2, R26, UR39 ;  /* 0x000000271a027c20 */ /* 0x000fe20008410000 */
[----:B------:R-:W-:Y:S01]  /*16640*/  FMUL.FTZ R26, R29, UR39 ;  /* 0x000000271d1a7c20 */ /* 0x000fe20008410000 */
[----:B-----5:R-:W-:Y:S01]  /*16650*/  IMAD R52, R13, R52, 0x1 ;  /* 0x000000010d347424 */ /* 0x020fe200078e0234 */
[----:B------:R-:W-:Y:S01]  /*16660*/  HGMMA.64x128x16.F32.BF16 R88, R180, gdesc[UR4].tnspB, R88, gsb0 ;  /* 0x41e00004b4587df0 */ /* 0x000fe20008001858 */
[----:B------:R-:W-:Y:S01]  /*16670*/  R2UR UR6, R10 ;  /* 0x000000000a0672ca */ /* 0x000fe200000e0000 */
[----:B------:R-:W-:Y:S01]  /*16680*/  VIADD R10, R8, 0x100 ;  /* 0x00000100080a7836 */ /* 0x000fe20000000000 */
[----:B------:R-:W-:Y:S01]  /*16690*/  R2UR UR7, R11 ;  /* 0x000000000b0772ca */ /* 0x000fe200000e0000 */
[----:B------:R-:W-:Y:S01]  /*166a0*/  IMAD.MOV.U32 R11, RZ, RZ, 0x40000040 ;  /* 0x40000040ff0b7424 */ /* 0x000fe200078e00ff */
[----:B------:R-:W-:Y:S01]  /*166b0*/  MUFU.TANH R9, R9 ;  /* 0x0000000900097308 */ /* 0x000fe20000002400 */
[----:B------:R-:W-:-:S02]  /*166c0*/  IMAD R52, R204, -0x2, R52 ;  /* 0xfffffffecc347824 */ /* 0x000fc400078e0234 */
[----:B------:R-:W-:Y:S01]  /*166d0*/  FMUL.FTZ R20, R27, UR39 ;  /* 0x000000271b147c20 */ /* 0x000fe20008410000 */
[----:B------:R-:W-:Y:S01]  /*166e0*/  FMUL.FTZ R27, R32, UR39 ;  /* 0x00000027201b7c20 */ /* 0x000fe20008410000 */
[----:B------:R-:W-:Y:S01]  /*166f0*/  FMUL.FTZ R32, R36, UR39 ;  /* 0x0000002724207c20 */ /* 0x000fe20008410000 */
[----:B------:R-:W-:Y:S01]  /*16700*/  FMUL.FTZ R36, R40, UR39 ;  /* 0x0000002728247c20 */ /* 0x000fe20008410000 */
[----:B------:R-:W-:Y:S01]  /*16710*/  IADD3 R52, -R201, R52, R202 ;  /* 0x00000034c9347210 */ /* 0x000fe20007ffe1ca */
        /* <DEDUP_REMOVED lines=40> */
[----:B------:R-:W-:Y:S01]  /*169a0*/  @!P1 VIADD R14, R14, 0x34840 ;  /* 0x000348400e0e9836 */ /* 0x000fe20000000000 */
[----:B------:R-:W-:Y:S01]  /*169b0*/  MUFU.TANH R34, R34 ;  /* 0x0000002200227308 */ /* 0x000fe20000002400 */
[----:B------:R-:W-:-:S03]  /*169c0*/  @!P1 VIADD R15, R15, 0x34860 ;  /* 0x000348600f0f9836 */ /* 0x000fc60000000000 */
[----:B------:R-:W-:Y:S02]  /*169d0*/  @!P1 PRMT R14, RZ, 0x654, R14 ;  /* 0x00000654ff0e9816 */ /* 0x000fe4000000000e */
[----:B------:R-:W-:Y:S02]  /*169e0*/  @!P1 PRMT R15, RZ, 0x654, R15 ;  /* 0x00000654ff0f9816 */ /* 0x000fe4000000000f */
[----:B------:R-:W4:Y:S08]  /*169f0*/  MUFU.TANH R36, R36 ;  /* 0x0000002400247308 */ /* 0x000f300000002400 */
[----:B------:R-:W-:Y:S08]  /*16a00*/  MUFU.TANH R38, R38 ;  /* 0x0000002600267308 */ /* 0x000ff00000002400 */
[----:B------:R-:W4:Y:S08]  /*16a10*/  MUFU.TANH R40, R40 ;  /* 0x0000002800287308 */ /* 0x000f300000002400 */
[----:B------:R-:W-:Y:S08]  /*16a20*/  MUFU.TANH R42, R42 ;  /* 0x0000002a002a7308 */ /* 0x000ff00000002400 */
[----:B------:R-:W4:Y:S08]  /*16a30*/  MUFU.TANH R46, R46 ;  /* 0x0000002e002e7308 */ /* 0x000f300000002400 */
[----:B------:R-:W-:Y:S08]  /*16a40*/  MUFU.TANH R48, R48 ;  /* 0x0000003000307308 */ /* 0x000ff00000002400 */
[----:B------:R-:W4:Y:S08]  /*16a50*/  MUFU.TANH R49, R49 ;  /* 0x0000003100317308 */ /* 0x000f300000002400 */
[----:B------:R-:W4:Y:S08]  /*16a60*/  MUFU.TANH R51, R51 ;  /* 0x0000003300337308 */ /* 0x000f300000002400 */
[----:B------:R-:W-:Y:S08]  /*16a70*/  MUFU.TANH R59, R59 ;  /* 0x0000003b003b7308 */ /* 0x000ff00000002400 */
[----:B------:R-:W-:Y:S08]  /*16a80*/  MUFU.TANH R60, R60 ;  /* 0x0000003c003c7308 */ /* 0x000ff00000002400 */
[----:B------:R-:W-:Y:S01]  /*16a90*/  MUFU.TANH R61, R61 ;  /* 0x0000003d003d7308 */ /* 0x000fe20000002400 */
[----:B------:R-:W-:-:S02]  /*16aa0*/  WARPGROUP.DEPBAR.LE gsb0, 0x0 ;  /* 0x00008000000079c5 */ /* 0x000fc40000010000 */
[----:B------:R-:W-:-:S05]  /*16ab0*/  WARPGROUP.ARRIVE ;  /* 0x00000000000079c5 */ /* 0x000fca0000000000 */
[----:B------:R-:W-:Y:S01]  /*16ac0*/  MUFU.TANH R64, R64 ;  /* 0x0000004000407308 */ /* 0x000fe20000002400 */
[----:B------:R-:W-:Y:S01]  /*16ad0*/  HGMMA.64x128x16.F32.BF16 R88, R176, gdesc[UR4].tnspB, R88, gsb0 ;  /* 0x41e00004b0587df0 */ /* 0x000fe20008001858 */
[----:B------:R-:W-:Y:S02]  /*16ae0*/  R2UR UR7, R11 ;  /* 0x000000000b0772ca */ /* 0x000fe400000e0000 */
[----:B------:R-:W0:Y:S01]  /*16af0*/  @P2 LDC R11, c[0x0][0x44c] ;  /* 0x00011300ff0b2b82 */ /* 0x000e220000000800 */
[----:B------:R-:W-:-:S03]  /*16b00*/  R2UR UR6, R10 ;  /* 0x000000000a0672ca */ /* 0x000fc600000e0000 */
[----:B------:R-:W-:Y:S04]  /*16b10*/  MUFU.TANH R65, R65 ;  /* 0x0000004100417308 */ /* 0x000fe80000002400 */
[----:B------:R-:W1:Y:S04]  /*16b20*/  @P2 LDC R10, c[0x0][0x450] ;  /* 0x00011400ff0a2b82 */ /* 0x000e680000000800 */
[----:B------:R-:W-:Y:S08]  /*16b30*/  MUFU.TANH R68, R68 ;  /* 0x0000004400447308 */ /* 0x000ff00000002400 */
[----:B------:R-:W-:Y:S01]  /*16b40*/  MUFU.TANH R69, R69 ;  /* 0x0000004500457308 */ /* 0x000fe20000002400 */
[----:B0-----:R-:W-:-:S07]  /*16b50*/  @P2 IMAD.HI.U32 R11, R50, R11, RZ ;  /* 0x0000000b320b2227 */ /* 0x001fce00078e00ff */
[----:B------:R-:W-:Y:S01]  /*16b60*/  MUFU.TANH R72, R72 ;  /* 0x0000004800487308 */ /* 0x000fe20000002400 */
[----:B-1----:R-:W-:Y:S01]  /*16b70*/  @P2 SHF.R.U32.HI R50, RZ, R10, R11 ;  /* 0x0000000aff322219 */ /* 0x002fe2000001160b */
[----:B------:R-:W-:Y:S02]  /*16b80*/  VIADD R10, R8, 0x180 ;  /* 0x00000180080a7836 */ /* 0x000fe40000000000 */
[----:B------:R-:W-:-:S04]  /*16b90*/  IMAD.MOV.U32 R11, RZ, RZ, 0x40000040 ;  /* 0x40000040ff0b7424 */ /* 0x000fc800078e00ff */
[----:B------:R-:W-:Y:S01]  /*16ba0*/  MUFU.TANH R73, R73 ;  /* 0x0000004900497308 */ /* 0x000fe20000002400 */
[----:B------:R-:W0:Y:S07]  /*16bb0*/  SHFL.IDX PT, R55, R50, RZ, 0x1c1f ;  /* 0x001c1fff32377589 */ /* 0x000e2e00000e0000 */
[----:B------:R-:W-:Y:S08]  /*16bc0*/  MUFU.TANH R76, R76 ;  /* 0x0000004c004c7308 */ /* 0x000ff00000002400 */
[----:B------:R-:W-:Y:S08]  /*16bd0*/  MUFU.TANH R77, R77 ;  /* 0x0000004d004d7308 */ /* 0x000ff00000002400 */
[----:B------:R-:W-:Y:S01]  /*16be0*/  MUFU.TANH R80, R80 ;  /* 0x0000005000507308 */ /* 0x000fe20000002400 */
[----:B0-----:R-:W-:-:S05]  /*16bf0*/  IMAD.IADD R55, R52, 0x1, R55 ;  /* 0x0000000134377824 */ /* 0x001fca00078e0237 */
[C---:B------:R-:W-:Y:S02]  /*16c00*/  ISETP.GT.AND P3, PT, R55.reuse, RZ, PT ;  /* 0x000000ff3700720c */ /* 0x040fe40003f64270 */
[C---:B------:R-:W-:Y:S01]  /*16c10*/  ISETP.GT.AND P4, PT, R55.reuse, 0x1, PT ;  /* 0x000000013700780c */ /* 0x040fe20003f84270 */
[----:B------:R-:W-:Y:S01]  /*16c20*/  MUFU.TANH R2, R2 ;  /* 0x0000000200027308 */ /* 0x000fe20000002400 */
[----:B------:R-:W-:Y:S02]  /*16c30*/  FSEL R0, R0, -INF , P3 ;  /* 0xff80000000007808 */ /* 0x000fe40001800000 */
[----:B------:R-:W-:-:S04]  /*16c40*/  ISETP.GT.AND P3, PT, R55, 0x8, PT ;  /* 0x000000083700780c */ /* 0x000fc80003f64270 */
[----:B------:R-:W-:Y:S01]  /*16c50*/  FSEL R24, R24, -INF , P3 ;  /* 0xff80000018187808 */ /* 0x000fe20001800000 */
[----:B------:R-:W-:Y:S01]  /*16c60*/  MUFU.TANH R20, R20 ;  /* 0x0000001400147308 */ /* 0x000fe20000002400 */
[----:B------:R-:W-:-:S04]  /*16c70*/  ISETP.GT.AND P3, PT, R55, 0x10, PT ;  /* 0x000000103700780c */ /* 0x000fc80003f64270 */
[----:B--2---:R-:W-:Y:S02]  /*16c80*/  FSEL R27, R27, -INF , P3 ;  /* 0xff8000001b1b7808 */ /* 0x004fe40001800000 */
[C---:B------:R-:W-:Y:S01]  /*16c90*/  ISETP.GT.AND P3, PT, R55.reuse, 0x18, PT ;  /* 0x000000183700780c */ /* 0x040fe20003f64270 */
[----:B------:R-:W-:Y:S03]  /*16ca0*/  MUFU.TANH R21, R21 ;  /* 0x0000001500157308 */ /* 0x000fe60000002400 */
[----:B---3--:R-:W-:Y:S02]  /*16cb0*/  FSEL R32, R32, -INF , P3 ;  /* 0xff80000020207808 */ /* 0x008fe40001800000 */
[----:B------:R-:W-:-:S03]  /*16cc0*/  ISETP.GT.AND P3, PT, R55, 0x20, PT ;  /* 0x000000203700780c */ /* 0x000fc60003f64270 */
[----:B------:R-:W-:Y:S01]  /*16cd0*/  MUFU.TANH R25, R25 ;  /* 0x0000001900197308 */ /* 0x000fe20000002400 */
[----:B----4-:R-:W-:Y:S02]  /*16ce0*/  FSEL R36, R36, -INF , P3 ;  /* 0xff80000024247808 */ /* 0x010fe40001800000 */
[----:B------:R-:W-:-:S04]  /*16cf0*/  ISETP.GT.AND P3, PT, R55, 0x28, PT ;  /* 0x000000283700780c */ /* 0x000fc80003f64270 */
[----:B------:R-:W-:Y:S01]  /*16d00*/  FSEL R40, R40, -INF , P3 ;  /* 0xff80000028287808 */ /* 0x000fe20001800000 */
[----:B------:R-:W-:Y:S01]  /*16d10*/  MUFU.TANH R28, R28 ;  /* 0x0000001c001c7308 */ /* 0x000fe20000002400 */
[----:B------:R-:W-:-:S04]  /*16d20*/  ISETP.GT.AND P3, PT, R55, 0x30, PT ;  /* 0x000000303700780c */ /* 0x000fc80003f64270 */
[----:B------:R-:W-:Y:S02]  /*16d30*/  FSEL R46, R46, -INF , P3 ;  /* 0xff8000002e2e7808 */ /* 0x000fe40001800000 */
[----:B------:R-:W-:Y:S01]  /*16d40*/  ISETP.GT.AND P3, PT, R55, 0x38, PT ;  /* 0x000000383700780c */ /* 0x000fe20003f64270 */
[----:B------:R-:W-:Y:S03]  /*16d50*/  MUFU.TANH R29, R29 ;  /* 0x0000001d001d7308 */ /* 0x000fe60000002400 */
[----:B------:R-:W-:Y:S02]  /*16d60*/  FSEL R49, R49, -INF , P3 ;  /* 0xff80000031317808 */ /* 0x000fe40001800000 */
[----:B------:R-:W-:-:S03]  /*16d70*/  ISETP.GT.AND P3, PT, R55, 0x40, PT ;  /* 0x000000403700780c */ /* 0x000fc60003f64270 */
[----:B------:R-:W-:Y:S08]  /*16d80*/  MUFU.TANH R31, R31 ;  /* 0x0000001f001f7308 */ /* 0x000ff00000002400 */
[----:B------:R-:W-:Y:S08]  /*16d90*/  MUFU.TANH R33, R33 ;  /* 0x0000002100217308 */ /* 0x000ff00000002400 */
[----:B------:R-:W-:Y:S01]  /*16da0*/  MUFU.TANH R35, R35 ;  /* 0x0000002300237308 */ /* 0x000fe20000002400 */
[----:B------:R-:W-:-:S02]  /*16db0*/  WARPGROUP.DEPBAR.LE gsb0, 0x0 ;  /* 0x00008000000079c5 */ /* 0x000fc40000010000 */
[----:B------:R-:W-:-:S05]  /*16dc0*/  WARPGROUP.ARRIVE ;  /* 0x00000000000079c5 */ /* 0x000fca0000000000 */
[----:B------:R-:W-:Y:S01]  /*16dd0*/  MUFU.TANH R37, R37 ;  /* 0x0000002500257308 */ /* 0x000fe20000002400 */
[----:B------:R-:W-:Y:S01]  /*16de0*/  HGMMA.64x128x16.F32.BF16 R88, R172, gdesc[UR4].tnspB, R88, gsb0 ;  /* 0x41e00004ac587df0 */ /* 0x000fe20008001858 */
[----:B------:R-:W-:Y:S01]  /*16df0*/  R2UR UR6, R10 ;  /* 0x000000000a0672ca */ /* 0x000fe200000e0000 */
[----:B------:R-:W-:Y:S01]  /*16e00*/  FMUL.FTZ R10, R56, UR39 ;  /* 0x00000027380a7c20 */ /* 0x000fe20008410000 */
[----:B------:R-:W-:-:S04]  /*16e10*/  FSEL R56, R9, -INF , P4 ;  /* 0xff80000009387808 */ /* 0x000fc80002000000 */
[----:B------:R-:W-:Y:S01]  /*16e20*/  MUFU.TANH R39, R39 ;  /* 0x0000002700277308 */ /* 0x000fe20000002400 */
[----:B------:R-:W-:Y:S02]  /*16e30*/  FMNMX.FTZ R9, R0, R12, !PT ;  /* 0x0000000c00097209 */ /* 0x000fe40007810000 */
[C---:B------:R-:W-:Y:S02]  /*16e40*/  ISETP.GT.AND P4, PT, R55.reuse, 0x9, PT ;  /* 0x000000093700780c */ /* 0x040fe40003f84270 */
[----:B------:R-:W-:Y:S02]  /*16e50*/  FMNMX.FTZ R9, R56, R9, !PT ;  /* 0x0000000938097209 */ /* 0x000fe40007810000 */
[----:B------:R-:W-:Y:S01]  /*16e60*/  FSEL R26, R26, -INF , P4 ;  /* 0xff8000001a1a7808 */ /* 0x000fe20002000000 */
[----:B------:R-:W0:Y:S01]  /*16e70*/  MUFU.TANH R10, R10 ;  /* 0x0000000a000a7308 */ /* 0x000e220000002400 */
[----:B------:R-:W-:Y:S02]  /*16e80*/  FMNMX.FTZ R9, R24, R9, !PT ;  /* 0x0000000918097209 */ /* 0x000fe40007810000 */
[----:B------:R-:W-:-:S02]  /*16e90*/  ISETP.GT.AND P4, PT, R55, 0x11, PT ;  /* 0x000000113700780c */ /* 0x000fc40003f84270 */
[----:B------:R-:W-:Y:S02]  /*16ea0*/  FMNMX.FTZ R9, R26, R9, !PT ;  /* 0x000000091a097209 */ /* 0x000fe40007810000 */
[----:B------:R-:W-:Y:S01]  /*16eb0*/  FSEL R30, R30, -INF , P4 ;  /* 0xff8000001e1e7808 */ /* 0x000fe20002000000 */
[----:B------:R-:W-:Y:S01]  /*16ec0*/  MUFU.TANH R41, R41 ;  /* 0x0000002900297308 */ /* 0x000fe20000002400 */
[----:B------:R-:W-:Y:S02]  /*16ed0*/  FMNMX.FTZ R9, R27, R9, !PT ;  /* 0x000000091b097209 */ /* 0x000fe40007810000 */
[----:B------:R-:W-:Y:S02]  /*16ee0*/  ISETP.GT.AND P4, PT, R55, 0x19, PT ;  /* 0x000000193700780c */ /* 0x000fe40003f84270 */
[----:B------:R-:W-:Y:S02]  /*16ef0*/  FMNMX.FTZ R9, R30, R9, !PT ;  /* 0x000000091e097209 */ /* 0x000fe40007810000 */
[----:B------:R-:W-:Y:S01]  /*16f00*/  FSEL R34, R34, -INF , P4 ;  /* 0xff80000022227808 */ /* 0x000fe20002000000 */
[----:B------:R-:W-:Y:S01]  /*16f10*/  MUFU.TANH R43, R43 ;  /* 0x0000002b002b7308 */ /* 0x000fe20000002400 */
[----:B------:R-:W-:-:S02]  /*16f20*/  FMNMX.FTZ R9, R32, R9, !PT ;  /* 0x0000000920097209 */ /* 0x000fc40007810000 */
[C---:B------:R-:W-:Y:S02]  /*16f30*/  ISETP.GT.AND P4, PT, R55.reuse, 0x21, PT ;  /* 0x000000213700780c */ /* 0x040fe40003f84270 */
[----:B------:R-:W-:Y:S02]  /*16f40*/  FMNMX.FTZ R9, R34, R9, !PT ;  /* 0x0000000922097209 */ /* 0x000fe40007810000 */
[----:B------:R-:W-:Y:S01]  /*16f50*/  FSEL R38, R38, -INF , P4 ;  /* 0xff80000026267808 */ /* 0x000fe20002000000 */
[----:B------:R-:W-:Y:S01]  /*16f60*/  MUFU.TANH R44, R44 ;  /* 0x0000002c002c7308 */ /* 0x000fe20000002400 */
[----:B------:R-:W-:Y:S02]  /*16f70*/  FMNMX.FTZ R9, R36, R9, !PT ;  /* 0x0000000924097209 */ /* 0x000fe40007810000 */
[----:B------:R-:W-:Y:S02]  /*16f80*/  ISETP.GT.AND P4, PT, R55, 0x29, PT ;  /* 0x000000293700780c */ /* 0x000fe40003f84270 */
[----:B------:R-:W-:-:S02]  /*16f90*/  FMNMX.FTZ R9, R38, R9, !PT ;  /* 0x0000000926097209 */ /* 0x000fc40007810000 */
[----:B------:R-:W-:Y:S01]  /*16fa0*/  R2UR UR7, R11 ;  /* 0x000000000b0772ca */ /* 0x000fe200000e0000 */
[----:B------:R-:W-:Y:S01]  /*16fb0*/  FMUL.FTZ R11, R57, UR39 ;  /* 0x00000027390b7c20 */ /* 0x000fe20008410000 */
[----:B------:R-:W-:Y:S01]  /*16fc0*/  FSEL R42, R42, -INF , P4 ;  /* 0xff8000002a2a7808 */ /* 0x000fe20002000000 */
[----:B------:R-:W-:Y:S01]  /*16fd0*/  MUFU.TANH R45, R45 ;  /* 0x0000002d002d7308 */ /* 0x000fe20000002400 */
[----:B------:R-:W-:Y:S02]  /*16fe0*/  FMNMX.FTZ R9, R40, R9, !PT ;  /* 0x0000000928097209 */ /* 0x000fe40007810000 */
[----:B------:R-:W-:Y:S02]  /*16ff0*/  ISETP.GT.AND P4, PT, R55, 0x31, PT ;  /* 0x000000313700780c */ /* 0x000fe40003f84270 */
[----:B------:R-:W-:Y:S02]  /*17000*/  FMNMX.FTZ R9, R42, R9, !PT ;  /* 0x000000092a097209 */ /* 0x000fe40007810000 */
[----:B------:R-:W-:Y:S01]  /*17010*/  FSEL R48, R48, -INF , P4 ;  /* 0xff80000030307808 */ /* 0x000fe20002000000 */
[----:B------:R-:W1:Y:S01]  /*17020*/  MUFU.TANH R11, R11 ;  /* 0x0000000b000b7308 */ /* 0x000e620000002400 */
[----:B------:R-:W-:-:S02]  /*17030*/  FMNMX.FTZ R9, R46, R9, !PT ;  /* 0x000000092e097209 */ /* 0x000fc40007810000 */
[----:B------:R-:W-:Y:S02]  /*17040*/  ISETP.GT.AND P4, PT, R55, 0x39, PT ;  /* 0x000000393700780c */ /* 0x000fe40003f84270 */
[----:B------:R-:W-:Y:S02]  /*17050*/  FMNMX.FTZ R9, R48, R9, !PT ;  /* 0x0000000930097209 */ /* 0x000fe40007810000 */
[----:B------:R-:W-:Y:S01]  /*17060*/  FSEL R51, R51, -INF , P4 ;  /* 0xff80000033337808 */ /* 0x000fe20002000000 */
[----:B------:R-:W-:Y:S01]  /*17070*/  MUFU.TANH R47, R47 ;  /* 0x0000002f002f7308 */ /* 0x000fe20000002400 */
[----:B------:R-:W-:Y:S02]  /*17080*/  FMNMX.FTZ R9, R49, R9, !PT ;  /* 0x0000000931097209 */ /* 0x000fe40007810000 */
[----:B------:R-:W-:Y:S02]  /*17090*/  ISETP.GT.AND P4, PT, R55, 0x41, PT ;  /* 0x000000413700780c */ /* 0x000fe40003f84270 */
[----:B0-----:R-:W-:-:S02]  /*170a0*/  FSEL R57, R10, -INF , P3 ;  /* 0xff8000000a397808 */ /* 0x001fc40001800000 */
[----:B------:R-:W-:Y:S01]  /*170b0*/  FMNMX.FTZ R9, R51, R9, !PT ;  /* 0x0000000933097209 */ /* 0x000fe20007810000 */
[----:B------:R-:W-:Y:S01]  /*170c0*/  MUFU.TANH R53, R53 ;  /* 0x0000003500357308 */ /* 0x000fe20000002400 */
[----:B------:R-:W-:Y:S02]  /*170d0*/  ISETP.GT.AND P3, PT, R55, 0x48, PT ;  /* 0x000000483700780c */ /* 0x000fe40003f64270 */
[----:B-1----:R-:W-:Y:S02]  /*170e0*/  FSEL R58, R11, -INF , P4 ;  /* 0xff8000000b3a7808 */ /* 0x002fe40002000000 */
[----:B------:R-:W-:Y:S02]  /*170f0*/  FMNMX.FTZ R9, R57, R9, !PT ;  /* 0x0000000939097209 */ /* 0x000fe40007810000 */
[----:B------:R-:W-:Y:S01]  /*17100*/  ISETP.GT.AND P4, PT, R55, 0x49, PT ;  /* 0x000000493700780c */ /* 0x000fe20003f84270 */
[----:B------:R-:W-:Y:S01]  /*17110*/  MUFU.TANH R54, R54 ;  /* 0x0000003600367308 */ /* 0x000fe20000002400 */
[----:B------:R-:W-:-:S02]  /*17120*/  FSEL R59, R59, -INF , P3 ;  /* 0xff8000003b3b7808 */ /* 0x000fc40001800000 */
[----:B------:R-:W-:Y:S02]  /*17130*/  FMNMX.FTZ R9, R58, R9, !PT ;  /* 0x000000093a097209 */ /* 0x000fe40007810000 */
[----:B------:R-:W-:Y:S02]  /*17140*/  ISETP.GT.AND P3, PT, R55, 0x50, PT ;  /* 0x000000503700780c */ /* 0x000fe40003f64270 */
[----:B------:R-:W-:Y:S01]  /*17150*/  FSEL R60, R60, -INF , P4 ;  /* 0xff8000003c3c7808 */ /* 0x000fe20002000000 */
[----:B------:R-:W-:Y:S01]  /*17160*/  MUFU.TANH R62, R62 ;  /* 0x0000003e003e7308 */ /* 0x000fe20000002400 */
[----:B------:R-:W-:Y:S02]  /*17170*/  FMNMX.FTZ R9, R59, R9, !PT ;  /* 0x000000093b097209 */ /* 0x000fe40007810000 */
[----:B------:R-:W-:Y:S02]  /*17180*/  ISETP.GT.AND P4, PT, R55, 0x51, PT ;  /* 0x000000513700780c */ /* 0x000fe40003f84270 */
[----:B------:R-:W-:-:S02]  /*17190*/  FSEL R61, R61, -INF , P3 ;  /* 0xff8000003d3d7808 */ /* 0x000fc40001800000 */
[----:B------:R-:W-:Y:S01]  /*171a0*/  FMNMX.FTZ R9, R60, R9, !PT ;  /* 0x000000093c097209 */ /* 0x000fe20007810000 */
[----:B------:R-:W-:Y:S01]  /*171b0*/  MUFU.TANH R81, R81 ;  /* 0x0000005100517308 */ /* 0x000fe20000002400 */
[----:B------:R-:W-:Y:S02]  /*171c0*/  ISETP.GT.AND P3, PT, R55, 0x58, PT ;  /* 0x000000583700780c */ /* 0x000fe40003f64270 */
[----:B------:R-:W-:Y:S02]  /*171d0*/  FSEL R64, R64, -INF , P4 ;  /* 0xff80000040407808 */ /* 0x000fe40002000000 */
        /* <DEDUP_REMOVED lines=17> */
[----:B------:R0:W1:Y:S01]  /*172f0*/  MUFU.TANH R9, R84 ;  /* 0x0000005400097308 */ /* 0x0000620000002400 */
[----:B------:R-:W-:-:S02]  /*17300*/  FSEL R73, R73, -INF , P3 ;  /* 0xff80000049497808 */ /* 0x000fc40001800000 */
[----:B------:R-:W-:Y:S02]  /*17310*/  FMNMX.FTZ R11, R72, R10, !PT ;  /* 0x0000000a480b7209 */ /* 0x000fe40007810000 */
[----:B------:R-:W-:Y:S02]  /*17320*/  ISETP.GT.AND P3, PT, R55, 0x70, PT ;  /* 0x000000703700780c */ /* 0x000fe40003f64270 */
[----:B------:R-:W-:Y:S01]  /*17330*/  FSEL R76, R76, -INF , P4 ;  /* 0xff8000004c4c7808 */ /* 0x000fe20002000000 */
[----:B------:R2:W3:Y:S01]  /*17340*/  MUFU.TANH R10, R85 ;  /* 0x00000055000a7308 */ /* 0x0004e20000002400 */
[----:B------:R-:W-:Y:S01]  /*17350*/  FMNMX.FTZ R11, R73, R11, !PT ;  /* 0x0000000b490b7209 */ /* 0x000fe20007810000 */
[----:B0-----:R-:W-:Y:S01]  /*17360*/  FMUL.FTZ R84, R86, UR39 ;  /* 0x0000002756547c20 */ /* 0x001fe20008410000 */
[----:B------:R-:W-:Y:S02]  /*17370*/  ISETP.GT.AND P4, PT, R55, 0x71, PT ;  /* 0x000000713700780c */ /* 0x000fe40003f84270 */
[----:B------:R-:W-:-:S02]  /*17380*/  FSEL R77, R77, -INF , P3 ;  /* 0xff8000004d4d7808 */ /* 0x000fc40001800000 */
[----:B------:R-:W-:Y:S01]  /*17390*/  FMNMX.FTZ R11, R76, R11, !PT ;  /* 0x0000000b4c0b7209 */ /* 0x000fe20007810000 */
[----:B------:R-:W-:Y:S02]  /*173a0*/  WARPGROUP.DEPBAR.LE gsb0, 0x0 ;  /* 0x00008000000079c5 */ /* 0x000fe40000010000 */
[----:B------:R-:W-:Y:S01]  /*173b0*/  WARPGROUP.ARRIVE ;  /* 0x00000000000079c5 */ /* 0x000fe20000000000 */
[----:B------:R-:W-:Y:S01]  /*173c0*/  ISETP.GT.AND P3, PT, R55, 0x78, PT ;  /* 0x000000783700780c */ /* 0x000fe20003f64270 */
[----:B--2---:R0:W2:Y:S01]  /*173d0*/  SHFL.IDX PT, R85, R50, 0x1, 0x1c1f ;  /* 0x003c1f0032557f89 */ /* 0x0040a200000e0000 */
[----:B------:R-:W-:Y:S01]  /*173e0*/  FSEL R80, R80, -INF , P4 ;  /* 0xff80000050507808 */ /* 0x000fe20002000000 */
[----:B------:R-:W4:Y:S01]  /*173f0*/  MUFU.TANH R71, R71 ;  /* 0x0000004700477308 */ /* 0x000f220000002400 */
[----:B------:R-:W-:Y:S01]  /*17400*/  FMNMX.FTZ R11, R77, R11, !PT ;  /* 0x0000000b4d0b7209 */ /* 0x000fe20007810000 */
[----:B------:R-:W-:Y:S01]  /*17410*/  HGMMA.64x128x16.F32.BF16 R88, R168, gdesc[UR4].tnspB, R88, gsb0 ;  /* 0x41e00004a8587df0 */ /* 0x000fe20008001858 */
[----:B------:R-:W-:-:S02]  /*17420*/  ISETP.GT.AND P4, PT, R55, 0x79, PT ;  /* 0x000000793700780c */ /* 0x000fc40003f84270 */
[----:B-1----:R-:W-:Y:S01]  /*17430*/  FSEL R55, R9, -INF , P3 ;  /* 0xff80000009377808 */ /* 0x002fe20001800000 */
[----:B0-----:R-:W-:Y:S01]  /*17440*/  FMUL.FTZ R50, R87, UR39 ;  /* 0x0000002757327c20 */ /* 0x001fe20008410000 */
[----:B------:R-:W-:Y:S01]  /*17450*/  FMNMX.FTZ R11, R80, R11, !PT ;  /* 0x0000000b500b7209 */ /* 0x000fe20007810000 */
[----:B------:R-:W0:Y:S01]  /*17460*/  MUFU.TANH R74, R74 ;  /* 0x0000004a004a7308 */ /* 0x000e220000002400 */
[----:B---3--:R-:W-:Y:S01]  /*17470*/  FSEL R63, R10, -INF , P4 ;  /* 0xff8000000a3f7808 */ /* 0x008fe20002000000 */
[----:B------:R-:W-:Y:S01]  /*17480*/  VIADD R10, R8, 0x200 ;  /* 0x00000200080a7836 */ /* 0x000fe20000000000 */
[----:B------:R-:W-:-:S04]  /*17490*/  FMNMX.FTZ R11, R55, R11, !PT ;  /* 0x0000000b370b7209 */ /* 0x000fc80007810000 */
[----:B------:R-:W-:Y:S01]  /*174a0*/  FMNMX.FTZ R213, R63, R11, !PT ;  /* 0x0000000b3fd57209 */ /* 0x000fe20007810000 */
[----:B------:R-:W-:Y:S01]  /*174b0*/  IMAD.MOV.U32 R11, RZ, RZ, 0x40000040 ;  /* 0x40000040ff0b7424 */ /* 0x000fe200078e00ff */
[----:B------:R-:W-:Y:S01]  /*174c0*/  R2UR UR6, R10 ;  /* 0x000000000a0672ca */ /* 0x000fe200000e0000 */
[----:B------:R-:W-:Y:S01]  /*174d0*/  VIADD R10, R8, 0x280 ;  /* 0x00000280080a7836 */ /* 0x000fe20000000000 */
[----:B------:R-:W1:Y:S01]  /*174e0*/  MUFU.TANH R75, R75 ;  /* 0x0000004b004b7308 */ /* 0x000e620000002400 */
[----:B------:R-:W3:Y:S01]  /*174f0*/  SHFL.BFLY PT, R9, R213, 0x2, 0x1f ;  /* 0x0c401f00d5097f89 */ /* 0x000ee200000e0000 */
[----:B------:R-:W-:Y:S01]  /*17500*/  R2UR UR7, R11 ;  /* 0x000000000b0772ca */ /* 0x000fe200000e0000 */
[----:B--2---:R-:W-:Y:S01]  /*17510*/  IMAD.IADD R52, R52, 0x1, R85 ;  /* 0x0000000134347824 */ /* 0x004fe200078e0255 */
[----:B------:R-:W-:Y:S01]  /*17520*/  R2UR UR10, R10 ;  /* 0x000000000a0a72ca */ /* 0x000fe200000e0000 */
[----:B------:R-:W-:-:S03]  /*17530*/  IMAD.MOV.U32 R11, RZ, RZ, 0x40000040 ;  /* 0x40000040ff0b7424 */ /* 0x000fc600078e00ff */
[C---:B------:R-:W-:Y:S01]  /*17540*/  ISETP.GT.AND P4, PT, R52.reuse, RZ, PT ;  /* 0x000000ff3400720c */ /* 0x040fe20003f84270 */
[----:B------:R-:W2:Y:S01]  /*17550*/  MUFU.TANH R78, R78 ;  /* 0x0000004e004e7308 */ /* 0x000ea20000002400 */
[----:B------:R-:W-:Y:S02]  /*17560*/  ISETP.GT.AND P5, PT, R52, 0x1, PT ;  /* 0x000000013400780c */ /* 0x000fe40003fa4270 */
[----:B------:R-:W-:Y:S02]  /*17570*/  FSEL R2, R2, -INF , P4 ;  /* 0xff80000002027808 */ /* 0x000fe40002000000 */
[----:B------:R-:W-:Y:S02]  /*17580*/  R2UR UR11, R11 ;  /* 0x000000000b0b72ca */ /* 0x000fe400000e0000 */
[----:B------:R-:W-:Y:S01]  /*17590*/  ISETP.GT.AND P4, PT, R52, 0x8, PT ;  /* 0x000000083400780c */ /* 0x000fe20003f84270 */
[----:B------:R-:W2:Y:S01]  /*175a0*/  MUFU.TANH R79, R79 ;  /* 0x0000004f004f7308 */ /* 0x000ea20000002400 */
[----:B------:R-:W-:-:S02]  /*175b0*/  FSEL R20, R20, -INF , P5 ;  /* 0xff80000014147808 */ /* 0x000fc40002800000 */
[----:B------:R-:W-:Y:S02]  /*175c0*/  FMNMX.FTZ R11, R2, R7, !PT ;  /* 0x00000007020b7209 */ /* 0x000fe40007810000 */
[----:B------:R-:W-:Y:S02]  /*175d0*/  ISETP.GT.AND P5, PT, R52, 0x9, PT ;  /* 0x000000093400780c */ /* 0x000fe40003fa4270 */
[----:B------:R-:W-:Y:S01]  /*175e0*/  FMNMX.FTZ R11, R20, R11, !PT ;  /* 0x0000000b140b7209 */ /* 0x000fe20007810000 */
[----:B------:R-:W2:Y:S01]  /*175f0*/  MUFU.TANH R82, R82 ;  /* 0x0000005200527308 */ /* 0x000ea20000002400 */
[----:B---3--:R-:W-:Y:S02]  /*17600*/  FMNMX.FTZ R213, R213, R9, !PT ;  /* 0x00000009d5d57209 */ /* 0x008fe40007810000 */
[----:B------:R-:W-:Y:S02]  /*17610*/  FSEL R25, R25, -INF , P5 ;  /* 0xff80000019197808 */ /* 0x000fe40002800000 */
[----:B------:R-:W-:Y:S01]  /*17620*/  ISETP.GT.AND P5, PT, R52, 0x11, PT ;  /* 0x000000113400780c */ /* 0x000fe20003fa4270 */
[----:B------:R-:W3:Y:S02]  /*17630*/  SHFL.BFLY PT, R9, R213, 0x1, 0x1f ;  /* 0x0c201f00d5097f89 */ /* 0x000ee400000e0000 */
[----:B------:R-:W2:Y:S01]  /*17640*/  MUFU.TANH R83, R83 ;  /* 0x0000005300537308 */ /* 0x000ea20000002400 */
[----:B------:R-:W-:-:S02]  /*17650*/  FSEL R29, R29, -INF , P5 ;  /* 0xff8000001d1d7808 */ /* 0x000fc40002800000 */
[----:B------:R-:W-:-:S04]  /*17660*/  ISETP.GT.AND P5, PT, R52, 0x19, PT ;  /* 0x000000193400780c */ /* 0x000fc80003fa4270 */
[----:B------:R-:W-:Y:S01]  /*17670*/  FSEL R33, R33, -INF , P5 ;  /* 0xff80000021217808 */ /* 0x000fe20002800000 */
[----:B------:R-:W2:Y:S01]  /*17680*/  MUFU.TANH R84, R84 ;  /* 0x0000005400547308 */ /* 0x000ea20000002400 */
[----:B------:R-:W-:-:S04]  /*17690*/  ISETP.GT.AND P5, PT, R52, 0x21, PT ;  /* 0x000000213400780c */ /* 0x000fc80003fa4270 */
[----:B------:R-:W-:Y:S02]  /*176a0*/  FSEL R37, R37, -INF , P5 ;  /* 0xff80000025257808 */ /* 0x000fe40002800000 */
[C---:B------:R-:W-:Y:S01]  /*176b0*/  ISETP.GT.AND P5, PT, R52.reuse, 0x29, PT ;  /* 0x000000293400780c */ /* 0x040fe20003fa4270 */
[----:B------:R-:W2:Y:S03]  /*176c0*/  MUFU.TANH R50, R50 ;  /* 0x0000003200327308 */ /* 0x000ea60000002400 */
[----:B------:R-:W-:Y:S02]  /*176d0*/  FSEL R41, R41, -INF , P5 ;  /* 0xff80000029297808 */ /* 0x000fe40002800000 */
[----:B------:R-:W-:Y:S02]  /*176e0*/  ISETP.GT.AND P5, PT, R52, 0x31, PT ;  /* 0x000000313400780c */ /* 0x000fe40003fa4270 */
[----:B---3--:R-:W-:Y:S01]  /*176f0*/  FMNMX.FTZ R213, R213, R9, !PT ;  /* 0x00000009d5d57209 */ /* 0x008fe20007810000 */
[----:B------:R-:W-:Y:S01]  /*17700*/  IMAD.U32 R9, RZ, RZ, UR43 ;  /* 0x0000002bff097e24 */ /* 0x000fe2000f8e00ff */
[----:B------:R-:W-:-:S02]  /*17710*/  FSEL R44, R44, -INF , P5 ;  /* 0xff8000002c2c7808 */ /* 0x000fc40002800000 */
[C---:B------:R-:W-:Y:S01]  /*17720*/  FSETP.NEU.FTZ.AND P3, PT, R213.reuse, -INF , PT ;  /* 0xff800000d500780b */ /* 0x040fe20003f7d000 */
[----:B------:R-:W-:Y:S01]  /*17730*/  FMUL.FTZ R86, R213, R9 ;  /* 0x00000009d5567220 */ /* 0x000fe20000410000 */
[----:B------:R-:W-:-:S04]  /*17740*/  ISETP.GT.AND P5, PT, R52, 0x39, PT ;  /* 0x000000393400780c */ /* 0x000fc80003fa4270 */
[----:B------:R-:W-:Y:S02]  /*17750*/  FSEL R86, R86, RZ, P3 ;  /* 0x000000ff56567208 */ /* 0x000fe40001800000 */
[----:B------:R-:W-:Y:S02]  /*17760*/  FSEL R47, R47, -INF , P5 ;  /* 0xff8000002f2f7808 */ /* 0x000fe40002800000 */
[----:B------:R-:W-:Y:S01]  /*17770*/  ISETP.GT.AND P5, PT, R52, 0x41, PT ;  /* 0x000000413400780c */ /* 0x000fe20003fa4270 */
[-CC-:B------:R-:W-:Y:S01]  /*17780*/  FFMA.FTZ R180, R0, R9.reuse, -R86.reuse ;  /* 0x0000000900b47223 */ /* 0x180fe20000010856 */
[----:B------:R-:W-:Y:S01]  /*17790*/  FSEL R0, R21, -INF , P4 ;  /* 0xff80000015007808 */ /* 0x000fe20002000000 */
[-CC-:B------:R-:W-:Y:S01]  /*177a0*/  FFMA.FTZ R182, R24, R9.reuse, -R86.reuse ;  /* 0x0000000918b67223 */ /* 0x180fe20000010856 */
[----:B------:R-:W-:Y:S01]  /*177b0*/  ISETP.GT.AND P4, PT, R52, 0x10, PT ;  /* 0x000000103400780c */ /* 0x000fe20003f84270 */
[--C-:B------:R-:W-:Y:S01]  /*177c0*/  FFMA.FTZ R10, R26, R9, -R86.reuse ;  /* 0x000000091a0a7223 */ /* 0x100fe20000010856 */
[----:B------:R-:W-:Y:S01]  /*177d0*/  FMNMX.FTZ R24, R0, R11, !PT ;  /* 0x0000000b00187209 */ /* 0x000fe20007810000 */
[-CC-:B------:R-:W-:Y:S01]  /*177e0*/  FFMA.FTZ R176, R27, R9.reuse, -R86.reuse ;  /* 0x000000091bb07223 */ /* 0x180fe20000010856 */
[----:B------:R-:W-:Y:S01]  /*177f0*/  FSEL R28, R28, -INF , P4 ;  /* 0xff8000001c1c7808 */ /* 0x000fe20002000000 */
[----:B------:R-:W-:Y:S01]  /*17800*/  IMAD.MOV.U32 R27, RZ, RZ, 0x40000040 ;  /* 0x40000040ff1b7424 */ /* 0x000fe200078e00ff */
[----:B------:R-:W-:Y:S01]  /*17810*/  FMNMX.FTZ R11, R25, R24, !PT ;  /* 0x00000018190b7209 */ /* 0x000fe20007810000 */
[--C-:B------:R-:W-:Y:S01]  /*17820*/  FFMA.FTZ R56, R56, R9, -R86.reuse ;  /* 0x0000000938387223 */ /* 0x100fe20000010856 */
[----:B------:R-:W-:Y:S01]  /*17830*/  ISETP.GT.AND P4, PT, R52, 0x18, PT ;  /* 0x000000183400780c */ /* 0x000fe20003f84270 */
[----:B------:R-:W-:Y:S01]  /*17840*/  MUFU.EX2 R180, R180 ;  /* 0x000000b400b47308 */ /* 0x000fe20000000800 */
[----:B------:R-:W-:Y:S01]  /*17850*/  FMNMX.FTZ R24, R28, R11, !PT ;  /* 0x0000000b1c187209 */ /* 0x000fe20007810000 */
[-CC-:B------:R-:W-:Y:S01]  /*17860*/  FFMA.FTZ R30, R30, R9.reuse, -R86.reuse ;  /* 0x000000091e1e7223 */ /* 0x180fe20000010856 */
[----:B------:R-:W-:Y:S01]  /*17870*/  FSEL R31, R31, -INF , P4 ;  /* 0xff8000001f1f7808 */ /* 0x000fe20002000000 */
[-CC-:B------:R-:W-:Y:S01]  /*17880*/  FFMA.FTZ R178, R32, R9.reuse, -R86.reuse ;  /* 0x0000000920b27223 */ /* 0x180fe20000010856 */
[----:B------:R-:W-:Y:S01]  /*17890*/  FMNMX.FTZ R24, R29, R24, !PT ;  /* 0x000000181d187209 */ /* 0x000fe20007810000 */
[-CC-:B------:R-:W-:Y:S01]  /*178a0*/  FFMA.FTZ R34, R34, R9.reuse, -R86.reuse ;  /* 0x0000000922227223 */ /* 0x180fe20000010856 */
        /* <DEDUP_REMOVED lines=21> */
[----:B------:R-:W-:Y:S01]  /*17a00*/  FFMA.FTZ R55, R55, R9, -R86 ;  /* 0x0000000937377223 */ /* 0x000fe20000010856 */
[----:B------:R-:W-:-:S02]  /*17a10*/  FMNMX.FTZ R26, R41, R26, !PT ;  /* 0x0000001a291a7209 */ /* 0x000fc40007810000 */
[----:B------:R-:W-:Y:S01]  /*17a20*/  ISETP.GT.AND P4, PT, R52, 0x38, PT ;  /* 0x000000383400780c */ /* 0x000fe20003f84270 */
[----:B------:R-:W-:Y:S01]  /*17a30*/  MUFU.EX2 R176, R176 ;  /* 0x000000b000b07308 */ /* 0x000fe20000000800 */
[----:B------:R-:W-:Y:S02]  /*17a40*/  FMNMX.FTZ R21, R43, R26, !PT ;  /* 0x0000001a2b157209 */ /* 0x000fe40007810000 */
[----:B------:R-:W-:Y:S02]  /*17a50*/  FSEL R45, R45, -INF , P4 ;  /* 0xff8000002d2d7808 */ /* 0x000fe40002000000 */
[----:B------:R-:W-:Y:S02]  /*17a60*/  FMNMX.FTZ R26, R44, R21, !PT ;  /* 0x000000152c1a7209 */ /* 0x000fe40007810000 */
[----:B------:R-:W-:Y:S01]  /*17a70*/  ISETP.GT.AND P4, PT, R52, 0x40, PT ;  /* 0x000000403400780c */ /* 0x000fe20003f84270 */
[----:B------:R3:W-:Y:S01]  /*17a80*/  MUFU.EX2 R11, R30 ;  /* 0x0000001e000b7308 */ /* 0x0007e20000000800 */
[----:B------:R-:W-:Y:S01]  /*17a90*/  FMNMX.FTZ R26, R45, R26, !PT ;  /* 0x0000001a2d1a7209 */ /* 0x000fe20007810000 */
[----:B------:R-:W-:-:S02]  /*17aa0*/  WARPGROUP.DEPBAR.LE gsb0, 0x0 ;  /* 0x00008000000079c5 */ /* 0x000fc40000010000 */
[----:B------:R-:W-:Y:S01]  /*17ab0*/  WARPGROUP.ARRIVE ;  /* 0x00000000000079c5 */ /* 0x000fe20000000000 */
[----:B------:R-:W-:Y:S01]  /*17ac0*/  FSEL R53, R53, -INF , P4 ;  /* 0xff80000035357808 */ /* 0x000fe20002000000 */
[-CC-:B------:R-:W-:Y:S01]  /*17ad0*/  FFMA.FTZ R170, R49, R9.reuse, -R86.reuse ;  /* 0x0000000931aa7223 */ /* 0x180fe20000010856 */
[----:B------:R-:W-:Y:S01]  /*17ae0*/  FMNMX.FTZ R26, R47, R26, !PT ;  /* 0x0000001a2f1a7209 */ /* 0x000fe20007810000 */
[-CC-:B------:R-:W-:Y:S01]  /*17af0*/  FFMA.FTZ R49, R60, R9.reuse, -R86.reuse ;  /* 0x000000093c317223 */ /* 0x180fe20000010856 */
[----:B------:R-:W-:Y:S01]  /*17b00*/  ISETP.GT.AND P4, PT, R52, 0x48, PT ;  /* 0x000000483400780c */ /* 0x000fe20003f84270 */
[----:B------:R-:W-:Y:S01]  /*17b10*/  HGMMA.64x128x16.F32.BF16 R88, R164, gdesc[UR4].tnspB, R88, gsb0 ;  /* 0x41e00004a4587df0 */ /* 0x000fe20008001858 */
[----:B------:R-:W-:Y:S01]  /*17b20*/  FSEL R54, R54, -INF , P5 ;  /* 0xff80000036367808 */ /* 0x000fe20002800000 */
[----:B------:R-:W-:Y:S01]  /*17b30*/  MUFU.EX2 R178, R178 ;  /* 0x000000b200b27308 */ /* 0x000fe20000000800 */
[----:B------:R-:W-:Y:S01]  /*17b40*/  FMNMX.FTZ R21, R53, R26, !PT ;  /* 0x0000001a35157209 */ /* 0x000fe20007810000 */
[-CC-:B---3--:R-:W-:Y:S01]  /*17b50*/  FFMA.FTZ R30, R38, R9.reuse, -R86.reuse ;  /* 0x00000009261e7223 */ /* 0x188fe20000010856 */
[----:B------:R-:W-:Y:S01]  /*17b60*/  ISETP.GT.AND P5, PT, R52, 0x49, PT ;  /* 0x000000493400780c */ /* 0x000fe20003fa4270 */
[-CC-:B------:R-:W-:Y:S01]  /*17b70*/  FFMA.FTZ R168, R46, R9.reuse, -R86.reuse ;  /* 0x000000092ea87223 */ /* 0x180fe20000010856 */
[----:B------:R-:W-:Y:S01]  /*17b80*/  FSEL R62, R62, -INF , P4 ;  /* 0xff8000003e3e7808 */ /* 0x000fe20002000000 */
[--C-:B------:R-:W-:Y:S01]  /*17b90*/  FFMA.FTZ R38, R58, R9, -R86.reuse ;  /* 0x000000093a267223 */ /* 0x100fe20000010856 */
[----:B------:R-:W-:Y:S01]  /*17ba0*/  FMNMX.FTZ R21, R54, R21, !PT ;  /* 0x0000001536157209 */ /* 0x000fe20007810000 */
[----:B------:R3:W-:Y:S01]  /*17bb0*/  MUFU.EX2 R24, R34 ;  /* 0x0000002200187308 */ /* 0x0007e20000000800 */
[----:B------:R-:W-:Y:S01]  /*17bc0*/  ISETP.GT.AND P4, PT, R52, 0x50, PT ;  /* 0x000000503400780c */ /* 0x000fe20003f84270 */
[-CC-:B------:R-:W-:Y:S01]  /*17bd0*/  FFMA.FTZ R46, R72, R9.reuse, -R86.reuse ;  /* 0x00000009482e7223 */ /* 0x180fe20000010856 */
[----:B------:R-:W-:Y:S01]  /*17be0*/  FSEL R81, R81, -INF , P5 ;  /* 0xff80000051517808 */ /* 0x000fe20002800000 */
[----:B------:R-:W-:Y:S01]  /*17bf0*/  FFMA.FTZ R58, R63, R9, -R86 ;  /* 0x000000093f3a7223 */ /* 0x000fe20000010856 */
[----:B------:R-:W-:-:S02]  /*17c00*/  FMNMX.FTZ R26, R62, R21, !PT ;  /* 0x000000153e1a7209 */ /* 0x000fc40007810000 */
[----:B------:R-:W-:Y:S01]  /*17c10*/  ISETP.GT.AND P5, PT, R52, 0x51, PT ;  /* 0x000000513400780c */ /* 0x000fe20003fa4270 */
[----:B------:R-:W-:Y:S01]  /*17c20*/  MUFU.EX2 R172, R172 ;  /* 0x000000ac00ac7308 */ /* 0x000fe20000000800 */
[----:B------:R-:W-:Y:S01]  /*17c30*/  FSEL R66, R66, -INF , P4 ;  /* 0xff80000042427808 */ /* 0x000fe20002000000 */
[-CC-:B---3--:R-:W-:Y:S01]  /*17c40*/  FFMA.FTZ R34, R48, R9.reuse, -R86.reuse ;  /* 0x0000000930227223 */ /* 0x188fe20000010856 */
[----:B------:R-:W-:Y:S01]  /*17c50*/  FMNMX.FTZ R21, R81, R26, !PT ;  /* 0x0000001a51157209 */ /* 0x000fe20007810000 */
[----:B------:R-:W-:Y:S01]  /*17c60*/  FFMA.FTZ R48, R64, R9, -R86 ;  /* 0x0000000940307223 */ /* 0x000fe20000010856 */
        /* <DEDUP_REMOVED lines=9> */
[----:B----4-:R-:W-:Y:S02]  /*17d00*/  FSEL R71, R71, -INF , P5 ;  /* 0xff80000047477808 */ /* 0x010fe40002800000 */
[----:B------:R-:W-:-:S02]  /*17d10*/  FMNMX.FTZ R26, R70, R21, !PT ;  /* 0x00000015461a7209 */ /* 0x000fc40007810000 */
[----:B------:R-:W-:Y:S01]  /*17d20*/  ISETP.GT.AND P5, PT, R52, 0x61, PT ;  /* 0x000000613400780c */ /* 0x000fe20003fa4270 */
[----:B------:R-:W-:Y:S01]  /*17d30*/  MUFU.EX2 R32, R32 ;  /* 0x0000002000207308 */ /* 0x000fe20000000800 */
[----:B0-----:R-:W-:Y:S02]  /*17d40*/  FSEL R74, R74, -INF , P4 ;  /* 0xff8000004a4a7808 */ /* 0x001fe40002000000 */
[----:B------:R-:W-:Y:S02]  /*17d50*/  FMNMX.FTZ R21, R71, R26, !PT ;  /* 0x0000001a47157209 */ /* 0x000fe40007810000 */
[----:B------:R-:W-:Y:S02]  /*17d60*/  ISETP.GT.AND P4, PT, R52, 0x68, PT ;  /* 0x000000683400780c */ /* 0x000fe40003f84270 */
[----:B-1----:R-:W-:Y:S01]  /*17d70*/  FSEL R75, R75, -INF , P5 ;  /* 0xff8000004b4b7808 */ /* 0x002fe20002800000 */
[----:B------:R-:W-:Y:S01]  /*17d80*/  MUFU.EX2 R168, R168 ;  /* 0x000000a800a87308 */ /* 0x000fe20000000800 */
[----:B------:R-:W-:-:S02]  /*17d90*/  FMNMX.FTZ R26, R74, R21, !PT ;  /* 0x000000154a1a7209 */ /* 0x000fc40007810000 */
[----:B------:R-:W-:Y:S02]  /*17da0*/  ISETP.GT.AND P5, PT, R52, 0x69, PT ;  /* 0x000000693400780c */ /* 0x000fe40003fa4270 */
[----:B--2---:R-:W-:Y:S02]  /*17db0*/  FSEL R78, R78, -INF , P4 ;  /* 0xff8000004e4e7808 */ /* 0x004fe40002000000 */
        /* <DEDUP_REMOVED lines=13> */
[----:B------:R-:W-:Y:S01]  /*17e90*/  ISETP.GT.AND P5, PT, R52, 0x79, PT ;  /* 0x000000793400780c */ /* 0x000fe20003fa4270 */
[-CC-:B------:R-:W-:Y:S01]  /*17ea0*/  FFMA.FTZ R52, R77, R9.reuse, -R86.reuse ;  /* 0x000000094d347223 */ /* 0x180fe20000010856 */
[----:B------:R-:W-:Y:S02]  /*17eb0*/  FSEL R84, R84, -INF , P4 ;  /* 0xff80000054547808 */ /* 0x000fe40002000000 */
[----:B------:R-:W-:Y:S01]  /*17ec0*/  FMNMX.FTZ R21, R83, R26, !PT ;  /* 0x0000001a53157209 */ /* 0x000fe20007810000 */
[----:B------:R-:W-:Y:S01]  /*17ed0*/  MUFU.EX2 R38, R38 ;  /* 0x0000002600267308 */ /* 0x000fe20000000800 */
[----:B------:R-:W-:Y:S01]  /*17ee0*/  FSEL R85, R50, -INF , P5 ;  /* 0xff80000032557808 */ /* 0x000fe20002800000 */
[----:B------:R-:W-:Y:S01]  /*17ef0*/  FFMA.FTZ R50, R73, R9, -R86 ;  /* 0x0000000949327223 */ /* 0x000fe20000010856 */
[----:B------:R-:W-:Y:S02]  /*17f00*/  FMNMX.FTZ R26, R84, R21, !PT ;  /* 0x00000015541a7209 */ /* 0x000fe40007810000 */
[----:B------:R-:W-:-:S02]  /*17f10*/  R2UR UR7, R27 ;  /* 0x000000001b0772ca */ /* 0x000fc400000e0000 */
[----:B------:R-:W-:Y:S01]  /*17f20*/  FMNMX.FTZ R21, R85, R26, !PT ;  /* 0x0000001a55157209 */ /* 0x000fe20007810000 */
[----:B------:R-:W-:Y:S01]  /*17f30*/  MUFU.EX2 R49, R49 ;  /* 0x0000003100317308 */ /* 0x000fe20000000800 */
[----:B------:R-:W-:Y:S02]  /*17f40*/  FSEL R27, R213, RZ, P3 ;  /* 0x000000ffd51b7208 */ /* 0x000fe40001800000 */
[C---:B------:R-:W-:Y:S01]  /*17f50*/  ISETP.GT.AND P3, PT, R13.reuse, R6, PT ;  /* 0x000000060d00720c */ /* 0x040fe20003f64270 */
[----:B------:R-:W0:Y:S01]  /*17f60*/  SHFL.BFLY PT, R26, R21, 0x2, 0x1f ;  /* 0x0c401f00151a7f89 */ /* 0x000e2200000e0000 */
[----:B------:R-:W-:-:S03]  /*17f70*/  VIADD R13, R13, 0xffffffff ;  /* 0xffffffff0d0d7836 */ /* 0x000fc60000000000 */
[----:B------:R-:W-:Y:S08]  /*17f80*/  MUFU.EX2 R48, R48 ;  /* 0x0000003000307308 */ /* 0x000ff00000000800 */
[----:B------:R-:W-:Y:S08]  /*17f90*/  MUFU.EX2 R42, R42 ;  /* 0x0000002a002a7308 */ /* 0x000ff00000000800 */
[----:B------:R-:W-:Y:S01]  /*17fa0*/  MUFU.EX2 R40, R40 ;  /* 0x0000002800287308 */ /* 0x000fe20000000800 */
[----:B0-----:R-:W-:-:S07]  /*17fb0*/  FMNMX.FTZ R26, R21, R26, !PT ;  /* 0x0000001a151a7209 */ /* 0x001fce0007810000 */
[----:B------:R-:W-:Y:S01]  /*17fc0*/  MUFU.EX2 R46, R46 ;  /* 0x0000002e002e7308 */ /* 0x000fe20000000800 */
[----:B------:R-:W0:Y:S07]  /*17fd0*/  SHFL.BFLY PT, R21, R26, 0x1, 0x1f ;  /* 0x0c201f001a157f89 */ /* 0x000e2e00000e0000 */
[----:B------:R-:W-:Y:S08]  /*17fe0*/  MUFU.EX2 R50, R50 ;  /* 0x0000003200327308 */ /* 0x000ff00000000800 */
[----:B------:R-:W-:Y:S01]  /*17ff0*/  MUFU.EX2 R51, R51 ;  /* 0x0000003300337308 */ /* 0x000fe20000000800 */
[----:B------:R-:W-:-:S02]  /*18000*/  WARPGROUP.DEPBAR.LE gsb0, 0x0 ;  /* 0x00008000000079c5 */ /* 0x000fc40000010000 */
[----:B------:R-:W-:Y:S01]  /*18010*/  WARPGROUP.ARRIVE ;  /* 0x00000000000079c5 */ /* 0x000fe20000000000 */
[-CC-:B------:R-:W-:Y:S01]  /*18020*/  FFMA.FTZ R166, R59, R9.reuse, -R86.reuse ;  /* 0x000000093ba67223 */ /* 0x180fe20000010856 */
[--C-:B------:R-:W-:Y:S01]  /*18030*/  FFMA.FTZ R164, R57, R9, -R86.reuse ;  /* 0x0000000939a47223 */ /* 0x100fe20000010856 */
[----:B0-----:R-:W-:Y:S01]  /*18040*/  FMNMX.FTZ R21, R26, R21, !PT ;  /* 0x000000151a157209 */ /* 0x001fe20007810000 */
[----:B------:R-:W-:Y:S02]  /*18050*/  VIADD R26, R8, 0x300 ;  /* 0x00000300081a7836 */ /* 0x000fe40000000000 */
[-C--:B------:R-:W-:Y:S01]  /*18060*/  FFMA.FTZ R57, R80, R9.reuse, -R86 ;  /* 0x0000000950397223 */ /* 0x080fe20000010856 */
[----:B------:R-:W-:Y:S01]  /*18070*/  HGMMA.64x128x16.F32.BF16 R88, R160, gdesc[UR8].tnspB, R88, gsb0 ;  /* 0x41e00008a0587df0 */ /* 0x000fe20008001858 */
[C---:B------:R-:W-:Y:S01]  /*18080*/  FSETP.NEU.FTZ.AND P4, PT, R21.reuse, -INF , PT ;  /* 0xff8000001500780b */ /* 0x040fe20003f9d000 */
[C---:B------:R-:W-:Y:S01]  /*18090*/  FMUL.FTZ R60, R21.reuse, R9 ;  /* 0x00000009153c7220 */ /* 0x040fe20000410000 */
[----:B------:R-:W-:Y:S01]  /*180a0*/  R2UR UR6, R26 ;  /* 0x000000001a0672ca */ /* 0x000fe200000e0000 */
[----:B------:R-:W-:Y:S01]  /*180b0*/  MUFU.EX2 R164, R164 ;  /* 0x000000a400a47308 */ /* 0x000fe20000000800 */
[----:B------:R-:W-:-:S02]  /*180c0*/  FSEL R26, R21, RZ, P4 ;  /* 0x000000ff151a7208 */ /* 0x000fc40002000000 */
[----:B------:R-:W-:-:S05]  /*180d0*/  FSEL R60, R60, RZ, P4 ;  /* 0x000000ff3c3c7208 */ /* 0x000fca0002000000 */
[-C--:B------:R-:W-:Y:S01]  /*180e0*/  FFMA.FTZ R183, R0, R9.reuse, -R60 ;  /* 0x0000000900b77223 */ /* 0x080fe2000001083c */
[----:B------:R-:W-:Y:S01]  /*180f0*/  FADD.FTZ R0, -R27, R12 ;  /* 0x0000000c1b007221 */ /* 0x000fe20000010100 */
[-CC-:B------:R-:W-:Y:S01]  /*18100*/  FFMA.FTZ R181, R2, R9.reuse, -R60.reuse ;  /* 0x0000000902b57223 */ /* 0x180fe2000001083c */
[----:B------:R-:W-:Y:S02]  /*18110*/  IMAD.MOV.U32 R27, RZ, RZ, 0x40000040 ;  /* 0x40000040ff1b7424 */ /* 0x000fe400078e00ff */
[-CC-:B------:R-:W-:Y:S01]  /*18120*/  FFMA.FTZ R20, R20, R9.reuse, -R60.reuse ;  /* 0x0000000914147223 */ /* 0x180fe2000001083c */
[-C--:B------:R-:W-:Y:S01]  /*18130*/  FMUL.FTZ R2, R0, R9.reuse ;  /* 0x0000000900027220 */ /* 0x080fe20000410000 */
[----:B------:R-:W-:Y:S01]  /*18140*/  FADD.FTZ R0, -R26, R7 ;  /* 0x000000071a007221 */ /* 0x000fe20000010100 */
[----:B------:R-:W-:Y:S01]  /*18150*/  VIADD R26, R8, 0x380 ;  /* 0x00000380081a7836 */ /* 0x000fe20000000000 */
[----:B------:R-:W-:Y:S01]  /*18160*/  MUFU.EX2 R181, R181 ;  /* 0x000000b500b57308 */ /* 0x000fe20000000800 */
[-CC-:B------:R-:W-:Y:S01]  /*18170*/  FFMA.FTZ R59, R25, R9.reuse, -R60.reuse ;  /* 0x00000009193b7223 */ /* 0x180fe2000001083c */
[-C--:B------:R-:W-:Y:S01]  /*18180*/  FMUL.FTZ R0, R0, R9.reuse ;  /* 0x0000000900007220 */ /* 0x080fe20000410000 */
        /* <DEDUP_REMOVED lines=24> */
[----:B------:R-:W-:-:S05]  /*18310*/  FFMA.FTZ R84, R84, R9, -R60 ;  /* 0x0000000954547223 */ /* 0x000fca000001083c */
[----:B------:R-:W2:Y:S01]  /*18320*/  MUFU.EX2 R183, R183 ;  /* 0x000000b700b77308 */ /* 0x000ea20000000800 */
[----:B0-----:R-:W-:-:S07]  /*18330*/  FFMA.FTZ R3, R0, R3, R181 ;  /* 0x0000000300037223 */ /* 0x001fce00000100b5 */
[----:B------:R-:W0:Y:S01]  /*18340*/  MUFU.EX2 R59, R59 ;  /* 0x0000003b003b7308 */ /* 0x000e220000000800 */
[C---:B-1----:R-:W-:Y:S01]  /*18350*/  FADD.FTZ R8, R20.reuse, R3 ;  /* 0x0000000314087221 */ /* 0x042fe20000010000 */
[----:B------:R-:W-:-:S06]  /*18360*/  F2FP.BF16.F32.PACK_AB R181, R20, R181 ;  /* 0x000000b514b5723e */ /* 0x000fcc00000010ff */
[----:B------:R-:W-:Y:S01]  /*18370*/  MUFU.EX2 R177, R177 ;  /* 0x000000b100b17308 */ /* 0x000fe20000000800 */
[----:B--2---:R-:W-:-:S07]  /*18380*/  FADD.FTZ R8, R183, R8 ;  /* 0x00000008b7087221 */ /* 0x004fce0000010000 */
        /* <DEDUP_REMOVED lines=16> */
[-C--:B------:R-:W-:Y:S01]  /*18490*/  FFMA.FTZ R163, R70, R9.reuse, -R60 ;  /* 0x0000000946a37223 */ /* 0x080fe2000001083c */
[----:B------:R-:W-:Y:S01]  /*184a0*/  HGMMA.64x128x16.F32.BF16 R88, R156, gdesc[UR4].tnspB, R88, gsb0 ;  /* 0x41e000049c587df0 */ /* 0x000fe20008001858 */
[----:B------:R-:W-:Y:S02]  /*184b0*/  R2UR UR6, R26 ;  /* 0x000000001a0672ca */ /* 0x000fe400000e0000 */
[----:B------:R-:W-:Y:S01]  /*184c0*/  R2UR UR7, R27 ;  /* 0x000000001b0772ca */ /* 0x000fe200000e0000 */
[----:B------:R-:W-:Y:S01]  /*184d0*/  FFMA.FTZ R27, R2, R4, R180 ;  /* 0x00000004021b7223 */ /* 0x000fe200000100b4 */
[----:B------:R-:W-:Y:S01]  /*184e0*/  FFMA.FTZ R4, R81, R9, -R60 ;  /* 0x0000000951047223 */ /* 0x000fe2000001083c */
[----:B------:R-:W-:Y:S01]  /*184f0*/  MUFU.EX2 R12, R47 ;  /* 0x0000002f000c7308 */ /* 0x000fe20000000800 */
[C---:B------:R-:W-:Y:S01]  /*18500*/  F2FP.BF16.F32.PACK_AB R180, R56.reuse, R180 ;  /* 0x000000b438b4723e */ /* 0x040fe200000010ff */
[----:B------:R-:W-:-:S04]  /*18510*/  FADD.FTZ R27, R56, R27 ;  /* 0x0000001b381b7221 */ /* 0x000fc80000010000 */
[----:B------:R-:W-:Y:S01]  /*18520*/  FADD.FTZ R27, R182, R27 ;  /* 0x0000001bb61b7221 */ /* 0x000fe20000010000 */
[C---:B------:R-:W-:Y:S01]  /*18530*/  F2FP.BF16.F32.PACK_AB R182, R10.reuse, R182 ;  /* 0x000000b60ab6723e */ /* 0x040fe200000010ff */
[----:B------:R-:W-:Y:S02]  /*18540*/  MUFU.EX2 R165, R165 ;  /* 0x000000a500a57308 */ /* 0x000fe40000000800 */
[----:B------:R-:W-:-:S04]  /*18550*/  FADD.FTZ R27, R10, R27 ;  /* 0x0000001b0a1b7221 */ /* 0x000fc80000010000 */
[----:B------:R-:W-:Y:S01]  /*18560*/  FADD.FTZ R26, R176, R27 ;  /* 0x0000001bb01a7221 */ /* 0x000fe20000010000 */
[C---:B------:R-:W-:Y:S01]  /*18570*/  F2FP.BF16.F32.PACK_AB R176, R11.reuse, R176 ;  /* 0x000000b00bb0723e */ /* 0x040fe200000010ff */
[----:B------:R-:W-:Y:S02]  /*18580*/  MUFU.EX2 R7, R7 ;  /* 0x0000000700077308 */ /* 0x000fe40000000800 */
[----:B------:R-:W-:-:S04]  /*18590*/  FADD.FTZ R3, R11, R26 ;  /* 0x0000001a0b037221 */ /* 0x000fc80000010000 */
[----:B------:R-:W-:Y:S01]  /*185a0*/  FADD.FTZ R3, R178, R3 ;  /* 0x00000003b2037221 */ /* 0x000fe20000010000 */
[C---:B------:R-:W-:Y:S01]  /*185b0*/  F2FP.BF16.F32.PACK_AB R178, R24.reuse, R178 ;  /* 0x000000b218b2723e */ /* 0x040fe200000010ff */
[----:B------:R-:W0:Y:S02]  /*185c0*/  MUFU.EX2 R166, R166 ;  /* 0x000000a600a67308 */ /* 0x000e240000000800 */
        /* <DEDUP_REMOVED lines=21> */
[----:B0-----:R-:W-:Y:S01]  /*18720*/  FADD.FTZ R20, R166, R3 ;  /* 0x00000003a6147221 */ /* 0x001fe20000010000 */
[----:B------:R-:W-:Y:S01]  /*18730*/  F2FP.BF16.F32.PACK_AB R166, R49, R166 ;  /* 0x000000a631a6723e */ /* 0x000fe200000010ff */
[----:B------:R-:W-:Y:S08]  /*18740*/  MUFU.EX2 R163, R163 ;  /* 0x000000a300a37308 */ /* 0x000ff00000000800 */
[----:B------:R-:W-:Y:S08]  /*18750*/  MUFU.EX2 R74, R74 ;  /* 0x0000004a004a7308 */ /* 0x000ff00000000800 */
[----:B------:R-:W0:Y:S08]  /*18760*/  MUFU.EX2 R75, R75 ;  /* 0x0000004b004b7308 */ /* 0x000e300000000800 */
[----:B------:R-:W-:Y:S08]  /*18770*/  MUFU.EX2 R78, R78 ;  /* 0x0000004e004e7308 */ /* 0x000ff00000000800 */
[----:B------:R-:W1:Y:S08]  /*18780*/  MUFU.EX2 R79, R79 ;  /* 0x0000004f004f7308 */ /* 0x000e700000000800 */
[----:B------:R-:W-:Y:S08]  /*18790*/  MUFU.EX2 R52, R52 ;  /* 0x0000003400347308 */ /* 0x000ff00000000800 */
[----:B------:R-:W2:Y:S08]  /*187a0*/  MUFU.EX2 R57, R57 ;  /* 0x0000003900397308 */ /* 0x000eb00000000800 */
[----:B------:R-:W-:Y:S01]  /*187b0*/  MUFU.EX2 R83, R83 ;  /* 0x0000005300537308 */ /* 0x000fe20000000800 */
[----:B------:R-:W-:-:S02]  /*187c0*/  WARPGROUP.DEPBAR.LE gsb0, 0x0 ;  /* 0x00008000000079c5 */ /* 0x000fc40000010000 */
[----:B------:R-:W-:-:S05]  /*187d0*/  WARPGROUP.ARRIVE ;  /* 0x00000000000079c5 */ /* 0x000fca0000000000 */
[----:B------:R-:W-:Y:S01]  /*187e0*/  MUFU.EX2 R55, R55 ;  /* 0x0000003700377308 */ /* 0x000fe20000000800 */
[----:B------:R-:W-:Y:S02]  /*187f0*/  F2FP.BF16.F32.PACK_AB R156, R46, R40 ;  /* 0x000000282e9c723e */ /* 0x000fe400000010ff */
[----:B0-----:R-:W-:Y:S01]  /*18800*/  F2FP.BF16.F32.PACK_AB R157, R75, R74 ;  /* 0x0000004a4b9d723e */ /* 0x001fe200000010ff */
[----:B------:R-:W-:Y:S01]  /*18810*/  HGMMA.64x128x16.F32.BF16 R88, R152, gdesc[UR4].tnspB, R88, gsb0 ;  /* 0x41e0000498587df0 */ /* 0x000fe20008001858 */
[----:B------:R-:W-:-:S03]  /*18820*/  F2FP.BF16.F32.PACK_AB R158, R51, R50 ;  /* 0x00000032339e723e */ /* 0x000fc600000010ff */
[----:B------:R-:W0:Y:S01]  /*18830*/  MUFU.EX2 R58, R58 ;  /* 0x0000003a003a7308 */ /* 0x000e220000000800 */
[----:B-1----:R-:W-:Y:S01]  /*18840*/  F2FP.BF16.F32.PACK_AB R159, R79, R78 ;  /* 0x0000004e4f9f723e */ /* 0x002fe200000010ff */
[----:B------:R-:W-:Y:S02]  /*18850*/  WARPGROUP.DEPBAR.LE gsb0, 0x0 ;  /* 0x00008000000079c5 */ /* 0x000fe40000010000 */
[----:B------:R1:W-:Y:S04]  /*18860*/  @!P1 SYNCS.ARRIVE.TRANS64.RED.A1T0 RZ, [R14+URZ], RZ ;  /* 0x000000ff0eff99a7 */ /* 0x0003e8000810043f */
[----:B------:R-:W-:Y:S01]  /*18870*/  MUFU.EX2 R153, R82 ;  /* 0x0000005200997308 */ /* 0x000fe20000000800 */
[----:B--2---:R-:W-:Y:S02]  /*18880*/  F2FP.BF16.F32.PACK_AB R152, R57, R52 ;  /* 0x000000343998723e */ /* 0x004fe400000010ff */
[----:B0-----:R-:W-:Y:S01]  /*18890*/  F2FP.BF16.F32.PACK_AB R154, R58, R55 ;  /* 0x000000373a9a723e */ /* 0x001fe200000010ff */
[----:B-1----:R-:W-:Y:S01]  /*188a0*/  FADD.FTZ R14, R59, R8 ;  /* 0x000000083b0e7221 */ /* 0x002fe20000010000 */
[----:B------:R0:W-:Y:S01]  /*188b0*/  @!P1 SYNCS.ARRIVE.TRANS64.RED.A1T0 RZ, [R15+URZ], RZ ;  /* 0x000000ff0fff99a7 */ /* 0x0001e2000810043f */
[----:B------:R-:W-:-:S02]  /*188c0*/  FFMA.FTZ R8, R67, R9, -R60 ;  /* 0x0000000943087223 */ /* 0x000fc4000001083c */
[----:B------:R-:W-:Y:S01]  /*188d0*/  MUFU.EX2 R155, R84 ;  /* 0x00000054009b7308 */ /* 0x000fe20000000800 */
[----:B------:R-:W-:Y:S01]  /*188e0*/  FADD.FTZ R14, R177, R14 ;  /* 0x0000000eb10e7221 */ /* 0x000fe20000010000 */
[----:B------:R-:W-:-:S03]  /*188f0*/  F2FP.BF16.F32.PACK_AB R177, R25, R177 ;  /* 0x000000b119b1723e */ /* 0x000fc600000010ff */
[----:B------:R-:W-:Y:S01]  /*18900*/  FADD.FTZ R26, R25, R14 ;  /* 0x0000000e191a7221 */ /* 0x000fe20000010000 */
[-CC-:B------:R-:W-:Y:S01]  /*18910*/  FFMA.FTZ R14, R71, R9.reuse, -R60.reuse ;  /* 0x00000009470e7223 */ /* 0x180fe2000001083c */
[----:B------:R-:W-:Y:S01]  /*18920*/  FFMA.FTZ R60, R85, R9, -R60 ;  /* 0x00000009553c7223 */ /* 0x000fe2000001083c */
[----:B------:R-:W1:Y:S01]  /*18930*/  MUFU.EX2 R8, R8 ;  /* 0x0000000800087308 */ /* 0x000e620000000800 */
[----:B------:R-:W-:Y:S01]  /*18940*/  FADD.FTZ R26, R179, R26 ;  /* 0x0000001ab31a7221 */ /* 0x000fe20000010000 */
[----:B------:R-:W-:-:S03]  /*18950*/  F2FP.BF16.F32.PACK_AB R179, R29, R179 ;  /* 0x000000b31db3723e */ /* 0x000fc600000010ff */
[----:B------:R-:W-:-:S03]  /*18960*/  FADD.FTZ R26, R29, R26 ;  /* 0x0000001a1d1a7221 */ /* 0x000fc60000010000 */
[----:B------:R-:W2:Y:S01]  /*18970*/  MUFU.EX2 R14, R14 ;  /* 0x0000000e000e7308 */ /* 0x000ea20000000800 */
[----:B------:R-:W-:Y:S01]  /*18980*/  FADD.FTZ R26, R173, R26 ;  /* 0x0000001aad1a7221 */ /* 0x000fe20000010000 */
[----:B------:R-:W-:-:S03]  /*18990*/  F2FP.BF16.F32.PACK_AB R173, R33, R173 ;  /* 0x000000ad21ad723e */ /* 0x000fc600000010ff */
[----:B------:R-:W-:-:S03]  /*189a0*/  FADD.FTZ R26, R33, R26 ;  /* 0x0000001a211a7221 */ /* 0x000fc60000010000 */
[----:B------:R-:W3:Y:S01]  /*189b0*/  MUFU.EX2 R60, R60 ;  /* 0x0000003c003c7308 */ /* 0x000ee20000000800 */
[----:B0-----:R-:W-:Y:S01]  /*189c0*/  FADD.FTZ R15, R175, R26 ;  /* 0x0000001aaf0f7221 */ /* 0x001fe20000010000 */
[----:B------:R-:W-:-:S03]  /*189d0*/  F2FP.BF16.F32.PACK_AB R175, R28, R175 ;  /* 0x000000af1caf723e */ /* 0x000fc600000010ff */
[----:B------:R-:W-:Y:S01]  /*189e0*/  FADD.FTZ R26, R28, R15 ;  /* 0x0000000f1c1a7221 */ /* 0x000fe20000010000 */
[----:B------:R-:W-:-:S03]  /*189f0*/  IMAD.MOV.U32 R15, RZ, RZ, R188 ;  /* 0x000000ffff0f7224 */ /* 0x000fc600078e00bc */
[----:B------:R-:W-:Y:S01]  /*18a00*/  FADD.FTZ R26, R169, R26 ;  /* 0x0000001aa91a7221 */ /* 0x000fe20000010000 */
[----:B------:R-:W-:-:S03]  /*18a10*/  F2FP.BF16.F32.PACK_AB R169, R31, R169 ;  /* 0x000000a91fa9723e */ /* 0x000fc600000010ff */
[----:B------:R-:W-:-:S04]  /*18a20*/  FADD.FTZ R26, R31, R26 ;  /* 0x0000001a1f1a7221 */ /* 0x000fc80000010000 */
[----:B------:R-:W-:Y:S01]  /*18a30*/  FADD.FTZ R11, R171, R26 ;  /* 0x0000001aab0b7221 */ /* 0x000fe20000010000 */
[----:B------:R-:W-:-:S03]  /*18a40*/  F2FP.BF16.F32.PACK_AB R171, R12, R171 ;  /* 0x000000ab0cab723e */ /* 0x000fc600000010ff */
[----:B------:R-:W-:Y:S01]  /*18a50*/  FADD.FTZ R10, R12, R11 ;  /* 0x0000000b0c0a7221 */ /* 0x000fe20000010000 */
[----:B------:R-:W-:Y:S01]  /*18a60*/  FADD.FTZ R11, R49, R20 ;  /* 0x00000014310b7221 */ /* 0x000fe20000010000 */
[----:B------:R-:W-:Y:S02]  /*18a70*/  IMAD.MOV.U32 R20, RZ, RZ, R185 ;  /* 0x000000ffff147224 */ /* 0x000fe400078e00b9 */
[----:B------:R-:W-:Y:S01]  /*18a80*/  FADD.FTZ R10, R165, R10 ;  /* 0x0000000aa50a7221 */ /* 0x000fe20000010000 */
[----:B------:R-:W-:Y:S01]  /*18a90*/  FADD.FTZ R11, R160, R11 ;  /* 0x0000000ba00b7221 */ /* 0x000fe20000010000 */
[C---:B------:R-:W-:Y:S01]  /*18aa0*/  F2FP.BF16.F32.PACK_AB R165, R7.reuse, R165 ;  /* 0x000000a507a5723e */ /* 0x040fe200000010ff */
[----:B------:R-:W-:Y:S02]  /*18ab0*/  IMAD.MOV.U32 R12, RZ, RZ, R213 ;  /* 0x000000ffff0c7224 */ /* 0x000fe400078e00d5 */
[----:B------:R-:W-:Y:S01]  /*18ac0*/  FADD.FTZ R10, R7, R10 ;  /* 0x0000000a070a7221 */ /* 0x000fe20000010000 */
[C---:B------:R-:W-:Y:S01]  /*18ad0*/  FADD.FTZ R11, R48.reuse, R11 ;  /* 0x0000000b300b7221 */ /* 0x040fe20000010000 */
[----:B------:R-:W-:Y:S01]  /*18ae0*/  F2FP.BF16.F32.PACK_AB R160, R48, R160 ;  /* 0x000000a030a0723e */ /* 0x000fe200000010ff */
[----:B------:R-:W-:-:S02]  /*18af0*/  IMAD.MOV.U32 R7, RZ, RZ, R21 ;  /* 0x000000ffff077224 */ /* 0x000fc400078e0015 */
        /* <DEDUP_REMOVED lines=8> */
[----:B-1----:R-:W-:-:S02]  /*18b80*/  F2FP.BF16.F32.PACK_AB R161, R8, R161 ;  /* 0x000000a108a1723e */ /* 0x002fc400000010ff */
[----:B------:R-:W-:Y:S01]  /*18b90*/  FADD.FTZ R10, R8, R3 ;  /* 0x00000003080a7221 */ /* 0x000fe20000010000 */
[----:B------:R-:W-:-:S03]  /*18ba0*/  FADD.FTZ R11, R46, R11 ;  /* 0x0000000b2e0b7221 */ /* 0x000fc60000010000 */
[----:B------:R-:W-:Y:S01]  /*18bb0*/  FADD.FTZ R3, R163, R10 ;  /* 0x0000000aa3037221 */ /* 0x000fe20000010000 */
[----:B--2---:R-:W-:-:S03]  /*18bc0*/  F2FP.BF16.F32.PACK_AB R163, R14, R163 ;  /* 0x000000a30ea3723e */ /* 0x004fc600000010ff */
[----:B------:R-:W-:-:S04]  /*18bd0*/  FADD.FTZ R3, R14, R3 ;  /* 0x000000030e037221 */ /* 0x000fc80000010000 */
[----:B------:R-:W-:-:S04]  /*18be0*/  FADD.FTZ R4, R74, R3 ;  /* 0x000000034a047221 */ /* 0x000fc80000010000 */
        /* <DEDUP_REMOVED lines=13> */
[C---:B---3--:R-:W-:Y:S02]  /*18cc0*/  F2FP.BF16.F32.PACK_AB R155, R60.reuse, R155 ;  /* 0x0000009b3c9b723e */ /* 0x048fe400000010ff */
[----:B------:R-:W-:Y:S01]  /*18cd0*/  FADD.FTZ R3, R60, R8 ;  /* 0x000000083c037221 */ /* 0x000fe20000010000 */
[----:B------:R-:W-:Y:S06]  /*18ce0*/  @P3 BRA `(.L_x_2886) ;  /* 0xffffffc800743947 */ /* 0x000fec000383ffff */
[----:B------:R-:W-:Y:S05]  /*18cf0*/  BSYNC B1 ;  /* 0x0000000000017941 */ /* 0x000fea0003800000 */
.L_x_2875:
[----:B------:R-:W-:Y:S05]  /*18d00*/  BSYNC B0 ;  /* 0x0000000000007941 */ /* 0x000fea0003800000 */
.L_x_2874:
[----:B------:R-:W-:Y:S01]  /*18d10*/  ISETP.GE.AND P2, PT, R13, RZ, PT ;  /* 0x000000ff0d00720c */ /* 0x000fe20003f46270 */
[----:B------:R-:W-:-:S12]  /*18d20*/  BSSY B0, `(.L_x_2887) ;  /* 0x00002d6000007945 */ /* 0x000fd80003800000 */
[----:B------:R-:W-:Y:S05]  /*18d30*/  @!P2 BRA `(.L_x_2888) ;  /* 0x0000002c0050a947 */ /* 0x000fea0003800000 */
[----:B------:R-:W-:Y:S02]  /*18d40*/  IMAD.MOV.U32 R11, RZ, RZ, R21 ;  /* 0x000000ffff0b7224 */ /* 0x000fe400078e0015 */
[----:B------:R-:W-:Y:S02]  /*18d50*/  IMAD.MOV.U32 R10, RZ, RZ, R213 ;  /* 0x000000ffff0a7224 */ /* 0x000fe400078e00d5 */
[----:B------:R-:W-:Y:S02]  /*18d60*/  IMAD.MOV.U32 R14, RZ, RZ, R188 ;  /* 0x000000ffff0e7224 */ /* 0x000fe400078e00bc */
[----:B------:R-:W-:-:S07]  /*18d70*/  IMAD.MOV.U32 R15, RZ, RZ, R185 ;  /* 0x000000ffff0f7224 */ /* 0x000fce00078e00b9 */
.L_x_2899:
        /* <DEDUP_REMOVED lines=8> */
.L_x_2889:
[----:B------:R-:W-:Y:S01]  /*18e00*/  IMAD R8, R185, 0x8, R16 ;  /* 0x00000008b9087824 */ /* 0x000fe200078e0210 */
[----:B------:R-:W-:-:S04]  /*18e10*/  SHF.L.U32 R9, R188, 0x1f, RZ ;  /* 0x0000001fbc097819 */ /* 0x000fc800000006ff */
[----:B------:R0:W1:Y:S01]  /*18e20*/  SYNCS.PHASECHK.TRANS64.TRYWAIT P2, [R8+URZ+0x34830], R9 ;  /* 0x03483009080075a7 */ /* 0x000062000804017f */
[----:B------:R-:W-:Y:S05]  /*18e30*/  @!P0 BRA `(.L_x_2890) ;  /* 0x0000000000048947 */ /* 0x000fea0003800000 */
[----:B------:R-:W-:Y:S01]  /*18e40*/  BPT.TRAP 0x1 ;  /* 0x000000040000795c */ /* 0x000fe20000300000 */
.L_x_2890:
[----:B------:R-:W-:Y:S01]  /*18e50*/  BSSY B1, `(.L_x_2891) ;  /* 0x0000006000017945 */ /* 0x000fe20003800000 */
[----:B------:R-:W-:Y:S02]  /*18e60*/  IMAD R6, R185, 0xc00, R5 ;  /* 0x00000c00b9067824 */ /* 0x000fe400078e0205 */
[----:B------:R-:W-:Y:S01]  /*18e70*/  IMAD.MOV.U32 R7, RZ, RZ, 0x40000040 ;  /* 0x40000040ff077424 */ /* 0x000fe200078e00ff */
[----:B-1----:R-:W-:Y:S06]  /*18e80*/  @P2 BRA `(.L_x_2892) ;  /* 0x0000000000082947 */ /* 0x002fec0003800000 */
[----:B------:R-:W1:Y:S02]  /*18e90*/  SYNCS.PHASECHK.TRANS64.TRYWAIT P2, [R8+URZ+0x34830], R9 ;  /* 0x03483009080075a7 */ /* 0x000e64000804017f */
[----:B-1----:R-:W-:Y:S05]  /*18ea0*/  @!P2 BRA `(.L_x_2893) ;  /* 0x000000e0004ca947 */ /* 0x002fea0003800000 */
.L_x_2892:
[----:B------:R-:W-:Y:S05]  /*18eb0*/  BSYNC B1 ;  /* 0x0000000000017941 */ /* 0x000fea0003800000 */
.L_x_2891:
[----:B------:R-:W2:Y:S04]  /*18ec0*/  LDL.64 R20, [R1+0x38] ;  /* 0x0000380001147983 */ /* 0x000ea80000100a00 */
[----:B------:R3:W-:Y:S04]  /*18ed0*/  STL.64 [R1+0x68], R10 ;  /* 0x0000680a01007387 */ /* 0x0007e80000100a00 */
[----:B---3--:R-:W3:Y:S04]  /*18ee0*/  LDL.64 R10, [R1+0x30] ;  /* 0x00003000010a7983 */ /* 0x008ee80000100a00 */
[----:B------:R4:W-:Y:S04]  /*18ef0*/  STL.64 [R1+0x60], R4 ;  /* 0x0000600401007387 */ /* 0x0009e80000100a00 */
[----:B----4-:R-:W4:Y:S01]  /*18f00*/  LDL.64 R4, [R1+0x28] ;  /* 0x0000280001047983 */ /* 0x010f220000100a00 */
[----:B------:R-:W-:-:S02]  /*18f10*/  R2UR UR6, R6 ;  /* 0x00000000060672ca */ /* 0x000fc400000e0000 */
[----:B------:R-:W-:Y:S01]  /*18f20*/  R2UR UR7, R7 ;  /* 0x00000000070772ca */ /* 0x000fe200000e0000 */
[----:B------:R-:W-:Y:S01]  /*18f30*/  WARPGROUP.ARRIVE ;  /* 0x00000000000079c5 */ /* 0x000fe20000000000 */
[----:B01----:R-:W-:Y:S02]  /*18f40*/  VIADD R8, R6, 0x2 ;  /* 0x0000000206087836 */ /* 0x003fe40000000000 */
[----:B------:R-:W-:Y:S01]  /*18f50*/  IMAD.MOV.U32 R9, RZ, RZ, 0x40000040 ;  /* 0x40000040ff097424 */ /* 0x000fe200078e00ff */
[----:B--2---:R-:W-:Y:S02]  /*18f60*/  R2UR UR4, R20 ;  /* 0x00000000140472ca */ /* 0x004fe400000e0000 */
[----:B------:R-:W-:Y:S02]  /*18f70*/  R2UR UR5, R21 ;  /* 0x00000000150572ca */ /* 0x000fe400000e0000 */
[----:B------:R-:W2:Y:S11]  /*18f80*/  LDL.64 R20, [R1+0x18] ;  /* 0x0000180001147983 */ /* 0x000eb60000100a00 */
[----:B------:R-:W-:Y:S01]  /*18f90*/  HGMMA.64x128x16.F32.BF16 R24, gdesc[UR4], RZ, !UPT, gsb0 ;  /* 0x01e00000041879f0 */ /* 0x000fe2000c0018ff */
[----:B------:R-:W-:-:S02]  /*18fa0*/  R2UR UR6, R8 ;  /* 0x00000000080672ca */ /* 0x000fc400000e0000 */
[----:B------:R-:W-:Y:S02]  /*18fb0*/  R2UR UR7, R9 ;  /* 0x00000000090772ca */ /* 0x000fe400000e0000 */
[----:B---3--:R-:W-:Y:S02]  /*18fc0*/  R2UR UR4, R10 ;  /* 0x000000000a0472ca */ /* 0x008fe400000e0000 */
[----:B------:R-:W-:Y:S02]  /*18fd0*/  R2UR UR5, R11 ;  /* 0x000000000b0572ca */ /* 0x000fe400000e0000 */
[----:B------:R-:W3:Y:S01]  /*18fe0*/  LDL.64 R10, [R1+0x10] ;  /* 0x00001000010a7983 */ /* 0x000ee20000100a00 */
[----:B------:R-:W-:Y:S02]  /*18ff0*/  VIADD R8, R6, 0x4 ;  /* 0x0000000406087836 */ /* 0x000fe40000000000 */
[----:B------:R-:W-:Y:S01]  /*19000*/  IMAD.MOV.U32 R9, RZ, RZ, 0x40000040 ;  /* 0x40000040ff097424 */ /* 0x000fe200078e00ff */
[----:B------:R-:W-:-:S02]  /*19010*/  WARPGROUP.DEPBAR.LE gsb0, 0x0 ;  /* 0x00008000000079c5 */ /* 0x000fc40000010000 */
[----:B------:R-:W-:-:S06]  /*19020*/  WARPGROUP.ARRIVE ;  /* 0x00000000000079c5 */ /* 0x000fcc0000000000 */
[----:B------:R-:W-:Y:S01]  /*19030*/  HGMMA.64x128x16.F32.BF16 R24, gdesc[UR4], R24, gsb0 ;  /* 0x01e00000041879f0 */ /* 0x000fe20008001818 */
[----:B------:R-:W-:Y:S02]  /*19040*/  R2UR UR6, R8 ;  /* 0x00000000080672ca */ /* 0x000fe400000e0000 */
[----:B------:R-:W-:Y:S02]  /*19050*/  R2UR UR7, R9 ;  /* 0x00000000090772ca */ /* 0x000fe400000e0000 */
[----:B----4-:R-:W-:Y:S02]  /*19060*/  R2UR UR4, R4 ;  /* 0x00000000040472ca */ /* 0x010fe400000e0000 */
[----:B------:R-:W-:Y:S02]  /*19070*/  R2UR UR5, R5 ;  /* 0x00000000050572ca */ /* 0x000fe400000e0000 */
[----:B------:R-:W4:Y:S01]  /*19080*/  LDL.64 R4, [R1+0x8] ;  /* 0x0000080001047983 */ /* 0x000f220000100a00 */
        /* <DEDUP_REMOVED lines=8> */
[----:B------:R-:W-:Y:S02]  /*19110*/  R2UR UR5, R21 ;  /* 0x00000000150572ca */ /* 0x000fe400000e0000 */
[----:B------:R-:W2:Y:S01]  /*19120*/  LDL.64 R20, [R1] ;  /* 0x0000000001147983 */ /* 0x000ea20000100a00 */
[----:B------:R-:W-:-:S02]  /*19130*/  VIADD R8, R6, 0x400 ;  /* 0x0000040006087836 */ /* 0x000fc40000000000 */
[----:B------:R-:W-:Y:S01]  /*19140*/  IMAD.MOV.U32 R9, RZ, RZ, 0x40000040 ;  /* 0x40000040ff097424 */ /* 0x000fe200078e00ff */
[----:B------:R-:W-:Y:S02]  /*19150*/  WARPGROUP.DEPBAR.LE gsb0, 0x0 ;  /* 0x00008000000079c5 */ /* 0x000fe40000010000 */
[----:B------:R-:W-:-:S06]  /*19160*/  WARPGROUP.ARRIVE ;  /* 0x00000000000079c5 */ /* 0x000fcc0000000000 */
        /* <DEDUP_REMOVED lines=23> */
[----:B--2---:R-:W-:Y:S02]  /*192e0*/  R2UR UR4, R20 ;  /* 0x00000000140472ca */ /* 0x004fe400000e0000 */
[----:B------:R-:W-:Y:S01]  /*192f0*/  R2UR UR5, R21 ;  /* 0x00000000150572ca */ /* 0x000fe200000e0000 */
[----:B------:R-:W-:Y:S02]  /*19300*/  VIADD R8, R6, 0x406 ;  /* 0x0000040606087836 */ /* 0x000fe40000000000 */
        /* <DEDUP_REMOVED lines=114> */
.L_x_2894:
[----:B------:R-:W-:Y:S01]  /*19a30*/  SHF.L.U32 R0, R14, 0x1f, RZ ;  /* 0x0000001f0e007819 */ /* 0x000fe200000006ff */
[----:B------:R-:W-:-:S04]  /*19a40*/  IMAD R14, R15, 0x8, R16 ;  /* 0x000000080f0e7824 */ /* 0x000fc800078e0210 */
[----:B------:R0:W1:Y:S01]  /*19a50*/  SYNCS.PHASECHK.TRANS64.TRYWAIT P2, [R14+URZ+0x34850], R0 ;  /* 0x034850000e0075a7 */ /* 0x000062000804017f */
[----:B------:R-:W-:Y:S05]  /*19a60*/  @!P0 BRA `(.L_x_2895) ;  /* 0x0000000000048947 */ /* 0x000fea0003800000 */
[----:B------:R-:W-:Y:S01]  /*19a70*/  BPT.TRAP 0x1 ;  /* 0x000000040000795c */ /* 0x000fe20000300000 */
.L_x_2895:
[----:B------:R-:W-:Y:S04]  /*19a80*/  BSSY B1, `(.L_x_2896) ;  /* 0x0000004000017945 */ /* 0x000fe80003800000 */
[----:B-1----:R-:W-:Y:S05]  /*19a90*/  @P2 BRA `(.L_x_2897) ;  /* 0x0000000000082947 */ /* 0x002fea0003800000 */
[----:B------:R-:W1:Y:S02]  /*19aa0*/  SYNCS.PHASECHK.TRANS64.TRYWAIT P2, [R14+URZ+0x34850], R0 ;  /* 0x034850000e0075a7 */ /* 0x000e64000804017f */
[----:B-1----:R-:W-:Y:S05]  /*19ab0*/  @!P2 BRA `(.L_x_2898) ;  /* 0x000000d4005ca947 */ /* 0x002fea0003800000 */
.L_x_2897:
[----:B------:R-:W-:Y:S05]  /*19ac0*/  BSYNC B1 ;  /* 0x0000000000017941 */ /* 0x000fea0003800000 */
.L_x_2896:
        /* <DEDUP_REMOVED lines=20> */
[----:B------:R-:W-:Y:S01]  /*19c10*/  MUFU.TANH R21, R21 ;  /* 0x0000001500157308 */ /* 0x000fe20000002400 */
[----:B------:R-:W-:Y:S01]  /*19c20*/  FMUL.FTZ R15, R27, UR38 ;  /* 0x000000261b0f7c20 */ /* 0x000fe20008410000 */
[C---:B------:R-:W-:Y:S01]  /*19c30*/  VIADD R8, R6.reuse, 0x80 ;  /* 0x0000008006087836 */ /* 0x040fe20000000000 */
[----:B------:R-:W-:Y:S01]  /*19c40*/  R2UR UR6, R6 ;  /* 0x00000000060672ca */ /* 0x000fe200000e0000 */
        /* <DEDUP_REMOVED lines=14> */
[----:B------:R-:W1:Y:S01]  /*19d30*/  MUFU.TANH R26, R26 ;  /* 0x0000001a001a7308 */ /* 0x000e620000002400 */
[----:B------:R-:W-:Y:S01]  /*19d40*/  R2UR UR7, R9 ;  /* 0x00000000090772ca */ /* 0x000fe200000e0000 */
[----:B------:R-:W-:-:S02]  /*19d50*/  VIADD R8, R6, 0x100 ;  /* 0x0000010006087836 */ /* 0x000fc40000000000 */
[----:B------:R-:W-:Y:S01]  /*19d60*/  FMUL.FTZ R45, R50, UR38 ;  /* 0x00000026322d7c20 */ /* 0x000fe20008410000 */
[----:B------:R-:W-:Y:S02]  /*19d70*/  IMAD.MOV.U32 R9, RZ, RZ, 0x40000040 ;  /* 0x40000040ff097424 */ /* 0x000fe400078e00ff */
[----:B------:R-:W-:Y:S01]  /*19d80*/  FMUL.FTZ R50, R52, UR38 ;  /* 0x0000002634327c20 */ /* 0x000fe20008410000 */
[----:B------:R-:W-:Y:S01]  /*19d90*/  FMUL.FTZ R44, R47, UR38 ;  /* 0x000000262f2c7c20 */ /* 0x000fe20008410000 */
[----:B0----5:R-:W-:Y:S01]  /*19da0*/  FMNMX.FTZ R2, R0, R10, !PT ;  /* 0x0000000a00027209 */ /* 0x021fe20007810000 */
[----:B------:R-:W0:Y:S01]  /*19db0*/  MUFU.TANH R28, R28 ;  /* 0x0000001c001c7308 */ /* 0x000e220000002400 */
[----:B------:R-:W-:Y:S01]  /*19dc0*/  FMUL.FTZ R47, R51, UR38 ;  /* 0x00000026332f7c20 */ /* 0x000fe20008410000 */
[----:B------:R-:W-:Y:S01]  /*19dd0*/  FMUL.FTZ R51, R53, UR38 ;  /* 0x0000002635337c20 */ /* 0x000fe20008410000 */
[----:B------:R-:W-:Y:S01]  /*19de0*/  FMNMX.FTZ R2, R20, R2, !PT ;  /* 0x0000000214027209 */ /* 0x000fe20007810000 */
[----:B------:R-:W-:Y:S01]  /*19df0*/  FMUL.FTZ R49, R54, UR38 ;  /* 0x0000002636317c20 */ /* 0x000fe20008410000 */
[----:B------:R-:W-:Y:S01]  /*19e00*/  FMUL.FTZ R54, R56, UR38 ;  /* 0x0000002638367c20 */ /* 0x000fe20008410000 */
[----:B------:R-:W-:Y:S01]  /*19e10*/  FMUL.FTZ R52, R55, UR38 ;  /* 0x0000002637347c20 */ /* 0x000fe20008410000 */
[----:B------:R-:W-:Y:S01]  /*19e20*/  FMNMX.FTZ R2, R21, R2, !PT ;  /* 0x0000000215027209 */ /* 0x000fe20007810000 */
[----:B------:R-:W2:Y:S01]  /*19e30*/  MUFU.TANH R29, R29 ;  /* 0x0000001d001d7308 */ /* 0x000ea20000002400 */
[----:B------:R-:W-:Y:S01]  /*19e40*/  FMUL.FTZ R55, R57, UR38 ;  /* 0x0000002639377c20 */ /* 0x000fe20008410000 */
[----:B------:R-:W-:Y:S01]  /*19e50*/  FMUL.FTZ R57, R60, UR38 ;  /* 0x000000263c397c20 */ /* 0x000fe20008410000 */
[----:B-1----:R-:W-:Y:S01]  /*19e60*/  FMNMX.FTZ R2, R26, R2, !PT ;  /* 0x000000021a027209 */ /* 0x002fe20007810000 */
[----:B------:R-:W-:Y:S01]  /*19e70*/  FMUL.FTZ R56, R59, UR38 ;  /* 0x000000263b387c20 */ /* 0x000fe20008410000 */
[----:B------:R-:W-:Y:S01]  /*19e80*/  FMUL.FTZ R59, R61, UR38 ;  /* 0x000000263d3b7c20 */ /* 0x000fe20008410000 */
[----:B------:R-:W-:Y:S01]  /*19e90*/  FMUL.FTZ R60, R64, UR38 ;  /* 0x00000026403c7c20 */ /* 0x000fe20008410000 */
[----:B------:R-:W-:Y:S01]  /*19ea0*/  FMUL.FTZ R61, R65, UR38 ;  /* 0x00000026413d7c20 */ /* 0x000fe20008410000 */
[----:B------:R-:W1:Y:S01]  /*19eb0*/  MUFU.TANH R32, R32 ;  /* 0x0000002000207308 */ /* 0x000e620000002400 */
        /* <DEDUP_REMOVED lines=21> */
[----:B------:R-:W-:-:S02]  /*1a010*/  IMAD.MOV.U32 R39, RZ, RZ, 0x40000040 ;  /* 0x40000040ff277424 */ /* 0x000fc400078e00ff */
        /* <DEDUP_REMOVED lines=13> */
[----:B------:R-:W-:Y:S01]  /*1a0f0*/  @!P1 VIADD R14, R14, 0x34860 ;  /* 0x000348600e0e9836 */ /* 0x000fe20000000000 */
[C---:B------:R-:W-:Y:S01]  /*1a100*/  ISETP.GT.AND P2, PT, R13.reuse, RZ, PT ;  /* 0x000000ff0d00720c */ /* 0x040fe20003f44270 */
[----:B------:R-:W-:-:S02]  /*1a110*/  VIADD R13, R13, 0xffffffff ;  /* 0xffffffff0d0d7836 */ /* 0x000fc40000000000 */
[----:B------:R-:W4:Y:S01]  /*1a120*/  MUFU.TANH R43, R43 ;  /* 0x0000002b002b7308 */ /* 0x000f220000002400 */
[----:B------:R-:W-:-:S07]  /*1a130*/  @!P1 PRMT R14, RZ, 0x654, R14 ;  /* 0x00000654ff0e9816 */ /* 0x000fce000000000e */
[----:B------:R-:W4:Y:S08]  /*1a140*/  MUFU.TANH R46, R46 ;  /* 0x0000002e002e7308 */ /* 0x000f300000002400 */
[----:B------:R-:W4:Y:S08]  /*1a150*/  MUFU.TANH R48, R48 ;  /* 0x0000003000307308 */ /* 0x000f300000002400 */
[----:B------:R-:W4:Y:S08]  /*1a160*/  MUFU.TANH R50, R50 ;  /* 0x0000003200327308 */ /* 0x000f300000002400 */
[----:B------:R-:W4:Y:S08]  /*1a170*/  MUFU.TANH R51, R51 ;  /* 0x0000003300337308 */ /* 0x000f300000002400 */
[----:B------:R-:W4:Y:S08]  /*1a180*/  MUFU.TANH R54, R54 ;  /* 0x0000003600367308 */ /* 0x000f300000002400 */
[----:B------:R-:W4:Y:S08]  /*1a190*/  MUFU.TANH R55, R55 ;  /* 0x0000003700377308 */ /* 0x000f300000002400 */
[----:B------:R-:W4:Y:S08]  /*1a1a0*/  MUFU.TANH R57, R57 ;  /* 0x0000003900397308 */ /* 0x000f300000002400 */
[----:B------:R-:W4:Y:S08]  /*1a1b0*/  MUFU.TANH R59, R59 ;  /* 0x0000003b003b7308 */ /* 0x000f300000002400 */
[----:B------:R-:W4:Y:S01]  /*1a1c0*/  MUFU.TANH R60, R60 ;  /* 0x0000003c003c7308 */ /* 0x000f220000002400 */
[----:B------:R-:W-:-:S02]  /*1a1d0*/  WARPGROUP.DEPBAR.LE gsb0, 0x0 ;  /* 0x00008000000079c5 */ /* 0x000fc40000010000 */
[----:B------:R-:W-:-:S05]  /*1a1e0*/  WARPGROUP.ARRIVE ;  /* 0x00000000000079c5 */ /* 0x000fca0000000000 */
[----:B------:R-:W4:Y:S01]  /*1a1f0*/  MUFU.TANH R61, R61 ;  /* 0x0000003d003d7308 */ /* 0x000f220000002400 */
[----:B------:R-:W-:Y:S01]  /*1a200*/  HGMMA.64x128x16.F32.BF16 R88, R176, gdesc[UR4].tnspB, R88, gsb0 ;  /* 0x41e00004b0587df0 */ /* 0x000fe20008001858 */
[----:B------:R-:W-:Y:S01]  /*1a210*/  R2UR UR6, R8 ;  /* 0x00000000080672ca */ /* 0x000fe200000e0000 */
[----:B------:R-:W-:Y:S01]  /*1a220*/  VIADD R8, R6, 0x180 ;  /* 0x0000018006087836 */ /* 0x000fe20000000000 */
[----:B------:R-:W-:-:S04]  /*1a230*/  R2UR UR7, R9 ;  /* 0x00000000090772ca */ /* 0x000fc800000e0000 */
[----:B------:R-:W4:Y:S01]  /*1a240*/  MUFU.TANH R62, R62 ;  /* 0x0000003e003e7308 */ /* 0x000f220000002400 */
[----:B-1----:R-:W-:-:S04]  /*1a250*/  FMNMX.FTZ R9, R32, R2, !PT ;  /* 0x0000000220097209 */ /* 0x002fc80007810000 */
[----:B0-----:R-:W-:-:S03]  /*1a260*/  FMNMX.FTZ R9, R34, R9, !PT ;  /* 0x0000000922097209 */ /* 0x001fc60007810000 */
[----:B------:R-:W0:Y:S01]  /*1a270*/  MUFU.TANH R64, R64 ;  /* 0x0000004000407308 */ /* 0x000e220000002400 */
[----:B--2---:R-:W-:-:S04]  /*1a280*/  FMNMX.FTZ R2, R36, R9, !PT ;  /* 0x0000000924027209 */ /* 0x004fc80007810000 */
[----:B---3--:R-:W-:-:S03]  /*1a290*/  FMNMX.FTZ R9, R37, R2, !PT ;  /* 0x0000000225097209 */ /* 0x008fc60007810000 */
[----:B------:R-:W1:Y:S01]  /*1a2a0*/  MUFU.TANH R65, R65 ;  /* 0x0000004100417308 */ /* 0x000e620000002400 */
[----:B----4-:R-:W-:-:S04]  /*1a2b0*/  FMNMX.FTZ R2, R42, R9, !PT ;  /* 0x000000092a027209 */ /* 0x010fc80007810000 */
[----:B------:R-:W-:-:S03]  /*1a2c0*/  FMNMX.FTZ R9, R43, R2, !PT ;  /* 0x000000022b097209 */ /* 0x000fc60007810000 */
[----:B------:R-:W2:Y:S01]  /*1a2d0*/  MUFU.TANH R68, R68 ;  /* 0x0000004400447308 */ /* 0x000ea20000002400 */
[----:B------:R-:W-:-:S04]  /*1a2e0*/  FMNMX.FTZ R9, R46, R9, !PT ;  /* 0x000000092e097209 */ /* 0x000fc80007810000 */
[----:B------:R-:W-:-:S03]  /*1a2f0*/  FMNMX.FTZ R9, R48, R9, !PT ;  /* 0x0000000930097209 */ /* 0x000fc60007810000 */
[----:B------:R-:W3:Y:S01]  /*1a300*/  MUFU.TANH R69, R69 ;  /* 0x0000004500457308 */ /* 0x000ee20000002400 */
[----:B------:R-:W-:-:S04]  /*1a310*/  FMNMX.FTZ R2, R50, R9, !PT ;  /* 0x0000000932027209 */ /* 0x000fc80007810000 */
[----:B------:R-:W-:-:S03]  /*1a320*/  FMNMX.FTZ R9, R51, R2, !PT ;  /* 0x0000000233097209 */ /* 0x000fc60007810000 */
[----:B------:R-:W4:Y:S01]  /*1a330*/  MUFU.TANH R72, R72 ;  /* 0x0000004800487308 */ /* 0x000f220000002400 */
        /* <DEDUP_REMOVED lines=10> */
[----:B0-----:R-:W-:-:S03]  /*1a3e0*/  FMNMX.FTZ R2, R64, R9, !PT ;  /* 0x0000000940027209 */ /* 0x001fc60007810000 */
[----:B------:R-:W0:Y:S01]  /*1a3f0*/  MUFU.TANH R77, R77 ;  /* 0x0000004d004d7308 */ /* 0x000e220000002400 */
[----:B-1----:R-:W-:-:S04]  /*1a400*/  FMNMX.FTZ R9, R65, R2, !PT ;  /* 0x0000000241097209 */ /* 0x002fc80007810000 */
[----:B--2---:R-:W-:Y:S01]  /*1a410*/  FMNMX.FTZ R2, R68, R9, !PT ;  /* 0x0000000944027209 */ /* 0x004fe20007810000 */
[----:B------:R-:W-:Y:S02]  /*1a420*/  IMAD.MOV.U32 R9, RZ, RZ, 0x40000040 ;  /* 0x40000040ff097424 */ /* 0x000fe400078e00ff */
[----:B------:R-:W1:Y:S01]  /*1a430*/  MUFU.TANH R7, R7 ;  /* 0x0000000700077308 */ /* 0x000e620000002400 */
[----:B---3--:R-:W-:-:S04]  /*1a440*/  FMNMX.FTZ R2, R69, R2, !PT ;  /* 0x0000000245027209 */ /* 0x008fc80007810000 */
[----:B----4-:R-:W-:-:S03]  /*1a450*/  FMNMX.FTZ R2, R72, R2, !PT ;  /* 0x0000000248027209 */ /* 0x010fc60007810000 */
[----:B------:R-:W2:Y:S08]  /*1a460*/  MUFU.TANH R15, R15 ;  /* 0x0000000f000f7308 */ /* 0x000eb00000002400 */
[----:B------:R-:W3:Y:S08]  /*1a470*/  MUFU.TANH R24, R24 ;  /* 0x0000001800187308 */ /* 0x000ef00000002400 */
        /* <DEDUP_REMOVED lines=9> */
[----:B------:R-:W-:Y:S02]  /*1a510*/  R2UR UR6, R8 ;  /* 0x00000000080672ca */ /* 0x000fe400000e0000 */
[----:B------:R-:W-:Y:S02]  /*1a520*/  R2UR UR7, R9 ;  /* 0x00000000090772ca */ /* 0x000fe400000e0000 */
[----:B------:R-:W-:Y:S02]  /*1a530*/  FMNMX.FTZ R9, R73, R2, !PT ;  /* 0x0000000249097209 */ /* 0x000fe40007810000 */
[----:B------:R-:W-:Y:S02]  /*1a540*/  MUFU.TANH R8, R63 ;  /* 0x0000003f00087308 */ /* 0x000fe40000002400 */
[----:B------:R-:W-:-:S04]  /*1a550*/  FMNMX.FTZ R9, R80, R9, !PT ;  /* 0x0000000950097209 */ /* 0x000fc80007810000 */
[----:B------:R-:W-:Y:S02]  /*1a560*/  FMNMX.FTZ R2, R76, R9, !PT ;  /* 0x000000094c027209 */ /* 0x000fe40007810000 */
[----:B------:R1:W-:Y:S02]  /*1a570*/  MUFU.TANH R63, R38 ;  /* 0x00000026003f7308 */ /* 0x0003e40000002400 */
[----:B0-----:R-:W-:-:S05]  /*1a580*/  FMNMX.FTZ R9, R77, R2, !PT ;  /* 0x000000024d097209 */ /* 0x001fca0007810000 */
[----:B------:R-:W0:Y:S01]  /*1a590*/  SHFL.BFLY PT, R2, R9, 0x2, 0x1f ;  /* 0x0c401f0009027f89 */ /* 0x000e2200000e0000 */
[----:B-1----:R-:W-:Y:S01]  /*1a5a0*/  VIADD R38, R6, 0x200 ;  /* 0x0000020006267836 */ /* 0x002fe20000000000 */
[----:B------:R-:W1:Y:S08]  /*1a5b0*/  MUFU.TANH R40, R40 ;  /* 0x0000002800287308 */ /* 0x000e700000002400 */
[----:B------:R-:W1:Y:S08]  /*1a5c0*/  MUFU.TANH R41, R41 ;  /* 0x0000002900297308 */ /* 0x000e700000002400 */
[----:B------:R-:W1:Y:S01]  /*1a5d0*/  MUFU.TANH R44, R44 ;  /* 0x0000002c002c7308 */ /* 0x000e620000002400 */
[----:B0-----:R-:W-:Y:S01]  /*1a5e0*/  FMNMX.FTZ R2, R9, R2, !PT ;  /* 0x0000000209027209 */ /* 0x001fe20007810000 */
[----:B------:R-:W-:-:S06]  /*1a5f0*/  IMAD.U32 R9, RZ, RZ, UR42 ;  /* 0x0000002aff097e24 */ /* 0x000fcc000f8e00ff */
[----:B------:R-:W0:Y:S01]  /*1a600*/  MUFU.TANH R45, R45 ;  /* 0x0000002d002d7308 */ /* 0x000e220000002400 */
[----:B------:R-:W2:Y:S07]  /*1a610*/  SHFL.BFLY PT, R213, R2, 0x1, 0x1f ;  /* 0x0c201f0002d57f89 */ /* 0x000eae00000e0000 */
[----:B------:R-:W0:Y:S08]  /*1a620*/  MUFU.TANH R47, R47 ;  /* 0x0000002f002f7308 */ /* 0x000e300000002400 */
[----:B------:R-:W0:Y:S08]  /*1a630*/  MUFU.TANH R49, R49 ;  /* 0x0000003100317308 */ /* 0x000e300000002400 */
[----:B------:R-:W0:Y:S01]  /*1a640*/  MUFU.TANH R52, R52 ;  /* 0x0000003400347308 */ /* 0x000e220000002400 */
[----:B--2---:R-:W-:-:S05]  /*1a650*/  FMNMX.FTZ R213, R2, R213, !PT ;  /* 0x000000d502d57209 */ /* 0x004fca0007810000 */
[C---:B------:R-:W-:Y:S01]  /*1a660*/  FADD.FTZ R2, -R213.reuse, R10 ;  /* 0x0000000ad5027221 */ /* 0x040fe20000010100 */
[-C--:B------:R-:W-:Y:S01]  /*1a670*/  FMUL.FTZ R10, R213, R9.reuse ;  /* 0x00000009d50a7220 */ /* 0x080fe20000410000 */
[----:B------:R-:W2:Y:S02]  /*1a680*/  MUFU.TANH R53, R53 ;  /* 0x0000003500357308 */ /* 0x000ea40000002400 */
[-C--:B------:R-:W-:Y:S01]  /*1a690*/  FMUL.FTZ R2, R2, R9.reuse ;  /* 0x0000000902027220 */ /* 0x080fe20000410000 */
[--C-:B------:R-:W-:Y:S01]  /*1a6a0*/  FFMA.FTZ R180, R0, R9, -R10.reuse ;  /* 0x0000000900b47223 */ /* 0x100fe2000001080a */
[----:B------:R-:W-:Y:S01]  /*1a6b0*/  FMNMX.FTZ R0, R7, R11, !PT ;  /* 0x0000000b07007209 */ /* 0x000fe20007810000 */
[-CC-:B------:R-:W-:Y:S01]  /*1a6c0*/  FFMA.FTZ R182, R21, R9.reuse, -R10.reuse ;  /* 0x0000000915b67223 */ /* 0x180fe2000001080a */
[-CC-:B------:R-:W-:Y:S01]  /*1a6d0*/  FFMA.FTZ R84, R20, R9.reuse, -R10.reuse ;  /* 0x0000000914547223 */ /* 0x180fe2000001080a */
[----:B------:R-:W-:Y:S01]  /*1a6e0*/  VIADD R20, R6, 0x280 ;  /* 0x0000028006147836 */ /* 0x000fe20000000000 */
[----:B------:R-:W-:Y:S01]  /*1a6f0*/  FMNMX.FTZ R21, R15, R0, !PT ;  /* 0x000000000f157209 */ /* 0x000fe20007810000 */
[----:B------:R-:W2:Y:S01]  /*1a700*/  MUFU.TANH R56, R56 ;  /* 0x0000003800387308 */ /* 0x000ea20000002400 */
[----:B------:R-:W-:Y:S01]  /*1a710*/  FFMA.FTZ R176, R28, R9, -R10 ;  /* 0x000000091cb07223 */ /* 0x000fe2000001080a */
[----:B------:R-:W-:Y:S01]  /*1a720*/  VIADD R28, R6, 0x300 ;  /* 0x00000300061c7836 */ /* 0x000fe20000000000 */
[----:B---3--:R-:W-:Y:S01]  /*1a730*/  FMNMX.FTZ R0, R24, R21, !PT ;  /* 0x0000001518007209 */ /* 0x008fe20007810000 */
[----:B------:R-:W-:-:S02]  /*1a740*/  VIADD R6, R6, 0x380 ;  /* 0x0000038006067836 */ /* 0x000fc40000000000 */
[-CC-:B------:R-:W-:Y:S01]  /*1a750*/  FFMA.FTZ R26, R26, R9.reuse, -R10.reuse ;  /* 0x000000091a1a7223 */ /* 0x180fe2000001080a */
[-CC-:B------:R-:W-:Y:S01]  /*1a760*/  FFMA.FTZ R178, R32, R9.reuse, -R10.reuse ;  /* 0x0000000920b27223 */ /* 0x180fe2000001080a */
[----:B----4-:R-:W-:Y:S01]  /*1a770*/  FMNMX.FTZ R0, R25, R0, !PT ;  /* 0x0000000019007209 */ /* 0x010fe20007810000 */
[----:B------:R-:W3:Y:S01]  /*1a780*/  MUFU.TANH R58, R58 ;  /* 0x0000003a003a7308 */ /* 0x000ee20000002400 */
[-CC-:B------:R-:W-:Y:S01]  /*1a790*/  FFMA.FTZ R32, R43, R9.reuse, -R10.reuse ;  /* 0x000000092b207223 */ /* 0x180fe2000001080a */
[----:B------:R-:W-:Y:S01]  /*1a7a0*/  FFMA.FTZ R43, R64, R9, -R10 ;  /* 0x00000009402b7223 */ /* 0x000fe2000001080a */
[----:B------:R-:W-:-:S04]  /*1a7b0*/  FMNMX.FTZ R21, R27, R0, !PT ;  /* 0x000000001b157209 */ /* 0x000fc80007810000 */
[----:B------:R-:W-:Y:S01]  /*1a7c0*/  FMNMX.FTZ R0, R30, R21, !PT ;  /* 0x000000151e007209 */ /* 0x000fe20007810000 */
[----:B------:R-:W4:Y:S03]  /*1a7d0*/  MUFU.TANH R66, R66 ;  /* 0x0000004200427308 */ /* 0x000f260000002400 */
[----:B------:R-:W-:-:S04]  /*1a7e0*/  FMNMX.FTZ R0, R31, R0, !PT ;  /* 0x000000001f007209 */ /* 0x000fc80007810000 */
[----:B------:R-:W-:Y:S01]  /*1a7f0*/  FMNMX.FTZ R0, R33, R0, !PT ;  /* 0x0000000021007209 */ /* 0x000fe20007810000 */
[----:B------:R-:W4:Y:S03]  /*1a800*/  MUFU.TANH R67, R67 ;  /* 0x0000004300437308 */ /* 0x000f260000002400 */
[----:B------:R-:W-:-:S04]  /*1a810*/  FMNMX.FTZ R21, R35, R0, !PT ;  /* 0x0000000023157209 */ /* 0x000fc80007810000 */
[----:B-1----:R-:W-:Y:S01]  /*1a820*/  FMNMX.FTZ R0, R40, R21, !PT ;  /* 0x0000001528007209 */ /* 0x002fe20007810000 */
[----:B------:R-:W1:Y:S03]  /*1a830*/  MUFU.TANH R70, R70 ;  /* 0x0000004600467308 */ /* 0x000e660000002400 */
[----:B------:R-:W-:-:S04]  /*1a840*/  FMNMX.FTZ R21, R41, R0, !PT ;  /* 0x0000000029157209 */ /* 0x000fc80007810000 */
[----:B------:R-:W-:Y:S01]  /*1a850*/  FMNMX.FTZ R0, R44, R21, !PT ;  /* 0x000000152c007209 */ /* 0x000fe20007810000 */
[----:B------:R-:W1:Y:S03]  /*1a860*/  MUFU.TANH R71, R71 ;  /* 0x0000004700477308 */ /* 0x000e660000002400 */
[----:B0-----:R-:W-:-:S04]  /*1a870*/  FMNMX.FTZ R0, R45, R0, !PT ;  /* 0x000000002d007209 */ /* 0x001fc80007810000 */
[----:B------:R-:W-:Y:S01]  /*1a880*/  FMNMX.FTZ R0, R47, R0, !PT ;  /* 0x000000002f007209 */ /* 0x000fe20007810000 */
[----:B------:R-:W0:Y:S01]  /*1a890*/  MUFU.TANH R74, R74 ;  /* 0x0000004a004a7308 */ /* 0x000e220000002400 */
[----:B------:R-:W-:Y:S02]  /*1a8a0*/  WARPGROUP.DEPBAR.LE gsb0, 0x0 ;  /* 0x00008000000079c5 */ /* 0x000fe40000010000 */
[----:B------:R-:W-:Y:S01]  /*1a8b0*/  WARPGROUP.ARRIVE ;  /* 0x00000000000079c5 */ /* 0x000fe20000000000 */
[----:B------:R-:W-:Y:S01]  /*1a8c0*/  FMNMX.FTZ R21, R49, R0, !PT ;  /* 0x0000000031157209 */ /* 0x000fe20007810000 */
[----:B------:R-:W-:-:S03]  /*1a8d0*/  FFMA.FTZ R172, R36, R9, -R10 ;  /* 0x0000000924ac7223 */ /* 0x000fc6000001080a */
[----:B------:R-:W0:Y:S01]  /*1a8e0*/  MUFU.TANH R75, R75 ;  /* 0x0000004b004b7308 */ /* 0x000e220000002400 */
[--C-:B------:R-:W-:Y:S01]  /*1a8f0*/  FFMA.FTZ R174, R42, R9, -R10.reuse ;  /* 0x000000092aae7223 */ /* 0x100fe2000001080a */
[----:B------:R-:W-:Y:S01]  /*1a900*/  FMNMX.FTZ R0, R52, R21, !PT ;  /* 0x0000001534007209 */ /* 0x000fe20007810000 */
[----:B------:R-:W-:Y:S01]  /*1a910*/  HGMMA.64x128x16.F32.BF16 R88, R168, gdesc[UR4].tnspB, R88, gsb0 ;  /* 0x41e00004a8587df0 */ /* 0x000fe20008001858 */
[----:B------:R-:W-:Y:S01]  /*1a920*/  R2UR UR6, R38 ;  /* 0x00000000260672ca */ /* 0x000fe200000e0000 */
[-CC-:B------:R-:W-:Y:S01]  /*1a930*/  FFMA.FTZ R38, R29, R9.reuse, -R10.reuse ;  /* 0x000000091d267223 */ /* 0x180fe2000001080a */
[----:B------:R-:W-:Y:S01]  /*1a940*/  R2UR UR7, R39 ;  /* 0x00000000270772ca */ /* 0x000fe200000e0000 */
[-CC-:B------:R-:W-:Y:S01]  /*1a950*/  FFMA.FTZ R39, R34, R9.reuse, -R10.reuse ;  /* 0x0000000922277223 */ /* 0x180fe2000001080a */
[----:B--2---:R-:W-:Y:S01]  /*1a960*/  FMNMX.FTZ R21, R53, R0, !PT ;  /* 0x0000000035157209 */ /* 0x004fe20007810000 */
[----:B------:R-:W2:Y:S01]  /*1a970*/  MUFU.TANH R78, R78 ;  /* 0x0000004e004e7308 */ /* 0x000ea20000002400 */
[-CC-:B------:R-:W-:Y:S01]  /*1a980*/  FFMA.FTZ R34, R37, R9.reuse, -R10.reuse ;  /* 0x0000000925227223 */ /* 0x180fe2000001080a */
[--C-:B------:R-:W-:Y:S01]  /*1a990*/  FFMA.FTZ R36, R48, R9, -R10.reuse ;  /* 0x0000000930247223 */ /* 0x100fe2000001080a */
[----:B------:R-:W-:Y:S01]  /*1a9a0*/  FMNMX.FTZ R21, R56, R21, !PT ;  /* 0x0000001538157209 */ /* 0x000fe20007810000 */
[-CC-:B------:R-:W-:Y:S01]  /*1a9b0*/  FFMA.FTZ R42, R55, R9.reuse, -R10.reuse ;  /* 0x00000009372a7223 */ /* 0x180fe2000001080a */
[-CC-:B------:R-:W-:Y:S01]  /*1a9c0*/  FFMA.FTZ R48, R61, R9.reuse, -R10.reuse ;  /* 0x000000093d307223 */ /* 0x180fe2000001080a */
[--C-:B------:R-:W-:Y:S01]  /*1a9d0*/  FFMA.FTZ R37, R65, R9, -R10.reuse ;  /* 0x0000000941257223 */ /* 0x100fe2000001080a */
[----:B---3--:R-:W-:Y:S01]  /*1a9e0*/  FMNMX.FTZ R21, R58, R21, !PT ;  /* 0x000000153a157209 */ /* 0x008fe20007810000 */
[----:B------:R-:W3:Y:S01]  /*1a9f0*/  MUFU.TANH R79, R79 ;  /* 0x0000004f004f7308 */ /* 0x000ee20000002400 */
[----:B------:R-:W-:-:S02]  /*1aa00*/  FFMA.FTZ R55, R73, R9, -R10 ;  /* 0x0000000949377223 */ /* 0x000fc4000001080a */
[----:B------:R-:W-:-:S04]  /*1aa10*/  FMNMX.FTZ R0, R8, R21, !PT ;  /* 0x0000001508007209 */ /* 0x000fc80007810000 */
[----:B------:R-:W-:Y:S01]  /*1aa20*/  FMNMX.FTZ R21, R63, R0, !PT ;  /* 0x000000003f157209 */ /* 0x000fe20007810000 */
[----:B------:R-:W3:Y:S03]  /*1aa30*/  MUFU.TANH R81, R81 ;  /* 0x0000005100517308 */ /* 0x000ee60000002400 */
[----:B----4-:R-:W-:Y:S01]  /*1aa40*/  FMNMX.FTZ R0, R66, R21, !PT ;  /* 0x0000001542007209 */ /* 0x010fe20007810000 */
[----:B------:R-:W-:-:S03]  /*1aa50*/  IMAD.MOV.U32 R21, RZ, RZ, 0x40000040 ;  /* 0x40000040ff157424 */ /* 0x000fc600078e00ff */
[----:B------:R-:W-:Y:S01]  /*1aa60*/  FMNMX.FTZ R29, R67, R0, !PT ;  /* 0x00000000431d7209 */ /* 0x000fe20007810000 */
[----:B------:R-:W4:Y:S03]  /*1aa70*/  MUFU.TANH R82, R82 ;  /* 0x0000005200527308 */ /* 0x000f260000002400 */
[----:B-1----:R-:W-:Y:S01]  /*1aa80*/  FMNMX.FTZ R0, R70, R29, !PT ;  /* 0x0000001d46007209 */ /* 0x002fe20007810000 */
[----:B------:R-:W-:-:S04]  /*1aa90*/  IMAD.MOV.U32 R29, RZ, RZ, 0x40000040 ;  /* 0x40000040ff1d7424 */ /* 0x000fc800078e00ff */
[----:B------:R-:W1:Y:S08]  /*1aaa0*/  MUFU.TANH R83, R83 ;  /* 0x0000005300537308 */ /* 0x000e700000002400 */
[----:B------:R-:W-:Y:S08]  /*1aab0*/  MUFU.EX2 R2, R2 ;  /* 0x0000000200027308 */ /* 0x000ff00000000800 */
[----:B------:R-:W1:Y:S08]  /*1aac0*/  MUFU.EX2 R180, R180 ;  /* 0x000000b400b47308 */ /* 0x000e700000000800 */
[----:B------:R-:W1:Y:S08]  /*1aad0*/  MUFU.EX2 R84, R84 ;  /* 0x0000005400547308 */ /* 0x000e700000000800 */
[----:B------:R-:W1:Y:S08]  /*1aae0*/  MUFU.EX2 R182, R182 ;  /* 0x000000b600b67308 */ /* 0x000e700000000800 */
[----:B------:R-:W1:Y:S08]  /*1aaf0*/  MUFU.EX2 R26, R26 ;  /* 0x0000001a001a7308 */ /* 0x000e700000000800 */
        /* <DEDUP_REMOVED lines=11> */
[-CC-:B------:R-:W-:Y:S01]  /*1abb0*/  FFMA.FTZ R170, R50, R9.reuse, -R10.reuse ;  /* 0x0000000932aa7223 */ /* 0x180fe2000001080a */
[-CC-:B------:R-:W-:Y:S01]  /*1abc0*/  FFMA.FTZ R50, R59, R9.reuse, -R10.reuse ;  /* 0x000000093b327223 */ /* 0x180fe2000001080a */
[-CC-:B------:R-:W-:Y:S01]  /*1abd0*/  FFMA.FTZ R46, R68, R9.reuse, -R10.reuse ;  /* 0x00000009442e7223 */ /* 0x180fe2000001080a */
[----:B------:R-:W-:Y:S01]  /*1abe0*/  HGMMA.64x128x16.F32.BF16 R88, R164, gdesc[UR4].tnspB, R88, gsb0 ;  /* 0x41e00004a4587df0 */ /* 0x000fe20008001858 */
[----:B------:R-:W-:Y:S01]  /*1abf0*/  R2UR UR6, R20 ;  /* 0x00000000140672ca */ /* 0x000fe200000e0000 */
[-CC-:B------:R-:W-:Y:S01]  /*1ac00*/  FFMA.FTZ R20, R51, R9.reuse, -R10.reuse ;  /* 0x0000000933147223 */ /* 0x180fe2000001080a */
[----:B------:R-:W-:Y:S01]  /*1ac10*/  R2UR UR7, R21 ;  /* 0x00000000150772ca */ /* 0x000fe200000e0000 */
[----:B------:R-:W-:Y:S01]  /*1ac20*/  MUFU.EX2 R168, R168 ;  /* 0x000000a800a87308 */ /* 0x000fe20000000800 */
[----:B------:R-:W-:Y:S01]  /*1ac30*/  FMNMX.FTZ R21, R71, R0, !PT ;  /* 0x0000000047157209 */ /* 0x000fe20007810000 */
[-CC-:B------:R-:W-:Y:S01]  /*1ac40*/  FFMA.FTZ R51, R69, R9.reuse, -R10.reuse ;  /* 0x0000000945337223 */ /* 0x180fe2000001080a */
[----:B------:R-:W-:-:S02]  /*1ac50*/  FFMA.FTZ R59, R76, R9, -R10 ;  /* 0x000000094c3b7223 */ /* 0x000fc4000001080a */
[----:B0-----:R-:W-:-:S03]  /*1ac60*/  FMNMX.FTZ R0, R74, R21, !PT ;  /* 0x000000154a007209 */ /* 0x001fc60007810000 */
[----:B------:R-:W-:Y:S01]  /*1ac70*/  MUFU.EX2 R36, R36 ;  /* 0x0000002400247308 */ /* 0x000fe20000000800 */
[----:B------:R-:W-:-:S04]  /*1ac80*/  FMNMX.FTZ R21, R75, R0, !PT ;  /* 0x000000004b157209 */ /* 0x000fc80007810000 */
[----:B--2---:R-:W-:-:S03]  /*1ac90*/  FMNMX.FTZ R0, R78, R21, !PT ;  /* 0x000000154e007209 */ /* 0x004fc60007810000 */
[----:B------:R-:W-:Y:S01]  /*1aca0*/  MUFU.EX2 R170, R170 ;  /* 0x000000aa00aa7308 */ /* 0x000fe20000000800 */
[----:B---3--:R-:W-:-:S04]  /*1acb0*/  FMNMX.FTZ R0, R79, R0, !PT ;  /* 0x000000004f007209 */ /* 0x008fc80007810000 */
[----:B------:R-:W-:-:S03]  /*1acc0*/  FMNMX.FTZ R21, R81, R0, !PT ;  /* 0x0000000051157209 */ /* 0x000fc60007810000 */
[----:B------:R-:W-:Y:S01]  /*1acd0*/  MUFU.EX2 R20, R20 ;  /* 0x0000001400147308 */ /* 0x000fe20000000800 */
[----:B----4-:R-:W-:-:S04]  /*1ace0*/  FMNMX.FTZ R0, R82, R21, !PT ;  /* 0x0000001552007209 */ /* 0x010fc80007810000 */
[----:B-1----:R-:W-:-:S03]  /*1acf0*/  FMNMX.FTZ R0, R83, R0, !PT ;  /* 0x0000000053007209 */ /* 0x002fc60007810000 */
        /* <DEDUP_REMOVED lines=10> */
[----:B0-----:R-:W-:-:S07]  /*1ada0*/  FMNMX.FTZ R21, R21, R0, !PT ;  /* 0x0000000015157209 */ /* 0x001fce0007810000 */
[----:B------:R-:W-:Y:S01]  /*1adb0*/  MUFU.EX2 R55, R55 ;  /* 0x0000003700377308 */ /* 0x000fe20000000800 */
[----:B------:R-:W-:-:S04]  /*1adc0*/  FADD.FTZ R0, -R21, R11 ;  /* 0x0000000b15007221 */ /* 0x000fc80000010100 */
[----:B------:R-:W-:-:S03]  /*1add0*/  FMUL.FTZ R0, R0, R9 ;  /* 0x0000000900007220 */ /* 0x000fc60000410000 */
        /* <DEDUP_REMOVED lines=14> */
[----:B------:R-:W-:Y:S02]  /*1aec0*/  IMAD.MOV.U32 R7, RZ, RZ, 0x40000040 ;  /* 0x40000040ff077424 */ /* 0x000fe400078e00ff */
[-CC-:B------:R-:W-:Y:S01]  /*1aed0*/  FFMA.FTZ R11, R15, R9.reuse, -R28.reuse ;  /* 0x000000090f0b7223 */ /* 0x180fe2000001081c */
[-CC-:B------:R-:W-:Y:S01]  /*1aee0*/  FFMA.FTZ R183, R24, R9.reuse, -R28.reuse ;  /* 0x0000000918b77223 */ /* 0x180fe2000001081c */
[-CC-:B------:R-:W-:Y:S01]  /*1aef0*/  FFMA.FTZ R15, R25, R9.reuse, -R28.reuse ;  /* 0x00000009190f7223 */ /* 0x180fe2000001081c */
[-CC-:B------:R-:W-:Y:S01]  /*1af00*/  FFMA.FTZ R177, R27, R9.reuse, -R28.reuse ;  /* 0x000000091bb17223 */ /* 0x180fe2000001081c */
[----:B------:R-:W0:Y:S01]  /*1af10*/  MUFU.EX2 R181, R181 ;  /* 0x000000b500b57308 */ /* 0x000e220000000800 */
[-CC-:B------:R-:W-:Y:S01]  /*1af20*/  FFMA.FTZ R24, R30, R9.reuse, -R28.reuse ;  /* 0x000000091e187223 */ /* 0x180fe2000001081c */
[-C--:B------:R-:W-:Y:S01]  /*1af30*/  FFMA.FTZ R25, R33, R9.reuse, -R28 ;  /* 0x0000000921197223 */ /* 0x080fe2000001081c */
[----:B------:R-:W-:Y:S01]  /*1af40*/  FFMA.FTZ R33, R2, R4, R180 ;  /* 0x0000000402217223 */ /* 0x000fe200000100b4 */
[-CC-:B------:R-:W-:Y:S01]  /*1af50*/  FFMA.FTZ R179, R31, R9.reuse, -R28.reuse ;  /* 0x000000091fb37223 */ /* 0x180fe2000001081c */
[-CC-:B------:R-:W-:Y:S01]  /*1af60*/  FFMA.FTZ R173, R35, R9.reuse, -R28.reuse ;  /* 0x0000000923ad7223 */ /* 0x180fe2000001081c */
[-CC-:B------:R-:W-:Y:S01]  /*1af70*/  FFMA.FTZ R27, R40, R9.reuse, -R28.reuse ;  /* 0x00000009281b7223 */ /* 0x180fe2000001081c */
[----:B------:R-:W-:Y:S01]  /*1af80*/  FADD.FTZ R33, R84, R33 ;  /* 0x0000002154217221 */ /* 0x000fe20000010000 */
[----:B------:R-:W1:Y:S01]  /*1af90*/  MUFU.EX2 R11, R11 ;  /* 0x0000000b000b7308 */ /* 0x000e620000000800 */
[-CC-:B------:R-:W-:Y:S01]  /*1afa0*/  FFMA.FTZ R175, R41, R9.reuse, -R28.reuse ;  /* 0x0000000929af7223 */ /* 0x180fe2000001081c */
[-CC-:B------:R-:W-:Y:S01]  /*1afb0*/  FFMA.FTZ R29, R44, R9.reuse, -R28.reuse ;  /* 0x000000092c1d7223 */ /* 0x180fe2000001081c */
[----:B------:R-:W-:Y:S01]  /*1afc0*/  FADD.FTZ R33, R182, R33 ;  /* 0x00000021b6217221 */ /* 0x000fe20000010000 */
[-CC-:B------:R-:W-:Y:S01]  /*1afd0*/  FFMA.FTZ R169, R45, R9.reuse, -R28.reuse ;  /* 0x000000092da97223 */ /* 0x180fe2000001081c */
[-CC-:B------:R-:W-:Y:S01]  /*1afe0*/  FFMA.FTZ R30, R47, R9.reuse, -R28.reuse ;  /* 0x000000092f1e7223 */ /* 0x180fe2000001081c */
[--C-:B------:R-:W-:Y:S01]  /*1aff0*/  FFMA.FTZ R171, R49, R9, -R28.reuse ;  /* 0x0000000931ab7223 */ /* 0x100fe2000001081c */
[----:B------:R-:W-:Y:S01]  /*1b000*/  FADD.FTZ R33, R26, R33 ;  /* 0x000000211a217221 */ /* 0x000fe20000010000 */
[----:B------:R-:W2:Y:S01]  /*1b010*/  MUFU.EX2 R183, R183 ;  /* 0x000000b700b77308 */ /* 0x000ea20000000800 */
[----:B0-----:R-:W-:Y:S01]  /*1b020*/  FFMA.FTZ R4, R0, R3, R181 ;  /* 0x0000000300047223 */ /* 0x001fe200000100b5 */
[-CC-:B------:R-:W-:Y:S01]  /*1b030*/  FFMA.FTZ R31, R52, R9.reuse, -R28.reuse ;  /* 0x00000009341f7223 */ /* 0x180fe2000001081c */
[----:B------:R-:W-:Y:S01]  /*1b040*/  FADD.FTZ R33, R176, R33 ;  /* 0x00000021b0217221 */ /* 0x000fe20000010000 */
[-CC-:B------:R-:W-:Y:S01]  /*1b050*/  FFMA.FTZ R165, R53, R9.reuse, -R28.reuse ;  /* 0x0000000935a57223 */ /* 0x180fe2000001081c */
[-CC-:B------:R-:W-:Y:S01]  /*1b060*/  FFMA.FTZ R56, R56, R9.reuse, -R28.reuse ;  /* 0x0000000938387223 */ /* 0x180fe2000001081c */
[-CC-:B------:R-:W-:Y:S01]  /*1b070*/  FFMA.FTZ R167, R58, R9.reuse, -R28.reuse ;  /* 0x000000093aa77223 */ /* 0x180fe2000001081c */
[----:B------:R-:W-:Y:S01]  /*1b080*/  FADD.FTZ R33, R38, R33 ;  /* 0x0000002126217221 */ /* 0x000fe20000010000 */
[----:B------:R-:W0:Y:S01]  /*1b090*/  MUFU.EX2 R15, R15 ;  /* 0x0000000f000f7308 */ /* 0x000e220000000800 */
[-CC-:B------:R-:W-:Y:S01]  /*1b0a0*/  FFMA.FTZ R71, R71, R9.reuse, -R28.reuse ;  /* 0x0000000947477223 */ /* 0x180fe2000001081c */
[-CC-:B------:R-:W-:Y:S01]  /*1b0b0*/  FFMA.FTZ R74, R74, R9.reuse, -R28.reuse ;  /* 0x000000094a4a7223 */ /* 0x180fe2000001081c */
[----:B------:R-:W-:Y:S01]  /*1b0c0*/  FADD.FTZ R40, R178, R33 ;  /* 0x00000021b2287221 */ /* 0x000fe20000010000 */
[-CC-:B------:R-:W-:Y:S01]  /*1b0d0*/  FFMA.FTZ R75, R75, R9.reuse, -R28.reuse ;  /* 0x000000094b4b7223 */ /* 0x180fe2000001081c */
[-CC-:B------:R-:W-:Y:S01]  /*1b0e0*/  FFMA.FTZ R78, R78, R9.reuse, -R28.reuse ;  /* 0x000000094e4e7223 */ /* 0x180fe2000001081c */
[-CC-:B------:R-:W-:Y:S01]  /*1b0f0*/  FFMA.FTZ R79, R79, R9.reuse, -R28.reuse ;  /* 0x000000094f4f7223 */ /* 0x180fe2000001081c */
[-CC-:B------:R-:W-:Y:S01]  /*1b100*/  FFMA.FTZ R81, R81, R9.reuse, -R28.reuse ;  /* 0x0000000951517223 */ /* 0x180fe2000001081c */
[----:B------:R-:W3:Y:S01]  /*1b110*/  MUFU.EX2 R177, R177 ;  /* 0x000000b100b17308 */ /* 0x000ee20000000800 */
[----:B------:R-:W-:Y:S01]  /*1b120*/  FFMA.FTZ R82, R82, R9, -R28 ;  /* 0x0000000952527223 */ /* 0x000fe2000001081c */
[----:B-1----:R-:W-:-:S02]  /*1b130*/  F2FP.BF16.F32.PACK_AB R181, R11, R181 ;  /* 0x000000b50bb5723e */ /* 0x002fc400000010ff */
[----:B------:R-:W-:Y:S02]  /*1b140*/  F2FP.BF16.F32.PACK_AB R180, R84, R180 ;  /* 0x000000b454b4723e */ /* 0x000fe400000010ff */
[----:B------:R-:W-:Y:S02]  /*1b150*/  F2FP.BF16.F32.PACK_AB R182, R26, R182 ;  /* 0x000000b61ab6723e */ /* 0x000fe400000010ff */
[----:B------:R-:W1:Y:S01]  /*1b160*/  MUFU.EX2 R24, R24 ;  /* 0x0000001800187308 */ /* 0x000e620000000800 */
[----:B------:R-:W-:Y:S02]  /*1b170*/  F2FP.BF16.F32.PACK_AB R176, R38, R176 ;  /* 0x000000b026b0723e */ /* 0x000fe400000010ff */
[----:B------:R-:W-:-:S05]  /*1b180*/  F2FP.BF16.F32.PACK_AB R178, R39, R178 ;  /* 0x000000b227b2723e */ /* 0x000fca00000010ff */
        /* <DEDUP_REMOVED lines=19> */
[----:B------:R-:W-:Y:S01]  /*1b2c0*/  R2UR UR6, R6 ;  /* 0x00000000060672ca */ /* 0x000fe200000e0000 */
[----:B------:R-:W-:Y:S01]  /*1b2d0*/  @!P1 IMAD R6, R12, 0x8, R16 ;  /* 0x000000080c069824 */ /* 0x000fe200078e0210 */
[----:B------:R-:W-:Y:S01]  /*1b2e0*/  R2UR UR7, R7 ;  /* 0x00000000070772ca */ /* 0x000fe200000e0000 */
[----:B------:R-:W-:Y:S01]  /*1b2f0*/  FADD.FTZ R12, R11, R4 ;  /* 0x000000040b0c7221 */ /* 0x000fe20000010000 */
[-C--:B------:R-:W-:Y:S01]  /*1b300*/  FFMA.FTZ R4, R8, R9.reuse, -R28 ;  /* 0x0000000908047223 */ /* 0x080fe2000001081c */
[----:B------:R-:W-:Y:S01]  /*1b310*/  @!P1 VIADD R6, R6, 0x34840 ;  /* 0x0003484006069836 */ /* 0x000fe20000000000 */
[----:B------:R-:W-:Y:S01]  /*1b320*/  MUFU.EX2 R167, R167 ;  /* 0x000000a700a77308 */ /* 0x000fe20000000800 */
[----:B--2---:R-:W-:Y:S01]  /*1b330*/  FADD.FTZ R12, R183, R12 ;  /* 0x0000000cb70c7221 */ /* 0x004fe20000010000 */
[-C--:B------:R-:W-:Y:S01]  /*1b340*/  FFMA.FTZ R8, R66, R9.reuse, -R28 ;  /* 0x0000000942087223 */ /* 0x080fe2000001081c */
[----:B------:R-:W-:Y:S01]  /*1b350*/  FFMA.FTZ R10, R77, R9, -R10 ;  /* 0x000000094d0a7223 */ /* 0x000fe2000001080a */
[----:B------:R-:W-:Y:S01]  /*1b360*/  @!P1 PRMT R7, RZ, 0x654, R6 ;  /* 0x00000654ff079816 */ /* 0x000fe20000000006 */
[C---:B0-----:R-:W-:Y:S01]  /*1b370*/  FADD.FTZ R12, R15.reuse, R12 ;  /* 0x0000000c0f0c7221 */ /* 0x041fe20000010000 */
[----:B------:R-:W-:Y:S01]  /*1b380*/  F2FP.BF16.F32.PACK_AB R183, R15, R183 ;  /* 0x000000b70fb7723e */ /* 0x000fe200000010ff */
[----:B------:R-:W-:Y:S01]  /*1b390*/  IMAD.MOV.U32 R15, RZ, RZ, R185 ;  /* 0x000000ffff0f7224 */ /* 0x000fe200078e00b9 */
[----:B------:R-:W-:Y:S01]  /*1b3a0*/  MUFU.EX2 R6, R56 ;  /* 0x0000003800067308 */ /* 0x000fe20000000800 */
[----:B---3--:R-:W-:Y:S01]  /*1b3b0*/  FADD.FTZ R3, R177, R12 ;  /* 0x0000000cb1037221 */ /* 0x008fe20000010000 */
[--C-:B------:R-:W-:Y:S01]  /*1b3c0*/  FFMA.FTZ R12, R70, R9, -R28.reuse ;  /* 0x00000009460c7223 */ /* 0x100fe2000001081c */
[----:B-1----:R-:W-:Y:S01]  /*1b3d0*/  F2FP.BF16.F32.PACK_AB R177, R24, R177 ;  /* 0x000000b118b1723e */ /* 0x002fe200000010ff */
[----:B------:R-:W-:Y:S01]  /*1b3e0*/  FFMA.FTZ R28, R83, R9, -R28 ;  /* 0x00000009531c7223 */ /* 0x000fe2000001081c */
[----:B------:R-:W-:-:S03]  /*1b3f0*/  IMAD.MOV.U32 R11, RZ, RZ, R21 ;  /* 0x000000ffff0b7224 */ /* 0x000fc600078e0015 */
        /* <DEDUP_REMOVED lines=10> */
[----:B------:R-:W1:Y:S08]  /*1b4a0*/  MUFU.EX2 R54, R54 ;  /* 0x0000003600367308 */ /* 0x000e700000000800 */
[----:B------:R-:W2:Y:S08]  /*1b4b0*/  MUFU.EX2 R78, R78 ;  /* 0x0000004e004e7308 */ /* 0x000eb00000000800 */
[----:B------:R-:W-:Y:S08]  /*1b4c0*/  MUFU.EX2 R57, R57 ;  /* 0x0000003900397308 */ /* 0x000ff00000000800 */
[----:B------:R-:W-:Y:S08]  /*1b4d0*/  MUFU.EX2 R81, R81 ;  /* 0x0000005100517308 */ /* 0x000ff00000000800 */
[----:B------:R-:W-:Y:S01]  /*1b4e0*/  MUFU.EX2 R82, R82 ;  /* 0x0000005200527308 */ /* 0x000fe20000000800 */
[----:B------:R-:W-:-:S02]  /*1b4f0*/  WARPGROUP.DEPBAR.LE gsb0, 0x0 ;  /* 0x00008000000079c5 */ /* 0x000fc40000010000 */
[----:B------:R-:W-:-:S05]  /*1b500*/  WARPGROUP.ARRIVE ;  /* 0x00000000000079c5 */ /* 0x000fca0000000000 */
[----:B------:R-:W3:Y:S01]  /*1b510*/  MUFU.EX2 R10, R10 ;  /* 0x0000000a000a7308 */ /* 0x000ee20000000800 */
[----:B------:R-:W-:Y:S02]  /*1b520*/  F2FP.BF16.F32.PACK_AB R156, R46, R37 ;  /* 0x000000252e9c723e */ /* 0x000fe400000010ff */
[----:B0-----:R-:W-:Y:S01]  /*1b530*/  F2FP.BF16.F32.PACK_AB R157, R74, R71 ;  /* 0x000000474a9d723e */ /* 0x001fe200000010ff */
[----:B------:R-:W-:Y:S01]  /*1b540*/  HGMMA.64x128x16.F32.BF16 R88, R152, gdesc[UR4].tnspB, R88, gsb0 ;  /* 0x41e0000498587df0 */ /* 0x000fe20008001858 */
[----:B-1----:R-:W-:-:S03]  /*1b550*/  F2FP.BF16.F32.PACK_AB R158, R54, R51 ;  /* 0x00000033369e723e */ /* 0x002fc600000010ff */
[----:B------:R-:W0:Y:S01]  /*1b560*/  MUFU.EX2 R28, R28 ;  /* 0x0000001c001c7308 */ /* 0x000e220000000800 */
[----:B--2---:R-:W-:Y:S01]  /*1b570*/  F2FP.BF16.F32.PACK_AB R159, R78, R75 ;  /* 0x0000004b4e9f723e */ /* 0x004fe200000010ff */
[----:B------:R-:W-:Y:S02]  /*1b580*/  WARPGROUP.DEPBAR.LE gsb0, 0x0 ;  /* 0x00008000000079c5 */ /* 0x000fe40000010000 */
[----:B------:R-:W-:Y:S01]  /*1b590*/  @!P1 SYNCS.ARRIVE.TRANS64.RED.A1T0 RZ, [R7+URZ], RZ ;  /* 0x000000ff07ff99a7 */ /* 0x000fe2000810043f */
[----:B---3--:R-:W-:Y:S02]  /*1b5a0*/  F2FP.BF16.F32.PACK_AB R154, R10, R59 ;  /* 0x0000003b0a9a723e */ /* 0x008fe400000010ff */
[----:B------:R-:W-:Y:S02]  /*1b5b0*/  F2FP.BF16.F32.PACK_AB R152, R57, R55 ;  /* 0x000000373998723e */ /* 0x000fe400000010ff */
[----:B0-----:R-:W-:Y:S01]  /*1b5c0*/  F2FP.BF16.F32.PACK_AB R155, R28, R82 ;  /* 0x000000521c9b723e */ /* 0x001fe200000010ff */
[----:B------:R0:W-:Y:S02]  /*1b5d0*/  @!P1 SYNCS.ARRIVE.TRANS64.RED.A1T0 RZ, [R14+URZ], RZ ;  /* 0x000000ff0eff99a7 */ /* 0x0001e4000810043f */
[----:B0-----:R-:W-:Y:S01]  /*1b5e0*/  FADD.FTZ R14, R24, R3 ;  /* 0x00000003180e7221 */ /* 0x001fe20000010000 */
[----:B------:R-:W-:Y:S01]  /*1b5f0*/  FADD.FTZ R3, R39, R40 ;  /* 0x0000002827037221 */ /* 0x000fe20000010000 */
[----:B------:R-:W0:Y:S02]  /*1b600*/  MUFU.EX2 R24, R79 ;  /* 0x0000004f00187308 */ /* 0x000e240000000800 */
        /* <DEDUP_REMOVED lines=49> */
[C---:B------:R-:W-:Y:S01]  /*1b920*/  F2FP.BF16.F32.PACK_AB R163, R12.reuse, R163 ;  /* 0x000000a30ca3723e */ /* 0x040fe200000010ff */
[----:B------:R-:W-:Y:S01]  /*1b930*/  IMAD.MOV.U32 R14, RZ, RZ, R188 ;  /* 0x000000ffff0e7224 */ /* 0x000fe200078e00bc */
[----:B0-----:R-:W-:Y:S01]  /*1b940*/  F2FP.BF16.F32.PACK_AB R153, R81, R24 ;  /* 0x000000185199723e */ /* 0x001fe200000010ff */
        /* <DEDUP_REMOVED lines=19> */
.L_x_2888:
[----:B------:R-:W-:Y:S05]  /*1ba80*/  BSYNC B0 ;  /* 0x0000000000007941 */ /* 0x000fea0003800000 */
.L_x_2887:
        /* <DEDUP_REMOVED lines=67> */
.L_x_2900:
[----:B------:R-:W-:Y:S01]  /*1bec0*/  IMAD R11, R185, 0x8, R16 ;  /* 0x00000008b90b7824 */ /* 0x000fe200078e0210 */
[----:B------:R-:W-:-:S04]  /*1bed0*/  SHF.L.U32 R2, R188, 0x1f, RZ ;  /* 0x0000001fbc027819 */ /* 0x000fc800000006ff */
[----:B------:R0:W1:Y:S01]  /*1bee0*/  SYNCS.PHASECHK.TRANS64.TRYWAIT P2, [R11+URZ+0x34850], R2 ;  /* 0x034850020b0075a7 */ /* 0x000062000804017f */
[----:B------:R-:W-:Y:S05]  /*1bef0*/  @!P0 BRA `(.L_x_2901) ;  /* 0x0000000000048947 */ /* 0x000fea0003800000 */
[----:B------:R-:W-:Y:S01]  /*1bf00*/  BPT.TRAP 0x1 ;  /* 0x000000040000795c */ /* 0x000fe20000300000 */
.L_x_2901:
        /* <DEDUP_REMOVED lines=9> */
.L_x_2903:
[----:B------:R-:W-:Y:S05]  /*1bfa0*/  BSYNC B0 ;  /* 0x0000000000007941 */ /* 0x000fea0003800000 */
.L_x_2902:
[----:B------:R-:W-:Y:S01]  /*1bfb0*/  IMAD.MOV.U32 R6, RZ, RZ, R0 ;  /* 0x000000ffff067224 */ /* 0x000fe200078e0000 */
[----:B------:R-:W-:Y:S01]  /*1bfc0*/  WARPGROUP.ARRIVE ;  /* 0x00000000000079c5 */ /* 0x000fe20000000000 */
[----:B------:R-:W-:Y:S01]  /*1bfd0*/  IMAD.MOV.U32 R7, RZ, RZ, 0x40000040 ;  /* 0x40000040ff077424 */ /* 0x000fe200078e00ff */
[----:B------:R-:W2:Y:S01]  /*1bfe0*/  SHFL.BFLY PT, R5, R4, 0x2, 0x1f ;  /* 0x0c401f0004057f89 */ /* 0x000ea200000e0000 */
[----:B------:R-:W-:Y:S01]  /*1bff0*/  @!P1 VIADD R8, R11, 0x34860 ;  /* 0x000348600b089836 */ /* 0x000fe20000000000 */
[----:B------:R-:W-:Y:S01]  /*1c000*/  R2UR UR6, R6 ;  /* 0x00000000060672ca */ /* 0x000fe200000e0000 */
[----:B------:R-:W-:Y:S01]  /*1c010*/  VIADD R6, R0, 0x80 ;  /* 0x0000008000067836 */ /* 0x000fe20000000000 */
[----:B------:R-:W-:Y:S01]  /*1c020*/  R2UR UR7, R7 ;  /* 0x00000000070772ca */ /* 0x000fe200000e0000 */
[----:B------:R-:W-:Y:S01]  /*1c030*/  IMAD.MOV.U32 R7, RZ, RZ, 0x40000040 ;  /* 0x40000040ff077424 */ /* 0x000fe200078e00ff */
[----:B------:R-:W-:Y:S01]  /*1c040*/  @!P1 PRMT R8, RZ, 0x654, R8 ;  /* 0x00000654ff089816 */ /* 0x000fe20000000008 */
[----:B------:R-:W-:-:S02]  /*1c050*/  VIADD R185, R185, 0x1 ;  /* 0x00000001b9b97836 */ /* 0x000fc40000000000 */
[----:B------:R-:W-:Y:S02]  /*1c060*/  IMAD.MOV.U32 R88, RZ, RZ, -0x800000 ;  /* 0xff800000ff587424 */ /* 0x000fe400078e00ff */
[----:B------:R-:W-:Y:S01]  /*1c070*/  VIADD R212, R212, 0x1 ;  /* 0x00000001d4d47836 */ /* 0x000fe20000000000 */
[----:B------:R-:W-:-:S04]  /*1c080*/  ISETP.NE.AND P2, PT, R185, 0x2, PT ;  /* 0x00000002b900780c */ /* 0x000fc80003f45270 */
[----:B------:R-:W-:Y:S01]  /*1c090*/  SEL R185, R185, RZ, P2 ;  /* 0x000000ffb9b97207 */ /* 0x000fe20001000000 */
[----:B------:R-:W-:Y:S01]  /*1c0a0*/  HGMMA.64x128x16.F32.BF16 R24, R180, gdesc[UR4].tnspB, R24, gsb0 ;  /* 0x41e00004b4187df0 */ /* 0x000fe20008001818 */
[----:B------:R-:W-:Y:S01]  /*1c0b0*/  R2UR UR6, R6 ;  /* 0x00000000060672ca */ /* 0x000fe200000e0000 */
[----:B------:R-:W-:Y:S01]  /*1c0c0*/  VIADD R6, R0, 0x100 ;  /* 0x0000010000067836 */ /* 0x000fe20000000000 */
[----:B------:R-:W-:Y:S01]  /*1c0d0*/  R2UR UR7, R7 ;  /* 0x00000000070772ca */ /* 0x000fe200000e0000 */
[----:B------:R-:W-:Y:S02]  /*1c0e0*/  IMAD.MOV.U32 R7, RZ, RZ, 0x40000040 ;  /* 0x40000040ff077424 */ /* 0x000fe400078e00ff */
[----:B--2---:R-:W-:Y:S01]  /*1c0f0*/  FADD.FTZ R5, R5, R4 ;  /* 0x0000000405057221 */ /* 0x004fe20000010000 */
[----:B------:R-:W-:Y:S02]  /*1c100*/  WARPGROUP.DEPBAR.LE gsb0, 0x0 ;  /* 0x00008000000079c5 */ /* 0x000fe40000010000 */
[----:B------:R-:W-:-:S07]  /*1c110*/  WARPGROUP.ARRIVE ;  /* 0x00000000000079c5 */ /* 0x000fce0000000000 */
        /* <DEDUP_REMOVED lines=34> */
[----:B01----:R-:W-:Y:S01]  /*1c340*/  FADD.FTZ R2, R0, R3 ;  /* 0x0000000300027221 */ /* 0x003fe20000010000 */
[----:B------:R-:W-:Y:S01]  /*1c350*/  IMAD.MOV.U32 R3, RZ, RZ, RZ ;  /* 0x000000ffff037224 */ /* 0x000fe200078e00ff */
[----:B------:R-:W0:Y:S02]  /*1c360*/  SHFL.BFLY PT, R0, R5, 0x1, 0x1f ;  /* 0x0c201f0005007f89 */ /* 0x000e2400000e0000 */
[----:B0-----:R-:W-:Y:S01]  /*1c370*/  FADD.FTZ R10, R5, R0 ;  /* 0x00000000050a7221 */ /* 0x001fe20000010000 */
[----:B------:R-:W-:Y:S01]  /*1c380*/  SEL R5, RZ, 0x1, P2 ;  /* 0x00000001ff057807 */ /* 0x000fe20001000000 */
[----:B------:R-:W-:-:S03]  /*1c390*/  IMAD.MOV.U32 R0, RZ, RZ, -0x800000 ;  /* 0xff800000ff007424 */ /* 0x000fc600078e00ff */
[----:B------:R-:W-:Y:S02]  /*1c3a0*/  FSETP.NE.FTZ.AND P0, PT, R10, RZ, PT ;  /* 0x000000ff0a00720b */ /* 0x000fe40003f15000 */
[----:B------:R-:W-:-:S11]  /*1c3b0*/  LOP3.LUT R188, R188, R5, RZ, 0x3c, !PT ;  /* 0x00000005bcbc7212 */ /* 0x000fd600078e3cff */
        /* <DEDUP_REMOVED lines=89> */
.L_x_2811:
        /* <DEDUP_REMOVED lines=22> */
[----:B------:R-:W-:Y:S02]  /*1cab0*/  SHF.R.U64 R15, R15, 0x3, RZ ;  /* 0x000000030f0f7819 */ /* 0x000fe400000012ff */
[C---:B------:R-:W-:Y:S01]  /*1cac0*/  IADD3 R75, P5, R8.reuse, 0x40, RZ ;  /* 0x00000040084b7810 */ /* 0x040fe20007fbe0ff */
[--C-:B------:R-:W-:Y:S01]  /*1cad0*/  IMAD.X R5, RZ, RZ, R9.reuse, P6 ;  /* 0x000000ffff057224 */ /* 0x100fe200030e0609 */
[C---:B------:R-:W-:Y:S02]  /*1cae0*/  IADD3 R79, P4, R8.reuse, 0x60, RZ ;  /* 0x00000060084f7810 */ /* 0x040fe40007f9e0ff */
[C---:B------:R-:W-:Y:S01]  /*1caf0*/  IADD3 R101, P3, R8.reuse, 0x4000, RZ ;  /* 0x0000400008657810 */ /* 0x040fe20007f7e0ff */
[--C-:B------:R-:W-:Y:S01]  /*1cb00*/  IMAD.X R7, RZ, RZ, R9.reuse, P5 ;  /* 0x000000ffff077224 */ /* 0x100fe200028e0609 */
[C---:B------:R-:W-:Y:S01]  /*1cb10*/  IADD3 R103, P2, R8.reuse, 0x4020, RZ ;  /* 0x0000402008677810 */ /* 0x040fe20007f5e0ff */
[----:B------:R-:W-:Y:S01]  /*1cb20*/  IMAD.X R13, RZ, RZ, R9, P4 ;  /* 0x000000ffff0d7224 */ /* 0x000fe200020e0609 */
[----:B------:R-:W-:Y:S01]  /*1cb30*/  BAR.SYNC.DEFER_BLOCKING 0x1, 0x100 ;  /* 0x0044000000007b1d */ /* 0x000fe20000010000 */
[----:B------:R-:W-:-:S02]  /*1cb40*/  IADD3 R105, P1, R8, 0x4040, RZ ;  /* 0x0000404008697810 */ /* 0x000fc40007f3e0ff */
[----:B------:R-:W-:Y:S01]  /*1cb50*/  IADD3 R107, P0, R8, 0x4060, RZ ;  /* 0x00004060086b7810 */ /* 0x000fe20007f1e0ff */
[--C-:B------:R-:W-:Y:S01]  /*1cb60*/  IMAD.X R29, RZ, RZ, R9.reuse, P2 ;  /* 0x000000ffff1d7224 */ /* 0x100fe200010e0609 */
[----:B------:R-:W-:Y:S01]  /*1cb70*/  LOP3.LUT R8, R15, R8, RZ, 0x3c, !PT ;  /* 0x000000080f087212 */ /* 0x000fe200078e3cff */
[--C-:B------:R-:W-:Y:S01]  /*1cb80*/  IMAD.X R15, RZ, RZ, R9.reuse, P3 ;  /* 0x000000ffff0f7224 */ /* 0x100fe200018e0609 */
[----:B------:R-:W-:Y:S01]  /*1cb90*/  LOP3.LUT R4, R71, 0x380, RZ, 0xc0, !PT ;  /* 0x0000038047047812 */ /* 0x000fe200078ec0ff */
[--C-:B------:R-:W-:Y:S01]  /*1cba0*/  IMAD.X R31, RZ, RZ, R9.reuse, P1 ;  /* 0x000000ffff1f7224 */ /* 0x100fe200008e0609 */
[----:B------:R-:W-:Y:S01]  /*1cbb0*/  LOP3.LUT R6, R75, 0x380, RZ, 0xc0, !PT ;  /* 0x000003804b067812 */ /* 0x000fe200078ec0ff */
[----:B------:R-:W-:Y:S01]  /*1cbc0*/  IMAD.X R21, RZ, RZ, R9, P0 ;  /* 0x000000ffff157224 */ /* 0x000fe200000e0609 */
[----:B------:R-:W-:Y:S02]  /*1cbd0*/  MOV R94, R8 ;  /* 0x00000008005e7202 */ /* 0x000fe40000000f00 */
[----:B------:R-:W-:-:S02]  /*1cbe0*/  F2FP.BF16.F32.PACK_AB R8, R20, R11 ;  /* 0x0000000b1408723e */ /* 0x000fc400000010ff */
[----:B------:R-:W-:Y:S02]  /*1cbf0*/  LOP3.LUT R20, R103, 0x380, RZ, 0xc0, !PT ;  /* 0x0000038067147812 */ /* 0x000fe400078ec0ff */
[----:B------:R-:W-:Y:S02]  /*1cc00*/  LOP3.LUT R12, R79, 0x380, RZ, 0xc0, !PT ;  /* 0x000003804f0c7812 */ /* 0x000fe400078ec0ff */
[----:B------:R-:W-:Y:S02]  /*1cc10*/  LOP3.LUT R38, R107, 0x380, RZ, 0xc0, !PT ;  /* 0x000003806b267812 */ /* 0x000fe400078ec0ff */
[----:B------:R-:W-:Y:S02]  /*1cc20*/  SHF.R.U64 R4, R4, 0x3, RZ ;  /* 0x0000000304047819 */ /* 0x000fe400000012ff */
[----:B------:R-:W-:Y:S02]  /*1cc30*/  SHF.R.U64 R6, R6, 0x3, RZ ;  /* 0x0000000306067819 */ /* 0x000fe400000012ff */
[----:B------:R-:W-:-:S02]  /*1cc40*/  LOP3.LUT R14, R101, 0x380, RZ, 0xc0, !PT ;  /* 0x00000380650e7812 */ /* 0x000fc400078ec0ff */
[----:B------:R-:W-:Y:S02]  /*1cc50*/  SHF.R.U64 R20, R20, 0x3, RZ ;  /* 0x0000000314147819 */ /* 0x000fe400000012ff */
[----:B------:R-:W-:Y:S02]  /*1cc60*/  SHF.R.U64 R12, R12, 0x3, RZ ;  /* 0x000000030c0c7819 */ /* 0x000fe400000012ff */
[----:B-1----:R-:W-:Y:S02]  /*1cc70*/  LOP3.LUT R24, R105, 0x380, RZ, 0xc0, !PT ;  /* 0x0000038069187812 */ /* 0x002fe400078ec0ff */
[----:B------:R-:W-:Y:S02]  /*1cc80*/  SHF.R.U64 R38, R38, 0x3, RZ ;  /* 0x0000000326267819 */ /* 0x000fe400000012ff */
[----:B------:R-:W-:Y:S02]  /*1cc90*/  LOP3.LUT R4, R4, R71, RZ, 0x3c, !PT ;  /* 0x0000004704047212 */ /* 0x000fe400078e3cff */
[----:B------:R-:W-:-:S02]  /*1cca0*/  LOP3.LUT R6, R6, R75, RZ, 0x3c, !PT ;  /* 0x0000004b06067212 */ /* 0x000fc400078e3cff */
[----:B------:R-:W-:Y:S02]  /*1ccb0*/  F2FP.BF16.F32.PACK_AB R9, R72, R99 ;  /* 0x000000634809723e */ /* 0x000fe400000010ff */
[----:B------:R-:W-:Y:S02]  /*1ccc0*/  F2FP.BF16.F32.PACK_AB R11, R28, R97 ;  /* 0x000000611c0b723e */ /* 0x000fe400000010ff */
[----:B------:R-:W-:Y:S02]  /*1ccd0*/  SHF.R.U64 R14, R14, 0x3, RZ ;  /* 0x000000030e0e7819 */ /* 0x000fe400000012ff */
[----:B------:R-:W-:Y:S01]  /*1cce0*/  LOP3.LUT R28, R20, R103, RZ, 0x3c, !PT ;  /* 0x00000067141c7212 */ /* 0x000fe200078e3cff */
[----:B------:R1:W-:Y:S01]  /*1ccf0*/  STSM.16.M88.4 [R94], R8 ;  /* 0x000000085e007844 */ /* 0x0003e20000000200 */
[----:B------:R-:W-:Y:S02]  /*1cd00*/  LOP3.LUT R12, R12, R79, RZ, 0x3c, !PT ;  /* 0x0000004f0c0c7212 */ /* 0x000fe400078e3cff */
[----:B------:R-:W-:-:S02]  /*1cd10*/  SHF.R.U64 R24, R24, 0x3, RZ ;  /* 0x0000000318187819 */ /* 0x000fc400000012ff */
[----:B------:R-:W-:Y:S02]  /*1cd20*/  LOP3.LUT R20, R38, R107, RZ, 0x3c, !PT ;  /* 0x0000006b26147212 */ /* 0x000fe400078e3cff */
[----:B------:R-:W-:Y:S02]  /*1cd30*/  MOV R79, R4 ;  /* 0x00000004004f7202 */ /* 0x000fe40000000f00 */
[----:B------:R-:W-:Y:S02]  /*1cd40*/  MOV R38, R6 ;  /* 0x0000000600267202 */ /* 0x000fe40000000f00 */
[----:B------:R-:W-:Y:S02]  /*1cd50*/  F2FP.BF16.F32.PACK_AB R4, R92, R89 ;  /* 0x000000595c04723e */ /* 0x000fe400000010ff */
[----:B------:R-:W-:Y:S02]  /*1cd60*/  F2FP.BF16.F32.PACK_AB R5, R64, R95 ;  /* 0x0000005f4005723e */ /* 0x000fe400000010ff */
[----:B------:R-:W-:-:S02]  /*1cd70*/  F2FP.BF16.F32.PACK_AB R6, R90, R33 ;  /* 0x000000215a06723e */ /* 0x000fc400000010ff */
[----:B------:R-:W-:Y:S02]  /*1cd80*/  F2FP.BF16.F32.PACK_AB R7, R34, R93 ;  /* 0x0000005d2207723e */ /* 0x000fe400000010ff */
[----:B------:R-:W-:Y:S02]  /*1cd90*/  LOP3.LUT R14, R14, R101, RZ, 0x3c, !PT ;  /* 0x000000650e0e7212 */ /* 0x000fe400078e3cff */
[----:B-1----:R-:W-:Y:S01]  /*1cda0*/  F2FP.BF16.F32.PACK_AB R8, R41, R40 ;  /* 0x000000282908723e */ /* 0x002fe200000010ff */
[----:B------:R-:W-:Y:S01]  /*1cdb0*/  STSM.16.M88.4 [R79], R4 ;  /* 0x000000044f007844 */ /* 0x000fe20000000200 */
[----:B------:R-:W-:Y:S02]  /*1cdc0*/  F2FP.BF16.F32.PACK_AB R9, R43, R42 ;  /* 0x0000002a2b09723e */ /* 0x000fe400000010ff */
[----:B------:R-:W-:Y:S02]  /*1cdd0*/  F2FP.BF16.F32.PACK_AB R10, R45, R44 ;  /* 0x0000002c2d0a723e */ /* 0x000fe400000010ff */
[----:B------:R-:W-:-:S02]  /*1cde0*/  F2FP.BF16.F32.PACK_AB R11, R47, R46 ;  /* 0x0000002e2f0b723e */ /* 0x000fc400000010ff */
[----:B------:R-:W-:Y:S02]  /*1cdf0*/  LOP3.LUT R30, R24, R105, RZ, 0x3c, !PT ;  /* 0x00000069181e7212 */ /* 0x000fe400078e3cff */
[----:B------:R-:W-:Y:S01]  /*1ce00*/  MOV R75, R12 ;  /* 0x0000000c004b7202 */ /* 0x000fe20000000f00 */
[----:B------:R1:W-:Y:S01]  /*1ce10*/  STSM.16.M88.4 [R38], R8 ;  /* 0x0000000826007844 */ /* 0x0003e20000000200 */
[----:B------:R-:W-:Y:S02]  /*1ce20*/  MOV R72, R14 ;  /* 0x0000000e00487202 */ /* 0x000fe40000000f00 */
[----:B------:R-:W-:Y:S02]  /*1ce30*/  MOV R71, R28 ;  /* 0x0000001c00477202 */ /* 0x000fe40000000f00 */
[----:B------:R-:W-:Y:S02]  /*1ce40*/  MOV R24, R30 ;  /* 0x0000001e00187202 */ /* 0x000fe40000000f00 */
[----:B------:R-:W-:-:S02]  /*1ce50*/  F2FP.BF16.F32.PACK_AB R12, R49, R48 ;  /* 0x00000030310c723e */ /* 0x000fc400000010ff */
[----:B------:R-:W-:Y:S02]  /*1ce60*/  F2FP.BF16.F32.PACK_AB R13, R51, R50 ;  /* 0x00000032330d723e */ /* 0x000fe400000010ff */
[----:B------:R-:W-:Y:S02]  /*1ce70*/  F2FP.BF16.F32.PACK_AB R14, R53, R52 ;  /* 0x00000034350e723e */ /* 0x000fe400000010ff */
[----:B------:R-:W-:Y:S01]  /*1ce80*/  F2FP.BF16.F32.PACK_AB R15, R55, R54 ;  /* 0x00000036370f723e */ /* 0x000fe200000010ff */
[----:B------:R-:W2:Y:S01]  /*1ce90*/  LDC R53, c[0x0][0xbe8] ;  /* 0x0002fa00ff357b82 */ /* 0x000ea20000000800 */
[----:B------:R-:W-:Y:S02]  /*1cea0*/  F2FP.BF16.F32.PACK_AB R28, R57, R56 ;  /* 0x00000038391c723e */ /* 0x000fe400000010ff */
[----:B------:R-:W-:Y:S01]  /*1ceb0*/  F2FP.BF16.F32.PACK_AB R29, R59, R58 ;  /* 0x0000003a3b1d723e */ /* 0x000fe200000010ff */
[----:B------:R-:W-:Y:S01]  /*1cec0*/  STSM.16.M88.4 [R75], R12 ;  /* 0x0000000c4b007844 */ /* 0x000fe20000000200 */
[----:B------:R-:W-:-:S02]  /*1ced0*/  F2FP.BF16.F32.PACK_AB R30, R61, R60 ;  /* 0x0000003c3d1e723e */ /* 0x000fc400000010ff */
[----:B------:R-:W-:Y:S02]  /*1cee0*/  F2FP.BF16.F32.PACK_AB R31, R63, R62 ;  /* 0x0000003e3f1f723e */ /* 0x000fe400000010ff */
[----:B------:R-:W-:Y:S02]  /*1cef0*/  ISETP.NE.U32.AND P0, PT, RZ, UR4, PT ;  /* 0x00000004ff007c0c */ /* 0x000fe4000bf05070 */
[----:B-1----:R-:W-:Y:S01]  /*1cf00*/  IADD3 R10, P1, R209, UR4, RZ ;  /* 0x00000004d10a7c10 */ /* 0x002fe2000ff3e0ff */
[----:B------:R-:W-:Y:S01]  /*1cf10*/  STSM.16.M88.4 [R72], R28 ;  /* 0x0000001c48007844 */ /* 0x000fe20000000200 */
[----:B------:R-:W-:Y:S02]  /*1cf20*/  F2FP.BF16.F32.PACK_AB R33, R67, R66 ;  /* 0x000000424321723e */ /* 0x000fe400000010ff */
[----:B------:R-:W-:Y:S02]  /*1cf30*/  F2FP.BF16.F32.PACK_AB R34, R69, R68 ;  /* 0x000000444522723e */ /* 0x000fe400000010ff */
[----:B------:R-:W-:-:S02]  /*1cf40*/  F2FP.BF16.F32.PACK_AB R38, R77, R76 ;  /* 0x0000004c4d26723e */ /* 0x000fc400000010ff */
[----:B------:R-:W-:Y:S01]  /*1cf50*/  MOV R21, R20 ;  /* 0x0000001400157202 */ /* 0x000fe20000000f00 */
[----:B------:R-:W-:Y:S01]  /*1cf60*/  STSM.16.M88.4 [R71], R32 ;  /* 0x0000002047007844 */ /* 0x000fe20000000200 */
[----:B------:R-:W-:Y:S01]  /*1cf70*/  F2FP.BF16.F32.PACK_AB R4, R81, R80 ;  /* 0x000000505104723e */ /* 0x000fe200000010ff */
[----:B------:R-:W-:Y:S01]  /*1cf80*/  IMAD.MOV.U32 R20, RZ, RZ, RZ ;  /* 0x000000ffff147224 */ /* 0x000fe200078e00ff */
[----:B------:R-:W-:Y:S01]  /*1cf90*/  F2FP.BF16.F32.PACK_AB R5, R83, R82 ;  /* 0x000000525305723e */ /* 0x000fe200000010ff */
[----:B------:R-:W-:Y:S01]  /*1cfa0*/  STSM.16.M88.4 [R24], R36 ;  /* 0x0000002418007844 */ /* 0x000fe20000000200 */
[----:B------:R-:W-:Y:S02]  /*1cfb0*/  F2FP.BF16.F32.PACK_AB R6, R85, R84 ;  /* 0x000000545506723e */ /* 0x000fe400000010ff */
[----:B------:R-:W-:Y:S02]  /*1cfc0*/  F2FP.BF16.F32.PACK_AB R7, R87, R86 ;  /* 0x000000565707723e */ /* 0x000fe400000010ff */
[----:B------:R-:W-:-:S02]  /*1cfd0*/  ISETP.NE.AND.EX P0, PT, RZ, UR5, PT, P0 ;  /* 0x00000005ff007c0c */ /* 0x000fc4000bf05300 */
        /* <DEDUP_REMOVED lines=8> */
[----:B-1----:R-:W-:Y:S01]  /*1d060*/  IMAD.U32 R6, RZ, RZ, UR4 ;  /* 0x00000004ff067e24 */ /* 0x002fe2000f8e00ff */
[----:B------:R-:W-:Y:S01]  /*1d070*/  @P2 IADD3.X R9, R210, UR5, RZ, P3, !PT ;  /* 0x00000005d2092c10 */ /* 0x000fe20009ffe4ff */
[----:B------:R1:W5:Y:S01]  /*1d080*/  @P0 LDG.E R20, desc[UR60][R10.64] ;  /* 0x0000003c0a140981 */ /* 0x000362000c1e1900 */
[----:B--2---:R-:W-:-:S03]  /*1d090*/  ISETP.NE.AND P1, PT, R53, 0x1, PT ;  /* 0x000000013500780c */ /* 0x004fc60003f25270 */
[----:B------:R1:W5:Y:S10]  /*1d0a0*/  @P2 LDG.E R6, desc[UR60][R8.64] ;  /* 0x0000003c08062981 */ /* 0x000374000c1e1900 */
[----:B------:R-:W2:Y:S08]  /*1d0b0*/  @P1 LDC R12, c[0x0][0xbec] ;  /* 0x0002fb00ff0c1b82 */ /* 0x000eb00000000800 */
[----:B------:R-:W3:Y:S01]  /*1d0c0*/  @P1 LDC R13, c[0x0][0xbf0] ;  /* 0x0002fc00ff0d1b82 */ /* 0x000ee20000000800 */
[----:B-1----:R-:W-:Y:S05]  /*1d0d0*/  @P2 BRA `(.L_x_2907) ;  /* 0x0000000000102947 */ /* 0x002fea0003800000 */
[----:B------:R-:W-:Y:S05]  /*1d0e0*/  @!P0 BRA `(.L_x_2907) ;  /* 0x00000000000c8947 */ /* 0x000fea0003800000 */
[----:B------:R-:W4:Y:S04]  /*1d0f0*/  LDG.E R5, desc[UR60][R10.64] ;  /* 0x0000003c0a057981 */ /* 0x000f28000c1e1900 */
[----:B-----5:R-:W4:Y:S02]  /*1d100*/  LDG.E R6, desc[UR60][R10.64+0x4] ;  /* 0x0000043c0a067981 */ /* 0x020f24000c1e1900 */
[----:B----4-:R-:W-:-:S07]  /*1d110*/  IMAD.IADD R6, R6, 0x1, -R5 ;  /* 0x0000000106067824 */ /* 0x010fce00078e0a05 */
.L_x_2907:
[----:B------:R-:W-:Y:S01]  /*1d120*/  SHF.R.S32.HI R24, RZ, 0x1f, R208 ;  /* 0x0000001fff187819 */ /* 0x000fe200000114d0 */
[----:B------:R-:W-:Y:S01]  /*1d130*/  IMAD.IADD R15, R205, 0x1, R200 ;  /* 0x00000001cd0f7824 */ /* 0x000fe200078e02c8 */
[----:B------:R-:W-:Y:S01]  /*1d140*/  ULDC.64 UR4, c[0x0][0xb90] ;  /* 0x0002e40000047ab9 */ /* 0x000fe20000000a00 */
[----:B-----5:R-:W-:Y:S01]  /*1d150*/  SHF.R.S32.HI R21, RZ, 0x1f, R20 ;  /* 0x0000001fff157819 */ /* 0x020fe20000011414 */
[----:B------:R-:W-:Y:S01]  /*1d160*/  IMAD R9, R216, 0x40, R203 ;  /* 0x00000040d8097824 */ /* 0x000fe200078e02cb */
        /* <DEDUP_REMOVED lines=42> */
[----:B------:R-:W-:Y:S01]  /*1d410*/  VIADD R4, R14, 0x8 ;  /* 0x000000080e047836 */ /* 0x000fe20000000000 */
[----:B------:R-:W-:Y:S01]  /*1d420*/  LOP3.LUT R12, R12, R13, RZ, 0x3c, !PT ;  /* 0x0000000d0c0c7212 */ /* 0x000fe200078e3cff */
[----:B------:R-:W-:Y:S01]  /*1d430*/  SHFL.IDX PT, R50, R10, 0x1, 0x1c1f ;  /* 0x003c1f000a327f89 */ /* 0x000fe200000e0000 */
[--C-:B------:R-:W-:Y:S01]  /*1d440*/  IMAD.X R29, RZ, RZ, R3.reuse, P2 ;  /* 0x000000ffff1d7224 */ /* 0x100fe200010e0603 */
[-C--:B------:R-:W-:Y:S01]  /*1d450*/  ISETP.GE.OR P2, PT, R14, R55.reuse, P0 ;  /* 0x000000370e00720c */ /* 0x080fe20000746670 */
[----:B------:R-:W-:Y:S01]  /*1d460*/  IMAD.X R13, RZ, RZ, R3, P3 ;  /* 0x000000ffff0d7224 */ /* 0x000fe200018e0603 */
[----:B------:R-:W2:Y:S01]  /*1d470*/  SHFL.IDX PT, R49, R11, RZ, 0x1c1f ;  /* 0x001c1fff0b317589 */ /* 0x000ea200000e0000 */
[----:B------:R-:W-:Y:S01]  /*1d480*/  ISETP.GE.OR P0, PT, R4, R55, P0 ;  /* 0x000000370400720c */ /* 0x000fe20000706670 */
[----:B------:R-:W-:Y:S01]  /*1d490*/  ULDC.64 UR4, c[0x0][0xaa0] ;  /* 0x0002a80000047ab9 */ /* 0x000fe20000000a00 */
[C---:B------:R-:W-:Y:S01]  /*1d4a0*/  IADD3 R5, P3, R2.reuse, 0x7000, RZ ;  /* 0x0000700002057810 */ /* 0x040fe20007f7e0ff */
[----:B------:R-:W3:Y:S01]  /*1d4b0*/  SHFL.IDX PT, R51, R11, 0x1, 0x1c1f ;  /* 0x003c1f000b337f89 */ /* 0x000ee200000e0000 */
[----:B------:R-:W-:-:S02]  /*1d4c0*/  IADD3 R33, P6, R2, 0x4000, RZ ;  /* 0x0000400002217810 */ /* 0x000fc40007fde0ff */
[C---:B------:R-:W-:Y:S02]  /*1d4d0*/  IADD3 R37, P5, R2.reuse, 0x5000, RZ ;  /* 0x0000500002257810 */ /* 0x040fe40007fbe0ff */
[C---:B------:R-:W-:Y:S02]  /*1d4e0*/  IADD3 R41, P4, R2.reuse, 0x6000, RZ ;  /* 0x0000600002297810 */ /* 0x040fe40007f9e0ff */
[----:B------:R-:W-:Y:S01]  /*1d4f0*/  LOP3.LUT R7, R2, 0x380, RZ, 0xc0, !PT ;  /* 0x0000038002077812 */ /* 0x000fe200078ec0ff */
[----:B------:R-:W-:Y:S01]  /*1d500*/  IMAD R21, R21, UR4, RZ ;  /* 0x0000000415157c24 */ /* 0x000fe2000f8e02ff */
[----:B------:R-:W-:Y:S01]  /*1d510*/  LOP3.LUT R4, R5, 0x380, RZ, 0xc0, !PT ;  /* 0x0000038005047812 */ /* 0x000fe200078ec0ff */
[----:B------:R-:W-:Y:S01]  /*1d520*/  IMAD.X R45, RZ, RZ, R3, P3 ;  /* 0x000000ffff2d7224 */ /* 0x000fe200018e0603 */
[----:B------:R-:W-:Y:S02]  /*1d530*/  LOP3.LUT R32, R33, 0x380, RZ, 0xc0, !PT ;  /* 0x0000038021207812 */ /* 0x000fe400078ec0ff */
[----:B------:R-:W-:-:S02]  /*1d540*/  LOP3.LUT R36, R37, 0x380, RZ, 0xc0, !PT ;  /* 0x0000038025247812 */ /* 0x000fc400078ec0ff */
[----:B------:R-:W-:Y:S02]  /*1d550*/  LOP3.LUT R40, R41, 0x380, RZ, 0xc0, !PT ;  /* 0x0000038029287812 */ /* 0x000fe400078ec0ff */
[----:B------:R-:W-:Y:S02]  /*1d560*/  SHF.R.U64 R7, R7, 0x3, RZ ;  /* 0x0000000307077819 */ /* 0x000fe400000012ff */
[----:B------:R-:W-:Y:S01]  /*1d570*/  SHF.R.U64 R4, R4, 0x3, RZ ;  /* 0x0000000304047819 */ /* 0x000fe200000012ff */
[----:B--2---:R-:W-:Y:S01]  /*1d580*/  @!P2 ST.E desc[UR60][R48.64], R88 ;  /* 0x000000583000a985 */ /* 0x004fe2000c10193c */
[----:B------:R-:W-:Y:S02]  /*1d590*/  SHF.R.U64 R32, R32, 0x3, RZ ;  /* 0x0000000320207819 */ /* 0x000fe400000012ff */
[----:B------:R-:W-:Y:S01]  /*1d5a0*/  SHF.R.U64 R36, R36, 0x3, RZ ;  /* 0x0000000324247819 */ /* 0x000fe200000012ff */
[----:B---3--:R2:W-:Y:S01]  /*1d5b0*/  @!P0 ST.E desc[UR60][R50.64], R0 ;  /* 0x0000000032008985 */ /* 0x0085e2000c10193c */
[----:B------:R-:W-:-:S02]  /*1d5c0*/  SHF.R.U64 R40, R40, 0x3, RZ ;  /* 0x0000000328287819 */ /* 0x000fc400000012ff */
[----:B------:R-:W-:Y:S01]  /*1d5d0*/  LOP3.LUT R2, R7, R2, RZ, 0x3c, !PT ;  /* 0x0000000207027212 */ /* 0x000fe200078e3cff */
[----:B------:R-:W-:Y:S01]  /*1d5e0*/  IMAD R21, R20, UR5, R21 ;  /* 0x0000000514157c24 */ /* 0x000fe2000f8e0215 */
[----:B------:R-:W-:Y:S01]  /*1d5f0*/  LOP3.LUT R32, R32, R33, RZ, 0x3c, !PT ;  /* 0x0000002120207212 */ /* 0x000fe200078e3cff */
[--C-:B------:R-:W-:Y:S01]  /*1d600*/  IMAD.X R33, RZ, RZ, R3.reuse, P6 ;  /* 0x000000ffff217224 */ /* 0x100fe200030e0603 */
[----:B------:R-:W-:Y:S01]  /*1d610*/  LOP3.LUT R36, R36, R37, RZ, 0x3c, !PT ;  /* 0x0000002524247212 */ /* 0x000fe200078e3cff */
[--C-:B------:R-:W-:Y:S01]  /*1d620*/  IMAD.X R37, RZ, RZ, R3.reuse, P5 ;  /* 0x000000ffff257224 */ /* 0x100fe200028e0603 */
[----:B------:R-:W-:Y:S01]  /*1d630*/  LOP3.LUT R40, R40, R41, RZ, 0x3c, !PT ;  /* 0x0000002928287212 */ /* 0x000fe200078e3cff */
[----:B------:R-:W-:Y:S01]  /*1d640*/  IMAD.X R41, RZ, RZ, R3, P4 ;  /* 0x000000ffff297224 */ /* 0x000fe200020e0603 */
[----:B------:R-:W-:Y:S01]  /*1d650*/  LOP3.LUT R44, R4, R5, RZ, 0x3c, !PT ;  /* 0x00000005042c7212 */ /* 0x000fe200078e3cff */
[----:B--2---:R-:W2:Y:S01]  /*1d660*/  @P1 LDC R51, c[0x0][0xbf0] ;  /* 0x0002fc00ff331b82 */ /* 0x004ea20000000800 */
[----:B------:R3:W5:Y:S01]  /*1d670*/  LD.E.128 R4, desc[UR60][R2.64] ;  /* 0x0000003c02047980 */ /* 0x000762000c101d00 */
[----:B------:R-:W-:-:S03]  /*1d680*/  LOP3.LUT R8, R15, 0x380, RZ, 0xc0, !PT ;  /* 0x000003800f087812 */ /* 0x000fc600078ec0ff */
[----:B------:R-:W5:Y:S01]  /*1d690*/  LD.E.128 R28, desc[UR60][R28.64] ;  /* 0x0000003c1c1c7980 */ /* 0x000f62000c101d00 */
[----:B------:R-:W-:-:S03]  /*1d6a0*/  SHF.R.U64 R8, R8, 0x3, RZ ;  /* 0x0000000308087819 */ /* 0x000fc600000012ff */
[----:B------:R-:W5:Y:S01]  /*1d6b0*/  LD.E.128 R32, desc[UR60][R32.64] ;  /* 0x0000003c20207980 */ /* 0x000f62000c101d00 */
[----:B------:R-:W-:Y:S01]  /*1d6c0*/  LOP3.LUT R8, R8, R15, RZ, 0x3c, !PT ;  /* 0x0000000f08087212 */ /* 0x000fe200078e3cff */
[----:B---3--:R-:W-:Y:S01]  /*1d6d0*/  IMAD.WIDE.U32 R2, R20, UR4, RZ ;  /* 0x0000000414027c25 */ /* 0x008fe2000f8e00ff */
[----:B------:R-:W-:Y:S01]  /*1d6e0*/  ULDC.64 UR4, c[0x0][0xae8] ;  /* 0x0002ba0000047ab9 */ /* 0x000fe20000000a00 */
[----:B------:R-:W5:Y:S02]  /*1d6f0*/  LD.E.128 R12, desc[UR60][R12.64] ;  /* 0x0000003c0c0c7980 */ /* 0x000f64000c101d00 */
[----:B------:R-:W-:Y:S02]  /*1d700*/  IMAD.IADD R3, R3, 0x1, R21 ;  /* 0x0000000103037824 */ /* 0x000fe400078e0215 */
        /* <DEDUP_REMOVED lines=54> */
[----:B------:R-:W-:Y:S02]  /*1da70*/  ULDC UR4, c[0x0][0xac8] ;  /* 0x0002b20000047ab9 */ /* 0x000fe40000000800 */
        /* <DEDUP_REMOVED lines=8> */
.L_x_2909:
[----:B------:R-:W-:Y:S05]  /*1db00*/  BSYNC B1 ;  /* 0x0000000000017941 */ /* 0x000fea0003800000 */
.L_x_2908:
[----:B-1----:R1:W0:Y:S01]  /*1db10*/  SHFL.IDX PT, R0, R48, 0x1, 0x181f ;  /* 0x00381f0030007f89 */ /* 0x00222200000e0000 */
[----:B------:R-:W-:Y:S03]  /*1db20*/  BSSY B1, `(.L_x_2910) ;  /* 0x000000c000017945 */ /* 0x000fe60003800000 */
[----:B----45:R1:W4:Y:S01]  /*1db30*/  SHFL.IDX PT, R4, R24, 0x1, 0x181f ;  /* 0x00381f0018047f89 */ /* 0x03032200000e0000 */
        /* <DEDUP_REMOVED lines=10> */
.L_x_2911:
[----:B------:R-:W-:Y:S05]  /*1dbe0*/  BSYNC B1 ;  /* 0x0000000000017941 */ /* 0x000fea0003800000 */
.L_x_2910:
[----:B0-----:R0:W0:Y:S01]  /*1dbf0*/  SHFL.IDX PT, R0, R48, 0x2, 0x181f ;  /* 0x00581f0030007f89 */ /* 0x00102200000e0000 */
[----:B------:R-:W-:Y:S03]  /*1dc00*/  BSSY B1, `(.L_x_2912) ;  /* 0x000000c000017945 */ /* 0x000fe60003800000 */
[----:B----4-:R4:W0:Y:S01]  /*1dc10*/  SHFL.IDX PT, R4, R24, 0x2, 0x181f ;  /* 0x00581f0018047f89 */ /* 0x01082200000e0000 */
        /* <DEDUP_REMOVED lines=10> */
.L_x_2913:
[----:B------:R-:W-:Y:S05]  /*1dcc0*/  BSYNC B1 ;  /* 0x0000000000017941 */ /* 0x000fea0003800000 */
.L_x_2912:
[----:B0-----:R-:W-:Y:S01]  /*1dcd0*/  VIADD R0, R200, 0x60 ;  /* 0x00000060c8007836 */ /* 0x001fe20000000000 */
[----:B-12---:R-:W0:Y:S04]  /*1dce0*/  SHFL.IDX PT, R48, R48, 0x3, 0x181f ;  /* 0x00781f0030307f89 */ /* 0x006e2800000e0000 */
[----:B------:R-:W-:Y:S01]  /*1dcf0*/  ISETP.GE.AND P0, PT, R0, R55, PT ;  /* 0x000000370000720c */ /* 0x000fe20003f06270 */
[----:B----4-:R-:W1:-:S12]  /*1dd00*/  SHFL.IDX PT, R24, R24, 0x3, 0x181f ;  /* 0x00781f0018187f89 */ /* 0x010e5800000e0000 */
[----:B------:R-:W-:Y:S05]  /*1dd10*/  @P0 BRA `(.L_x_2914) ;  /* 0x0000000800e00947 */ /* 0x000fea0003800000 */
[----:B------:R-:W-:Y:S02]  /*1dd20*/  ULDC UR4, c[0x0][0xac8] ;  /* 0x0002b20000047ab9 */ /* 0x000fe40000000800 */
[----:B------:R-:W-:-:S13]  /*1dd30*/  ISETP.GE.AND P1, PT, R203, UR4, PT ;  /* 0x00000004cb007c0c */ /* 0x000fda000bf26270 */
[----:B-1----:R-:W-:-:S04]  /*1dd40*/  @!P1 LEA R2, P0, R203, R24, 0x1 ;  /* 0x00000018cb029211 */ /* 0x002fc800078008ff */
[----:B0-----:R-:W-:Y:S02]  /*1dd50*/  @!P1 LEA.HI.X R3, R203, R48, R237, 0x1, P0 ;  /* 0x00000030cb039211 */ /* 0x001fe400000f0ced */
[----:B------:R-:W-:-:S03]  /*1dd60*/  ISETP.GE.AND P0, PT, R206, UR4, PT ;  /* 0x00000004ce007c0c */ /* 0x000fc6000bf06270 */
[----:B------:R2:W-:Y:S10]  /*1dd70*/  @!P1 ST.E.128 desc[UR60][R2.64], R28 ;  /* 0x0000001c02009985 */ /* 0x0005f4000c101d3c */
[----:B------:R-:W-:Y:S05]  /*1dd80*/  @P0 BRA `(.L_x_2914) ;  /* 0x0000000800c40947 */ /* 0x000fea0003800000 */
[----:B--2---:R-:W-:-:S04]  /*1dd90*/  LEA R2, P0, R206, R24, 0x1 ;  /* 0x00000018ce027211 */ /* 0x004fc800078008ff */
[----:B------:R-:W-:-:S05]  /*1dda0*/  LEA.HI.X R3, R206, R48, R236, 0x1, P0 ;  /* 0x00000030ce037211 */ /* 0x000fca00000f0cec */
[----:B------:R4:W-:Y:S01]  /*1ddb0*/  ST.E.128 desc[UR60][R2.64], R44 ;  /* 0x0000002c02007985 */ /* 0x0009e2000c101d3c */
[----:B------:R-:W-:Y:S05]  /*1ddc0*/  BRA `(.L_x_2914) ;  /* 0x0000000800b47947 */ /* 0x000fea0003800000 */
.L_x_2906:
        /* <DEDUP_REMOVED lines=13> */
[----:B------:R-:W-:Y:S01]  /*1dea0*/  IMAD.U32 R0, RZ, RZ, UR4 ;  /* 0x00000004ff007e24 */ /* 0x000fe2000f8e00ff */
        /* <DEDUP_REMOVED lines=13> */
.L_x_2915:
[----:B------:R-:W-:Y:S01]  /*1df80*/  BSSY B1, `(.L_x_2916) ;  /* 0x000002d000017945 */ /* 0x000fe20003800000 */
[----:B------:R-:W-:Y:S02]  /*1df90*/  SHF.R.S32.HI R10, RZ, 0x1f, R208 ;  /* 0x0000001fff0a7819 */ /* 0x000fe400000114d0 */
[----:B------:R-:W-:Y:S02]  /*1dfa0*/  SEL R211, R211, RZ, !P0 ;  /* 0x000000ffd3d37207 */ /* 0x000fe40004000000 */
[----:B------:R-:W-:Y:S02]  /*1dfb0*/  SEL R217, R217, RZ, !P0 ;  /* 0x000000ffd9d97207 */ /* 0x000fe40004000000 */
[----:B-----5:R-:W-:Y:S01]  /*1dfc0*/  SHF.R.S32.HI R11, RZ, 0x1f, R6 ;  /* 0x0000001fff0b7819 */ /* 0x020fe20000011406 */
[----:B------:R-:W-:Y:S06]  /*1dfd0*/  @P3 BRA `(.L_x_2917) ;  /* 0x00000000009c3947 */ /* 0x000fec0003800000 */
[----:B------:R-:W2:Y:S01]  /*1dfe0*/  S2R R3, SR_TID.X ;  /* 0x0000000000037919 */ /* 0x000ea20000002100 */
[----:B------:R-:W3:Y:S02]  /*1dff0*/  LDC R9, c[0x0][0xbe8] ;  /* 0x0002fa00ff097b82 */ /* 0x000ee40000000800 */
[----:B---3--:R-:W-:Y:S01]  /*1e000*/  IMAD R2, R0, R9, RZ ;  /* 0x0000000900027224 */ /* 0x008fe200078e02ff */
        /* <DEDUP_REMOVED lines=36> */
.L_x_2917:
[----:B------:R-:W-:Y:S05]  /*1e250*/  BSYNC B1 ;  /* 0x0000000000017941 */ /* 0x000fea0003800000 */
.L_x_2916:
[----:B------:R-:W-:Y:S01]  /*1e260*/  ULDC.64 UR4, c[0x0][0xaa0] ;  /* 0x0002a80000047ab9 */ /* 0x000fe20000000a00 */
[----:B------:R-:W-:Y:S01]  /*1e270*/  IMAD R7, R207, 0x20, R216 ;  /* 0x00000020cf077824 */ /* 0x000fe200078e02d8 */
[----:B------:R-:W-:Y:S01]  /*1e280*/  BSSY B1, `(.L_x_2918) ;  /* 0x0000037000017945 */ /* 0x000fe20003800000 */
[----:B--2---:R-:W-:Y:S02]  /*1e290*/  IMAD R3, R11, UR4, RZ ;  /* 0x000000040b037c24 */ /* 0x004fe4000f8e02ff */
[----:B------:R-:W-:Y:S02]  /*1e2a0*/  IMAD.IADD R9, R200, 0x1, R7 ;  /* 0x00000001c8097824 */ /* 0x000fe400078e0207 */
[C---:B------:R-:W-:Y:S02]  /*1e2b0*/  IMAD R5, R6.reuse, UR5, R3 ;  /* 0x0000000506057c24 */ /* 0x040fe4000f8e0203 */
[----:B------:R-:W-:Y:S01]  /*1e2c0*/  IMAD.WIDE.U32 R2, R6, UR4, RZ ;  /* 0x0000000406027c25 */ /* 0x000fe2000f8e00ff */
[----:B------:R-:W-:-:S03]  /*1e2d0*/  ULDC.64 UR4, c[0x0][0xae8] ;  /* 0x0002ba0000047ab9 */ /* 0x000fc60000000a00 */
[----:B------:R-:W-:Y:S02]  /*1e2e0*/  IMAD.IADD R3, R3, 0x1, R5 ;  /* 0x0000000103037824 */ /* 0x000fe400078e0205 */
        /* <DEDUP_REMOVED lines=48> */
.L_x_2919:
[----:B------:R-:W-:Y:S05]  /*1e5f0*/  BSYNC B1 ;  /* 0x0000000000017941 */ /* 0x000fea0003800000 */
.L_x_2918:
        /* <DEDUP_REMOVED lines=13> */
.L_x_2921:
[----:B------:R-:W-:Y:S05]  /*1e6d0*/  BSYNC B1 ;  /* 0x0000000000017941 */ /* 0x000fea0003800000 */
.L_x_2920:
        /* <DEDUP_REMOVED lines=13> */
.L_x_2923:
[----:B------:R-:W-:Y:S05]  /*1e7b0*/  BSYNC B1 ;  /* 0x0000000000017941 */ /* 0x000fea0003800000 */
.L_x_2922:
        /* <DEDUP_REMOVED lines=14> */
.L_x_2914:
[----:B------:R-:W-:Y:S05]  /*1e8a0*/  BSYNC B0 ;  /* 0x0000000000007941 */ /* 0x000fea0003800000 */
.L_x_2905:
[----:B------:R-:W-:Y:S02]  /*1e8b0*/  ULDC UR4, c[0x0][0xc3c] ;  /* 0x00030f0000047ab9 */ /* 0x000fe40000000800 */
[----:B-1----:R-:W-:-:S13]  /*1e8c0*/  ISETP.GE.AND P0, PT, R27, UR4, PT ;  /* 0x000000041b007c0c */ /* 0x002fda000bf06270 */
[----:B------:R-:W-:Y:S05]  /*1e8d0*/  @!P0 BRA `(.L_x_2924) ;  /* 0xfffffe2800788947 */ /* 0x000fea000383ffff */
[----:B------:R-:W-:Y:S05]  /*1e8e0*/  BRA `(.L_x_2700) ;  /* 0x0000007c002c7947 */ /* 0x000fea0003800000 */
.L_x_2698:
        /* <DEDUP_REMOVED lines=18> */
.L_x_2925:
        /* <DEDUP_REMOVED lines=41> */
.L_x_2931:
        /* <DEDUP_REMOVED lines=12> */
.L_x_2930:
[----:B------:R-:W-:Y:S05]  /*1ed60*/  BSYNC B0 ;  /* 0x0000000000007941 */ /* 0x000fea0003800000 */
.L_x_2929:
        /* <DEDUP_REMOVED lines=21> */
.L_x_2927:
        /* <DEDUP_REMOVED lines=18> */
[----:B------:R-:W-:-:S06]  /*1efe0*/  VIADD R16, R7, 0xffffffff ;  /* 0xffffffff07107836 */ /* 0x000fcc0000000000 */
[----:B------:R2:W3:Y:S02]  /*1eff0*/  SHFL.IDX PT, R16, R5, R16, 0x1f ;  /* 0x00001f1005107589 */ /* 0x0004e400000e0000 */
.L_x_2932:
[----:B-12---:R-:W-:Y:S01]  /*1f000*/  IMAD.MOV R5, RZ, RZ, -R3 ;  /* 0x000000ffff057224 */ /* 0x006fe200078e0a03 */
[----:B------:R-:W-:Y:S01]  /*1f010*/  IABS R7, R9 ;  /* 0x0000000900077213 */ /* 0x000fe20000000000 */
        /* <DEDUP_REMOVED lines=23> */
[----:B------:R-:W-:Y:S01]  /*1f190*/  VIADDMNMX R11, R10, UR5, R11, PT ;  /* 0x000000050a0b7c46 */ /* 0x000fe2000b80010b */
[----:B------:R-:W-:-:S03]  /*1f1a0*/  IMAD.IADD R5, R8, 0x1, R5 ;  /* 0x0000000108057824 */ /* 0x000fc600078e0205 */
        /* <DEDUP_REMOVED lines=12> */
[----:B------:R-:W-:-:S03]  /*1f270*/  LOP3.LUT R3, R8, R11, RZ, 0x3c, !PT ;  /* 0x0000000b08037212 */ /* 0x000fc600078e3cff */
        /* <DEDUP_REMOVED lines=16> */
.L_x_2928:
[----:B------:R-:W-:Y:S02]  /*1f380*/  IMAD.MOV.U32 R17, RZ, RZ, RZ ;  /* 0x000000ffff117224 */ /* 0x000fe400078e00ff */
[----:B------:R-:W-:Y:S02]  /*1f390*/  IMAD.U32 R16, RZ, RZ, UR6 ;  /* 0x00000006ff107e24 */ /* 0x000fe4000f8e00ff */
[----:B------:R-:W-:-:S07]  /*1f3a0*/  IMAD.MOV.U32 R18, RZ, RZ, RZ ;  /* 0x000000ffff127224 */ /* 0x000fce00078e00ff */
.L_x_2933:
[----:B------:R-:W-:-:S13]  /*1f3b0*/  ISETP.NE.AND P0, PT, R0, RZ, PT ;  /* 0x000000ff0000720c */ /* 0x000fda0003f05270 */
[----:B------:R-:W1:Y:S01]  /*1f3c0*/  @!P0 S2R R3, SR_CgaCtaId ;  /* 0x0000000000038919 */ /* 0x000e620000008800 */
[----:B------:R-:W-:-:S04]  /*1f3d0*/  @!P0 MOV R0, 0x400 ;  /* 0x0000040000008802 */ /* 0x000fc80000000f00 */
[----:B-1----:R-:W-:-:S05]  /*1f3e0*/  @!P0 LEA R0, R3, R0, 0x18 ;  /* 0x0000000003008211 */ /* 0x002fca00078ec0ff */
[----:B------:R1:W-:Y:S01]  /*1f3f0*/  @!P0 STS.128 [R0+0x348d0], R16 ;  /* 0x0348d01000008388 */ /* 0x0003e20000000c00 */
[----:B------:R-:W-:Y:S06]  /*1f400*/  BAR.ARV 0x5, 0x180 ;  /* 0x0146000000007b1d */ /* 0x000fec0000002000 */
.L_x_2926:
[----:B-1----:R-:W-:Y:S01]  /*1f410*/  IMAD.MOV.U32 R0, RZ, RZ, 0x1 ;  /* 0x00000001ff007424 */ /* 0x002fe200078e00ff */
[----:B------:R1:W-:Y:S01]  /*1f420*/  STL [R1+0x50], RZ ;  /* 0x000050ff01007387 */ /* 0x0003e20000100800 */
[----:B------:R-:W-:Y:S02]  /*1f430*/  ULDC UR4, c[0x0][0xc3c] ;  /* 0x00030f0000047ab9 */ /* 0x000fe40000000800 */
[----:B--2---:R-:W-:Y:S01]  /*1f440*/  ISETP.GE.AND P0, PT, R19, UR4, PT ;  /* 0x0000000413007c0c */ /* 0x004fe2000bf06270 */
[----:B------:R1:W-:Y:S04]  /*1f450*/  STL [R1+0x18], R0 ;  /* 0x0000180001007387 */ /* 0x0003e80000100800 */
[----:B------:R1:W-:Y:S08]  /*1f460*/  STL [R1+0x8], RZ ;  /* 0x000008ff01007387 */ /* 0x0003f00000100800 */
[----:B-1----:R-:W-:Y:S05]  /*1f470*/  @P0 BRA `(.L_x_2934) ;  /* 0x0000006c00580947 */ /* 0x002fea0003800000 */
        /* <DEDUP_REMOVED lines=17> */
[----:B------:R0:W-:Y:S02]  /*1f590*/  STL [R1+0x4], R3 ;  /* 0x0000040301007387 */ /* 0x0001e40000100800 */
        /* <DEDUP_REMOVED lines=11> */
.L_x_3074:
[----:B0-----:R-:W0:Y:S02]  /*1f650*/  LDC.64 R2, c[0x0][0xc88] ;  /* 0x00032200ff027b82 */ /* 0x001e240000000a00 */
[----:B0-----:R-:W-:-:S05]  /*1f660*/  IMAD.WIDE R2, R19, 0x4, R2 ;  /* 0x0000000413027825 */ /* 0x001fca00078e0202 */
[----:B------:R-:W2:Y:S01]  /*1f670*/  LDG.E R4, desc[UR60][R2.64] ;  /* 0x0000003c02047981 */ /* 0x000ea2000c1e1900 */
[----:B------:R-:W-:Y:S05]  /*1f680*/  YIELD ;  /* 0x0000000000007946 */ /* 0x000fea0003800000 */
[----:B------:R-:W-:Y:S01]  /*1f690*/  ULDC.64 UR4, c[0x0][0xa28] ;  /* 0x00028a0000047ab9 */ /* 0x000fe20000000a00 */
[----:B----4-:R-:W-:Y:S01]  /*1f6a0*/  IMAD.MOV.U32 R0, RZ, RZ, RZ ;  /* 0x000000ffff007224 */ /* 0x010fe200078e00ff */
[----:B------:R-:W-:Y:S01]  /*1f6b0*/  ISETP.NE.U32.AND P0, PT, RZ, UR4, PT ;  /* 0x00000004ff007c0c */ /* 0x000fe2000bf05070 */
[----:B---3-5:R-:W-:Y:S01]  /*1f6c0*/  IMAD.MOV.U32 R8, RZ, RZ, RZ ;  /* 0x000000ffff087224 */ /* 0x028fe200078e00ff */
[----:B------:R-:W-:Y:S01]  /*1f6d0*/  ULDC.64 UR10, c[0x0][0xa18] ;  /* 0x00028600000a7ab9 */ /* 0x000fe20000000a00 */
[----:B------:R-:W-:Y:S01]  /*1f6e0*/  ULDC.64 UR8, c[0x0][0xa10] ;  /* 0x0002840000087ab9 */ /* 0x000fe20000000a00 */
[----:B------:R-:W-:Y:S01]  /*1f6f0*/  ISETP.NE.AND.EX P0, PT, RZ, UR5, PT, P0 ;  /* 0x00000005ff007c0c */ /* 0x000fe2000bf05300 */
[----:B------:R-:W-:Y:S01]  /*1f700*/  ULDC.64 UR6, c[0x0][0xa08] ;  /* 0x0002820000067ab9 */ /* 0x000fe20000000a00 */
[----:B--2---:R-:W-:Y:S01]  /*1f710*/  SHF.R.S32.HI R5, RZ, 0x1f, R4 ;  /* 0x0000001fff057819 */ /* 0x004fe20000011404 */
[----:B------:R-:W-:-:S10]  /*1f720*/  IMAD.SHL.U32 R15, R4, 0x4, RZ ;  /* 0x00000004040f7824 */ /* 0x000fd400078e00ff */
[C---:B------:R-:W-:Y:S01]  /*1f730*/  @P0 LEA R2, P1, R4.reuse, UR4, 0x2 ;  /* 0x0000000404020c11 */ /* 0x040fe2000f8210ff */
[----:B------:R0:W-:Y:S03]  /*1f740*/  STL [R1+0x30], R4 ;  /* 0x0000300401007387 */ /* 0x0001e60000100800 */
[C-C-:B------:R-:W-:Y:S01]  /*1f750*/  @P0 LEA.HI.X R3, R4.reuse, UR5, R5.reuse, 0x2, P1 ;  /* 0x0000000504030c11 */ /* 0x140fe200088f1405 */
[----:B------:R-:W-:Y:S01]  /*1f760*/  ULDC.64 UR4, c[0x0][0xa00] ;  /* 0x0002800000047ab9 */ /* 0x000fe20000000a00 */
[----:B------:R-:W-:Y:S01]  /*1f770*/  SHF.L.U64.HI R14, R4, 0x2, R5 ;  /* 0x00000002040e7819 */ /* 0x000fe20000010205 */
[----:B-1----:R1:W-:Y:S01]  /*1f780*/  STL [R1+0x44], R5 ;  /* 0x0000440501007387 */ /* 0x0023e20000100800 */
[----:B------:R-:W-:-:S03]  /*1f790*/  ISETP.NE.U32.AND P2, PT, RZ, UR4, PT ;  /* 0x00000004ff007c0c */ /* 0x000fc6000bf45070 */
[----:B------:R2:W5:Y:S01]  /*1f7a0*/  @P0 LDG.E R0, desc[UR60][R2.64] ;  /* 0x0000003c02000981 */ /* 0x000562000c1e1900 */
[----:B------:R-:W-:Y:S02]  /*1f7b0*/  ISETP.NE.AND.EX P2, PT, RZ, UR5, PT, P2 ;  /* 0x00000005ff007c0c */ /* 0x000fe4000bf45320 */
[----:B------:R-:W-:Y:S02]  /*1f7c0*/  CS2R R10, SRZ ;  /* 0x00000000000a7805 */ /* 0x000fe4000001ff00 */
[----:B------:R-:W-:Y:S01]  /*1f7d0*/  ISETP.NE.U32.AND P3, PT, RZ, UR10, PT ;  /* 0x0000000aff007c0c */ /* 0x000fe2000bf65070 */
[----:B------:R-:W-:Y:S01]  /*1f7e0*/  STL [R1], R15 ;  /* 0x0000000f01007387 */ /* 0x000fe20000100800 */
[----:B------:R-:W-:Y:S02]  /*1f7f0*/  ISETP.NE.U32.AND P0, PT, RZ, UR6, PT ;  /* 0x00000006ff007c0c */ /* 0x000fe4000bf05070 */
[----:B------:R-:W-:Y:S01]  /*1f800*/  ISETP.NE.AND.EX P3, PT, RZ, UR11, PT, P3 ;  /* 0x0000000bff007c0c */ /* 0x000fe2000bf65330 */
[----:B------:R-:W-:Y:S01]  /*1f810*/  STL [R1+0x10], R14 ;  /* 0x0000100e01007387 */ /* 0x000fe20000100800 */
[----:B------:R-:W-:-:S02]  /*1f820*/  ISETP.NE.U32.AND P1, PT, RZ, UR8, PT ;  /* 0x00000008ff007c0c */ /* 0x000fc4000bf25070 */
[C---:B--2---:R-:W-:Y:S02]  /*1f830*/  IADD3 R2, P4, R15.reuse, UR4, RZ ;  /* 0x000000040f027c10 */ /* 0x044fe4000ff9e0ff */
[----:B------:R-:W-:Y:S02]  /*1f840*/  ISETP.NE.AND.EX P0, PT, RZ, UR7, PT, P0 ;  /* 0x00000007ff007c0c */ /* 0x000fe4000bf05300 */
[C---:B------:R-:W-:Y:S02]  /*1f850*/  IADD3.X R3, R14.reuse, UR5, RZ, P4, !PT ;  /* 0x000000050e037c10 */ /* 0x040fe4000a7fe4ff */
[C---:B0-----:R-:W-:Y:S02]  /*1f860*/  IADD3 R4, P4, R15.reuse, UR8, RZ ;  /* 0x000000080f047c10 */ /* 0x041fe4000ff9e0ff */
[----:B------:R-:W-:Y:S01]  /*1f870*/  ISETP.NE.AND.EX P1, PT, RZ, UR9, PT, P1 ;  /* 0x00000009ff007c0c */ /* 0x000fe2000bf25310 */
[----:B------:R-:W2:Y:S01]  /*1f880*/  @P2 LDG.E R8, desc[UR60][R2.64] ;  /* 0x0000003c02082981 */ /* 0x000ea2000c1e1900 */
[----:B-1----:R-:W-:Y:S01]  /*1f890*/  IADD3.X R5, R14, UR9, RZ, P4, !PT ;  /* 0x000000090e057c10 */ /* 0x002fe2000a7fe4ff */
[----:B------:R-:W-:Y:S01]  /*1f8a0*/  ULDC UR4, c[0x0][0x288] ;  /* 0x0000a20000047ab9 */ /* 0x000fe20000000800 */
[----:B------:R-:W-:Y:S01]  /*1f8b0*/  IADD3 R6, P5, R15, UR6, RZ ;  /* 0x000000060f067c10 */ /* 0x000fe2000ffbe0ff */
[----:B------:R-:W-:Y:S01]  /*1f8c0*/  IMAD.U32 R12, RZ, RZ, UR4 ;  /* 0x00000004ff0c7e24 */ /* 0x000fe2000f8e00ff */
[----:B------:R-:W-:-:S02]  /*1f8d0*/  ULDC.64 UR4, c[0x0][0x418] ;  /* 0x0001060000047ab9 */ /* 0x000fc40000000a00 */
[----:B------:R-:W-:-:S05]  /*1f8e0*/  IADD3.X R7, R14, UR7, RZ, P5, !PT ;  /* 0x000000070e077c10 */ /* 0x000fca000affe4ff */
[----:B------:R0:W5:Y:S04]  /*1f8f0*/  @P0 LDG.E R11, desc[UR60][R6.64] ;  /* 0x0000003c060b0981 */ /* 0x000168000c1e1900 */
[----:B------:R0:W5:Y:S04]  /*1f900*/  @P1 LDG.E R10, desc[UR60][R4.64] ;  /* 0x0000003c040a1981 */ /* 0x000168000c1e1900 */
[----:B--2---:R1:W-:Y:S02]  /*1f910*/  STL [R1+0x3c], R8 ;  /* 0x00003c0801007387 */ /* 0x0043e40000100800 */
[----:B-1----:R-:W-:-:S04]  /*1f920*/  @P3 IADD3 R8, P4, R15, UR10, RZ ;  /* 0x0000000a0f083c10 */ /* 0x002fc8000ff9e0ff */
[----:B------:R-:W-:-:S05]  /*1f930*/  @P3 IADD3.X R9, R14, UR11, RZ, P4, !PT ;  /* 0x0000000b0e093c10 */ /* 0x000fca000a7fe4ff */
[----:B------:R-:W2:Y:S01]  /*1f940*/  @P3 LDG.E R12, desc[UR60][R8.64] ;  /* 0x0000003c080c3981 */ /* 0x000ea2000c1e1900 */
[----:B------:R-:W-:-:S03]  /*1f950*/  UISETP.NE.U32.AND UP0, UPT, UR4, URZ, UPT ;  /* 0x0000003f0400728c */ /* 0x000fc6000bf05070 */
[----:B------:R-:W-:Y:S01]  /*1f960*/  ULDC UR4, c[0x0][0x424] ;  /* 0x0001090000047ab9 */ /* 0x000fe20000000800 */
[----:B------:R-:W-:-:S03]  /*1f970*/  UISETP.NE.AND.EX UP0, UPT, UR5, URZ, UPT, UP0 ;  /* 0x0000003f0500728c */ /* 0x000fc6000bf05300 */
[----:B------:R-:W-:Y:S01]  /*1f980*/  ULDC UR5, c[0x0][0x2f0] ;  /* 0x0000bc0000057ab9 */ /* 0x000fe20000000800 */
[----:B------:R-:W-:Y:S01]  /*1f990*/  USEL UR4, UR4, 0x1, UP0 ;  /* 0x0000000104047887 */ /* 0x000fe20008000000 */
[----:B--2---:R0:W-:Y:S04]  /*1f9a0*/  STL [R1+0x40], R12 ;  /* 0x0000400c01007387 */ /* 0x0041e80000100800 */
[----:B------:R0:W5:Y:S01]  /*1f9b0*/  LDL R13, [R1+0x40] ;  /* 0x00004000010d7983 */ /* 0x0001620000100800 */
[----:B------:R-:W-:-:S03]  /*1f9c0*/  UIMAD UR4, UR4, UR5, URZ ;  /* 0x00000005040472a4 */ /* 0x000fc6000f8e023f */
[----:B------:R-:W-:Y:S02]  /*1f9d0*/  ULDC UR5, c[0x0][0x348] ;  /* 0x0000d20000057ab9 */ /* 0x000fe40000000800 */
[----:B------:R-:W-:Y:S02]  /*1f9e0*/  IMAD.U32 R8, RZ, RZ, UR5 ;  /* 0x00000005ff087e24 */ /* 0x000fe4000f8e00ff */
[----:B------:R-:W-:Y:S01]  /*1f9f0*/  IMAD.U32 R9, RZ, RZ, UR4 ;  /* 0x00000004ff097e24 */ /* 0x000fe2000f8e00ff */
[----:B0-----:R-:W-:Y:S06]  /*1fa00*/  @P3 BRA `(.L_x_2935) ;  /* 0x0000000000143947 */ /* 0x001fec0003800000 */
[----:B------:R-:W-:Y:S05]  /*1fa10*/  @!P2 BRA `(.L_x_2935) ;  /* 0x000000000010a947 */ /* 0x000fea0003800000 */
[----:B------:R-:W2:Y:S04]  /*1fa20*/  LDG.E R12, desc[UR60][R2.64] ;  /* 0x0000003c020c7981 */ /* 0x000ea8000c1e1900 */
[----:B------:R-:W2:Y:S02]  /*1fa30*/  LDG.E R2, desc[UR60][R2.64+0x4] ;  /* 0x0000043c02027981 */ /* 0x000ea4000c1e1900 */
[----:B--2--5:R-:W-:-:S05]  /*1fa40*/  IMAD.IADD R13, R2, 0x1, -R12 ;  /* 0x00000001020d7824 */ /* 0x024fca00078e0a0c */
[----:B------:R0:W-:Y:S02]  /*1fa50*/  STL [R1+0x40], R13 ;  /* 0x0000400d01007387 */ /* 0x0001e40000100800 */
.L_x_2935:
[----:B------:R-:W2:Y:S01]  /*1fa60*/  LDL R12, [R1+0x30] ;  /* 0x00003000010c7983 */ /* 0x000ea20000100800 */
[----:B-----5:R-:W-:Y:S01]  /*1fa70*/  IMAD.IADD R2, R11, 0x1, R0 ;  /* 0x000000010b027824 */ /* 0x020fe200078e0200 */
[----:B------:R-:W-:Y:S02]  /*1fa80*/  ULDC.64 UR4, c[0x0][0xa20] ;  /* 0x0002880000047ab9 */ /* 0x000fe40000000a00 */
[----:B------:R-:W-:Y:S02]  /*1fa90*/  ISETP.NE.U32.AND P2, PT, RZ, UR4, PT ;  /* 0x00000004ff007c0c */ /* 0x000fe4000bf45070 */
[----:B------:R1:W-:Y:S02]  /*1faa0*/  STL [R1+0x1c], R2 ;  /* 0x00001c0201007387 */ /* 0x0003e40000100800 */
[----:B------:R-:W-:Y:S02]  /*1fab0*/  ISETP.NE.AND.EX P2, PT, RZ, UR5, PT, P2 ;  /* 0x00000005ff007c0c */ /* 0x000fe4000bf45320 */
[----:B--2---:R1:W-:Y:S11]  /*1fac0*/  STL [R1+0x14], R12 ;  /* 0x0000140c01007387 */ /* 0x0043f60000100800 */
[----:B------:R-:W-:Y:S05]  /*1fad0*/  @!P2 BRA `(.L_x_2936) ;  /* 0x000000000010a947 */ /* 0x000fea0003800000 */
[----:B-1----:R-:W-:-:S04]  /*1fae0*/  IADD3 R2, P0, R15, UR4, RZ ;  /* 0x000000040f027c10 */ /* 0x002fc8000ff1e0ff */
[----:B------:R-:W-:-:S05]  /*1faf0*/  IADD3.X R3, R14, UR5, RZ, P0, !PT ;  /* 0x000000050e037c10 */ /* 0x000fca00087fe4ff */
[----:B------:R1:W5:Y:S01]  /*1fb00*/  LDG.E R9, desc[UR60][R2.64] ;  /* 0x0000003c02097981 */ /* 0x000362000c1e1900 */
[----:B------:R-:W-:Y:S05]  /*1fb10*/  BRA `(.L_x_2937) ;  /* 0x0000000000107947 */ /* 0x000fea0003800000 */
.L_x_2936:
[----:B------:R-:W-:Y:S05]  /*1fb20*/  @!P0 BRA `(.L_x_2937) ;  /* 0x00000000000c8947 */ /* 0x000fea0003800000 */
[----:B------:R-:W2:Y:S04]  /*1fb30*/  LDG.E R9, desc[UR60][R6.64] ;  /* 0x0000003c06097981 */ /* 0x000ea8000c1e1900 */
[----:B------:R-:W2:Y:S02]  /*1fb40*/  LDG.E R6, desc[UR60][R6.64+0x4] ;  /* 0x0000043c06067981 */ /* 0x000ea4000c1e1900 */
[----:B--2---:R-:W-:-:S07]  /*1fb50*/  IMAD.IADD R9, R6, 0x1, -R9 ;  /* 0x0000000106097824 */ /* 0x004fce00078e0a09 */
.L_x_2937:
[----:B-1----:R-:W2:Y:S01]  /*1fb60*/  @P1 LDG.E R2, desc[UR60][R4.64] ;  /* 0x0000003c04021981 */ /* 0x002ea2000c1e1900 */
[----:B------:R-:W1:Y:S01]  /*1fb70*/  LDC R3, c[0x0][0x448] ;  /* 0x00011200ff037b82 */ /* 0x000e620000000800 */
[----:B-----5:R-:W-:Y:S02]  /*1fb80*/  IMAD.IADD R0, R9, 0x1, -R0 ;  /* 0x0000000109007824 */ /* 0x020fe400078e0a00 */
[----:B------:R3:W2:Y:S01]  /*1fb90*/  @P1 LDG.E R4, desc[UR60][R4.64+0x4] ;  /* 0x0000043c04041981 */ /* 0x0006a2000c1e1900 */
[----:B-1----:R-:W-:-:S13]  /*1fba0*/  ISETP.NE.AND P0, PT, R3, 0x1, PT ;  /* 0x000000010300780c */ /* 0x002fda0003f05270 */
[----:B---3--:R-:W1:Y:S01]  /*1fbb0*/  @P0 LDC R5, c[0x0][0x450] ;  /* 0x00011400ff050b82 */ /* 0x008e620000000800 */
[----:B------:R-:W-:Y:S01]  /*1fbc0*/  BSSY B0, `(.L_x_2938) ;  /* 0x000015e000007945 */ /* 0x000fe20003800000 */
[----:B--2---:R-:W-:-:S06]  /*1fbd0*/  @P1 IMAD.IADD R8, R4, 0x1, -R2 ;  /* 0x0000000104081824 */ /* 0x004fcc00078e0a02 */
[----:B------:R-:W2:Y:S01]  /*1fbe0*/  @P0 LDC R4, c[0x0][0x44c] ;  /* 0x00011300ff040b82 */ /* 0x000ea20000000800 */
[----:B------:R-:W-:-:S04]  /*1fbf0*/  IMAD.SHL.U32 R2, R17, 0x80, RZ ;  /* 0x0000008011027824 */ /* 0x000fc800078e00ff */
[----:B------:R-:W-:-:S04]  /*1fc00*/  VIADD R2, R2, 0x7f ;  /* 0x0000007f02027836 */ /* 0x000fc80000000000 */
[----:B------:R-:W-:Y:S02]  /*1fc10*/  IMAD.MOV.U32 R3, RZ, RZ, R2 ;  /* 0x000000ffff037224 */ /* 0x000fe400078e0002 */
[----:B--2---:R-:W-:-:S04]  /*1fc20*/  @P0 IMAD.HI.U32 R4, R2, R4, RZ ;  /* 0x0000000402040227 */ /* 0x004fc800078e00ff */
[----:B------:R-:W-:Y:S01]  /*1fc30*/  IMAD.IADD R2, R0, 0x1, R8 ;  /* 0x0000000100027824 */ /* 0x000fe200078e0208 */
[----:B-1----:R-:W-:-:S03]  /*1fc40*/  @P0 SHF.R.U32.HI R3, RZ, R5, R4 ;  /* 0x00000005ff030219 */ /* 0x002fc60000011604 */
[C---:B------:R-:W-:Y:S01]  /*1fc50*/  VIADD R4, R2.reuse, 0x7f ;  /* 0x0000007f02047836 */ /* 0x040fe20000000000 */
[----:B------:R-:W-:-:S05]  /*1fc60*/  IADD3 R21, R2, 0x80, -R13 ;  /* 0x0000008002157810 */ /* 0x000fca0007ffe80d */
[----:B------:R-:W-:Y:S01]  /*1fc70*/  IMAD.IADD R2, R21, 0x1, R3 ;  /* 0x0000000115027824 */ /* 0x000fe200078e0203 */
[----:B------:R-:W-:-:S04]  /*1fc80*/  SHF.R.S32.HI R3, RZ, 0x1f, R4 ;  /* 0x0000001fff037819 */ /* 0x000fc80000011404 */
[----:B------:R-:W-:Y:S02]  /*1fc90*/  LEA.HI R20, R3, R4, RZ, 0x7 ;  /* 0x0000000403147211 */ /* 0x000fe400078f38ff */
[----:B------:R-:W-:-:S04]  /*1fca0*/  SHF.R.S32.HI R3, RZ, 0x1f, R2 ;  /* 0x0000001fff037819 */ /* 0x000fc80000011402 */
[----:B------:R-:W-:Y:S02]  /*1fcb0*/  LEA.HI R2, R3, R2, RZ, 0x7 ;  /* 0x0000000203027211 */ /* 0x000fe400078f38ff */
[----:B------:R-:W-:Y:S02]  /*1fcc0*/  SHF.R.S32.HI R20, RZ, 0x7, R20 ;  /* 0x00000007ff147819 */ /* 0x000fe40000011414 */
[----:B------:R-:W-:-:S04]  /*1fcd0*/  SHF.R.S32.HI R2, RZ, 0x7, R2 ;  /* 0x00000007ff027819 */ /* 0x000fc80000011402 */
[----:B------:R-:W-:Y:S01]  /*1fce0*/  VIMNMX R2, R20, R2, PT ;  /* 0x0000000214027248 */ /* 0x000fe20003fe0100 */
[----:B------:R-:W-:-:S04]  /*1fcf0*/  IMAD.MOV R3, RZ, RZ, -R0 ;  /* 0x000000ffff037224 */ /* 0x000fc800078e0a00 */
[----:B------:R-:W-:-:S05]  /*1fd00*/  IMAD R2, R2, 0x80, -R0 ;  /* 0x0000008002027824 */ /* 0x000fca00078e0a00 */
[----:B------:R-:W-:Y:S02]  /*1fd10*/  VIMNMX R0, R2, R8, PT ;  /* 0x0000000802007248 */ /* 0x000fe40003fe0100 */
[----:B------:R-:W-:-:S04]  /*1fd20*/  VIMNMX R2, RZ, R3, !PT ;  /* 0x00000003ff027248 */ /* 0x000fc80007fe0100 */
[----:B------:R-:W-:Y:S02]  /*1fd30*/  ISETP.GT.AND P0, PT, R0, R2, PT ;  /* 0x000000020000720c */ /* 0x000fe40003f04270 */
[----:B------:R-:W-:-:S11]  /*1fd40*/  SHF.R.U32.HI R2, RZ, 0x7, R2 ;  /* 0x00000007ff027819 */ /* 0x000fd60000011602 */
[----:B------:R-:W-:-:S05]  /*1fd50*/  @P0 VIADD R0, R0, 0x7f ;  /* 0x0000007f00000836 */ /* 0x000fca0000000000 */
[----:B------:R-:W-:Y:S01]  /*1fd60*/  @P0 SHF.R.S32.HI R3, RZ, 0x1f, R0 ;  /* 0x0000001fff030819 */ /* 0x000fe20000011400 */
[----:B------:R-:W-:-:S03]  /*1fd70*/  IMAD.MOV.U32 R7, RZ, RZ, R2 ;  /* 0x000000ffff077224 */ /* 0x000fc600078e0002 */
[----:B------:R-:W-:-:S04]  /*1fd80*/  @P0 LEA.HI R0, R3, R0, RZ, 0x7 ;  /* 0x0000000003000211 */ /* 0x000fc800078f38ff */
[----:B------:R-:W-:-:S04]  /*1fd90*/  @P0 SHF.R.S32.HI R7, RZ, 0x7, R0 ;  /* 0x00000007ff070819 */ /* 0x000fc80000011400 */
[----:B------:R-:W-:Y:S02]  /*1fda0*/  ISETP.GT.AND P2, PT, R7, R2, PT ;  /* 0x000000020700720c */ /* 0x000fe40003f44270 */
[----:B------:R-:W-:-:S11]  /*1fdb0*/  PLOP3.LUT P0, PT, PT, PT, PT, 0x80, 0x0 ;  /* 0x000000000000781c */ /* 0x000fd60003f0f070 */
        /* <DEDUP_REMOVED lines=8> */
.L_x_3117:
[----:B--2---:R-:W-:Y:S02]  /*1fe40*/  ISETP.NE.AND P0, PT, R14, RZ, PT ;  /* 0x000000ff0e00720c */ /* 0x004fe40003f05270 */
[----:B------:R-:W-:-:S11]  /*1fe50*/  PLOP3.LUT P6, PT, PT, PT, PT, 0x8, 0x0 ;  /* 0x000000000000781c */ /* 0x000fd60003fce170 */
[----:B------:R-:W-:Y:S05]  /*1fe60*/  @P0 BRA `(.L_x_2941) ;  /* 0x00000000000c0947 */ /* 0x000fea0003800000 */
[----:B------:R-:W-:-:S03]  /*1fe70*/  UMOV UR4, 0xffffffff ;  /* 0xffffffff00047882 */ /* 0x000fc60000000000 */
[----:B------:R-:W-:Y:S05]  /*1fe80*/  BRA.DIV UR4, `(.L_x_2942) ;  /* 0x0000007204c47947 */ /* 0x000fea000b800000 */
[----:B------:R-:W-:-:S13]  /*1fe90*/  ELECT P6, URZ, PT ;  /* 0x00000000003f782f */ /* 0x000fda00038c0000 */
.L_x_2941:
[----:B-1----:R-:W2:Y:S04]  /*1fea0*/  LDL R3, [R1+0x50] ;  /* 0x0000500001037983 */ /* 0x002ea80000100800 */
[----:B------:R-:W3:Y:S01]  /*1feb0*/  LDL R5, [R1+0x4] ;  /* 0x0000040001057983 */ /* 0x000ee20000100800 */
        /* <DEDUP_REMOVED lines=8> */
.L_x_3120:
[----:B------:R-:W-:Y:S05]  /*1ff40*/  BSYNC B1 ;  /* 0x0000000000017941 */ /* 0x000fea0003800000 */
.L_x_2943:
[----:B------:R-:W-:Y:S04]  /*1ff50*/  BSSY B1, `(.L_x_2945) ;  /* 0x0000087000017945 */ /* 0x000fe80003800000 */
[----:B------:R-:W-:Y:S05]  /*1ff60*/  @!P6 BRA `(.L_x_2946) ;  /* 0x000000080014e947 */ /* 0x000fea0003800000 */
[----:B------:R-:W2:Y:S04]  /*1ff70*/  LDL R8, [R1+0x4] ;  /* 0x0000040001087983 */ /* 0x000ea80000100800 */
        /* <DEDUP_REMOVED lines=10> */
.L_x_3121:
[----:B------:R-:W-:Y:S05]  /*20020*/  BSYNC B2 ;  /* 0x0000000000027941 */ /* 0x000fea0003800000 */
.L_x_2947:
        /* <DEDUP_REMOVED lines=9> */
.L_x_2950:
[----:B------:R-:W-:Y:S05]  /*200c0*/  BSYNC B2 ;  /* 0x0000000000027941 */ /* 0x000fea0003800000 */
.L_x_2949:
        /* <DEDUP_REMOVED lines=14> */
.L_x_2951:
        /* <DEDUP_REMOVED lines=16> */
.L_x_2952:
        /* <DEDUP_REMOVED lines=15> */
.L_x_2953:
        /* <DEDUP_REMOVED lines=13> */
.L_x_3122:
[----:B------:R-:W-:Y:S05]  /*20470*/  BSYNC B2 ;  /* 0x0000000000027941 */ /* 0x000fea0003800000 */
.L_x_2954:
[----:B------:R-:W-:Y:S01]  /*20480*/  BSSY B2, `(.L_x_2956) ;  /* 0x000000b000027945 */ /* 0x000fe20003800000 */
[----:B------:R-:W-:Y:S02]  /*20490*/  IMAD.MOV.U32 R8, RZ, RZ, 0x0 ;  /* 0x00000000ff087424 */ /* 0x000fe400078e00ff */
[----:B-12---:R-:W-:Y:S01]  /*204a0*/  IMAD.MOV.U32 R9, RZ, RZ, 0x12f00000 ;  /* 0x12f00000ff097424 */ /* 0x006fe200078e00ff */
        /* <DEDUP_REMOVED lines=8> */
.L_x_2957:
[----:B------:R-:W-:Y:S05]  /*20530*/  BSYNC B2 ;  /* 0x0000000000027941 */ /* 0x000fea0003800000 */
.L_x_2956:
        /* <DEDUP_REMOVED lines=11> */
.L_x_2958:
        /* <DEDUP_REMOVED lines=10> */
[----:B------:R-:W2:Y:S01]  /*20690*/  LDL R11, [R1+0xc] ;  /* 0x00000c00010b7983 */ /* 0x000ea20000100800 */
[----:B------:R-:W-:Y:S01]  /*206a0*/  IMAD.MOV.U32 R3, RZ, RZ, 0x6000 ;  /* 0x00006000ff037424 */ /* 0x000fe200078e00ff */
[----:B------:R-:W-:Y:S02]  /*206b0*/  R2UR UR10, R12 ;  /* 0x000000000c0a72ca */ /* 0x000fe400000e0000 */
[----:B------:R-:W-:Y:S02]  /*206c0*/  R2UR UR6, R8 ;  /* 0x00000000080672ca */ /* 0x000fe400000e0000 */
[----:B------:R-:W-:Y:S02]  /*206d0*/  R2UR UR7, R9 ;  /* 0x00000000090772ca */ /* 0x000fe400000e0000 */
[----:B------:R-:W-:Y:S01]  /*206e0*/  PLOP3.LUT P0, PT, PT, PT, PT, 0x80, 0x0 ;  /* 0x000000000000781c */ /* 0x000fe20003f0f070 */
[----:B--2---:R-:W-:-:S04]  /*206f0*/  IMAD R3, R11, R3, 0x2000 ;  /* 0x000020000b037424 */ /* 0x004fc800078e0203 */
[----:B------:R-:W-:-:S04]  /*20700*/  IMAD R3, R11, -0x2000, R3 ;  /* 0xffffe0000b037824 */ /* 0x000fc800078e0203 */
[----:B------:R-:W-:-:S07]  /*20710*/  IMAD R3, R3, 0x2, R6 ;  /* 0x0000000203037824 */ /* 0x000fce00078e0206 */
.L_x_2959:
        /* <DEDUP_REMOVED lines=10> */
.L_x_2946:
[----:B------:R-:W-:Y:S05]  /*207c0*/  BSYNC B1 ;  /* 0x0000000000017941 */ /* 0x000fea0003800000 */
.L_x_2945:
[----:B------:R-:W1:Y:S04]  /*207d0*/  LDL.LU R8, [R1+0xc] ;  /* 0x00000c0001087983 */ /* 0x000e680000300800 */
[----:B------:R-:W2:Y:S01]  /*207e0*/  LDL.LU R6, [R1+0x24] ;  /* 0x0000240001067983 */ /* 0x000ea20000300800 */
[----:B------:R-:W-:Y:S01]  /*207f0*/  PLOP3.LUT P0, PT, PT, PT, PT, 0x8, 0x0 ;  /* 0x000000000000781c */ /* 0x000fe20003f0e170 */
[----:B-1----:R-:W-:Y:S02]  /*20800*/  VIADD R3, R8, 0x1 ;  /* 0x0000000108037836 */ /* 0x002fe40000000000 */
        /* <DEDUP_REMOVED lines=9> */
.L_x_2975:
[----:B------:R-:W-:Y:S05]  /*208a0*/  YIELD ;  /* 0x0000000000007946 */ /* 0x000fea0003800000 */
[----:B------:R-:W-:Y:S04]  /*208b0*/  BSSY B1, `(.L_x_2960) ;  /* 0x0000082000017945 */ /* 0x000fe80003800000 */
[----:B--2---:R-:W-:Y:S05]  /*208c0*/  @!P6 BRA `(.L_x_2961) ;  /* 0x000000080000e947 */ /* 0x004fea0003800000 */
[----:B-1----:R-:W2:Y:S04]  /*208d0*/  LDL R6, [R1+0x4] ;  /* 0x0000040001067983 */ /* 0x002ea80000100800 */
[----:B------:R-:W2:Y:S04]  /*208e0*/  LDL R5, [R1+0xc] ;  /* 0x00000c0001057983 */ /* 0x000ea80000100800 */
[----:B------:R-:W3:Y:S01]  /*208f0*/  LDL R4, [R1+0x24] ;  /* 0x0000240001047983 */ /* 0x000ee20000100800 */
[----:B------:R-:W-:Y:S01]  /*20900*/  BSSY B2, `(.L_x_2962) ;  /* 0x0000008000027945 */ /* 0x000fe20003800000 */
[----:B------:R-:W1:Y:S02]  /*20910*/  S2R R3, SR_TID.X ;  /* 0x0000000000037919 */ /* 0x000e640000002100 */
[----:B-1----:R-:W-:-:S04]  /*20920*/  LOP3.LUT R3, R3, 0x7f, RZ, 0xc0, !PT ;  /* 0x0000007f03037812 */ /* 0x002fc800078ec0ff */
[----:B------:R-:W-:Y:S01]  /*20930*/  ISETP.NE.AND P2, PT, R3, RZ, PT ;  /* 0x000000ff0300720c */ /* 0x000fe20003f45270 */
[----:B--2---:R-:W-:Y:S01]  /*20940*/  IMAD R7, R5, 0x8, R6 ;  /* 0x0000000805077824 */ /* 0x004fe200078e0206 */
[----:B---3--:R-:W-:-:S04]  /*20950*/  SHF.L.U32 R6, R4, 0x1f, RZ ;  /* 0x0000001f04067819 */ /* 0x008fc800000006ff */
[----:B------:R-:W1:Y:S02]  /*20960*/  SYNCS.PHASECHK.TRANS64.TRYWAIT P1, [R7+URZ+0x348a0], R6 ;  /* 0x0348a006070075a7 */ /* 0x000e64000802017f */
[----:B-1----:R-:W-:Y:S05]  /*20970*/  @!P1 BRA `(.L_x_2963) ;  /* 0x0000006800689947 */ /* 0x002fea0003800000 */
.L_x_3123:
[----:B------:R-:W-:Y:S05]  /*20980*/  BSYNC B2 ;  /* 0x0000000000027941 */ /* 0x000fea0003800000 */
.L_x_2962:
        /* <DEDUP_REMOVED lines=9> */
.L_x_2965:
[----:B------:R-:W-:Y:S05]  /*20a20*/  BSYNC B2 ;  /* 0x0000000000027941 */ /* 0x000fea0003800000 */
.L_x_2964:
        /* <DEDUP_REMOVED lines=13> */
.L_x_2966:
        /* <DEDUP_REMOVED lines=16> */
.L_x_2967:
        /* <DEDUP_REMOVED lines=15> */
.L_x_2968:
        /* <DEDUP_REMOVED lines=13> */
.L_x_3124:
[----:B------:R-:W-:Y:S05]  /*20dc0*/  BSYNC B2 ;  /* 0x0000000000027941 */ /* 0x000fea0003800000 */
.L_x_2969:
        /* <DEDUP_REMOVED lines=11> */
.L_x_2972:
[----:B------:R-:W-:Y:S05]  /*20e80*/  BSYNC B2 ;  /* 0x0000000000027941 */ /* 0x000fea0003800000 */
.L_x_2971:
[----:B------:R-:W3:Y:S04]  /*20e90*/  LDL R3, [R1+0x4] ;  /* 0x0000040001037983 */ /* 0x000ee80000100800 */
[----:B------:R-:W4:Y:S01]  /*20ea0*/  LDL R5, [R1+0xc] ;  /* 0x00000c0001057983 */ /* 0x000f220000100800 */
[----:B------:R-:W-:Y:S01]  /*20eb0*/  R2UR UR10, R11 ;  /* 0x000000000b0a72ca */ /* 0x000fe200000e0000 */
[----:B------:R-:W-:Y:S01]  /*20ec0*/  UIADD3 UR4, UP0, UR36, 0x670, URZ ;  /* 0x0000067024047890 */ /* 0x000fe2000ff1e03f */
[----:B------:R-:W-:Y:S01]  /*20ed0*/  R2UR UR6, R12 ;  /* 0x000000000c0672ca */ /* 0x000fe200000e0000 */
[----:B-12---:R-:W-:Y:S01]  /*20ee0*/  VIADD R7, R7, 0x348b0 ;  /* 0x000348b007077836 */ /* 0x006fe20000000000 */
[----:B------:R-:W-:Y:S01]  /*20ef0*/  R2UR UR7, R13 ;  /* 0x000000000d0772ca */ /* 0x000fe200000e0000 */
[----:B------:R-:W-:Y:S01]  /*20f00*/  UIADD3.X UR5, URZ, UR37, URZ, UP0, !UPT ;  /* 0x000000253f057290 */ /* 0x000fe200087fe43f */
[----:B------:R-:W-:Y:S01]  /*20f10*/  PLOP3.LUT P1, PT, PT, PT, PT, 0x80, 0x0 ;  /* 0x000000000000781c */ /* 0x000fe20003f2f070 */
[----:B---3--:R-:W-:-:S04]  /*20f20*/  VIADD R3, R3, 0x400 ;  /* 0x0000040003037836 */ /* 0x008fc80000000000 */
[----:B----4-:R-:W-:-:S08]  /*20f30*/  IMAD R3, R5, 0x8000, R3 ;  /* 0x0000800005037824 */ /* 0x010fd000078e0203 */
.L_x_2973:
        /* <DEDUP_REMOVED lines=15> */
.L_x_2974:
        /* <DEDUP_REMOVED lines=10> */
.L_x_2961:
[----:B------:R-:W-:Y:S05]  /*210d0*/  BSYNC B1 ;  /* 0x0000000000017941 */ /* 0x000fea0003800000 */
.L_x_2960:
[----:B-1----:R-:W2:Y:S04]  /*210e0*/  LDL.LU R6, [R1+0xc] ;  /* 0x00000c0001067983 */ /* 0x002ea80000300800 */
        /* <DEDUP_REMOVED lines=11> */
.L_x_2939:
[----:B------:R-:W-:Y:S05]  /*211a0*/  BSYNC B0 ;  /* 0x0000000000007941 */ /* 0x000fea0003800000 */
.L_x_2938:
[----:B------:R-:W3:Y:S01]  /*211b0*/  LDC R0, c[0x0][0x448] ;  /* 0x00011200ff007b82 */ /* 0x000ee20000000800 */
[----:B------:R-:W-:Y:S05]  /*211c0*/  @!P0 WARPSYNC.ALL ;  /* 0x0000000000008948 */ /* 0x000fea0003800000 */
[----:B------:R-:W-:Y:S02]  /*211d0*/  BSSY B7, `(.L_x_2976) ;  /* 0x0000439000077945 */ /* 0x000fe40003800000 */
[----:B------:R-:W-:Y:S01]  /*211e0*/  @!P0 BAR.SYNC.DEFER_BLOCKING 0xc, 0x180 ;  /* 0x0306000000008b1d */ /* 0x000fe20000010000 */
[----:B---3--:R-:W-:Y:S02]  /*211f0*/  ISETP.NE.AND P1, PT, R0, 0x1, PT ;  /* 0x000000010000780c */ /* 0x008fe40003f25270 */
[----:B------:R-:W-:-:S11]  /*21200*/  LEA R0, R17, 0x7f, 0x7 ;  /* 0x0000007f11007811 */ /* 0x000fd600078e38ff */
[----:B------:R-:W3:Y:S08]  /*21210*/  @P1 LDC R2, c[0x0][0x44c] ;  /* 0x00011300ff021b82 */ /* 0x000ef00000000800 */
[----:B-12---:R-:W1:Y:S01]  /*21220*/  @P1 LDC R3, c[0x0][0x450] ;  /* 0x00011400ff031b82 */ /* 0x006e620000000800 */
[----:B---3--:R-:W-:-:S05]  /*21230*/  @P1 IMAD.HI.U32 R2, R0, R2, RZ ;  /* 0x0000000200021227 */ /* 0x008fca00078e00ff */
[----:B-1----:R-:W-:-:S05]  /*21240*/  @P1 SHF.R.U32.HI R0, RZ, R3, R2 ;  /* 0x00000003ff001219 */ /* 0x002fca0000011602 */
[----:B------:R-:W-:-:S05]  /*21250*/  IMAD.IADD R0, R21, 0x1, R0 ;  /* 0x0000000115007824 */ /* 0x000fca00078e0200 */
[----:B------:R-:W-:-:S04]  /*21260*/  SHF.R.S32.HI R2, RZ, 0x1f, R0 ;  /* 0x0000001fff027819 */ /* 0x000fc80000011400 */
[----:B------:R-:W-:-:S04]  /*21270*/  LEA.HI R0, R2, R0, RZ, 0x7 ;  /* 0x0000000002007211 */ /* 0x000fc800078f38ff */
[----:B------:R-:W-:-:S04]  /*21280*/  SHF.R.S32.HI R0, RZ, 0x7, R0 ;  /* 0x00000007ff007819 */ /* 0x000fc80000011400 */
[----:B------:R-:W-:-:S04]  /*21290*/  VIMNMX R4, R20, R0, PT ;  /* 0x0000000014047248 */ /* 0x000fc80003fe0100 */
[----:B------:R-:W-:Y:S01]  /*212a0*/  ISETP.GT.AND P0, PT, R4, RZ, PT ;  /* 0x000000ff0400720c */ /* 0x000fe20003f04270 */
[----:B------:R1:W-:-:S12]  /*212b0*/  STL [R1+0x34], R4 ;  /* 0x0000340401007387 */ /* 0x0003d80000100800 */
[----:B-1----:R-:W-:Y:S05]  /*212c0*/  @P0 BRA `(.L_x_2977) ;  /* 0x0000000000440947 */ /* 0x002fea0003800000 */
[----:B------:R-:W1:Y:S02]  /*212d0*/  S2R R4, SR_TID.X ;  /* 0x0000000000047919 */ /* 0x000e640000002100 */
[----:B-1----:R-:W-:-:S04]  /*212e0*/  LOP3.LUT R4, R4, 0x7f, RZ, 0xc0, !PT ;  /* 0x0000007f04047812 */ /* 0x002fc800078ec0ff */
[----:B------:R-:W-:-:S13]  /*212f0*/  ISETP.NE.AND P0, PT, R4, RZ, PT ;  /* 0x000000ff0400720c */ /* 0x000fda0003f05270 */
[----:B------:R-:W-:Y:S05]  /*21300*/  @P0 BRA `(.L_x_2978) ;  /* 0x0000004000940947 */ /* 0x000fea0003800000 */
[----:B------:R-:W1:Y:S01]  /*21310*/  S2R R3, SR_LANEID ;  /* 0x0000000000037919 */ /* 0x000e620000000000 */
[----:B------:R-:W-:Y:S02]  /*21320*/  VOTEU.ANY UR4, UPT, PT ;  /* 0x0000000000047886 */ /* 0x000fe400038e0100 */
[----:B------:R-:W1:Y:S08]  /*21330*/  FLO.U32 R0, UR4 ;  /* 0x0000000400007d00 */ /* 0x000e7000080e0000 */
[----:B------:R-:W2:Y:S01]  /*21340*/  POPC R4, UR4 ;  /* 0x0000000400047d09 */ /* 0x000ea20008000000 */
[----:B-1----:R-:W-:-:S02]  /*21350*/  ISETP.EQ.U32.AND P0, PT, R0, R3, PT ;  /* 0x000000030000720c */ /* 0x002fc40003f02070 */
[----:B------:R-:W2:Y:S11]  /*21360*/  LDC.64 R2, c[0x0][0xc60] ;  /* 0x00031800ff027b82 */ /* 0x000eb60000000a00 */
[----:B--2---:R-:W2:Y:S01]  /*21370*/  @P0 ATOMG.E.ADD.STRONG.GPU PT, R3, desc[UR60][R2.64], R4 ;  /* 0x00000004020309a8 */ /* 0x004ea200081ee1fc */
[----:B------:R-:W1:Y:S02]  /*21380*/  S2R R5, SR_LTMASK ;  /* 0x0000000000057919 */ /* 0x000e640000003900 */
[----:B-1----:R-:W-:-:S06]  /*21390*/  LOP3.LUT R5, R5, UR4, RZ, 0xc0, !PT ;  /* 0x0000000405057c12 */ /* 0x002fcc000f8ec0ff */
[----:B------:R-:W1:Y:S01]  /*213a0*/  POPC R5, R5 ;  /* 0x0000000500057309 */ /* 0x000e620000000000 */
[----:B--2---:R-:W1:Y:S02]  /*213b0*/  SHFL.IDX PT, R0, R3, R0, 0x1f ;  /* 0x00001f0003007589 */ /* 0x004e6400000e0000 */
[----:B-1----:R-:W-:Y:S01]  /*213c0*/  IADD3 R16, R0, UR38, R5 ;  /* 0x0000002600107c10 */ /* 0x002fe2000fffe005 */
[----:B------:R-:W-:Y:S06]  /*213d0*/  BRA `(.L_x_2978) ;  /* 0x0000004000607947 */ /* 0x000fec0003800000 */
.L_x_2977:
        /* <DEDUP_REMOVED lines=21> */
.L_x_2980:
[----:B------:R-:W-:Y:S05]  /*21530*/  BSYNC B6 ;  /* 0x0000000000067941 */ /* 0x000fea0003800000 */
.L_x_2979:
        /* <DEDUP_REMOVED lines=18> */
[----:B01----:R-:W-:-:S07]  /*21660*/  IMAD.MOV.U32 R13, RZ, RZ, RZ ;  /* 0x000000ffff0d7224 */ /* 0x003fce00078e00ff */
[----:B------:R-:W-:-:S07]  /*21670*/  LEPC R20, `(.L_x_2983) ;  /* 0x000000001014794e */ /* 0x000fce0000000000 */
[----:B--2---:R-:W-:Y:S05]  /*21680*/  CALL.ABS.NOINC R2 ;  /* 0x0000000002007343 */ /* 0x004fea0003c00000 */
.L_x_2983:
        /* <DEDUP_REMOVED lines=16> */
.L_x_2982:
[----:B------:R-:W-:Y:S05]  /*21790*/  BSYNC B6 ;  /* 0x0000000000067941 */ /* 0x000fea0003800000 */
.L_x_2981:
        /* <DEDUP_REMOVED lines=10> */
[----:B----4-:R1:W2:Y:S02]  /*21840*/  @P0 LDG.E R7, desc[UR60][R2.64] ;  /* 0x0000003c02070981 */ /* 0x0102a4000c1e1900 */
[----:B-1----:R-:W1:Y:S01]  /*21850*/  LDC.64 R2, c[0x0][0x418] ;  /* 0x00010600ff027b82 */ /* 0x002e620000000a00 */
[----:B-----5:R-:W-:Y:S01]  /*21860*/  VIADD R4, R0, 0xffffffff ;  /* 0xffffffff00047836 */ /* 0x020fe20000000000 */
[----:B--2---:R-:W-:Y:S01]  /*21870*/  SHF.R.S32.HI R8, RZ, 0x1f, R7 ;  /* 0x0000001fff087819 */ /* 0x004fe20000011407 */
[----:B------:R2:W-:Y:S04]  /*21880*/  @P0 STL [R1+0x14], R7 ;  /* 0x0000140701000387 */ /* 0x0005e80000100800 */
        /* <DEDUP_REMOVED lines=10> */
.L_x_3127:
[----:B-1----:R-:W3:Y:S01]  /*21930*/  LDL.LU R5, [R1+0x20] ;  /* 0x0000200001057983 */ /* 0x002ee20000300800 */
[----:B------:R-:W-:Y:S02]  /*21940*/  PLOP3.LUT P1, PT, PT, PT, PT, 0x8, 0x0 ;  /* 0x000000000000781c */ /* 0x000fe40003f2e170 */
[----:B--2---:R-:W-:Y:S01]  /*21950*/  ISETP.NE.AND P0, PT, R14, RZ, PT ;  /* 0x000000ff0e00720c */ /* 0x004fe20003f05270 */
[----:B------:R1:W-:Y:S04]  /*21960*/  STL [R1], R0 ;  /* 0x0000000001007387 */ /* 0x0003e80000100800 */
[----:B------:R1:W-:Y:S01]  /*21970*/  STL [R1+0x10], R4 ;  /* 0x0000100401007387 */ /* 0x0003e20000100800 */
[----:B---3--:R-:W-:-:S05]  /*21980*/  LOP3.LUT R5, R5, 0xfffffffe, RZ, 0xc0, !PT ;  /* 0xfffffffe05057812 */ /* 0x008fca00078ec0ff */
[----:B------:R-:W-:-:S05]  /*21990*/  @P1 LOP3.LUT R5, R5, 0x1, RZ, 0xfc, !PT ;  /* 0x0000000105051812 */ /* 0x000fca00078efcff */
[----:B------:R1:W-:Y:S01]  /*219a0*/  STL [R1+0x20], R5 ;  /* 0x0000200501007387 */ /* 0x0003e20000100800 */
[----:B------:R-:W-:Y:S05]  /*219b0*/  @P0 BRA `(.L_x_2985) ;  /* 0x0000000400500947 */ /* 0x000fea0003800000 */
[----:B------:R-:W-:-:S03]  /*219c0*/  UMOV UR4, 0xffffffff ;  /* 0xffffffff00047882 */ /* 0x000fc60000000000 */
[----:B------:R-:W-:Y:S05]  /*219d0*/  BRA.DIV UR4, `(.L_x_2986) ;  /* 0x0000005a04ac7947 */ /* 0x000fea000b800000 */
[----:B------:R-:W-:-:S13]  /*219e0*/  ELECT P6, URZ, PT ;  /* 0x00000000003f782f */ /* 0x000fda00038c0000 */
.L_x_3130:
[----:B------:R-:W-:Y:S05]  /*219f0*/  @!P6 BRA `(.L_x_2985) ;  /* 0x000000040040e947 */ /* 0x000fea0003800000 */
[----:B------:R-:W-:-:S04]  /*21a00*/  ISETP.NE.U32.AND P0, PT, R2, RZ, PT ;  /* 0x000000ff0200720c */ /* 0x000fc80003f05070 */
[----:B------:R-:W-:-:S13]  /*21a10*/  ISETP.NE.AND.EX P0, PT, R3, RZ, PT, P0 ;  /* 0x000000ff0300720c */ /* 0x000fda0003f05300 */
[----:B------:R-:W-:Y:S05]  /*21a20*/  @!P0 BRA `(.L_x_2987) ;  /* 0x0000000000548947 */ /* 0x000fea0003800000 */
[----:B------:R-:W2:Y:S01]  /*21a30*/  LDC R6, c[0x0][0x43c] ;  /* 0x00010f00ff067b82 */ /* 0x000ea20000000800 */
[----:B------:R-:W-:Y:S01]  /*21a40*/  IMAD.MOV.U32 R9, RZ, RZ, R4 ;  /* 0x000000ffff097224 */ /* 0x000fe200078e0004 */
[----:B------:R-:W-:-:S03]  /*21a50*/  ULDC.64 UR4, c[0x0][0x428] ;  /* 0x00010a0000047ab9 */ /* 0x000fc60000000a00 */
[----:B-1----:R-:W-:Y:S01]  /*21a60*/  IMAD.MOV.U32 R0, RZ, RZ, R9 ;  /* 0x000000ffff007224 */ /* 0x002fe200078e0009 */
[----:B--2---:R-:W-:-:S13]  /*21a70*/  ISETP.NE.AND P0, PT, R6, 0x1, PT ;  /* 0x000000010600780c */ /* 0x004fda0003f05270 */
[----:B------:R-:W1:Y:S02]  /*21a80*/  @P0 LDC.64 R4, c[0x0][0x440] ;  /* 0x00011000ff040b82 */ /* 0x000e640000000a00 */
[----:B-1----:R-:W-:-:S05]  /*21a90*/  @P0 IMAD.HI.U32 R4, R9, R4, RZ ;  /* 0x0000000409040227 */ /* 0x002fca00078e00ff */
        /* <DEDUP_REMOVED lines=12> */
[----:B------:R-:W3:Y:S04]  /*21b60*/  LDG.E R0, desc[UR60][R2.64] ;  /* 0x0000003c02007981 */ /* 0x000ee8000c1e1900 */
[----:B---3--:R2:W-:Y:S02]  /*21b70*/  STL [R1], R0 ;  /* 0x0000000001007387 */ /* 0x0085e40000100800 */
.L_x_2987:
[----:B------:R-:W3:Y:S04]  /*21b80*/  LDL R7, [R1+0x4] ;  /* 0x0000040001077983 */ /* 0x000ee80000100800 */
[----:B-12---:R-:W3:Y:S04]  /*21b90*/  LDL R0, [R1+0x8] ;  /* 0x0000080001007983 */ /* 0x006ee80000100800 */
[----:B------:R-:W2:Y:S01]  /*21ba0*/  LDL R2, [R1+0x18] ;  /* 0x0000180001027983 */ /* 0x000ea20000100800 */
[----:B---3--:R-:W-:Y:S01]  /*21bb0*/  IMAD R0, R0, 0x8, R7 ;  /* 0x0000000800007824 */ /* 0x008fe200078e0207 */
[----:B--2---:R-:W-:-:S04]  /*21bc0*/  SHF.L.U32 R2, R2, 0x1f, RZ ;  /* 0x0000001f02027819 */ /* 0x004fc800000006ff */
[----:B------:R-:W1:Y:S02]  /*21bd0*/  SYNCS.PHASECHK.TRANS64.TRYWAIT P0, [R0+URZ+0x34840], R2 ;  /* 0x03484002000075a7 */ /* 0x000e64000800017f */
[----:B-1----:R-:W-:Y:S05]  /*21be0*/  @!P0 BRA `(.L_x_2988) ;  /* 0x0000005800488947 */ /* 0x002fea0003800000 */
.L_x_3131:
        /* <DEDUP_REMOVED lines=11> */
.L_x_2989:
[----:B------:R-:W2:Y:S04]  /*21ca0*/  LDL R7, [R1+0x4] ;  /* 0x0000040001077983 */ /* 0x000ea80000100800 */
[----:B------:R-:W2:Y:S04]  /*21cb0*/  LDL R6, [R1+0x8] ;  /* 0x0000080001067983 */ /* 0x000ea80000100800 */
[----:B------:R-:W3:Y:S04]  /*21cc0*/  LDL R5, [R1+0x10] ;  /* 0x0000100001057983 */ /* 0x000ee80000100800 */
[----:B------:R-:W4:Y:S04]  /*21cd0*/  LDL R4, [R1+0x1c] ;  /* 0x00001c0001047983 */ /* 0x000f280000100800 */
[----:B------:R-:W5:Y:S04]  /*21ce0*/  LDL R3, [R1] ;  /* 0x0000000001037983 */ /* 0x000f680000100800 */
[----:B-1----:R-:W5:Y:S01]  /*21cf0*/  LDL.LU R2, [R1+0x20] ;  /* 0x0000200001027983 */ /* 0x002f620000300800 */
        /* <DEDUP_REMOVED lines=32> */
.L_x_2985:
[----:B------:R-:W2:Y:S04]  /*21f00*/  LDL R2, [R1+0x4] ;  /* 0x0000040001027983 */ /* 0x000ea80000100800 */
[----:B------:R-:W3:Y:S04]  /*21f10*/  LDL.LU R3, [R1+0x3c] ;  /* 0x00003c0001037983 */ /* 0x000ee80000300800 */
[----:B-1----:R-:W4:Y:S04]  /*21f20*/  LDL.LU R5, [R1+0x30] ;  /* 0x0000300001057983 */ /* 0x002f280000300800 */
[----:B------:R-:W5:Y:S01]  /*21f30*/  LDL.LU R4, [R1+0x44] ;  /* 0x0000440001047983 */ /* 0x000f620000300800 */
        /* <DEDUP_REMOVED lines=39> */
.L_x_2991:
[----:B------:R-:W-:Y:S05]  /*221b0*/  BSYNC B6 ;  /* 0x0000000000067941 */ /* 0x000fea0003800000 */
.L_x_2990:
[----:B------:R-:W3:Y:S01]  /*221c0*/  LDL.LU R6, [R1+0x3c] ;  /* 0x00003c0001067983 */ /* 0x000ee20000300800 */
[----:B------:R-:W-:Y:S01]  /*221d0*/  ULDC.64 UR4, c[0x0][0x2d8] ;  /* 0x0000b60000047ab9 */ /* 0x000fe20000000a00 */
[----:B------:R-:W1:Y:S01]  /*221e0*/  LDC R7, c[0x0][0x448] ;  /* 0x00011200ff077b82 */ /* 0x000e620000000800 */
[----:B------:R-:W-:Y:S01]  /*221f0*/  ULDC.64 UR6, c[0x0][0x280] ;  /* 0x0000a00000067ab9 */ /* 0x000fe20000000a00 */
[----:B--2---:R-:W3:Y:S04]  /*22200*/  LDL.LU.64 R2, [R1+0x48] ;  /* 0x0000480001027983 */ /* 0x004ee80000300a00 */
[----:B------:R-:W2:Y:S04]  /*22210*/  LDL.LU R0, [R1+0x44] ;  /* 0x0000440001007983 */ /* 0x000ea80000300800 */
[----:B------:R-:W4:Y:S04]  /*22220*/  LDL.LU R4, [R1+0x54] ;  /* 0x0000540001047983 */ /* 0x000f280000300800 */
[----:B------:R-:W4:Y:S01]  /*22230*/  LDL.LU R5, [R1+0x30] ;  /* 0x0000300001057983 */ /* 0x000f220000300800 */
[----:B------:R-:W0:Y:S01]  /*22240*/  S2R R8, SR_TID.X ;  /* 0x0000000000087919 */ /* 0x000e220000002100 */
[----:B------:R-:W0:Y:S01]  /*22250*/  S2R R10, SR_TID.X ;  /* 0x00000000000a7919 */ /* 0x000e220000002100 */
[----:B-1----:R-:W-:Y:S01]  /*22260*/  ISETP.NE.AND P0, PT, R7, 0x1, PT ;  /* 0x000000010700780c */ /* 0x002fe20003f05270 */
[----:B0-----:R-:W-:-:S02]  /*22270*/  IMAD.SHL.U32 R8, R8, 0x8, RZ ;  /* 0x0000000808087824 */ /* 0x001fc400078e00ff */
[----:B------:R-:W-:-:S03]  /*22280*/  IMAD.SHL.U32 R10, R10, 0x8, RZ ;  /* 0x000000080a0a7824 */ /* 0x000fc600078e00ff */
[----:B------:R-:W-:-:S04]  /*22290*/  LOP3.LUT R8, R8, 0x38, RZ, 0xc0, !PT ;  /* 0x0000003808087812 */ /* 0x000fc800078ec0ff */
[----:B------:R-:W-:Y:S02]  /*222a0*/  LOP3.LUT R9, R8, 0x40, RZ, 0xfc, !PT ;  /* 0x0000004008097812 */ /* 0x000fe400078efcff */
[----:B------:R-:W-:Y:S02]  /*222b0*/  LOP3.LUT R10, R10, 0x38, RZ, 0xc0, !PT ;  /* 0x000000380a0a7812 */ /* 0x000fe400078ec0ff */
        /* <DEDUP_REMOVED lines=9> */
[----:B------:R-:W1:Y:S01]  /*22350*/  S2R R4, SR_TID.X ;  /* 0x0000000000047919 */ /* 0x000e620000002100 */
[----:B------:R-:W-:-:S04]  /*22360*/  IMAD.WIDE.U32 R2, R5, UR4, R2 ;  /* 0x0000000405027c25 */ /* 0x000fc8000f8e0002 */
[----:B------:R-:W-:Y:S01]  /*22370*/  IMAD R0, R5, UR5, R0 ;  /* 0x0000000505007c24 */ /* 0x000fe2000f8e0200 */
[----:B------:R-:W-:-:S03]  /*22380*/  ULDC.64 UR4, c[0x0][0x2d0] ;  /* 0x0000b40000047ab9 */ /* 0x000fc60000000a00 */
[----:B------:R-:W-:Y:S01]  /*22390*/  IMAD.IADD R3, R3, 0x1, R0 ;  /* 0x0000000103037824 */ /* 0x000fe200078e0200 */
[----:B-1----:R-:W-:-:S04]  /*223a0*/  LOP3.LUT R4, R4, 0x7f, RZ, 0xc0, !PT ;  /* 0x0000007f04047812 */ /* 0x002fc800078ec0ff */
[----:B------:R-:W-:Y:S02]  /*223b0*/  SHF.R.U32.HI R5, RZ, 0x3, R4 ;  /* 0x00000003ff057819 */ /* 0x000fe40000011604 */
[----:B------:R-:W1:Y:S02]  /*223c0*/  S2R R4, SR_TID.X ;  /* 0x0000000000047919 */ /* 0x000e640000002100 */
[----:B-1----:R-:W-:-:S05]  /*223d0*/  IMAD.SHL.U32 R4, R4, 0x10, RZ ;  /* 0x0000001004047824 */ /* 0x002fca00078e00ff */
[----:B------:R-:W-:Y:S02]  /*223e0*/  LOP3.LUT R4, R5, 0x70, R4, 0xf8, !PT ;  /* 0x0000007005047812 */ /* 0x000fe400078ef804 */
[----:B------:R-:W1:Y:S03]  /*223f0*/  @P0 LDC R5, c[0x0][0x44c] ;  /* 0x00011300ff050b82 */ /* 0x000e660000000800 */
[----:B------:R-:W-:-:S04]  /*22400*/  IMAD R4, R17, 0x80, R4 ;  /* 0x0000008011047824 */ /* 0x000fc800078e0204 */
        /* <DEDUP_REMOVED lines=29> */
[----:B------:R-:W-:Y:S01]  /*225e0*/  IMAD R17, R17, 0x80, R6 ;  /* 0x0000008011117824 */ /* 0x000fe200078e0206 */
[----:B------:R-:W-:Y:S03]  /*225f0*/  SHFL.IDX PT, R8, R2, 0x1, 0x181f ;  /* 0x00381f0002087f89 */ /* 0x000fe600000e0000 */
[----:B------:R-:W-:Y:S01]  /*22600*/  VIADD R4, R17, 0x10 ;  /* 0x0000001011047836 */ /* 0x000fe20000000000 */
[----:B------:R-:W-:Y:S01]  /*22610*/  SHFL.IDX PT, R6, R3, 0x1, 0x181f ;  /* 0x00381f0003067f89 */ /* 0x000fe200000e0000 */
[----:B--2---:R-:W-:-:S03]  /*22620*/  IMAD R0, R5, R7, RZ ;  /* 0x0000000705007224 */ /* 0x004fc600078e02ff */
[----:B------:R-:W0:Y:S02]  /*22630*/  SHFL.IDX PT, R5, R3, RZ, 0x181f ;  /* 0x00181fff03057589 */ /* 0x000e2400000e0000 */
[-C--:B------:R-:W-:Y:S02]  /*22640*/  ISETP.GE.AND P3, PT, R4, R0.reuse, PT ;  /* 0x000000000400720c */ /* 0x080fe40003f66270 */
[----:B------:R-:W1:Y:S01]  /*22650*/  SHFL.IDX PT, R4, R2, RZ, 0x181f ;  /* 0x00181fff02047589 */ /* 0x000e6200000e0000 */
[----:B------:R-:W-:-:S13]  /*22660*/  ISETP.GE.AND P4, PT, R17, R0, PT ;  /* 0x000000001100720c */ /* 0x000fda0003f86270 */
        /* <DEDUP_REMOVED lines=11> */
[----:B------:R-:W-:Y:S02]  /*22720*/  @!P3 IMAD.MOV.U32 R5, RZ, RZ, R6 ;  /* 0x000000ffff05b224 */ /* 0x000fe400078e0006 */
[----:B------:R-:W-:Y:S04]  /*22730*/  SHFL.IDX PT, R6, R2, 0x2, 0x181f ;  /* 0x00581f0002067f89 */ /* 0x000fe800000e0000 */
[----:B------:R-:W-:Y:S04]  /*22740*/  @!P3 LDGSTS.E.BYPASS.LTC128B.128 [R9+0x10c00], desc[UR60][R4.64], !P2 ;  /* 0x10c000000409bfae */ /* 0x000fe8000d101d7c */
[----:B------:R-:W-:Y:S04]  /*22750*/  @!P3 LDGSTS.E.BYPASS.LTC128B.128 [R9+0x14c00], desc[UR60][R4.64+0x80], !P1 ;  /* 0x14c000800409bfae */ /* 0x000fe8000c901d7c */
[----:B------:R0:W-:Y:S02]  /*22760*/  @!P3 LDGSTS.E.BYPASS.LTC128B.128 [R9+0x18c00], desc[UR60][R4.64+0x100], !P0 ;  /* 0x18c001000409bfae */ /* 0x0001e4000c101d7c */
[----:B0-----:R-:W-:-:S05]  /*22770*/  VIADD R4, R17, 0x20 ;  /* 0x0000002011047836 */ /* 0x001fca0000000000 */
[----:B------:R-:W-:Y:S02]  /*22780*/  ISETP.GE.AND P3, PT, R4, R0, PT ;  /* 0x000000000400720c */ /* 0x000fe40003f66270 */
[----:B------:R-:W0:Y:S11]  /*22790*/  SHFL.IDX PT, R4, R3, 0x2, 0x181f ;  /* 0x00581f0003047f89 */ /* 0x000e3600000e0000 */
[----:B0-----:R-:W-:-:S05]  /*227a0*/  @!P3 LEA R7, P4, R10, R4, 0x1 ;  /* 0x000000040a07b211 */ /* 0x001fca00078808ff */
[----:B------:R-:W-:Y:S02]  /*227b0*/  @!P3 IMAD.X R4, RZ, RZ, R6, P4 ;  /* 0x000000ffff04b224 */ /* 0x000fe400020e0606 */
[----:B------:R-:W-:Y:S02]  /*227c0*/  SHFL.IDX PT, R6, R2, 0x3, 0x181f ;  /* 0x00781f0002067f89 */ /* 0x000fe400000e0000 */
[----:B------:R-:W-:Y:S02]  /*227d0*/  @!P3 IMAD.MOV.U32 R5, RZ, RZ, R4 ;  /* 0x000000ffff05b224 */ /* 0x000fe400078e0004 */
[----:B------:R-:W-:-:S05]  /*227e0*/  @!P3 IMAD.MOV.U32 R4, RZ, RZ, R7 ;  /* 0x000000ffff04b224 */ /* 0x000fca00078e0007 */
        /* <DEDUP_REMOVED lines=8> */
[----:B------:R-:W-:Y:S03]  /*22870*/  SHFL.IDX PT, R6, R2, 0x4, 0x181f ;  /* 0x00981f0002067f89 */ /* 0x000fe600000e0000 */
[----:B------:R-:W-:-:S04]  /*22880*/  @!P3 LOP3.LUT R5, R5, R4, RZ, 0x3c, !PT ;  /* 0x000000040505b212 */ /* 0x000fc800078e3cff */
[----:B------:R-:W-:-:S04]  /*22890*/  @!P3 LOP3.LUT R4, R5, R4, RZ, 0x3c, !PT ;  /* 0x000000040504b212 */ /* 0x000fc800078e3cff */
[----:B------:R-:W-:-:S05]  /*228a0*/  @!P3 LOP3.LUT R5, R5, R4, RZ, 0x3c, !PT ;  /* 0x000000040505b212 */ /* 0x000fca00078e3cff */
        /* <DEDUP_REMOVED lines=29> */
[----:B------:R-:W0:Y:S04]  /*22a80*/  SHFL.IDX PT, R4, R3, 0x6, 0x181f ;  /* 0x00d81f0003047f89 */ /* 0x000e2800000e0000 */
[----:B------:R-:W1:Y:S07]  /*22a90*/  SHFL.IDX PT, R3, R3, 0x7, 0x181f ;  /* 0x00f81f0003037f89 */ /* 0x000e6e00000e0000 */
[----:B0-----:R-:W-:-:S05]  /*22aa0*/  @!P4 LEA R5, P3, R10, R4, 0x1 ;  /* 0x000000040a05c211 */ /* 0x001fca00078608ff */
[----:B------:R-:W-:-:S05]  /*22ab0*/  @!P4 IMAD.X R4, RZ, RZ, R6, P3 ;  /* 0x000000ffff04c224 */ /* 0x000fca00018e0606 */
[----:B------:R-:W-:-:S04]  /*22ac0*/  @!P4 LOP3.LUT R5, R5, R4, RZ, 0x3c, !PT ;  /* 0x000000040505c212 */ /* 0x000fc800078e3cff */
[----:B------:R-:W-:-:S04]  /*22ad0*/  @!P4 LOP3.LUT R4, R5, R4, RZ, 0x3c, !PT ;  /* 0x000000040504c212 */ /* 0x000fc800078e3cff */
[----:B------:R-:W-:-:S05]  /*22ae0*/  @!P4 LOP3.LUT R5, R5, R4, RZ, 0x3c, !PT ;  /* 0x000000040505c212 */ /* 0x000fca00078e3cff */
[----:B------:R-:W-:Y:S04]  /*22af0*/  @!P4 LDGSTS.E.BYPASS.LTC128B.128 [R9+0x13400], desc[UR60][R4.64], !P2 ;  /* 0x134000000409cfae */ /* 0x000fe8000d101d7c */
[----:B------:R-:W-:Y:S04]  /*22b00*/  @!P4 LDGSTS.E.BYPASS.LTC128B.128 [R9+0x17400], desc[UR60][R4.64+0x80], !P1 ;  /* 0x174000800409cfae */ /* 0x000fe8000c901d7c */
[----:B------:R0:W-:Y:S04]  /*22b10*/  @!P4 LDGSTS.E.BYPASS.LTC128B.128 [R9+0x1b400], desc[UR60][R4.64+0x100], !P0 ;  /* 0x1b4001000409cfae */ /* 0x0001e8000c101d7c */
[----:B01----:R0:W2:Y:S02]  /*22b20*/  SHFL.IDX PT, R4, R2, 0x7, 0x181f ;  /* 0x00f81f0002047f89 */ /* 0x0030a400000e0000 */
.L_x_3148:
[----:B------:R-:W-:Y:S01]  /*22b30*/  VIADD R17, R17, 0x70 ;  /* 0x0000007011117836 */ /* 0x000fe20000000000 */
[----:B------:R-:W-:Y:S04]  /*22b40*/  BSSY B0, `(.L_x_2993) ;  /* 0x000000b000007945 */ /* 0x000fe80003800000 */
[----:B------:R-:W-:-:S13]  /*22b50*/  ISETP.GE.AND P3, PT, R17, R0, PT ;  /* 0x000000001100720c */ /* 0x000fda0003f66270 */
[----:B------:R-:W-:Y:S05]  /*22b60*/  @P3 BRA `(.L_x_2994) ;  /* 0x0000000000203947 */ /* 0x000fea0003800000 */
[----:B0-----:R-:W-:-:S05]  /*22b70*/  LEA R2, P3, R10, R3, 0x1 ;  /* 0x000000030a027211 */ /* 0x001fca00078608ff */
[----:B--2---:R-:W-:-:S05]  /*22b80*/  IMAD.X R3, RZ, RZ, R4, P3 ;  /* 0x000000ffff037224 */ /* 0x004fca00018e0604 */
[----:B------:R-:W-:Y:S01]  /*22b90*/  @!PT LDS RZ, [RZ] ;  /* 0x00000000fffff984 */ /* 0x000fe20000000800 */
[----:B------:R-:W-:Y:S01]  /*22ba0*/  @!PT LDS RZ, [RZ] ;  /* 0x00000000fffff984 */ /* 0x000fe20000000800 */
[----:B------:R-:W-:Y:S01]  /*22bb0*/  @!PT LDS RZ, [RZ] ;  /* 0x00000000fffff984 */ /* 0x000fe20000000800 */
[----:B------:R1:W-:Y:S04]  /*22bc0*/  LDGSTS.E.BYPASS.LTC128B.128 [R9+0x13c00], desc[UR60][R2.64], !P2 ;  /* 0x13c0000002097fae */ /* 0x0003e8000d101d7c */
[----:B------:R1:W-:Y:S04]  /*22bd0*/  LDGSTS.E.BYPASS.LTC128B.128 [R9+0x17c00], desc[UR60][R2.64+0x80], !P1 ;  /* 0x17c0008002097fae */ /* 0x0003e8000c901d7c */
[----:B------:R1:W-:Y:S02]  /*22be0*/  LDGSTS.E.BYPASS.LTC128B.128 [R9+0x1bc00], desc[UR60][R2.64+0x100], !P0 ;  /* 0x1bc0010002097fae */ /* 0x0003e4000c101d7c */
.L_x_2994:
[----:B------:R-:W-:Y:S05]  /*22bf0*/  BSYNC B0 ;  /* 0x0000000000007941 */ /* 0x000fea0003800000 */
.L_x_2993:
[----:B-1----:R-:W3:Y:S01]  /*22c00*/  LDL R9, [R1+0x4] ;  /* 0x0000040001097983 */ /* 0x002ee20000100800 */
[----:B------:R-:W-:Y:S01]  /*22c10*/  PLOP3.LUT P0, PT, PT, PT, PT, 0x80, 0x0 ;  /* 0x000000000000781c */ /* 0x000fe20003f0f070 */
[----:B------:R-:W-:Y:S01]  /*22c20*/  NOP ;  /* 0x0000000000007918 */ /* 0x000fe20000000000 */
[----:B---3--:R-:W-:-:S11]  /*22c30*/  VIADD R10, R9, 0x34800 ;  /* 0x00034800090a7836 */ /* 0x008fd60000000000 */
.L_x_2995:
[----:B0-----:R-:W3:Y:S01]  /*22c40*/  LDL R2, [R1+0x4] ;  /* 0x0000040001027983 */ /* 0x001ee20000100800 */
[----:B------:R-:W-:Y:S02]  /*22c50*/  PLOP3.LUT P1, PT, P1, P0, PT, 0xa2, 0x0 ;  /* 0x000000000000781c */ /* 0x000fe40000f21472 */
[----:B---3--:R-:W-:-:S08]  /*22c60*/  @P0 R2UR P1, UR4, R2 ;  /* 0x00000000020402ca */ /* 0x008fd00000020000 */
[----:B------:R-:W-:-:S05]  /*22c70*/  @P0 PLOP3.LUT P0, PT, P1, PT, PT, 0x80, 0x0 ;  /* 0x000000000000081c */ /* 0x000fca0000f0f070 */
[----:B------:R-:W-:Y:S01]  /*22c80*/  @!P1 SYNCS.ARRIVE.TRANS64.RED.A0T1 RZ, [UR4+0x34800], RZ ;  /* 0x034800ffffff99a7 */ /* 0x000fe20008200404 */
[----:B------:R-:W-:Y:S07]  /*22c90*/  @!P1 ARRIVES.LDGSTSBAR.64.TRANSCNT [UR4+0x34800] ;  /* 0x03480000ff0099b0 */ /* 0x000fee0008000a84 */
[----:B------:R-:W-:Y:S05]  /*22ca0*/  @P0 BRA.U.ANY `(.L_x_2995) ;  /* 0xfffffffd00e40947 */ /* 0x000fea000393ffff */
[----:B------:R-:W3:Y:S02]  /*22cb0*/  LDL.LU R3, [R1+0x50] ;  /* 0x0000500001037983 */ /* 0x000ee40000300800 */
        /* <DEDUP_REMOVED lines=11> */
.L_x_3149:
[----:B------:R-:W-:Y:S05]  /*22d70*/  BSYNC B0 ;  /* 0x0000000000007941 */ /* 0x000fea0003800000 */
.L_x_2996:
[----:B0-----:R-:W3:Y:S01]  /*22d80*/  LDL R2, [R1+0x34] ;  /* 0x0000340001027983 */ /* 0x001ee20000100800 */
[----:B------:R-:W-:Y:S01]  /*22d90*/  BSSY B0, `(.L_x_2998) ;  /* 0x000021f000007945 */ /* 0x000fe20003800000 */
[----:B---3--:R-:W-:-:S13]  /*22da0*/  ISETP.GE.AND P0, PT, R2, 0x2, PT ;  /* 0x000000020200780c */ /* 0x008fda0003f06270 */
[----:B------:R-:W-:Y:S05]  /*22db0*/  @!P0 BRA `(.L_x_2999) ;  /* 0x0000002000708947 */ /* 0x000fea0003800000 */
[C---:B------:R-:W-:Y:S01]  /*22dc0*/  LOP3.LUT R0, R2.reuse, 0x1, RZ, 0xc0, !PT ;  /* 0x0000000102007812 */ /* 0x040fe200078ec0ff */
[----:B------:R-:W-:Y:S01]  /*22dd0*/  VIADD R2, R2, 0xfffffffe ;  /* 0xfffffffe02027836 */ /* 0x000fe20000000000 */
[----:B------:R-:W-:Y:S02]  /*22de0*/  BSSY B2, `(.L_x_3000) ;  /* 0x00000b9000027945 */ /* 0x000fe40003800000 */
[----:B------:R-:W-:Y:S01]  /*22df0*/  ISETP.NE.U32.AND P0, PT, R0, 0x1, PT ;  /* 0x000000010000780c */ /* 0x000fe20003f05070 */
[----:B------:R-:W-:-:S12]  /*22e00*/  IMAD.MOV.U32 R0, RZ, RZ, R2 ;  /* 0x000000ffff007224 */ /* 0x000fd800078e0002 */
[----:B------:R-:W-:Y:S05]  /*22e10*/  @!P0 BRA `(.L_x_3001) ;  /* 0x0000000800d48947 */ /* 0x000fea0003800000 */
[----:B------:R-:W3:Y:S04]  /*22e20*/  LDL R5, [R1+0x20] ;  /* 0x0000200001057983 */ /* 0x000ee80000100800 */
[----:B--2---:R-:W2:Y:S04]  /*22e30*/  LDL R4, [R1+0x8] ;  /* 0x0000080001047983 */ /* 0x004ea80000100800 */
[----:B------:R-:W4:Y:S01]  /*22e40*/  LDL R3, [R1+0x18] ;  /* 0x0000180001037983 */ /* 0x000f220000100800 */
[----:B------:R-:W-:Y:S01]  /*22e50*/  BSSY B1, `(.L_x_3002) ;  /* 0x00000ad000017945 */ /* 0x000fe20003800000 */
[----:B---3--:R-:W-:Y:S01]  /*22e60*/  LOP3.LUT P1, RZ, R5, 0x1, RZ, 0xc0, !PT ;  /* 0x0000000105ff7812 */ /* 0x008fe2000782c0ff */
[----:B--2---:R-:W-:-:S05]  /*22e70*/  VIADD R8, R4, 0x1 ;  /* 0x0000000104087836 */ /* 0x004fca0000000000 */
        /* <DEDUP_REMOVED lines=20> */
[--C-:B------:R-:W-:Y:S01]  /*22fc0*/  SHF.R.S32.HI R5, RZ, 0x1f, R0.reuse ;  /* 0x0000001fff057819 */ /* 0x100fe20000011400 */
[--C-:B------:R-:W-:Y:S02]  /*22fd0*/  IMAD.MOV R7, RZ, RZ, -R0.reuse ;  /* 0x000000ffff077224 */ /* 0x100fe400078e0a00 */
[----:B------:R-:W-:Y:S02]  /*22fe0*/  IMAD.MOV.U32 R4, RZ, RZ, R0 ;  /* 0x000000ffff047224 */ /* 0x000fe400078e0000 */
        /* <DEDUP_REMOVED lines=8> */
.L_x_3004:
[----:B------:R-:W2:Y:S01]  /*23070*/  LDL R0, [R1+0x4] ;  /* 0x0000040001007983 */ /* 0x000ea20000100800 */
[----:B------:R-:W-:Y:S01]  /*23080*/  BSSY B3, `(.L_x_3005) ;  /* 0x0000005000037945 */ /* 0x000fe20003800000 */
[----:B--2---:R-:W-:Y:S01]  /*23090*/  IMAD R3, R8, 0x8, R0 ;  /* 0x0000000808037824 */ /* 0x004fe200078e0200 */
[----:B------:R-:W-:-:S04]  /*230a0*/  SHF.L.U32 R0, R9, 0x1f, RZ ;  /* 0x0000001f09007819 */ /* 0x000fc800000006ff */
[----:B------:R-:W1:Y:S02]  /*230b0*/  SYNCS.PHASECHK.TRANS64.TRYWAIT P0, [R3+URZ+0x34840], R0 ;  /* 0x03484000030075a7 */ /* 0x000e64000800017f */
[----:B-1----:R-:W-:Y:S05]  /*230c0*/  @!P0 BRA `(.L_x_3006) ;  /* 0x0000005000208947 */ /* 0x002fea0003800000 */
.L_x_3150:
[----:B------:R-:W-:Y:S05]  /*230d0*/  BSYNC B3 ;  /* 0x0000000000037941 */ /* 0x000fea0003800000 */
.L_x_3005:
        /* <DEDUP_REMOVED lines=12> */
.L_x_3008:
[----:B------:R-:W-:Y:S05]  /*231a0*/  BSYNC B3 ;  /* 0x0000000000037941 */ /* 0x000fea0003800000 */
.L_x_3007:
        /* <DEDUP_REMOVED lines=13> */
.L_x_3009:
        /* <DEDUP_REMOVED lines=16> */
.L_x_3010:
        /* <DEDUP_REMOVED lines=15> */
.L_x_3011:
        /* <DEDUP_REMOVED lines=17> */
.L_x_3151:
[----:B------:R-:W-:Y:S05]  /*23580*/  BSYNC B3 ;  /* 0x0000000000037941 */ /* 0x000fea0003800000 */
.L_x_3012:
        /* <DEDUP_REMOVED lines=14> */
.L_x_3015:
[----:B------:R-:W-:Y:S05]  /*23670*/  BSYNC B3 ;  /* 0x0000000000037941 */ /* 0x000fea0003800000 */
.L_x_3014:
        /* <DEDUP_REMOVED lines=13> */
.L_x_3016:
        /* <DEDUP_REMOVED lines=16> */
.L_x_3017:
        /* <DEDUP_REMOVED lines=13> */
.L_x_3003:
[----:B------:R-:W-:Y:S05]  /*23920*/  BSYNC B1 ;  /* 0x0000000000017941 */ /* 0x000fea0003800000 */
.L_x_3002:
[----:B------:R-:W2:Y:S04]  /*23930*/  LDL.LU R0, [R1+0x34] ;  /* 0x0000340001007983 */ /* 0x000ea80000300800 */
[----:B------:R3:W-:Y:S04]  /*23940*/  STL [R1+0x8], R8 ;  /* 0x0000080801007387 */ /* 0x0007e80000100800 */
[----:B------:R3:W-:Y:S02]  /*23950*/  STL [R1+0x18], R9 ;  /* 0x0000180901007387 */ /* 0x0007e40000100800 */
[----:B--23--:R-:W-:-:S07]  /*23960*/  VIADD R0, R0, 0xfffffffd ;  /* 0xfffffffd00007836 */ /* 0x00cfce0000000000 */
.L_x_3001:
[----:B------:R-:W-:Y:S05]  /*23970*/  BSYNC B2 ;  /* 0x0000000000027941 */ /* 0x000fea0003800000 */
.L_x_3000:
[----:B------:R-:W-:-:S13]  /*23980*/  ISETP.NE.AND P0, PT, R2, RZ, PT ;  /* 0x000000ff0200720c */ /* 0x000fda0003f05270 */
[----:B------:R-:W-:Y:S05]  /*23990*/  @!P0 BRA `(.L_x_2999) ;  /* 0x0000001400788947 */ /* 0x000fea0003800000 */
[----:B------:R3:W5:Y:S02]  /*239a0*/  LDL R8, [R1] ;  /* 0x0000000001087983 */ /* 0x0007640000100800 */
.L_x_3050:
[----:B0-2---:R-:W2:Y:S04]  /*239b0*/  LDL R4, [R1+0x20] ;  /* 0x0000200001047983 */ /* 0x005ea80000100800 */
[----:B------:R-:W4:Y:S04]  /*239c0*/  LDL R3, [R1+0x8] ;  /* 0x0000080001037983 */ /* 0x000f280000100800 */
[----:B---3--:R-:W3:Y:S01]  /*239d0*/  LDL R2, [R1+0x18] ;  /* 0x0000180001027983 */ /* 0x008ee20000100800 */
[----:B------:R-:W-:Y:S05]  /*239e0*/  YIELD ;  /* 0x0000000000007946 */ /* 0x000fea0003800000 */
[----:B------:R-:W-:Y:S01]  /*239f0*/  BSSY B1, `(.L_x_3018) ;  /* 0x00000a9000017945 */ /* 0x000fe20003800000 */
[----:B--2---:R-:W-:Y:S01]  /*23a00*/  LOP3.LUT P1, RZ, R4, 0x1, RZ, 0xc0, !PT ;  /* 0x0000000104ff7812 */ /* 0x004fe2000782c0ff */
[----:B----4-:R-:W-:-:S05]  /*23a10*/  VIADD R4, R3, 0x1 ;  /* 0x0000000103047836 */ /* 0x010fca0000000000 */
[----:B------:R-:W-:-:S04]  /*23a20*/  ISETP.NE.AND P0, PT, R4, 0x2, PT ;  /* 0x000000020400780c */ /* 0x000fc80003f05270 */
[----:B------:R-:W-:Y:S02]  /*23a30*/  SEL R5, RZ, 0x1, P0 ;  /* 0x00000001ff057807 */ /* 0x000fe40000000000 */
[----:B------:R-:W-:Y:S02]  /*23a40*/  SEL R4, R4, RZ, P0 ;  /* 0x000000ff04047207 */ /* 0x000fe40000000000 */
[----:B---3--:R-:W-:Y:S01]  /*23a50*/  LOP3.LUT R5, R2, R5, RZ, 0x3c, !PT ;  /* 0x0000000502057212 */ /* 0x008fe200078e3cff */
        /* <DEDUP_REMOVED lines=22> */
[----:B-----5:R-:W-:-:S04]  /*23bc0*/  LEA R8, P0, R2, UR4, 0x2 ;  /* 0x0000000402087c11 */ /* 0x020fc8000f8010ff */
[----:B------:R-:W-:-:S05]  /*23bd0*/  LEA.HI.X R9, R2, UR5, R3, 0x2, P0 ;  /* 0x0000000502097c11 */ /* 0x000fca00080f1403 */
[----:B------:R0:W5:Y:S04]  /*23be0*/  LDG.E R8, desc[UR60][R8.64] ;  /* 0x0000003c08087981 */ /* 0x000168000c1e1900 */
.L_x_3020:
[----:B------:R-:W2:Y:S01]  /*23bf0*/  LDL R2, [R1+0x4] ;  /* 0x0000040001027983 */ /* 0x000ea20000100800 */
[----:B------:R-:W-:Y:S01]  /*23c00*/  BSSY B2, `(.L_x_3021) ;  /* 0x0000005000027945 */ /* 0x000fe20003800000 */
[----:B--2---:R-:W-:Y:S01]  /*23c10*/  IMAD R3, R4, 0x8, R2 ;  /* 0x0000000804037824 */ /* 0x004fe200078e0202 */
[----:B------:R-:W-:-:S04]  /*23c20*/  SHF.L.U32 R2, R5, 0x1f, RZ ;  /* 0x0000001f05027819 */ /* 0x000fc800000006ff */
[----:B------:R-:W2:Y:S02]  /*23c30*/  SYNCS.PHASECHK.TRANS64.TRYWAIT P0, [R3+URZ+0x34840], R2 ;  /* 0x03484002030075a7 */ /* 0x000ea4000800017f */
[----:B--2---:R-:W-:Y:S05]  /*23c40*/  @!P0 BRA `(.L_x_3022) ;  /* 0x0000004400688947 */ /* 0x004fea0003800000 */
.L_x_3152:
[----:B------:R-:W-:Y:S05]  /*23c50*/  BSYNC B2 ;  /* 0x0000000000027941 */ /* 0x000fea0003800000 */
.L_x_3021:
[----:B------:R-:W3:Y:S01]  /*23c60*/  S2R R7, SR_TID.X ;  /* 0x0000000000077919 */ /* 0x000ee20000002100 */
[----:B------:R-:W-:Y:S01]  /*23c70*/  BSSY B2, `(.L_x_3023) ;  /* 0x000000b000027945 */ /* 0x000fe20003800000 */
        /* <DEDUP_REMOVED lines=10> */
.L_x_3024:
[----:B------:R-:W-:Y:S05]  /*23d20*/  BSYNC B2 ;  /* 0x0000000000027941 */ /* 0x000fea0003800000 */
.L_x_3023:
[----:B------:R-:W3:Y:S04]  /*23d30*/  LDL R7, [R1+0x4] ;  /* 0x0000040001077983 */ /* 0x000ee80000100800 */
        /* <DEDUP_REMOVED lines=11> */
[----:B0-----:R-:W-:-:S08]  /*23df0*/  VIADD R9, R7, 0x1c400 ;  /* 0x0001c40007097836 */ /* 0x001fd00000000000 */
.L_x_3025:
        /* <DEDUP_REMOVED lines=16> */
.L_x_3026:
        /* <DEDUP_REMOVED lines=15> */
.L_x_3027:
        /* <DEDUP_REMOVED lines=17> */
.L_x_3153:
[----:B------:R-:W-:Y:S05]  /*24100*/  BSYNC B2 ;  /* 0x0000000000027941 */ /* 0x000fea0003800000 */
.L_x_3028:
        /* <DEDUP_REMOVED lines=11> */
.L_x_3031:
[----:B------:R-:W-:Y:S05]  /*241c0*/  BSYNC B2 ;  /* 0x0000000000027941 */ /* 0x000fea0003800000 */
.L_x_3030:
[----:B------:R-:W2:Y:S04]  /*241d0*/  LDL R15, [R1+0x4] ;  /* 0x00000400010f7983 */ /* 0x000ea80000100800 */
        /* <DEDUP_REMOVED lines=13> */
.L_x_3032:
        /* <DEDUP_REMOVED lines=16> */
.L_x_3033:
        /* <DEDUP_REMOVED lines=13> */
.L_x_3019:
[----:B------:R-:W-:Y:S05]  /*24480*/  BSYNC B1 ;  /* 0x0000000000017941 */ /* 0x000fea0003800000 */
.L_x_3018:
[----:B------:R-:W2:Y:S01]  /*24490*/  LDL R2, [R1+0x20] ;  /* 0x0000200001027983 */ /* 0x000ea20000100800 */
[----:B------:R-:W-:Y:S01]  /*244a0*/  VIADD R3, R4, 0x1 ;  /* 0x0000000104037836 */ /* 0x000fe20000000000 */
[----:B------:R-:W-:Y:S04]  /*244b0*/  BSSY B1, `(.L_x_3034) ;  /* 0x00000a9000017945 */ /* 0x000fe80003800000 */
        /* <DEDUP_REMOVED lines=9> */
[----:B0-----:R-:W-:Y:S01]  /*24550*/  VIADD R6, R0, 0xffffffff ;  /* 0xffffffff00067836 */ /* 0x001fe20000000000 */
[----:B------:R-:W-:-:S04]  /*24560*/  ISETP.NE.U32.AND P0, PT, RZ, UR4, PT ;  /* 0x00000004ff007c0c */ /* 0x000fc8000bf05070 */
[----:B------:R-:W-:-:S13]  /*24570*/  ISETP.NE.AND.EX P0, PT, RZ, UR5, PT, P0 ;  /* 0x00000005ff007c0c */ /* 0x000fda000bf05300 */
[----:B------:R-:W-:Y:S05]  /*24580*/  @!P0 BRA `(.L_x_3036) ;  /* 0x00000000004c8947 */ /* 0x000fea0003800000 */
[----:B------:R-:W3:Y:S01]  /*24590*/  LDL R13, [R1+0x28] ;  /* 0x00002800010d7983 */ /* 0x000ee20000100800 */
[----:B-----5:R-:W0:Y:S01]  /*245a0*/  LDC R8, c[0x0][0x43c] ;  /* 0x00010f00ff087b82 */ /* 0x020e220000000800 */
[----:B------:R-:W-:Y:S02]  /*245b0*/  ULDC.64 UR6, c[0x0][0x428] ;  /* 0x00010a0000067ab9 */ /* 0x000fe40000000a00 */
[----:B------:R-:W4:Y:S01]  /*245c0*/  LDL R9, [R1+0x14] ;  /* 0x0000140001097983 */ /* 0x000f220000100800 */
        /* <DEDUP_REMOVED lines=8> */
[----:B---3--:R-:W-:-:S04]  /*24650*/  IMAD R7, R13, UR6, RZ ;  /* 0x000000060d077c24 */ /* 0x008fc8000f8e02ff */
[C---:B----4-:R-:W-:Y:S02]  /*24660*/  IMAD R7, R9.reuse, UR7, R7 ;  /* 0x0000000709077c24 */ /* 0x050fe4000f8e0207 */
[----:B------:R-:W-:-:S04]  /*24670*/  IMAD.WIDE.U32 R2, R9, UR6, R2 ;  /* 0x0000000609027c25 */ /* 0x000fc8000f8e0002 */
[----:B------:R-:W-:Y:S01]  /*24680*/  IMAD.IADD R3, R7, 0x1, R3 ;  /* 0x0000000107037824 */ /* 0x000fe200078e0203 */
[----:B------:R-:W-:-:S04]  /*24690*/  LEA R8, P0, R2, UR4, 0x2 ;  /* 0x0000000402087c11 */ /* 0x000fc8000f8010ff */
[----:B------:R-:W-:-:S05]  /*246a0*/  LEA.HI.X R9, R2, UR5, R3, 0x2, P0 ;  /* 0x0000000502097c11 */ /* 0x000fca00080f1403 */
[----:B------:R0:W5:Y:S04]  /*246b0*/  LDG.E R8, desc[UR60][R8.64] ;  /* 0x0000003c08087981 */ /* 0x000168000c1e1900 */
.L_x_3036:
[----:B------:R-:W3:Y:S01]  /*246c0*/  LDL R2, [R1+0x4] ;  /* 0x0000040001027983 */ /* 0x000ee20000100800 */
[----:B------:R-:W-:Y:S01]  /*246d0*/  SHF.L.U32 R3, R11, 0x1f, RZ ;  /* 0x0000001f0b037819 */ /* 0x000fe200000006ff */
[----:B------:R-:W-:Y:S01]  /*246e0*/  BSSY B2, `(.L_x_3037) ;  /* 0x0000004000027945 */ /* 0x000fe20003800000 */
[----:B---3--:R-:W-:-:S04]  /*246f0*/  IMAD R2, R12, 0x8, R2 ;  /* 0x000000080c027824 */ /* 0x008fc800078e0202 */
[----:B------:R-:W3:Y:S02]  /*24700*/  SYNCS.PHASECHK.TRANS64.TRYWAIT P0, [R2+URZ+0x34840], R3 ;  /* 0x03484003020075a7 */ /* 0x000ee4000800017f */
[----:B---3--:R-:W-:Y:S05]  /*24710*/  @!P0 BRA `(.L_x_3038) ;  /* 0x0000003800dc8947 */ /* 0x008fea0003800000 */
.L_x_3154:
[----:B------:R-:W-:Y:S05]  /*24720*/  BSYNC B2 ;  /* 0x0000000000027941 */ /* 0x000fea0003800000 */
.L_x_3037:
        /* <DEDUP_REMOVED lines=12> */
.L_x_3040:
[----:B------:R-:W-:Y:S05]  /*247f0*/  BSYNC B2 ;  /* 0x0000000000027941 */ /* 0x000fea0003800000 */
.L_x_3039:
[----:B------:R-:W4:Y:S04]  /*24800*/  LDL R7, [R1+0x8] ;  /* 0x0000080001077983 */ /* 0x000f280000100800 */
[----:B0-----:R-:W4:Y:S04]  /*24810*/  LDL R9, [R1+0x4] ;  /* 0x0000040001097983 */ /* 0x001f280000100800 */
[----:B---3--:R-:W3:Y:S01]  /*24820*/  LDL R2, [R1+0x1c] ;  /* 0x00001c0001027983 */ /* 0x008ee20000100800 */
[----:B--2---:R-:W-:-:S05]  /*24830*/  IMAD.MOV.U32 R11, RZ, RZ, RZ ;  /* 0x000000ffff0b7224 */ /* 0x004fca00078e00ff */
[----:B------:R-:W-:Y:S01]  /*24840*/  R2UR UR10, R11 ;  /* 0x000000000b0a72ca */ /* 0x000fe200000e0000 */
[----:B------:R-:W-:Y:S01]  /*24850*/  UIADD3 UR4, UP0, UR36, 0x370, URZ ;  /* 0x0000037024047890 */ /* 0x000fe2000ff1e03f */
[----:B------:R-:W-:Y:S01]  /*24860*/  PLOP3.LUT P0, PT, PT, PT, PT, 0x80, 0x0 ;  /* 0x000000000000781c */ /* 0x000fe20003f0f070 */
[----:B------:R-:W-:Y:S01]  /*24870*/  UMOV UR6, 0x0 ;  /* 0x0000000000067882 */ /* 0x000fe20000000000 */
[----:B------:R-:W-:Y:S01]  /*24880*/  UMOV UR7, 0x14f00000 ;  /* 0x14f0000000077882 */ /* 0x000fe20000000000 */
[----:B------:R-:W-:Y:S01]  /*24890*/  UIADD3.X UR5, URZ, UR37, URZ, UP0, !UPT ;  /* 0x000000253f057290 */ /* 0x000fe200087fe43f */
[C---:B----4-:R-:W-:Y:S02]  /*248a0*/  IMAD R3, R7.reuse, 0x8, R10 ;  /* 0x0000000807037824 */ /* 0x050fe400078e020a */
[----:B------:R-:W-:Y:S02]  /*248b0*/  IMAD R7, R7, 0xc000, R9 ;  /* 0x0000c00007077824 */ /* 0x000fe400078e0209 */
[----:B------:R-:W-:-:S02]  /*248c0*/  VIADD R3, R3, 0x30 ;  /* 0x0000003003037836 */ /* 0x000fc40000000000 */
[----:B---3--:R-:W-:Y:S02]  /*248d0*/  IMAD R2, R6, 0x80, R2 ;  /* 0x0000008006027824 */ /* 0x008fe400078e0202 */
[----:B------:R-:W-:-:S07]  /*248e0*/  VIADD R9, R7, 0x1c400 ;  /* 0x0001c40007097836 */ /* 0x000fce0000000000 */
.L_x_3041:
        /* <DEDUP_REMOVED lines=16> */
.L_x_3042:
        /* <DEDUP_REMOVED lines=15> */
.L_x_3043:
        /* <DEDUP_REMOVED lines=15> */
.L_x_3155:
[----:B------:R-:W-:Y:S05]  /*24bd0*/  BSYNC B2 ;  /* 0x0000000000027941 */ /* 0x000fea0003800000 */
.L_x_3044:
        /* <DEDUP_REMOVED lines=11> */
.L_x_3047:
[----:B------:R-:W-:Y:S05]  /*24c90*/  BSYNC B2 ;  /* 0x0000000000027941 */ /* 0x000fea0003800000 */
.L_x_3046:
        /* <DEDUP_REMOVED lines=13> */
.L_x_3048:
        /* <DEDUP_REMOVED lines=16> */
.L_x_3049:
        /* <DEDUP_REMOVED lines=13> */
.L_x_3035:
[----:B------:R-:W-:Y:S05]  /*24f40*/  BSYNC B1 ;  /* 0x0000000000017941 */ /* 0x000fea0003800000 */
.L_x_3034:
[C---:B------:R-:W-:Y:S01]  /*24f50*/  ISETP.GT.AND P0, PT, R0.reuse, 0x1, PT ;  /* 0x000000010000780c */ /* 0x040fe20003f04270 */
[----:B------:R-:W-:-:S12]  /*24f60*/  VIADD R0, R0, 0xfffffffe ;  /* 0xfffffffe00007836 */ /* 0x000fd80000000000 */
[----:B------:R-:W-:Y:S05]  /*24f70*/  @P0 BRA `(.L_x_3050) ;  /* 0xffffffe8008c0947 */ /* 0x000fea000383ffff */
.L_x_2999:
[----:B------:R-:W-:Y:S05]  /*24f80*/  BSYNC B0 ;  /* 0x0000000000007941 */ /* 0x000fea0003800000 */
.L_x_2998:
[----:B------:R-:W4:Y:S01]  /*24f90*/  S2R R3, SR_TID.X ;  /* 0x0000000000037919 */ /* 0x000f220000002100 */
[----:B------:R-:W-:Y:S01]  /*24fa0*/  BSSY B0, `(.L_x_3051) ;  /* 0x0000010000007945 */ /* 0x000fe20003800000 */
[----:B----4-:R-:W-:-:S04]  /*24fb0*/  LOP3.LUT R3, R3, 0x7f, RZ, 0xc0, !PT ;  /* 0x0000007f03037812 */ /* 0x010fc800078ec0ff */
[----:B------:R-:W-:-:S13]  /*24fc0*/  ISETP.NE.AND P0, PT, R3, RZ, PT ;  /* 0x000000ff0300720c */ /* 0x000fda0003f05270 */
[----:B------:R-:W-:Y:S05]  /*24fd0*/  @P0 BRA `(.L_x_3052) ;  /* 0x0000000000300947 */ /* 0x000fea0003800000 */
[----:B------:R-:W4:Y:S01]  /*24fe0*/  S2R R2, SR_LANEID ;  /* 0x0000000000027919 */ /* 0x000f220000000000 */
[----:B------:R-:W-:Y:S01]  /*24ff0*/  VOTEU.ANY UR4, UPT, PT ;  /* 0x0000000000047886 */ /* 0x000fe200038e0100 */
[----:B0-2---:R-:W0:Y:S01]  /*25000*/  LDC.64 R4, c[0x0][0xc60] ;  /* 0x00031800ff047b82 */ /* 0x005e220000000a00 */
[----:B------:R-:W4:Y:S02]  /*25010*/  FLO.U32 R0, UR4 ;  /* 0x0000000400007d00 */ /* 0x000f2400080e0000 */
[----:B----4-:R-:W-:-:S06]  /*25020*/  ISETP.EQ.U32.AND P0, PT, R0, R2, PT ;  /* 0x000000020000720c */ /* 0x010fcc0003f02070 */
[----:B------:R-:W0:Y:S07]  /*25030*/  POPC R2, UR4 ;  /* 0x0000000400027d09 */ /* 0x000e2e0008000000 */
[----:B0-----:R-:W2:Y:S04]  /*25040*/  @P0 ATOMG.E.ADD.STRONG.GPU PT, R2, desc[UR60][R4.64], R2 ;  /* 0x00000002040209a8 */ /* 0x001ea800081ee1fc */
[----:B--2---:R0:W2:Y:S02]  /*25050*/  SHFL.IDX PT, R2, R2, R0, 0x1f ;  /* 0x00001f0002027589 */ /* 0x0040a400000e0000 */
[----:B0-----:R-:W0:Y:S02]  /*25060*/  S2R R0, SR_LTMASK ;  /* 0x0000000000007919 */ /* 0x001e240000003900 */
[----:B0-----:R-:W-:-:S06]  /*25070*/  LOP3.LUT R0, R0, UR4, RZ, 0xc0, !PT ;  /* 0x0000000400007c12 */ /* 0x001fcc000f8ec0ff */
[----:B------:R-:W2:Y:S02]  /*25080*/  POPC R0, R0 ;  /* 0x0000000000007309 */ /* 0x000ea40000000000 */
[----:B--2---:R-:W-:-:S07]  /*25090*/  IADD3 R16, R2, UR38, R0 ;  /* 0x0000002602107c10 */ /* 0x004fce000fffe000 */
.L_x_3052:
[----:B------:R-:W-:Y:S05]  /*250a0*/  BSYNC B0 ;  /* 0x0000000000007941 */ /* 0x000fea0003800000 */
.L_x_3051:
[----:B------:R-:W4:Y:S01]  /*250b0*/  LDL R0, [R1+0x20] ;  /* 0x0000200001007983 */ /* 0x000f220000100800 */
[----:B------:R-:W-:Y:S01]  /*250c0*/  BSSY B0, `(.L_x_3053) ;  /* 0x0000040000007945 */ /* 0x000fe20003800000 */
[----:B----4-:R-:W-:-:S13]  /*250d0*/  LOP3.LUT P0, RZ, R0, 0x1, RZ, 0xc0, !PT ;  /* 0x0000000100ff7812 */ /* 0x010fda000780c0ff */
[----:B------:R-:W-:Y:S05]  /*250e0*/  @!P0 BRA `(.L_x_3054) ;  /* 0x0000000000f48947 */ /* 0x000fea0003800000 */
[----:B0-2---:R-:W2:Y:S04]  /*250f0*/  LDL R4, [R1+0x4] ;  /* 0x0000040001047983 */ /* 0x005ea80000100800 */
[----:B------:R-:W2:Y:S04]  /*25100*/  LDL R0, [R1+0x8] ;  /* 0x0000080001007983 */ /* 0x000ea80000100800 */
[----:B------:R-:W4:Y:S01]  /*25110*/  LDL R2, [R1+0x18] ;  /* 0x0000180001027983 */ /* 0x000f220000100800 */
[----:B------:R-:W-:Y:S01]  /*25120*/  BSSY B1, `(.L_x_3055) ;  /* 0x0000006000017945 */ /* 0x000fe20003800000 */
[----:B------:R-:W-:Y:S01]  /*25130*/  ISETP.NE.AND P1, PT, R3, RZ, PT ;  /* 0x000000ff0300720c */ /* 0x000fe20003f25270 */
[----:B--2---:R-:W-:Y:S01]  /*25140*/  IMAD R0, R0, 0x8, R4 ;  /* 0x0000000800007824 */ /* 0x004fe200078e0204 */
[----:B----4-:R-:W-:-:S04]  /*25150*/  SHF.L.U32 R2, R2, 0x1f, RZ ;  /* 0x0000001f02027819 */ /* 0x010fc800000006ff */
[----:B------:R-:W0:Y:S02]  /*25160*/  SYNCS.PHASECHK.TRANS64.TRYWAIT P0, [R0+URZ+0x34860], R2 ;  /* 0x03486002000075a7 */ /* 0x000e24000800017f */
[----:B0-----:R-:W-:Y:S05]  /*25170*/  @!P0 BRA `(.L_x_3056) ;  /* 0x00000030006c8947 */ /* 0x001fea0003800000 */
.L_x_3156:
[----:B------:R-:W-:Y:S05]  /*25180*/  BSYNC B1 ;  /* 0x0000000000017941 */ /* 0x000fea0003800000 */
.L_x_3055:
[----:B------:R-:W-:Y:S04]  /*25190*/  BSSY B1, `(.L_x_3057) ;  /* 0x0000009000017945 */ /* 0x000fe80003800000 */
[----:B------:R-:W-:Y:S05]  /*251a0*/  @P1 BRA `(.L_x_3058) ;  /* 0x00000000001c1947 */ /* 0x000fea0003800000 */
[----:B------:R-:W2:Y:S01]  /*251b0*/  S2R R3, SR_TID.X ;  /* 0x0000000000037919 */ /* 0x000ea20000002100 */
[----:B0-----:R-:W-:-:S04]  /*251c0*/  IMAD.MOV.U32 R2, RZ, RZ, 0x8000 ;  /* 0x00008000ff027424 */ /* 0x001fc800078e00ff */
[----:B------:R4:W-:Y:S01]  /*251d0*/  SYNCS.ARRIVE.TRANS64 RZ, [R0+URZ+0x34850], R2 ;  /* 0x0348500200ff79a7 */ /* 0x0009e2000800003f */
[----:B--2---:R-:W-:-:S04]  /*251e0*/  LOP3.LUT R3, R3, 0x1f, RZ, 0xc0, !PT ;  /* 0x0000001f03037812 */ /* 0x004fc800078ec0ff */
[----:B------:R-:W-:-:S13]  /*251f0*/  ISETP.NE.AND P0, PT, R3, RZ, PT ;  /* 0x000000ff0300720c */ /* 0x000fda0003f05270 */
[----:B----4-:R-:W-:Y:S05]  /*25200*/  @!P0 BRA `(.L_x_3058) ;  /* 0x0000000000048947 */ /* 0x010fea0003800000 */
[----:B------:R-:W-:Y:S01]  /*25210*/  BPT.TRAP 0x1 ;  /* 0x000000040000795c */ /* 0x000fe20000300000 */
.L_x_3058:
[----:B------:R-:W-:Y:S05]  /*25220*/  BSYNC B1 ;  /* 0x0000000000017941 */ /* 0x000fea0003800000 */
.L_x_3057:
[----:B------:R-:W2:Y:S04]  /*25230*/  LDL.LU R5, [R1+0x1c] ;  /* 0x00001c0001057983 */ /* 0x000ea80000300800 */
[----:B------:R-:W2:Y:S04]  /*25240*/  LDL.LU R3, [R1+0x10] ;  /* 0x0000100001037983 */ /* 0x000ea80000300800 */
[----:B------:R-:W4:Y:S04]  /*25250*/  LDL R4, [R1+0x4] ;  /* 0x0000040001047983 */ /* 0x000f280000100800 */
[----:B0-----:R-:W4:Y:S01]  /*25260*/  LDL R2, [R1+0x8] ;  /* 0x0000080001027983 */ /* 0x001f220000100800 */
        /* <DEDUP_REMOVED lines=8> */
[----:B----4-:R-:W-:-:S04]  /*252f0*/  IMAD R2, R2, 0x8000, R4 ;  /* 0x0000800002027824 */ /* 0x010fc800078e0204 */
[----:B------:R-:W-:-:S07]  /*25300*/  VIADD R4, R2, 0x400 ;  /* 0x0000040002047836 */ /* 0x000fce0000000000 */
.L_x_3059:
        /* <DEDUP_REMOVED lines=16> */
.L_x_3060:
        /* <DEDUP_REMOVED lines=10> */
[----:B----4-:R-:W-:Y:S05]  /*254b0*/  @P0 BRA.U.ANY `(.L_x_3060) ;  /* 0xfffffffd00d40947 */ /* 0x010fea000393ffff */
.L_x_3054:
[----:B------:R-:W-:Y:S05]  /*254c0*/  BSYNC B0 ;  /* 0x0000000000007941 */ /* 0x000fea0003800000 */
.L_x_3053:
[----:B------:R-:W4:Y:S04]  /*254d0*/  LDL.LU R5, [R1+0x8] ;  /* 0x0000080001057983 */ /* 0x000f280000300800 */
[----:B0-2---:R-:W2:Y:S01]  /*254e0*/  LDL.LU R4, [R1+0x18] ;  /* 0x0000180001047983 */ /* 0x005ea20000300800 */
[----:B----4-:R-:W-:-:S05]  /*254f0*/  VIADD R0, R5, 0x1 ;  /* 0x0000000105007836 */ /* 0x010fca0000000000 */
[----:B------:R-:W-:-:S04]  /*25500*/  ISETP.NE.AND P0, PT, R0, 0x2, PT ;  /* 0x000000020000780c */ /* 0x000fc80003f05270 */
[----:B------:R-:W-:Y:S02]  /*25510*/  SEL R2, RZ, 0x1, P0 ;  /* 0x00000001ff027807 */ /* 0x000fe40000000000 */
[----:B------:R-:W-:Y:S02]  /*25520*/  SEL R0, R0, RZ, P0 ;  /* 0x000000ff00007207 */ /* 0x000fe40000000000 */
[----:B--2---:R-:W-:-:S03]  /*25530*/  LOP3.LUT R4, R4, R2, RZ, 0x3c, !PT ;  /* 0x0000000204047212 */ /* 0x004fc600078e3cff */
[----:B------:R2:W-:Y:S04]  /*25540*/  STL [R1+0x8], R0 ;  /* 0x0000080001007387 */ /* 0x0005e80000100800 */
[----:B------:R2:W-:Y:S02]  /*25550*/  STL [R1+0x18], R4 ;  /* 0x0000180401007387 */ /* 0x0005e40000100800 */
.L_x_2978:
[----:B------:R-:W-:Y:S05]  /*25560*/  BSYNC B7 ;  /* 0x0000000000077941 */ /* 0x000fea0003800000 */
.L_x_2976:
[----:B--2---:R-:W2:Y:S02]  /*25570*/  LDL R0, [R1+0x20] ;  /* 0x0000200001007983 */ /* 0x004ea40000100800 */
[----:B--2---:R-:W-:-:S13]  /*25580*/  LOP3.LUT P0, RZ, R0, 0x2, RZ, 0xc0, !PT ;  /* 0x0000000200ff7812 */ /* 0x004fda000780c0ff */
[----:B------:R-:W-:Y:S05]  /*25590*/  @!P0 BRA `(.L_x_3061) ;  /* 0x0000000000288947 */ /* 0x000fea0003800000 */
[----:B------:R-:W-:Y:S05]  /*255a0*/  WARPSYNC.ALL ;  /* 0x0000000000007948 */ /* 0x000fea0003800000 */
[----:B------:R-:W2:Y:S08]  /*255b0*/  S2UR UR5, SR_CgaCtaId ;  /* 0x00000000000579c3 */ /* 0x000eb00000008800 */
[----:B------:R-:W-:Y:S06]  /*255c0*/  BAR.SYNC.DEFER_BLOCKING 0x5, 0x180 ;  /* 0x0146000000007b1d */ /* 0x000fec0000010000 */
[----:B------:R-:W-:-:S02]  /*255d0*/  UMOV UR4, 0x400 ;  /* 0x0000040000047882 */ /* 0x000fc40000000000 */
[----:B--2---:R-:W-:-:S06]  /*255e0*/  ULEA UR4, UR5, UR4, 0x18 ;  /* 0x0000000405047291 */ /* 0x004fcc000f8ec03f */
[----:B------:R-:W-:-:S05]  /*255f0*/  IMAD.U32 R0, RZ, RZ, UR4 ;  /* 0x00000004ff007e24 */ /* 0x000fca000f8e00ff */
[----:B------:R4:W2:Y:S04]  /*25600*/  LDS.128 R16, [R0+0x348d0] ;  /* 0x0348d00000107984 */ /* 0x0008a80000000c00 */
[----:B------:R4:W-:Y:S01]  /*25610*/  STL [R1+0x4], R0 ;  /* 0x0000040001007387 */ /* 0x0009e20000100800 */
[----:B------:R-:W-:Y:S06]  /*25620*/  BAR.ARV 0x4, 0x180 ;  /* 0x0106000000007b1d */ /* 0x000fec0000002000 */
[----:B------:R-:W-:Y:S05]  /*25630*/  BRA `(.L_x_3062) ;  /* 0x0000000800d87947 */ /* 0x000fea0003800000 */
.L_x_3061:
[----:B---3--:R-:W2:Y:S01]  /*25640*/  S2R R6, SR_TID.X ;  /* 0x0000000000067919 */ /* 0x008ea20000002100 */
[----:B------:R-:W-:Y:S01]  /*25650*/  UMOV UR4, 0xffffffff ;  /* 0xffffffff00047882 */ /* 0x000fe20000000000 */
[----:B--2---:R-:W-:-:S04]  /*25660*/  LOP3.LUT R6, R6, 0x1f, RZ, 0xc0, !PT ;  /* 0x0000001f06067812 */ /* 0x004fc800078ec0ff */
[----:B------:R-:W-:Y:S01]  /*25670*/  ISETP.NE.AND P0, PT, R6, 0x1f, PT ;  /* 0x0000001f0600780c */ /* 0x000fe20003f05270 */
[----:B------:R-:W-:-:S12]  /*25680*/  BRA.DIV UR4, `(.L_x_3063) ;  /* 0x0000002e043c7947 */ /* 0x000fd8000b800000 */
[----:B------:R-:W-:Y:S01]  /*25690*/  IMAD.IADD R0, R19, 0x1, R6 ;  /* 0x0000000113007824 */ /* 0x000fe200078e0206 */
[----:B------:R-:W-:-:S04]  /*256a0*/  ULDC UR4, c[0x0][0xc3c] ;  /* 0x00030f0000047ab9 */ /* 0x000fc80000000800 */
[----:B------:R-:W-:-:S13]  /*256b0*/  ISETP.GE.OR P1, PT, R0, UR4, !P0 ;  /* 0x0000000400007c0c */ /* 0x000fda000c726670 */
[----:B------:R-:W2:Y:S02]  /*256c0*/  @!P1 LDC.64 R2, c[0x0][0xc80] ;  /* 0x00032000ff029b82 */ /* 0x000ea40000000a00 */
[----:B--2---:R-:W-:-:S06]  /*256d0*/  @!P1 IMAD.WIDE R2, R0, 0x4, R2 ;  /* 0x0000000400029825 */ /* 0x004fcc00078e0202 */
[----:B------:R2:W3:Y:S01]  /*256e0*/  @!P1 LDG.E R2, desc[UR60][R2.64] ;  /* 0x0000003c02029981 */ /* 0x0004e2000c1e1900 */
[C---:B------:R-:W-:Y:S02]  /*256f0*/  ISETP.GE.U32.AND P2, PT, R6.reuse, 0x2, PT ;  /* 0x000000020600780c */ /* 0x040fe40003f46070 */
[C---:B------:R-:W-:Y:S01]  /*25700*/  ISETP.GE.U32.AND P3, PT, R6.reuse, 0x4, PT ;  /* 0x000000040600780c */ /* 0x040fe20003f66070 */
[----:B------:R-:W-:Y:S01]  /*25710*/  SHFL.IDX PT, R5, R16, 0x1, 0x1f ;  /* 0x00201f0010057f89 */ /* 0x000fe200000e0000 */
[C---:B------:R-:W-:Y:S02]  /*25720*/  ISETP.GE.U32.AND P4, PT, R6.reuse, 0x8, PT ;  /* 0x000000080600780c */ /* 0x040fe40003f86070 */
[C---:B------:R-:W-:Y:S01]  /*25730*/  ISETP.GE.U32.AND P5, PT, R6.reuse, 0x10, PT ;  /* 0x000000100600780c */ /* 0x040fe20003fa6070 */
[----:B--2---:R-:W-:Y:S02]  /*25740*/  IMAD.MOV.U32 R3, RZ, RZ, RZ ;  /* 0x000000ffff037224 */ /* 0x004fe400078e00ff */
[----:B---3--:R-:W-:Y:S01]  /*25750*/  @!P1 IMAD.MOV.U32 R3, RZ, RZ, R2 ;  /* 0x000000ffff039224 */ /* 0x008fe200078e0002 */
[----:B------:R-:W-:-:S04]  /*25760*/  ISETP.NE.AND P1, PT, R6, RZ, PT ;  /* 0x000000ff0600720c */ /* 0x000fc80003f25270 */
[----:B------:R-:W2:Y:S02]  /*25770*/  SHFL.UP PT, R2, R3, 0x1, RZ ;  /* 0x0420000003027989 */ /* 0x000ea400000e00ff */
[----:B--2---:R-:W-:-:S05]  /*25780*/  SEL R0, R2, RZ, P1 ;  /* 0x000000ff02007207 */ /* 0x004fca0000800000 */
[----:B------:R-:W-:Y:S02]  /*25790*/  IMAD.IADD R2, R3, 0x1, R0 ;  /* 0x0000000103027824 */ /* 0x000fe400078e0200 */
[----:B------:R-:W-:Y:S04]  /*257a0*/  SHFL.IDX PT, R0, R16, RZ, 0x1f ;  /* 0x00001fff10007589 */ /* 0x000fe800000e0000 */
[----:B------:R-:W2:Y:S02]  /*257b0*/  SHFL.UP PT, R4, R2, 0x2, RZ ;  /* 0x0440000002047989 */ /* 0x000ea400000e00ff */
[----:B--2---:R-:W-:-:S05]  /*257c0*/  SEL R4, R4, RZ, P2 ;  /* 0x000000ff04047207 */ /* 0x004fca0001000000 */
[----:B------:R-:W-:-:S05]  /*257d0*/  IMAD.IADD R2, R2, 0x1, R4 ;  /* 0x0000000102027824 */ /* 0x000fca00078e0204 */
        /* <DEDUP_REMOVED lines=9> */
[----:B------:R2:W3:Y:S02]  /*25870*/  SHFL.IDX PT, R16, R2, 0x1f, 0x1f ;  /* 0x03e01f0002107f89 */ /* 0x0004e400000e0000 */
.L_x_3166:
[----:B------:R-:W-:Y:S02]  /*25880*/  ULDC UR4, c[0x0][0xc38] ;  /* 0x00030e0000047ab9 */ /* 0x000fe40000000800 */
[----:B------:R-:W-:-:S04]  /*25890*/  IMAD.U32 R4, RZ, RZ, UR4 ;  /* 0x00000004ff047e24 */ /* 0x000fc8000f8e00ff */
[----:B---3--:R-:W-:-:S04]  /*258a0*/  IMAD R16, R16, R4, RZ ;  /* 0x0000000410107224 */ /* 0x008fc800078e02ff */
[----:B------:R-:W-:-:S05]  /*258b0*/  IMAD.IADD R5, R5, 0x1, R16 ;  /* 0x0000000105057824 */ /* 0x000fca00078e0210 */
[----:B------:R-:W-:-:S13]  /*258c0*/  ISETP.GT.AND P6, PT, R5, R0, PT ;  /* 0x000000000500720c */ /* 0x000fda0003fc4270 */
[----:B------:R-:W-:Y:S05]  /*258d0*/  @P6 BRA `(.L_x_3064) ;  /* 0x00000000009c6947 */ /* 0x000fea0003800000 */
.L_x_3069:
[----:B--2---:R-:W2:Y:S01]  /*258e0*/  LDC R2, c[0x0][0xc3c] ;  /* 0x00030f00ff027b82 */ /* 0x004ea20000000800 */
[----:B------:R-:W-:-:S05]  /*258f0*/  VIADD R19, R19, 0x1f ;  /* 0x0000001f13137836 */ /* 0x000fca0000000000 */
[----:B--2---:R-:W-:-:S13]  /*25900*/  ISETP.GE.AND P6, PT, R19, R2, PT ;  /* 0x000000021300720c */ /* 0x004fda0003fc6270 */
[----:B------:R-:W-:Y:S05]  /*25910*/  @P6 BRA `(.L_x_3065) ;  /* 0x0000000400d46947 */ /* 0x000fea0003800000 */
[----:B------:R-:W2:Y:S01]  /*25920*/  S2R R3, SR_TID.X ;  /* 0x0000000000037919 */ /* 0x000ea20000002100 */
[----:B------:R-:W-:Y:S01]  /*25930*/  BSSY B0, `(.L_x_3066) ;  /* 0x0000009000007945 */ /* 0x000fe20003800000 */
[----:B--2---:R-:W-:-:S05]  /*25940*/  LOP3.LUT R3, R3, 0x1f, RZ, 0xc0, !PT ;  /* 0x0000001f03037812 */ /* 0x004fca00078ec0ff */
[----:B------:R-:W-:Y:S02]  /*25950*/  IMAD.IADD R4, R19, 0x1, R3 ;  /* 0x0000000113047824 */ /* 0x000fe400078e0203 */
[----:B------:R-:W-:-:S03]  /*25960*/  IMAD.MOV.U32 R3, RZ, RZ, RZ ;  /* 0x000000ffff037224 */ /* 0x000fc600078e00ff */
[----:B------:R-:W-:-:S13]  /*25970*/  ISETP.GE.OR P6, PT, R4, R2, !P0 ;  /* 0x000000020400720c */ /* 0x000fda00047c6670 */
[----:B------:R-:W-:Y:S05]  /*25980*/  @P6 BRA `(.L_x_3067) ;  /* 0x00000000000c6947 */ /* 0x000fea0003800000 */
[----:B------:R-:W2:Y:S02]  /*25990*/  LDC.64 R2, c[0x0][0xc80] ;  /* 0x00032000ff027b82 */ /* 0x000ea40000000a00 */
[----:B--2---:R-:W-:-:S06]  /*259a0*/  IMAD.WIDE R2, R4, 0x4, R2 ;  /* 0x0000000404027825 */ /* 0x004fcc00078e0202 */
[----:B------:R2:W5:Y:S02]  /*259b0*/  LDG.E R3, desc[UR60][R2.64] ;  /* 0x0000003c02037981 */ /* 0x000564000c1e1900 */
.L_x_3067:
[----:B------:R-:W-:Y:S05]  /*259c0*/  BSYNC B0 ;  /* 0x0000000000007941 */ /* 0x000fea0003800000 */
.L_x_3066:
[----:B------:R-:W-:-:S03]  /*259d0*/  UMOV UR4, 0xffffffff ;  /* 0xffffffff00047882 */ /* 0x000fc60000000000 */
[----:B------:R-:W-:Y:S05]  /*259e0*/  BRA.DIV UR4, `(.L_x_3068) ;  /* 0x0000002e04a07947 */ /* 0x000fea000b800000 */
[----:B--2--5:R-:W2:Y:S02]  /*259f0*/  SHFL.UP PT, R2, R3, 0x1, RZ ;  /* 0x0420000003027989 */ /* 0x024ea400000e00ff */
        /* <DEDUP_REMOVED lines=15> */
.L_x_3174:
[----:B------:R-:W-:Y:S02]  /*25af0*/  ULDC UR4, c[0x0][0xc38] ;  /* 0x00030e0000047ab9 */ /* 0x000fe40000000800 */
[----:B------:R-:W-:-:S04]  /*25b00*/  IMAD.U32 R4, RZ, RZ, UR4 ;  /* 0x00000004ff047e24 */ /* 0x000fc8000f8e00ff */
[----:B---3--:R-:W-:-:S04]  /*25b10*/  IMAD R16, R16, R4, RZ ;  /* 0x0000000410107224 */ /* 0x008fc800078e02ff */
[----:B------:R-:W-:-:S05]  /*25b20*/  IMAD.IADD R5, R16, 0x1, R5 ;  /* 0x0000000110057824 */ /* 0x000fca00078e0205 */
[----:B------:R-:W-:-:S13]  /*25b30*/  ISETP.GT.AND P6, PT, R5, R0, PT ;  /* 0x000000000500720c */ /* 0x000fda0003fc4270 */
[----:B------:R-:W-:Y:S05]  /*25b40*/  @!P6 BRA `(.L_x_3069) ;  /* 0xfffffffc0064e947 */ /* 0x000fea000383ffff */
.L_x_3064:
[----:B------:R-:W-:Y:S01]  /*25b50*/  IMAD.IADD R16, R5, 0x1, -R16 ;  /* 0x0000000105107824 */ /* 0x000fe200078e0a10 */
[----:B------:R-:W-:-:S03]  /*25b60*/  UMOV UR4, 0xffffffff ;  /* 0xffffffff00047882 */ /* 0x000fc60000000000 */
[----:B------:R-:W-:-:S05]  /*25b70*/  IMAD R5, R2, R4, R16 ;  /* 0x0000000402057224 */ /* 0x000fca00078e0210 */
[----:B------:R-:W-:Y:S01]  /*25b80*/  ISETP.GT.AND P6, PT, R5, R0, PT ;  /* 0x000000000500720c */ /* 0x000fe20003fc4270 */
[----:B------:R-:W-:-:S12]  /*25b90*/  BRA.DIV UR4, `(.L_x_3070) ;  /* 0x00000032040c7947 */ /* 0x000fd8000b800000 */
[----:B------:R-:W-:-:S04]  /*25ba0*/  VOTE.ANY R5, PT, !P6 ;  /* 0x0000000000057806 */ /* 0x000fc800070e0100 */
[----:B------:R-:W3:Y:S02]  /*25bb0*/  POPC R6, R5 ;  /* 0x0000000500067309 */ /* 0x000ee40000000000 */
[----:B---3--:R3:W4:Y:S02]  /*25bc0*/  SHFL.IDX PT, R17, R3, R6, 0x1f ;  /* 0x00001f0603117589 */ /* 0x00872400000e0000 */
.L_x_3178:
[----:B------:R-:W-:Y:S01]  /*25bd0*/  ISETP.NE.AND P0, PT, R5, RZ, PT ;  /* 0x000000ff0500720c */ /* 0x000fe20003f05270 */
[----:B------:R-:W-:-:S12]  /*25be0*/  IMAD.MOV.U32 R5, RZ, RZ, RZ ;  /* 0x000000ffff057224 */ /* 0x000fd800078e00ff */
[----:B------:R-:W-:Y:S05]  /*25bf0*/  @!P0 BRA `(.L_x_3071) ;  /* 0x0000000000148947 */ /* 0x000fea0003800000 */
[----:B------:R-:W-:Y:S01]  /*25c00*/  UMOV UR4, 0xffffffff ;  /* 0xffffffff00047882 */ /* 0x000fe20000000000 */
[----:B------:R-:W-:Y:S02]  /*25c10*/  VIADD R12, R6, 0xffffffff ;  /* 0xffffffff060c7836 */ /* 0x000fe40000000000 */
[----:B------:R-:W-:Y:S05]  /*25c20*/  BRA.DIV UR4, `(.L_x_3072) ;  /* 0x0000003204307947 */ /* 0x000fea000b800000 */
[----:B--2---:R2:W0:Y:S02]  /*25c30*/  SHFL.IDX PT, R2, R2, R12, 0x1f ;  /* 0x00001f0c02027589 */ /* 0x00442400000e0000 */
.L_x_3181:
[----:B0-----:R-:W-:-:S07]  /*25c40*/  IMAD.MOV.U32 R5, RZ, RZ, R2 ;  /* 0x000000ffff057224 */ /* 0x001fce00078e0002 */
.L_x_3071:
[----:B--23--:R-:W2:Y:S01]  /*25c50*/  LDC.64 R2, c[0x0][0xc90] ;  /* 0x00032400ff027b82 */ /* 0x00cea20000000a00 */
[----:B------:R-:W-:-:S04]  /*25c60*/  IMAD.IADD R19, R6, 0x1, R19 ;  /* 0x0000000106137824 */ /* 0x000fc800078e0213 */
[----:B--2---:R-:W-:-:S05]  /*25c70*/  IMAD.WIDE R2, R19, 0x4, R2 ;  /* 0x0000000413027825 */ /* 0x004fca00078e0202 */
[----:B------:R-:W4:Y:S01]  /*25c80*/  LDG.E R7, desc[UR60][R2.64] ;  /* 0x0000003c02077981 */ /* 0x000f22000c1e1900 */
[----:B------:R-:W-:-:S04]  /*25c90*/  IMAD R16, R5, R4, R16 ;  /* 0x0000000405107224 */ /* 0x000fc800078e0210 */
[----:B------:R-:W-:Y:S02]  /*25ca0*/  IMAD.IADD R0, R0, 0x1, -R16 ;  /* 0x0000000100007824 */ /* 0x000fe400078e0a10 */
[----:B----4-:R-:W-:-:S05]  /*25cb0*/  IMAD R6, R17, R7, RZ ;  /* 0x0000000711067224 */ /* 0x010fca00078e02ff */
[----:B-----5:R-:W-:-:S04]  /*25cc0*/  IABS R8, R6 ;  /* 0x0000000600087213 */ /* 0x020fc80000000000 */
[----:B------:R-:W2:Y:S08]  /*25cd0*/  I2F.RP R2, R8 ;  /* 0x0000000800027306 */ /* 0x000eb00000209400 */
[----:B--2---:R-:W2:Y:S02]  /*25ce0*/  MUFU.RCP R2, R2 ;  /* 0x0000000200027308 */ /* 0x004ea40000001000 */
[----:B--2---:R-:W-:-:S06]  /*25cf0*/  VIADD R2, R2, 0xffffffe ;  /* 0x0ffffffe02027836 */ /* 0x004fcc0000000000 */
[----:B------:R-:W2:Y:S02]  /*25d00*/  F2I.FTZ.U32.TRUNC.NTZ R3, R2 ;  /* 0x0000000200037305 */ /* 0x000ea4000021f000 */
[----:B--2---:R-:W-:-:S04]  /*25d10*/  IMAD.MOV R2, RZ, RZ, -R3 ;  /* 0x000000ffff027224 */ /* 0x004fc800078e0a03 */
        /* <DEDUP_REMOVED lines=53> */
.L_x_3065:
[----:B------:R-:W-:Y:S01]  /*26070*/  UMOV UR4, URZ ;  /* 0x0000003f00047c82 */ /* 0x000fe20008000000 */
[----:B------:R-:W-:Y:S01]  /*26080*/  UMOV UR5, URZ ;  /* 0x0000003f00057c82 */ /* 0x000fe20008000000 */
[----:B------:R-:W-:Y:S01]  /*26090*/  ULDC UR6, c[0x0][0xc3c] ;  /* 0x00030f0000067ab9 */ /* 0x000fe20000000800 */
[----:B------:R-:W-:Y:S02]  /*260a0*/  IMAD.MOV.U32 R16, RZ, RZ, R0 ;  /* 0x000000ffff107224 */ /* 0x000fe400078e0000 */
[----:B------:R-:W-:Y:S02]  /*260b0*/  IMAD.U32 R17, RZ, RZ, UR4 ;  /* 0x00000004ff117e24 */ /* 0x000fe4000f8e00ff */
[----:B------:R-:W-:Y:S02]  /*260c0*/  IMAD.U32 R18, RZ, RZ, UR5 ;  /* 0x00000005ff127e24 */ /* 0x000fe4000f8e00ff */
[----:B------:R-:W-:-:S07]  /*260d0*/  IMAD.U32 R19, RZ, RZ, UR6 ;  /* 0x00000006ff137e24 */ /* 0x000fce000f8e00ff */
.L_x_3073:
        /* <DEDUP_REMOVED lines=12> */
.L_x_3062:
[----:B------:R-:W-:Y:S02]  /*261a0*/  ULDC UR4, c[0x0][0xc3c] ;  /* 0x00030f0000047ab9 */ /* 0x000fe40000000800 */
[----:B--2---:R-:W-:-:S13]  /*261b0*/  ISETP.GE.AND P0, PT, R19, UR4, PT ;  /* 0x0000000413007c0c */ /* 0x004fda000bf06270 */
[----:B------:R-:W-:Y:S05]  /*261c0*/  @!P0 BRA `(.L_x_3074) ;  /* 0xffffff9400208947 */ /* 0x000fea000383ffff */
[----:B------:R-:W-:Y:S05]  /*261d0*/  BSYNC B8 ;  /* 0x0000000000087941 */ /* 0x000fea0003800000 */
.L_x_2934:
[----:B----4-:R-:W2:Y:S01]  /*261e0*/  LDL.LU R0, [R1+0x50] ;  /* 0x0000500001007983 */ /* 0x010ea20000300800 */
[----:B------:R-:W-:Y:S01]  /*261f0*/  BSSY B0, `(.L_x_3075) ;  /* 0x000000b000007945 */ /* 0x000fe20003800000 */
[----:B------:R-:W4:Y:S01]  /*26200*/  S2R R5, SR_CgaCtaId ;  /* 0x0000000000057919 */ /* 0x000f220000008800 */
[----:B--2---:R-:W-:-:S05]  /*26210*/  VIADD R0, R0, 0x1 ;  /* 0x0000000100007836 */ /* 0x004fca0000000000 */
[----:B0-----:R-:W-:-:S04]  /*26220*/  LEA.HI R2, R0, R0, RZ, 0x1 ;  /* 0x0000000000027211 */ /* 0x001fc800078f08ff */
[----:B------:R-:W-:-:S05]  /*26230*/  LOP3.LUT R3, R2, 0xfffffffe, RZ, 0xc0, !PT ;  /* 0xfffffffe02037812 */ /* 0x000fca00078ec0ff */
[----:B------:R-:W-:Y:S01]  /*26240*/  IMAD.IADD R3, R0, 0x1, -R3 ;  /* 0x0000000100037824 */ /* 0x000fe200078e0a03 */
[----:B------:R-:W-:-:S04]  /*26250*/  MOV R0, 0x400 ;  /* 0x0000040000007802 */ /* 0x000fc80000000f00 */
[----:B----4-:R-:W-:Y:S02]  /*26260*/  LEA R0, R5, R0, 0x18 ;  /* 0x0000000005007211 */ /* 0x010fe400078ec0ff */
[----:B------:R-:W-:-:S04]  /*26270*/  SHF.L.U32 R3, R3, 0x1f, RZ ;  /* 0x0000001f03037819 */ /* 0x000fc800000006ff */
[----:B------:R-:W0:Y:S02]  /*26280*/  SYNCS.PHASECHK.TRANS64.TRYWAIT P0, [R0+URZ+0x34820], R3 ;  /* 0x03482003000075a7 */ /* 0x000e24000800017f */
[----:B0-----:R-:W-:Y:S05]  /*26290*/  @!P0 BRA `(.L_x_3076) ;  /* 0x0000002800bc8947 */ /* 0x001fea0003800000 */
.L_x_3182:
[----:B------:R-:W-:Y:S05]  /*262a0*/  BSYNC B0 ;  /* 0x0000000000007941 */ /* 0x000fea0003800000 */
.L_x_3075:
[----:B------:R-:W-:-:S03]  /*262b0*/  UMOV UR4, 0xffffffff ;  /* 0xffffffff00047882 */ /* 0x000fc60000000000 */
[----:B------:R-:W-:Y:S05]  /*262c0*/  BRA.DIV UR4, `(.L_x_3077) ;  /* 0x0000002a04c47947 */ /* 0x000fea000b800000 */
[----:B------:R-:W2:Y:S02]  /*262d0*/  S2R R2, SR_TID.X ;  /* 0x0000000000027919 */ /* 0x000ea40000002100 */
[----:B--2---:R-:W-:-:S04]  /*262e0*/  SHF.R.U32.HI R2, RZ, 0x5, R2 ;  /* 0x00000005ff027819 */ /* 0x004fc80000011602 */
[----:B------:R-:W-:-:S05]  /*262f0*/  LOP3.LUT R2, R2, 0x3, RZ, 0xc0, !PT ;  /* 0x0000000302027812 */ /* 0x000fca00078ec0ff */
[----:B------:R2:W4:Y:S02]  /*26300*/  SHFL.IDX PT, R14, R2, RZ, 0x1f ;  /* 0x00001fff020e7589 */ /* 0x00052400000e0000 */
.L_x_3185:
[----:B----4-:R-:W-:-:S13]  /*26310*/  ISETP.NE.AND P0, PT, R14, RZ, PT ;  /* 0x000000ff0e00720c */ /* 0x010fda0003f05270 */
[----:B------:R-:W-:Y:S05]  /*26320*/  @P0 BRA `(.L_x_2700) ;  /* 0x00000000009c0947 */ /* 0x000fea0003800000 */
[----:B------:R-:W-:-:S03]  /*26330*/  UMOV UR4, 0xffffffff ;  /* 0xffffffff00047882 */ /* 0x000fc60000000000 */
[----:B------:R-:W-:Y:S05]  /*26340*/  BRA.DIV UR4, `(.L_x_3078) ;  /* 0x0000002a04d87947 */ /* 0x000fea000b800000 */
[----:B------:R-:W-:-:S13]  /*26350*/  ELECT P6, URZ, PT ;  /* 0x00000000003f782f */ /* 0x000fda00038c0000 */
.L_x_3188:
        /* <DEDUP_REMOVED lines=8> */
.L_x_3079:
[----:B0-----:R-:W3:Y:S04]  /*263e0*/  LDL R3, [R1+0x8] ;  /* 0x0000080001037983 */ /* 0x001ee80000100800 */
[----:B------:R-:W2:Y:S01]  /*263f0*/  LDL.LU R7, [R1+0x18] ;  /* 0x0000180001077983 */ /* 0x000ea20000300800 */
        /* <DEDUP_REMOVED lines=12> */
.L_x_3189:
[----:B------:R-:W2:Y:S02]  /*264c0*/  SYNCS.PHASECHK.TRANS64.TRYWAIT P0, [R7+URZ], R2 ;  /* 0x00000002070075a7 */ /* 0x000ea4000800017f */
[----:B--2---:R-:W-:Y:S05]  /*264d0*/  @!P0 BRA `(.L_x_3081) ;  /* 0x0000002800a88947 */ /* 0x004fea0003800000 */
.L_x_3190:
[----:B------:R-:W-:Y:S05]  /*264e0*/  @!P2 BRA `(.L_x_3082) ;  /* 0x000000000004a947 */ /* 0x000fea0003800000 */
[----:B------:R-:W-:Y:S01]  /*264f0*/  BPT.TRAP 0x1 ;  /* 0x000000040000795c */ /* 0x000fe20000300000 */
.L_x_3082:
[----:B------:R-:W3:Y:S01]  /*26500*/  LDL.LU R4, [R1+0x8] ;  /* 0x0000080001047983 */ /* 0x000ee20000300800 */
[----:B------:R-:W-:-:S04]  /*26510*/  VIADD R0, R0, 0x34860 ;  /* 0x0003486000007836 */ /* 0x000fc80000000000 */
[----:B---3--:R-:W-:-:S04]  /*26520*/  IMAD R4, R4, 0x8, R0 ;  /* 0x0000000804047824 */ /* 0x008fc800078e0200 */
[----:B------:R-:W3:Y:S02]  /*26530*/  SYNCS.PHASECHK.TRANS64.TRYWAIT P0, [R4+URZ], R5 ;  /* 0x00000005040075a7 */ /* 0x000ee4000800017f */
[----:B---3--:R-:W-:Y:S05]  /*26540*/  @!P0 BRA `(.L_x_3083) ;  /* 0x0000002800a08947 */ /* 0x008fea0003800000 */
.L_x_3191:
[----:B------:R-:W-:-:S07]  /*26550*/  IMAD R3, R3, 0x8, R0 ;  /* 0x0000000803037824 */ /* 0x000fce00078e0200 */
.L_x_3084:
[----:B----4-:R4:W0:Y:S02]  /*26560*/  SYNCS.PHASECHK.TRANS64.TRYWAIT P0, [R3+URZ], R2 ;  /* 0x00000002030075a7 */ /* 0x010824000800017f */
[----:B0-----:R-:W-:Y:S05]  /*26570*/  @!P0 NANOSLEEP.SYNCS 0x989680 ;  /* 0x009896800000895d */ /* 0x001fea0003900000 */
[----:B------:R-:W0:Y:S02]  /*26580*/  @!P0 SYNCS.PHASECHK.TRANS64 P0, [R3+URZ], R2 ;  /* 0x00000002030085a7 */ /* 0x000e24000800007f */
[----:B0-----:R-:W-:Y:S05]  /*26590*/  @!P0 BRA `(.L_x_3084) ;  /* 0xfffffffc00f08947 */ /* 0x001fea000383ffff */
.L_x_2700:
[----:B------:R-:W-:Y:S05]  /*265a0*/  BSYNC B9 ;  /* 0x0000000000097941 */ /* 0x000fea0003800000 */
.L_x_2697:
[----:B------:R-:W-:Y:S05]  /*265b0*/  EXIT ;  /* 0x000000000000794d */ /* 0x000fea0003800000 */
.L_x_2718:
[----:B-1----:R1:W2:Y:S02]  /*265c0*/  SYNCS.PHASECHK.TRANS64.TRYWAIT P5, [R3+URZ+0x34890], R0 ;  /* 0x03489000030075a7 */ /* 0x0022a400080a017f */
[----:B--2---:R-:W-:Y:S05]  /*265d0*/  @!P5 NANOSLEEP.SYNCS 0x989680 ;  /* 0x009896800000d95d */ /* 0x004fea0003900000 */
[----:B------:R-:W2:Y:S02]  /*265e0*/  @!P5 SYNCS.PHASECHK.TRANS64 P5, [R3+URZ+0x34890], R0 ;  /* 0x034890000300d5a7 */ /* 0x000ea400080a007f */
[----:B--2---:R-:W-:Y:S05]  /*265f0*/  @!P5 BRA `(.L_x_2718) ;  /* 0xfffffffc00f0d947 */ /* 0x004fea000383ffff */
[----:B------:R-:W-:Y:S05]  /*26600*/  BRA `(.L_x_3085) ;  /* 0xfffffdd000907947 */ /* 0x000fea000383ffff */
.L_x_2772:
[----:B-1----:R1:W3:Y:S02]  /*26610*/  SYNCS.PHASECHK.TRANS64.TRYWAIT P5, [R3+URZ+0x34890], R0 ;  /* 0x03489000030075a7 */ /* 0x0022e400080a017f */
[----:B---3--:R-:W-:Y:S05]  /*26620*/  @!P5 NANOSLEEP.SYNCS 0x989680 ;  /* 0x009896800000d95d */ /* 0x008fea0003900000 */
[----:B------:R-:W3:Y:S02]  /*26630*/  @!P5 SYNCS.PHASECHK.TRANS64 P5, [R3+URZ+0x34890], R0 ;  /* 0x034890000300d5a7 */ /* 0x000ee400080a007f */
[----:B---3--:R-:W-:Y:S05]  /*26640*/  @!P5 BRA `(.L_x_2772) ;  /* 0xfffffffc00f0d947 */ /* 0x008fea000383ffff */
[----:B------:R-:W-:Y:S05]  /*26650*/  BRA `(.L_x_3086) ;  /* 0xfffffe0400f07947 */ /* 0x000fea000383ffff */
.L_x_2797:
[----:B-1----:R1:W2:Y:S02]  /*26660*/  SYNCS.PHASECHK.TRANS64.TRYWAIT P4, [R3+URZ+0x34890], R0 ;  /* 0x03489000030075a7 */ /* 0x0022a4000808017f */
[----:B--2---:R-:W-:Y:S05]  /*26670*/  @!P4 NANOSLEEP.SYNCS 0x989680 ;  /* 0x009896800000c95d */ /* 0x004fea0003900000 */
[----:B------:R-:W2:Y:S02]  /*26680*/  @!P4 SYNCS.PHASECHK.TRANS64 P4, [R3+URZ+0x34890], R0 ;  /* 0x034890000300c5a7 */ /* 0x000ea4000808007f */
[----:B--2---:R-:W-:Y:S05]  /*26690*/  @!P4 BRA `(.L_x_2797) ;  /* 0xfffffffc00f0c947 */ /* 0x004fea000383ffff */
[----:B------:R-:W-:Y:S05]  /*266a0*/  BRA `(.L_x_3087) ;  /* 0xfffffe3800a87947 */ /* 0x000fea000383ffff */
.L_x_2803:
[----:B0-----:R0:W2:Y:S02]  /*266b0*/  SYNCS.PHASECHK.TRANS64.TRYWAIT P4, [R3+URZ+0x348b0], R0 ;  /* 0x0348b000030075a7 */ /* 0x0010a4000808017f */
[----:B--2---:R-:W-:Y:S05]  /*266c0*/  @!P4 NANOSLEEP.SYNCS 0x989680 ;  /* 0x009896800000c95d */ /* 0x004fea0003900000 */
[----:B------:R-:W2:Y:S02]  /*266d0*/  @!P4 SYNCS.PHASECHK.TRANS64 P4, [R3+URZ+0x348b0], R0 ;  /* 0x0348b0000300c5a7 */ /* 0x000ea4000808007f */
[----:B--2---:R-:W-:Y:S05]  /*266e0*/  @!P4 BRA `(.L_x_2803) ;  /* 0xfffffffc00f0c947 */ /* 0x004fea000383ffff */
[----:B------:R-:W-:Y:S05]  /*266f0*/  BRA `(.L_x_3088) ;  /* 0xfffffe3c00a87947 */ /* 0x000fea000383ffff */
.L_x_2821:
        /* <DEDUP_REMOVED lines=8> */
.L_x_3090:
[----:B------:R-:W-:Y:S05]  /*26780*/  BSYNC B1 ;  /* 0x0000000000017941 */ /* 0x000fea0003800000 */
.L_x_3089:
        /* <DEDUP_REMOVED lines=8> */
.L_x_3091:
[----:B------:R-:W-:Y:S02]  /*26810*/  IMAD.MOV.U32 R13, RZ, RZ, R8 ;  /* 0x000000ffff0d7224 */ /* 0x000fe400078e0008 */
[----:B------:R-:W-:-:S07]  /*26820*/  IMAD.MOV.U32 R0, RZ, RZ, R14 ;  /* 0x000000ffff007224 */ /* 0x000fce00078e000e */
[----:B------:R-:W-:Y:S05]  /*26830*/  WARPSYNC.COLLECTIVE R15, `(.L_x_3092) ;  /* 0x000000000f087348 */ /* 0x000fea0003c00000 */
[----:B------:R0:W1:Y:S02]  /*26840*/  SHFL.IDX P6, R14, R13, R12, R11 ;  /* 0x0000000c0d0e7389 */ /* 0x00006400000c000b */
[----:B01----:R-:W-:Y:S01]  /*26850*/  ENDCOLLECTIVE ;  /* 0x000000000000791b */ /* 0x003fe20003800000 */
.L_x_3092:
[----:B------:R-:W-:Y:S02]  /*26860*/  IMAD.MOV.U32 R13, RZ, RZ, R4 ;  /* 0x000000ffff0d7224 */ /* 0x000fe400078e0004 */
[----:B------:R-:W-:-:S07]  /*26870*/  IMAD.MOV.U32 R5, RZ, RZ, R14 ;  /* 0x000000ffff057224 */ /* 0x000fce00078e000e */
[----:B------:R-:W-:Y:S05]  /*26880*/  WARPSYNC.COLLECTIVE R15, `(.L_x_3093) ;  /* 0x000000000f087348 */ /* 0x000fea0003c00000 */
[----:B------:R0:W1:Y:S02]  /*26890*/  SHFL.IDX P6, R14, R13, R12, R11 ;  /* 0x0000000c0d0e7389 */ /* 0x00006400000c000b */
[----:B01----:R-:W-:Y:S01]  /*268a0*/  ENDCOLLECTIVE ;  /* 0x000000000000791b */ /* 0x003fe20003800000 */
.L_x_3093:
[----:B------:R-:W-:Y:S05]  /*268b0*/  BRA `(.L_x_3094) ;  /* 0xfffffe4c00147947 */ /* 0x000fea000383ffff */
.L_x_2824:
        /* <DEDUP_REMOVED lines=8> */
.L_x_3096:
[----:B------:R-:W-:Y:S05]  /*26940*/  BSYNC B1 ;  /* 0x0000000000017941 */ /* 0x000fea0003800000 */
.L_x_3095:
        /* <DEDUP_REMOVED lines=8> */
.L_x_3097:
[----:B------:R-:W-:Y:S02]  /*269d0*/  IMAD.MOV.U32 R13, RZ, RZ, R8 ;  /* 0x000000ffff0d7224 */ /* 0x000fe400078e0008 */
[----:B------:R-:W-:-:S07]  /*269e0*/  IMAD.MOV.U32 R0, RZ, RZ, R14 ;  /* 0x000000ffff007224 */ /* 0x000fce00078e000e */
[----:B------:R-:W-:Y:S05]  /*269f0*/  WARPSYNC.COLLECTIVE R15, `(.L_x_3098) ;  /* 0x000000000f087348 */ /* 0x000fea0003c00000 */
[----:B------:R0:W1:Y:S02]  /*26a00*/  SHFL.IDX P6, R14, R13, R12, R11 ;  /* 0x0000000c0d0e7389 */ /* 0x00006400000c000b */
[----:B01----:R-:W-:Y:S01]  /*26a10*/  ENDCOLLECTIVE ;  /* 0x000000000000791b */ /* 0x003fe20003800000 */
.L_x_3098:
[----:B------:R-:W-:Y:S02]  /*26a20*/  IMAD.MOV.U32 R13, RZ, RZ, R4 ;  /* 0x000000ffff0d7224 */ /* 0x000fe400078e0004 */
[----:B------:R-:W-:-:S07]  /*26a30*/  IMAD.MOV.U32 R5, RZ, RZ, R14 ;  /* 0x000000ffff057224 */ /* 0x000fce00078e000e */
[----:B------:R-:W-:Y:S05]  /*26a40*/  WARPSYNC.COLLECTIVE R15, `(.L_x_3099) ;  /* 0x000000000f087348 */ /* 0x000fea0003c00000 */
[----:B------:R0:W1:Y:S02]  /*26a50*/  SHFL.IDX P6, R14, R13, R12, R11 ;  /* 0x0000000c0d0e7389 */ /* 0x00006400000c000b */
[----:B01----:R-:W-:Y:S01]  /*26a60*/  ENDCOLLECTIVE ;  /* 0x000000000000791b */ /* 0x003fe20003800000 */
.L_x_3099:
[----:B------:R-:W-:Y:S01]  /*26a70*/  IMAD.MOV.U32 R4, RZ, RZ, R14 ;  /* 0x000000ffff047224 */ /* 0x000fe200078e000e */
[----:B------:R-:W-:Y:S06]  /*26a80*/  BRA `(.L_x_3100) ;  /* 0xfffffe5000c87947 */ /* 0x000fec000383ffff */
.L_x_2828:
[----:B0-----:R0:W1:Y:S02]  /*26a90*/  SYNCS.PHASECHK.TRANS64.TRYWAIT P0, [R16+URZ+0x34800], R5 ;  /* 0x03480005100075a7 */ /* 0x001064000800017f */
[----:B-1----:R-:W-:Y:S05]  /*26aa0*/  @!P0 NANOSLEEP.SYNCS 0x989680 ;  /* 0x009896800000895d */ /* 0x002fea0003900000 */
[----:B------:R-:W1:Y:S02]  /*26ab0*/  @!P0 SYNCS.PHASECHK.TRANS64 P0, [R16+URZ+0x34800], R5 ;  /* 0x03480005100085a7 */ /* 0x000e64000800007f */
[----:B-1----:R-:W-:Y:S05]  /*26ac0*/  @!P0 BRA `(.L_x_2828) ;  /* 0xfffffffc00f08947 */ /* 0x002fea000383ffff */
[----:B------:R-:W-:Y:S05]  /*26ad0*/  BRA `(.L_x_3101) ;  /* 0xfffffe5800f47947 */ /* 0x000fea000383ffff */
.L_x_2852:
        /* <DEDUP_REMOVED lines=8> */
.L_x_3103:
[----:B------:R-:W-:Y:S05]  /*26b60*/  BSYNC B1 ;  /* 0x0000000000017941 */ /* 0x000fea0003800000 */
.L_x_3102:
        /* <DEDUP_REMOVED lines=8> */
.L_x_3104:
[----:B------:R-:W-:Y:S02]  /*26bf0*/  IMAD.MOV.U32 R21, RZ, RZ, R3 ;  /* 0x000000ffff157224 */ /* 0x000fe400078e0003 */
[----:B------:R-:W-:Y:S02]  /*26c00*/  IMAD.MOV.U32 R13, RZ, RZ, R7 ;  /* 0x000000ffff0d7224 */ /* 0x000fe400078e0007 */
[----:B------:R-:W-:-:S07]  /*26c10*/  IMAD.MOV.U32 R0, RZ, RZ, R14 ;  /* 0x000000ffff007224 */ /* 0x000fce00078e000e */
[----:B------:R-:W-:Y:S05]  /*26c20*/  WARPSYNC.COLLECTIVE R15, `(.L_x_3105) ;  /* 0x000000000f087348 */ /* 0x000fea0003c00000 */
[----:B------:R0:W1:Y:S02]  /*26c30*/  SHFL.IDX P6, R14, R13, R12, R11 ;  /* 0x0000000c0d0e7389 */ /* 0x00006400000c000b */
[----:B01----:R-:W-:Y:S01]  /*26c40*/  ENDCOLLECTIVE ;  /* 0x000000000000791b */ /* 0x003fe20003800000 */
.L_x_3105:
[----:B------:R-:W-:Y:S02]  /*26c50*/  IMAD.MOV.U32 R20, RZ, RZ, R0 ;  /* 0x000000ffff147224 */ /* 0x000fe400078e0000 */
[----:B------:R-:W-:Y:S02]  /*26c60*/  IMAD.MOV.U32 R13, RZ, RZ, R9 ;  /* 0x000000ffff0d7224 */ /* 0x000fe400078e0009 */
[----:B------:R-:W-:-:S07]  /*26c70*/  IMAD.MOV.U32 R5, RZ, RZ, R14 ;  /* 0x000000ffff057224 */ /* 0x000fce00078e000e */
[----:B------:R-:W-:Y:S05]  /*26c80*/  WARPSYNC.COLLECTIVE R15, `(.L_x_3106) ;  /* 0x000000000f087348 */ /* 0x000fea0003c00000 */
[----:B------:R0:W1:Y:S02]  /*26c90*/  SHFL.IDX P6, R14, R13, R12, R11 ;  /* 0x0000000c0d0e7389 */ /* 0x00006400000c000b */
[----:B01----:R-:W-:Y:S01]  /*26ca0*/  ENDCOLLECTIVE ;  /* 0x000000000000791b */ /* 0x003fe20003800000 */
.L_x_3106:
[----:B------:R-:W-:Y:S05]  /*26cb0*/  BRA `(.L_x_3107) ;  /* 0xfffffe8000887947 */ /* 0x000fea000383ffff */
.L_x_2855:
        /* <DEDUP_REMOVED lines=8> */
.L_x_3109:
[----:B------:R-:W-:Y:S05]  /*26d40*/  BSYNC B1 ;  /* 0x0000000000017941 */ /* 0x000fea0003800000 */
.L_x_3108:
        /* <DEDUP_REMOVED lines=8> */
.L_x_3110:
[----:B------:R-:W-:Y:S02]  /*26dd0*/  IMAD.MOV.U32 R61, RZ, RZ, R3 ;  /* 0x000000ffff3d7224 */ /* 0x000fe400078e0003 */
[----:B------:R-:W-:Y:S02]  /*26de0*/  IMAD.MOV.U32 R13, RZ, RZ, R7 ;  /* 0x000000ffff0d7224 */ /* 0x000fe400078e0007 */
[----:B------:R-:W-:-:S07]  /*26df0*/  IMAD.MOV.U32 R0, RZ, RZ, R14 ;  /* 0x000000ffff007224 */ /* 0x000fce00078e000e */
[----:B------:R-:W-:Y:S05]  /*26e00*/  WARPSYNC.COLLECTIVE R15, `(.L_x_3111) ;  /* 0x000000000f087348 */ /* 0x000fea0003c00000 */
[----:B------:R0:W1:Y:S02]  /*26e10*/  SHFL.IDX P6, R14, R13, R12, R11 ;  /* 0x0000000c0d0e7389 */ /* 0x00006400000c000b */
[----:B01----:R-:W-:Y:S01]  /*26e20*/  ENDCOLLECTIVE ;  /* 0x000000000000791b */ /* 0x003fe20003800000 */
.L_x_3111:
[----:B------:R-:W-:Y:S02]  /*26e30*/  IMAD.MOV.U32 R60, RZ, RZ, R0 ;  /* 0x000000ffff3c7224 */ /* 0x000fe400078e0000 */
[----:B------:R-:W-:Y:S02]  /*26e40*/  IMAD.MOV.U32 R13, RZ, RZ, R9 ;  /* 0x000000ffff0d7224 */ /* 0x000fe400078e0009 */
[----:B------:R-:W-:-:S07]  /*26e50*/  IMAD.MOV.U32 R7, RZ, RZ, R14 ;  /* 0x000000ffff077224 */ /* 0x000fce00078e000e */
[----:B------:R-:W-:Y:S05]  /*26e60*/  WARPSYNC.COLLECTIVE R15, `(.L_x_3112) ;  /* 0x000000000f087348 */ /* 0x000fea0003c00000 */
[----:B------:R0:W1:Y:S02]  /*26e70*/  SHFL.IDX P6, R14, R13, R12, R11 ;  /* 0x0000000c0d0e7389 */ /* 0x00006400000c000b */
[----:B01----:R-:W-:Y:S01]  /*26e80*/  ENDCOLLECTIVE ;  /* 0x000000000000791b */ /* 0x003fe20003800000 */
.L_x_3112:
[----:B------:R-:W-:Y:S05]  /*26e90*/  BRA `(.L_x_3113) ;  /* 0xfffffe8400b87947 */ /* 0x000fea000383ffff */
.L_x_2859:
[----:B0-----:R0:W1:Y:S02]  /*26ea0*/  SYNCS.PHASECHK.TRANS64.TRYWAIT P0, [R16+URZ+0x34800], R61 ;  /* 0x0348003d100075a7 */ /* 0x001064000800017f */
[----:B-1----:R-:W-:Y:S05]  /*26eb0*/  @!P0 NANOSLEEP.SYNCS 0x989680 ;  /* 0x009896800000895d */ /* 0x002fea0003900000 */
[----:B------:R-:W1:Y:S02]  /*26ec0*/  @!P0 SYNCS.PHASECHK.TRANS64 P0, [R16+URZ+0x34800], R61 ;  /* 0x0348003d100085a7 */ /* 0x000e64000800007f */
[----:B-1----:R-:W-:Y:S05]  /*26ed0*/  @!P0 BRA `(.L_x_2859) ;  /* 0xfffffffc00f08947 */ /* 0x002fea000383ffff */
[----:B------:R-:W-:Y:S05]  /*26ee0*/  BRA `(.L_x_3114) ;  /* 0xfffffe8c003c7947 */ /* 0x000fea000383ffff */
.L_x_2873:
[----:B-1----:R1:W2:Y:S02]  /*26ef0*/  SYNCS.PHASECHK.TRANS64.TRYWAIT P2, [R0+URZ+0x34830], R3 ;  /* 0x03483003000075a7 */ /* 0x0022a4000804017f */
[----:B--2---:R-:W-:Y:S05]  /*26f00*/  @!P2 NANOSLEEP.SYNCS 0x989680 ;  /* 0x009896800000a95d */ /* 0x004fea0003900000 */
[----:B------:R-:W2:Y:S02]  /*26f10*/  @!P2 SYNCS.PHASECHK.TRANS64 P2, [R0+URZ+0x34830], R3 ;  /* 0x034830030000a5a7 */ /* 0x000ea4000804007f */
[----:B--2---:R-:W-:Y:S05]  /*26f20*/  @!P2 BRA `(.L_x_2873) ;  /* 0xfffffffc00f0a947 */ /* 0x004fea000383ffff */
[----:B------:R-:W-:Y:S05]  /*26f30*/  BRA `(.L_x_2872) ;  /* 0xfffffeb400b47947 */ /* 0x000fea000383ffff */
.L_x_2880:
[----:B-1----:R1:W2:Y:S02]  /*26f40*/  SYNCS.PHASECHK.TRANS64.TRYWAIT P3, [R14+URZ+0x34830], R11 ;  /* 0x0348300b0e0075a7 */ /* 0x0022a4000806017f */
[----:B--2---:R-:W-:Y:S05]  /*26f50*/  @!P3 NANOSLEEP.SYNCS 0x989680 ;  /* 0x009896800000b95d */ /* 0x004fea0003900000 */
[----:B------:R-:W2:Y:S02]  /*26f60*/  @!P3 SYNCS.PHASECHK.TRANS64 P3, [R14+URZ+0x34830], R11 ;  /* 0x0348300b0e00b5a7 */ /* 0x000ea4000806007f */
[----:B--2---:R-:W-:Y:S05]  /*26f70*/  @!P3 BRA `(.L_x_2880) ;  /* 0xfffffffc00f0b947 */ /* 0x004fea000383ffff */
[----:B------:R-:W-:Y:S05]  /*26f80*/  BRA `(.L_x_2879) ;  /* 0xfffffee800147947 */ /* 0x000fea000383ffff */
.L_x_2885:
[----:B-1----:R1:W2:Y:S02]  /*26f90*/  SYNCS.PHASECHK.TRANS64.TRYWAIT P3, [R15+URZ+0x34850], R0 ;  /* 0x034850000f0075a7 */ /* 0x0022a4000806017f */
[----:B--2---:R-:W-:Y:S05]  /*26fa0*/  @!P3 NANOSLEEP.SYNCS 0x989680 ;  /* 0x009896800000b95d */ /* 0x004fea0003900000 */
[----:B------:R-:W2:Y:S02]  /*26fb0*/  @!P3 SYNCS.PHASECHK.TRANS64 P3, [R15+URZ+0x34850], R0 ;  /* 0x034850000f00b5a7 */ /* 0x000ea4000806007f */
[----:B--2---:R-:W-:Y:S05]  /*26fc0*/  @!P3 BRA `(.L_x_2885) ;  /* 0xfffffffc00f0b947 */ /* 0x004fea000383ffff */
[----:B------:R-:W-:Y:S05]  /*26fd0*/  BRA `(.L_x_2884) ;  /* 0xfffffef4000c7947 */ /* 0x000fea000383ffff */
.L_x_2893:
[----:B-1----:R1:W2:Y:S02]  /*26fe0*/  SYNCS.PHASECHK.TRANS64.TRYWAIT P2, [R8+URZ+0x34830], R9 ;  /* 0x03483009080075a7 */ /* 0x0022a4000804017f */
[----:B--2---:R-:W-:Y:S05]  /*26ff0*/  @!P2 NANOSLEEP.SYNCS 0x989680 ;  /* 0x009896800000a95d */ /* 0x004fea0003900000 */
[----:B------:R-:W2:Y:S02]  /*27000*/  @!P2 SYNCS.PHASECHK.TRANS64 P2, [R8+URZ+0x34830], R9 ;  /* 0x034830090800a5a7 */ /* 0x000ea4000804007f */
[----:B--2---:R-:W-:Y:S05]  /*27010*/  @!P2 BRA `(.L_x_2893) ;  /* 0xfffffffc00f0a947 */ /* 0x004fea000383ffff */
[----:B------:R-:W-:Y:S05]  /*27020*/  BRA `(.L_x_2892) ;  /* 0xffffff1c00a07947 */ /* 0x000fea000383ffff */
.L_x_2898:
[----:B-1----:R1:W2:Y:S02]  /*27030*/  SYNCS.PHASECHK.TRANS64.TRYWAIT P2, [R14+URZ+0x34850], R0 ;  /* 0x034850000e0075a7 */ /* 0x0022a4000804017f */
[----:B--2---:R-:W-:Y:S05]  /*27040*/  @!P2 NANOSLEEP.SYNCS 0x989680 ;  /* 0x009896800000a95d */ /* 0x004fea0003900000 */
[----:B------:R-:W2:Y:S02]  /*27050*/  @!P2 SYNCS.PHASECHK.TRANS64 P2, [R14+URZ+0x34850], R0 ;  /* 0x034850000e00a5a7 */ /* 0x000ea4000804007f */
[----:B--2---:R-:W-:Y:S05]  /*27060*/  @!P2 BRA `(.L_x_2898) ;  /* 0xfffffffc00f0a947 */ /* 0x004fea000383ffff */
[----:B------:R-:W-:Y:S05]  /*27070*/  BRA `(.L_x_2897) ;  /* 0xffffff2800907947 */ /* 0x000fea000383ffff */
.L_x_2904:
[----:B-1----:R1:W2:Y:S02]  /*27080*/  SYNCS.PHASECHK.TRANS64.TRYWAIT P0, [R11+URZ+0x34850], R2 ;  /* 0x034850020b0075a7 */ /* 0x0022a4000800017f */
[----:B--2---:R-:W-:Y:S05]  /*27090*/  @!P0 NANOSLEEP.SYNCS 0x989680 ;  /* 0x009896800000895d */ /* 0x004fea0003900000 */
[----:B------:R-:W2:Y:S02]  /*270a0*/  @!P0 SYNCS.PHASECHK.TRANS64 P0, [R11+URZ+0x34850], R2 ;  /* 0x034850020b0085a7 */ /* 0x000ea4000800007f */
[----:B--2---:R-:W-:Y:S05]  /*270b0*/  @!P0 BRA `(.L_x_2904) ;  /* 0xfffffffc00f08947 */ /* 0x004fea000383ffff */
[----:B------:R-:W-:Y:S05]  /*270c0*/  BRA `(.L_x_2903) ;  /* 0xffffff4c00b47947 */ /* 0x000fea000383ffff */
.L_x_2940:
[----:B------:R-:W1:Y:S01]  /*270d0*/  S2R R6, SR_TID.X ;  /* 0x0000000000067919 */ /* 0x000e620000002100 */
[----:B------:R-:W-:Y:S01]  /*270e0*/  BSSY B1, `(.L_x_3115) ;  /* 0x000000a000017945 */ /* 0x000fe20003800000 */
[----:B------:R-:W-:Y:S02]  /*270f0*/  IMAD.MOV.U32 R12, RZ, RZ, RZ ;  /* 0x000000ffff0c7224 */ /* 0x000fe400078e00ff */
[----:B------:R-:W-:Y:S02]  /*27100*/  IMAD.MOV.U32 R11, RZ, RZ, 0x1f ;  /* 0x0000001fff0b7424 */ /* 0x000fe400078e00ff */
[----:B------:R-:W-:Y:S01]  /*27110*/  IMAD.MOV.U32 R15, RZ, RZ, -0x1 ;  /* 0xffffffffff0f7424 */ /* 0x000fe200078e00ff */
[----:B-1----:R-:W-:-:S04]  /*27120*/  SHF.R.U32.HI R6, RZ, 0x5, R6 ;  /* 0x00000005ff067819 */ /* 0x002fc80000011606 */
[----:B------:R-:W-:-:S05]  /*27130*/  LOP3.LUT R6, R6, 0x3, RZ, 0xc0, !PT ;  /* 0x0000000306067812 */ /* 0x000fca00078ec0ff */
[----:B0-----:R-:W-:-:S07]  /*27140*/  IMAD.MOV.U32 R13, RZ, RZ, R6 ;  /* 0x000000ffff0d7224 */ /* 0x001fce00078e0006 */
[----:B------:R-:W-:Y:S05]  /*27150*/  WARPSYNC.COLLECTIVE R15, `(.L_x_3116) ;  /* 0x000000000f087348 */ /* 0x000fea0003c00000 */
[----:B------:R0:W1:Y:S02]  /*27160*/  SHFL.IDX P6, R14, R13, R12, R11 ;  /* 0x0000000c0d0e7389 */ /* 0x00006400000c000b */
[----:B01----:R-:W-:Y:S01]  /*27170*/  ENDCOLLECTIVE ;  /* 0x000000000000791b */ /* 0x003fe20003800000 */
.L_x_3116:
[----:B------:R-:W-:Y:S05]  /*27180*/  BSYNC B1 ;  /* 0x0000000000017941 */ /* 0x000fea0003800000 */
.L_x_3115:
[----:B------:R-:W-:Y:S05]  /*27190*/  BRA `(.L_x_3117) ;  /* 0xffffff8c00287947 */ /* 0x000fea000383ffff */
.L_x_2942:
[----:B------:R-:W-:Y:S01]  /*271a0*/  BSSY B1, `(.L_x_3118) ;  /* 0x0000006000017945 */ /* 0x000fe20003800000 */
[----:B------:R-:W-:-:S07]  /*271b0*/  IMAD.MOV.U32 R15, RZ, RZ, -0x1 ;  /* 0xffffffffff0f7424 */ /* 0x000fce00078e00ff */
[----:B01----:R-:W-:Y:S05]  /*271c0*/  WARPSYNC.COLLECTIVE R15, `(.L_x_3119) ;  /* 0x000000000f0c7348 */ /* 0x003fea0003c00000 */
[----:B------:R-:W-:Y:S02]  /*271d0*/  ELECT P6, UR62, PT ;  /* 0x00000000003e782f */ /* 0x000fe400038c0000 */
[----:B------:R-:W-:Y:S01]  /*271e0*/  MOV R14, UR62 ;  /* 0x0000003e000e7c02 */ /* 0x000fe20008000f00 */
[----:B01----:R-:W-:Y:S10]  /*271f0*/  ENDCOLLECTIVE ;  /* 0x000000000000791b */ /* 0x003ff40003800000 */
.L_x_3119:
[----:B------:R-:W-:Y:S05]  /*27200*/  BSYNC B1 ;  /* 0x0000000000017941 */ /* 0x000fea0003800000 */
.L_x_3118:
[----:B------:R-:W-:Y:S05]  /*27210*/  BRA `(.L_x_2941) ;  /* 0xffffff8c00207947 */ /* 0x000fea000383ffff */
.L_x_2944:
[----:B-1----:R-:W2:Y:S02]  /*27220*/  LDL R4, [R1+0x4] ;  /* 0x0000040001047983 */ /* 0x002ea40000100800 */
[----:B--2---:R1:W2:Y:S02]  /*27230*/  SYNCS.PHASECHK.TRANS64.TRYWAIT P0, [R4+URZ+0x34820], R3 ;  /* 0x03482003040075a7 */ /* 0x0042a4000800017f */
[----:B--2---:R-:W-:Y:S05]  /*27240*/  @!P0 NANOSLEEP.SYNCS 0x989680 ;  /* 0x009896800000895d */ /* 0x004fea0003900000 */
[----:B------:R-:W2:Y:S02]  /*27250*/  @!P0 SYNCS.PHASECHK.TRANS64 P0, [R4+URZ+0x34820], R3 ;  /* 0x03482003040085a7 */ /* 0x000ea4000800007f */
[----:B--2---:R-:W-:Y:S05]  /*27260*/  @!P0 BRA `(.L_x_2944) ;  /* 0xfffffffc00ec8947 */ /* 0x004fea000383ffff */
[----:B------:R-:W-:Y:S05]  /*27270*/  BRA `(.L_x_3120) ;  /* 0xffffff8c00307947 */ /* 0x000fea000383ffff */
.L_x_2948:
[----:B-1----:R1:W2:Y:S02]  /*27280*/  SYNCS.PHASECHK.TRANS64.TRYWAIT P0, [R5+URZ+0x348a0], R9 ;  /* 0x0348a009050075a7 */ /* 0x0022a4000800017f */
[----:B--2---:R-:W-:Y:S05]  /*27290*/  @!P0 NANOSLEEP.SYNCS 0x989680 ;  /* 0x009896800000895d */ /* 0x004fea0003900000 */
[----:B------:R-:W2:Y:S02]  /*272a0*/  @!P0 SYNCS.PHASECHK.TRANS64 P0, [R5+URZ+0x348a0], R9 ;  /* 0x0348a009050085a7 */ /* 0x000ea4000800007f */
[----:B--2---:R-:W-:Y:S05]  /*272b0*/  @!P0 BRA `(.L_x_2948) ;  /* 0xfffffffc00f08947 */ /* 0x004fea000383ffff */
[----:B------:R-:W-:Y:S05]  /*272c0*/  BRA `(.L_x_3121) ;  /* 0xffffff8c00547947 */ /* 0x000fea000383ffff */
.L_x_2955:
[----:B--2---:R2:W3:Y:S02]  /*272d0*/  SYNCS.PHASECHK.TRANS64.TRYWAIT P0, [R5+URZ+0x348c0], R9 ;  /* 0x0348c009050075a7 */ /* 0x0044e4000800017f */
[----:B---3--:R-:W-:Y:S05]  /*272e0*/  @!P0 NANOSLEEP.SYNCS 0x989680 ;  /* 0x009896800000895d */ /* 0x008fea0003900000 */
[----:B------:R-:W3:Y:S02]  /*272f0*/  @!P0 SYNCS.PHASECHK.TRANS64 P0, [R5+URZ+0x348c0], R9 ;  /* 0x0348c009050085a7 */ /* 0x000ee4000800007f */
[----:B---3--:R-:W-:Y:S05]  /*27300*/  @!P0 BRA `(.L_x_2955) ;  /* 0xfffffffc00f08947 */ /* 0x008fea000383ffff */
[----:B------:R-:W-:Y:S05]  /*27310*/  BRA `(.L_x_3122) ;  /* 0xffffff9000547947 */ /* 0x000fea000383ffff */
.L_x_2963:
[----:B-1----:R1:W2:Y:S02]  /*27320*/  SYNCS.PHASECHK.TRANS64.TRYWAIT P1, [R7+URZ+0x348a0], R6 ;  /* 0x0348a006070075a7 */ /* 0x0022a4000802017f */
[----:B--2---:R-:W-:Y:S05]  /*27330*/  @!P1 NANOSLEEP.SYNCS 0x989680 ;  /* 0x009896800000995d */ /* 0x004fea0003900000 */
[----:B------:R-:W2:Y:S02]  /*27340*/  @!P1 SYNCS.PHASECHK.TRANS64 P1, [R7+URZ+0x348a0], R6 ;  /* 0x0348a006070095a7 */ /* 0x000ea4000802007f */
[----:B--2---:R-:W-:Y:S05]  /*27350*/  @!P1 BRA `(.L_x_2963) ;  /* 0xfffffffc00f09947 */ /* 0x004fea000383ffff */
[----:B------:R-:W-:Y:S05]  /*27360*/  BRA `(.L_x_3123) ;  /* 0xffffff9400847947 */ /* 0x000fea000383ffff */
.L_x_2970:
[----:B--2---:R2:W3:Y:S02]  /*27370*/  SYNCS.PHASECHK.TRANS64.TRYWAIT P1, [R7+URZ+0x348c0], R6 ;  /* 0x0348c006070075a7 */ /* 0x0044e4000802017f */
[----:B---3--:R-:W-:Y:S05]  /*27380*/  @!P1 NANOSLEEP.SYNCS 0x989680 ;  /* 0x009896800000995d */ /* 0x008fea0003900000 */
[----:B------:R-:W3:Y:S02]  /*27390*/  @!P1 SYNCS.PHASECHK.TRANS64 P1, [R7+URZ+0x348c0], R6 ;  /* 0x0348c006070095a7 */ /* 0x000ee4000802007f */
[----:B---3--:R-:W-:Y:S05]  /*273a0*/  @!P1 BRA `(.L_x_2970) ;  /* 0xfffffffc00f09947 */ /* 0x008fea000383ffff */
[----:B------:R-:W-:Y:S05]  /*273b0*/  BRA `(.L_x_3124) ;  /* 0xffffff9800807947 */ /* 0x000fea000383ffff */
.L_x_2984:
        /* <DEDUP_REMOVED lines=11> */
.L_x_3126:
[----:B------:R-:W-:Y:S05]  /*27470*/  BSYNC B0 ;  /* 0x0000000000007941 */ /* 0x000fea0003800000 */
.L_x_3125:
[----:B------:R-:W-:Y:S05]  /*27480*/  BRA `(.L_x_3127) ;  /* 0xffffffa400287947 */ /* 0x000fea000383ffff */
.L_x_2986:
[----:B------:R-:W-:Y:S01]  /*27490*/  BSSY B0, `(.L_x_3128) ;  /* 0x0000006000007945 */ /* 0x000fe20003800000 */
[----:B------:R-:W-:-:S07]  /*274a0*/  IMAD.MOV.U32 R15, RZ, RZ, -0x1 ;  /* 0xffffffffff0f7424 */ /* 0x000fce00078e00ff */
[----:B01----:R-:W-:Y:S05]  /*274b0*/  WARPSYNC.COLLECTIVE R15, `(.L_x_3129) ;  /* 0x000000000f0c7348 */ /* 0x003fea0003c00000 */
[----:B------:R-:W-:Y:S02]  /*274c0*/  ELECT P6, UR62, PT ;  /* 0x00000000003e782f */ /* 0x000fe400038c0000 */
[----:B------:R-:W-:Y:S01]  /*274d0*/  MOV R14, UR62 ;  /* 0x0000003e000e7c02 */ /* 0x000fe20008000f00 */
[----:B01----:R-:W-:Y:S10]  /*274e0*/  ENDCOLLECTIVE ;  /* 0x000000000000791b */ /* 0x003ff40003800000 */
.L_x_3129:
[----:B------:R-:W-:Y:S05]  /*274f0*/  BSYNC B0 ;  /* 0x0000000000007941 */ /* 0x000fea0003800000 */
.L_x_3128:
[----:B------:R-:W-:Y:S05]  /*27500*/  BRA `(.L_x_3130) ;  /* 0xffffffa400387947 */ /* 0x000fea000383ffff */
.L_x_2988:
[----:B-1----:R1:W2:Y:S02]  /*27510*/  SYNCS.PHASECHK.TRANS64.TRYWAIT P0, [R0+URZ+0x34840], R2 ;  /* 0x03484002000075a7 */ /* 0x0022a4000800017f */
[----:B--2---:R-:W-:Y:S05]  /*27520*/  @!P0 NANOSLEEP.SYNCS 0x989680 ;  /* 0x009896800000895d */ /* 0x004fea0003900000 */
[----:B------:R-:W2:Y:S02]  /*27530*/  @!P0 SYNCS.PHASECHK.TRANS64 P0, [R0+URZ+0x34840], R2 ;  /* 0x03484002000085a7 */ /* 0x000ea4000800007f */
[----:B--2---:R-:W-:Y:S05]  /*27540*/  @!P0 BRA `(.L_x_2988) ;  /* 0xfffffffc00f08947 */ /* 0x004fea000383ffff */
[----:B------:R-:W-:Y:S05]  /*27550*/  BRA `(.L_x_3131) ;  /* 0xffffffa400a47947 */ /* 0x000fea000383ffff */
.L_x_2992:
        /* <DEDUP_REMOVED lines=8> */
.L_x_3132:
[----:B------:R-:W-:Y:S02]  /*275e0*/  IMAD.MOV.U32 R13, RZ, RZ, R3 ;  /* 0x000000ffff0d7224 */ /* 0x000fe400078e0003 */
[----:B------:R-:W-:-:S07]  /*275f0*/  IMAD.MOV.U32 R4, RZ, RZ, R14 ;  /* 0x000000ffff047224 */ /* 0x000fce00078e000e */
[----:B------:R-:W-:Y:S05]  /*27600*/  WARPSYNC.COLLECTIVE R15, `(.L_x_3133) ;  /* 0x000000000f087348 */ /* 0x000fea0003c00000 */
[----:B------:R0:W1:Y:S02]  /*27610*/  SHFL.IDX P6, R14, R13, R12, R11 ;  /* 0x0000000c0d0e7389 */ /* 0x00006400000c000b */
[----:B01----:R-:W-:Y:S01]  /*27620*/  ENDCOLLECTIVE ;  /* 0x000000000000791b */ /* 0x003fe20003800000 */
.L_x_3133:
[----:B------:R-:W-:Y:S02]  /*27630*/  IMAD.MOV.U32 R13, RZ, RZ, R2 ;  /* 0x000000ffff0d7224 */ /* 0x000fe400078e0002 */
[----:B------:R-:W-:Y:S02]  /*27640*/  IMAD.MOV.U32 R12, RZ, RZ, 0x1 ;  /* 0x00000001ff0c7424 */ /* 0x000fe400078e00ff */
[----:B------:R-:W-:-:S07]  /*27650*/  IMAD.MOV.U32 R5, RZ, RZ, R14 ;  /* 0x000000ffff057224 */ /* 0x000fce00078e000e */
[----:B------:R-:W-:Y:S05]  /*27660*/  WARPSYNC.COLLECTIVE R15, `(.L_x_3134) ;  /* 0x000000000f087348 */ /* 0x000fea0003c00000 */
[----:B------:R0:W1:Y:S02]  /*27670*/  SHFL.IDX P6, R14, R13, R12, R11 ;  /* 0x0000000c0d0e7389 */ /* 0x00006400000c000b */
[----:B01----:R-:W-:Y:S01]  /*27680*/  ENDCOLLECTIVE ;  /* 0x000000000000791b */ /* 0x003fe20003800000 */
.L_x_3134:
[----:B------:R-:W-:Y:S02]  /*27690*/  IMAD.MOV.U32 R13, RZ, RZ, R3 ;  /* 0x000000ffff0d7224 */ /* 0x000fe400078e0003 */
[----:B------:R-:W-:Y:S02]  /*276a0*/  IMAD R0, R8, R7, RZ ;  /* 0x0000000708007224 */ /* 0x000fe400078e02ff */
[----:B------:R-:W0:Y:S02]  /*276b0*/  S2R R8, SR_TID.X ;  /* 0x0000000000087919 */ /* 0x000e240000002100 */
[----:B0-----:R-:W-:-:S04]  /*276c0*/  LOP3.LUT R8, R8, 0x7f, RZ, 0xc0, !PT ;  /* 0x0000007f08087812 */ /* 0x001fc800078ec0ff */
[----:B------:R-:W-:-:S05]  /*276d0*/  SHF.R.U32.HI R8, RZ, 0x3, R8 ;  /* 0x00000003ff087819 */ /* 0x000fca0000011608 */
[----:B------:R-:W-:Y:S02]  /*276e0*/  IMAD R17, R17, 0x80, R8 ;  /* 0x0000008011117824 */ /* 0x000fe400078e0208 */
[----:B------:R-:W-:-:S07]  /*276f0*/  IMAD.MOV.U32 R8, RZ, RZ, R14 ;  /* 0x000000ffff087224 */ /* 0x000fce00078e000e */
[----:B------:R-:W-:Y:S05]  /*27700*/  WARPSYNC.COLLECTIVE R15, `(.L_x_3135) ;  /* 0x000000000f087348 */ /* 0x000fea0003c00000 */
[----:B------:R0:W1:Y:S02]  /*27710*/  SHFL.IDX P6, R14, R13, R12, R11 ;  /* 0x0000000c0d0e7389 */ /* 0x00006400000c000b */
[----:B01----:R-:W-:Y:S01]  /*27720*/  ENDCOLLECTIVE ;  /* 0x000000000000791b */ /* 0x003fe20003800000 */
.L_x_3135:
[----:B------:R-:W-:-:S13]  /*27730*/  ISETP.GE.AND P3, PT, R17, R0, PT ;  /* 0x000000001100720c */ /* 0x000fda0003f66270 */
[----:B------:R-:W-:Y:S01]  /*27740*/  @!P3 LEA R5, P5, R10, R5, 0x1 ;  /* 0x000000050a05b211 */ /* 0x000fe200078a08ff */
[----:B------:R-:W-:Y:S02]  /*27750*/  IMAD.MOV.U32 R13, RZ, RZ, R2 ;  /* 0x000000ffff0d7224 */ /* 0x000fe400078e0002 */
[----:B------:R-:W-:Y:S02]  /*27760*/  IMAD.MOV.U32 R12, RZ, RZ, 0x2 ;  /* 0x00000002ff0c7424 */ /* 0x000fe400078e00ff */
[----:B------:R-:W-:-:S05]  /*27770*/  @!P3 IMAD.X R4, RZ, RZ, R4, P5 ;  /* 0x000000ffff04b224 */ /* 0x000fca00028e0604 */
[----:B------:R-:W-:Y:S01]  /*27780*/  @!P3 LOP3.LUT R5, R5, R4, RZ, 0x3c, !PT ;  /* 0x000000040505b212 */ /* 0x000fe200078e3cff */
[----:B------:R-:W-:-:S07]  /*27790*/  IMAD.MOV.U32 R6, RZ, RZ, R14 ;  /* 0x000000ffff067224 */ /* 0x000fce00078e000e */
[----:B------:R-:W-:Y:S05]  /*277a0*/  WARPSYNC.COLLECTIVE R15, `(.L_x_3136) ;  /* 0x000000000f087348 */ /* 0x000fea0003c00000 */
[----:B------:R0:W1:Y:S02]  /*277b0*/  SHFL.IDX P6, R14, R13, R12, R11 ;  /* 0x0000000c0d0e7389 */ /* 0x00006400000c000b */
[----:B01----:R-:W-:Y:S01]  /*277c0*/  ENDCOLLECTIVE ;  /* 0x000000000000791b */ /* 0x003fe20003800000 */
.L_x_3136:
[----:B------:R-:W-:-:S04]  /*277d0*/  @!P3 LOP3.LUT R4, R5, R4, RZ, 0x3c, !PT ;  /* 0x000000040504b212 */ /* 0x000fc800078e3cff */
[----:B------:R-:W-:-:S05]  /*277e0*/  @!P3 LOP3.LUT R5, R5, R4, RZ, 0x3c, !PT ;  /* 0x000000040505b212 */ /* 0x000fca00078e3cff */
[----:B------:R-:W-:Y:S01]  /*277f0*/  @!PT LDS RZ, [RZ] ;  /* 0x00000000fffff984 */ /* 0x000fe20000000800 */
[----:B------:R-:W-:Y:S01]  /*27800*/  @!PT LDS RZ, [RZ] ;  /* 0x00000000fffff984 */ /* 0x000fe20000000800 */
[----:B------:R-:W-:Y:S01]  /*27810*/  @!PT LDS RZ, [RZ] ;  /* 0x00000000fffff984 */ /* 0x000fe20000000800 */
[----:B------:R-:W-:Y:S04]  /*27820*/  @!P3 LDGSTS.E.BYPASS.LTC128B.128 [R9+0x10400], desc[UR60][R4.64], !P2 ;  /* 0x104000000409bfae */ /* 0x000fe8000d101d7c */
[----:B------:R-:W-:Y:S01]  /*27830*/  @!P3 LDGSTS.E.BYPASS.LTC128B.128 [R9+0x14400], desc[UR60][R4.64+0x80], !P1 ;  /* 0x144000800409bfae */ /* 0x000fe2000c901d7c */
[----:B------:R-:W-:-:S03]  /*27840*/  IMAD.MOV.U32 R13, RZ, RZ, R3 ;  /* 0x000000ffff0d7224 */ /* 0x000fc600078e0003 */
[----:B------:R0:W-:Y:S02]  /*27850*/  @!P3 LDGSTS.E.BYPASS.LTC128B.128 [R9+0x18400], desc[UR60][R4.64+0x100], !P0 ;  /* 0x184001000409bfae */ /* 0x0001e4000c101d7c */
[----:B0-----:R-:W-:-:S05]  /*27860*/  VIADD R4, R17, 0x10 ;  /* 0x0000001011047836 */ /* 0x001fca0000000000 */
[----:B------:R-:W-:-:S13]  /*27870*/  ISETP.GE.AND P3, PT, R4, R0, PT ;  /* 0x000000000400720c */ /* 0x000fda0003f66270 */
[----:B------:R-:W-:-:S05]  /*27880*/  @!P3 LEA R7, P5, R10, R6, 0x1 ;  /* 0x000000060a07b211 */ /* 0x000fca00078a08ff */
[----:B------:R-:W-:Y:S02]  /*27890*/  @!P3 IMAD.X R6, RZ, RZ, R8, P5 ;  /* 0x000000ffff06b224 */ /* 0x000fe400028e0608 */
[----:B------:R-:W-:Y:S02]  /*278a0*/  @!P3 IMAD.MOV.U32 R4, RZ, RZ, R7 ;  /* 0x000000ffff04b224 */ /* 0x000fe400078e0007 */
[----:B------:R-:W-:Y:S02]  /*278b0*/  @!P3 IMAD.MOV.U32 R5, RZ, RZ, R6 ;  /* 0x000000ffff05b224 */ /* 0x000fe400078e0006 */
[----:B------:R-:W-:-:S07]  /*278c0*/  IMAD.MOV.U32 R6, RZ, RZ, R14 ;  /* 0x000000ffff067224 */ /* 0x000fce00078e000e */
[----:B------:R-:W-:Y:S05]  /*278d0*/  WARPSYNC.COLLECTIVE R15, `(.L_x_3137) ;  /* 0x000000000f087348 */ /* 0x000fea0003c00000 */
[----:B------:R0:W1:Y:S02]  /*278e0*/  SHFL.IDX P6, R14, R13, R12, R11 ;  /* 0x0000000c0d0e7389 */ /* 0x00006400000c000b */
[----:B01----:R-:W-:Y:S01]  /*278f0*/  ENDCOLLECTIVE ;  /* 0x000000000000791b */ /* 0x003fe20003800000 */
.L_x_3137:
        /* <DEDUP_REMOVED lines=8> */
[----:B0-----:R-:W-:-:S05]  /*27980*/  VIADD R4, R17, 0x20 ;  /* 0x0000002011047836 */ /* 0x001fca0000000000 */
[----:B------:R-:W-:Y:S01]  /*27990*/  ISETP.GE.AND P3, PT, R4, R0, PT ;  /* 0x000000000400720c */ /* 0x000fe20003f66270 */
[----:B------:R-:W-:-:S12]  /*279a0*/  IMAD.MOV.U32 R4, RZ, RZ, R14 ;  /* 0x000000ffff047224 */ /* 0x000fd800078e000e */
[----:B------:R-:W-:Y:S05]  /*279b0*/  WARPSYNC.COLLECTIVE R15, `(.L_x_3138) ;  /* 0x000000000f087348 */ /* 0x000fea0003c00000 */
[----:B------:R0:W1:Y:S02]  /*279c0*/  SHFL.IDX P6, R14, R13, R12, R11 ;  /* 0x0000000c0d0e7389 */ /* 0x00006400000c000b */
[----:B01----:R-:W-:Y:S01]  /*279d0*/  ENDCOLLECTIVE ;  /* 0x000000000000791b */ /* 0x003fe20003800000 */
.L_x_3138:
[----:B------:R-:W-:Y:S01]  /*279e0*/  @!P3 LEA R7, P4, R10, R4, 0x1 ;  /* 0x000000040a07b211 */ /* 0x000fe200078808ff */
[----:B------:R-:W-:-:S04]  /*279f0*/  IMAD.MOV.U32 R13, RZ, RZ, R3 ;  /* 0x000000ffff0d7224 */ /* 0x000fc800078e0003 */
[----:B------:R-:W-:-:S04]  /*27a00*/  @!P3 IMAD.X R4, RZ, RZ, R6, P4 ;  /* 0x000000ffff04b224 */ /* 0x000fc800020e0606 */
[----:B------:R-:W-:Y:S02]  /*27a10*/  @!P3 IMAD.MOV.U32 R5, RZ, RZ, R4 ;  /* 0x000000ffff05b224 */ /* 0x000fe400078e0004 */
[----:B------:R-:W-:Y:S02]  /*27a20*/  @!P3 IMAD.MOV.U32 R4, RZ, RZ, R7 ;  /* 0x000000ffff04b224 */ /* 0x000fe400078e0007 */
[----:B------:R-:W-:-:S07]  /*27a30*/  IMAD.MOV.U32 R6, RZ, RZ, R14 ;  /* 0x000000ffff067224 */ /* 0x000fce00078e000e */
[----:B------:R-:W-:Y:S05]  /*27a40*/  WARPSYNC.COLLECTIVE R15, `(.L_x_3139) ;  /* 0x000000000f087348 */ /* 0x000fea0003c00000 */
[----:B------:R0:W1:Y:S02]  /*27a50*/  SHFL.IDX P6, R14, R13, R12, R11 ;  /* 0x0000000c0d0e7389 */ /* 0x00006400000c000b */
[----:B01----:R-:W-:Y:S01]  /*27a60*/  ENDCOLLECTIVE ;  /* 0x000000000000791b */ /* 0x003fe20003800000 */
.L_x_3139:
        /* <DEDUP_REMOVED lines=14> */
.L_x_3140:
[----:B------:R-:W-:Y:S01]  /*27b50*/  @!P3 LEA R5, P4, R10, R4, 0x1 ;  /* 0x000000040a05b211 */ /* 0x000fe200078808ff */
[----:B------:R-:W-:-:S04]  /*27b60*/  IMAD.MOV.U32 R13, RZ, RZ, R3 ;  /* 0x000000ffff0d7224 */ /* 0x000fc800078e0003 */
[----:B------:R-:W-:-:S05]  /*27b70*/  @!P3 IMAD.X R4, RZ, RZ, R6, P4 ;  /* 0x000000ffff04b224 */ /* 0x000fca00020e0606 */
[----:B------:R-:W-:Y:S01]  /*27b80*/  @!P3 LOP3.LUT R5, R5, R4, RZ, 0x3c, !PT ;  /* 0x000000040505b212 */ /* 0x000fe200078e3cff */
[----:B------:R-:W-:-:S03]  /*27b90*/  IMAD.MOV.U32 R6, RZ, RZ, R14 ;  /* 0x000000ffff067224 */ /* 0x000fc600078e000e */
[----:B------:R-:W-:-:S07]  /*27ba0*/  @!P3 LOP3.LUT R4, R5, R4, RZ, 0x3c, !PT ;  /* 0x000000040504b212 */ /* 0x000fce00078e3cff */
[----:B------:R-:W-:Y:S05]  /*27bb0*/  WARPSYNC.COLLECTIVE R15, `(.L_x_3141) ;  /* 0x000000000f087348 */ /* 0x000fea0003c00000 */
[----:B------:R0:W1:Y:S02]  /*27bc0*/  SHFL.IDX P6, R14, R13, R12, R11 ;  /* 0x0000000c0d0e7389 */ /* 0x00006400000c000b */
[----:B01----:R-:W-:Y:S01]  /*27bd0*/  ENDCOLLECTIVE ;  /* 0x000000000000791b */ /* 0x003fe20003800000 */
.L_x_3141:
[----:B------:R-:W-:-:S05]  /*27be0*/  @!P3 LOP3.LUT R5, R5, R4, RZ, 0x3c, !PT ;  /* 0x000000040505b212 */ /* 0x000fca00078e3cff */
[----:B------:R-:W-:Y:S01]  /*27bf0*/  @!PT LDS RZ, [RZ] ;  /* 0x00000000fffff984 */ /* 0x000fe20000000800 */
[----:B------:R-:W-:Y:S01]  /*27c00*/  @!PT LDS RZ, [RZ] ;  /* 0x00000000fffff984 */ /* 0x000fe20000000800 */
[----:B------:R-:W-:Y:S01]  /*27c10*/  @!PT LDS RZ, [RZ] ;  /* 0x00000000fffff984 */ /* 0x000fe20000000800 */
[----:B------:R-:W-:Y:S04]  /*27c20*/  @!P3 LDGSTS.E.BYPASS.LTC128B.128 [R9+0x11c00], desc[UR60][R4.64], !P2 ;  /* 0x11c000000409bfae */ /* 0x000fe8000d101d7c */
[----:B------:R-:W-:Y:S01]  /*27c30*/  @!P3 LDGSTS.E.BYPASS.LTC128B.128 [R9+0x15c00], desc[UR60][R4.64+0x80], !P1 ;  /* 0x15c000800409bfae */ /* 0x000fe2000c901d7c */
[----:B------:R-:W-:-:S03]  /*27c40*/  IMAD.MOV.U32 R13, RZ, RZ, R2 ;  /* 0x000000ffff0d7224 */ /* 0x000fc600078e0002 */
[----:B------:R0:W-:Y:S01]  /*27c50*/  @!P3 LDGSTS.E.BYPASS.LTC128B.128 [R9+0x19c00], desc[UR60][R4.64+0x100], !P0 ;  /* 0x19c001000409bfae */ /* 0x0001e2000c101d7c */
[----:B------:R-:W-:Y:S02]  /*27c60*/  IMAD.MOV.U32 R12, RZ, RZ, 0x5 ;  /* 0x00000005ff0c7424 */ /* 0x000fe400078e00ff */
[----:B0-----:R-:W-:-:S05]  /*27c70*/  VIADD R4, R17, 0x40 ;  /* 0x0000004011047836 */ /* 0x001fca0000000000 */
[----:B------:R-:W-:Y:S01]  /*27c80*/  ISETP.GE.AND P3, PT, R4, R0, PT ;  /* 0x000000000400720c */ /* 0x000fe20003f66270 */
[----:B------:R-:W-:-:S12]  /*27c90*/  IMAD.MOV.U32 R4, RZ, RZ, R14 ;  /* 0x000000ffff047224 */ /* 0x000fd800078e000e */
[----:B------:R-:W-:Y:S05]  /*27ca0*/  WARPSYNC.COLLECTIVE R15, `(.L_x_3142) ;  /* 0x000000000f087348 */ /* 0x000fea0003c00000 */
[----:B------:R0:W1:Y:S02]  /*27cb0*/  SHFL.IDX P6, R14, R13, R12, R11 ;  /* 0x0000000c0d0e7389 */ /* 0x00006400000c000b */
[----:B01----:R-:W-:Y:S01]  /*27cc0*/  ENDCOLLECTIVE ;  /* 0x000000000000791b */ /* 0x003fe20003800000 */
.L_x_3142:
        /* <DEDUP_REMOVED lines=9> */
.L_x_3143:
        /* <DEDUP_REMOVED lines=15> */
.L_x_3144:
        /* <DEDUP_REMOVED lines=9> */
.L_x_3145:
        /* <DEDUP_REMOVED lines=9> */
[----:B0-----:R-:W-:Y:S02]  /*27f70*/  VIADD R5, R17, 0x60 ;  /* 0x0000006011057836 */ /* 0x001fe40000000000 */
[----:B------:R-:W-:-:S07]  /*27f80*/  IMAD.MOV.U32 R4, RZ, RZ, R14 ;  /* 0x000000ffff047224 */ /* 0x000fce00078e000e */
[----:B------:R-:W-:Y:S05]  /*27f90*/  WARPSYNC.COLLECTIVE R15, `(.L_x_3146) ;  /* 0x000000000f087348 */ /* 0x000fea0003c00000 */
[----:B------:R0:W1:Y:S02]  /*27fa0*/  SHFL.IDX P6, R14, R13, R12, R11 ;  /* 0x0000000c0d0e7389 */ /* 0x00006400000c000b */
[----:B01----:R-:W-:Y:S01]  /*27fb0*/  ENDCOLLECTIVE ;  /* 0x000000000000791b */ /* 0x003fe20003800000 */
.L_x_3146:
[----:B------:R-:W-:-:S13]  /*27fc0*/  ISETP.GE.AND P4, PT, R5, R0, PT ;  /* 0x000000000500720c */ /* 0x000fda0003f86270 */
[----:B------:R-:W-:Y:S01]  /*27fd0*/  @!P4 LEA R5, P3, R10, R4, 0x1 ;  /* 0x000000040a05c211 */ /* 0x000fe200078608ff */
[----:B------:R-:W-:-:S04]  /*27fe0*/  IMAD.MOV.U32 R13, RZ, RZ, R3 ;  /* 0x000000ffff0d7224 */ /* 0x000fc800078e0003 */
[----:B------:R-:W-:-:S05]  /*27ff0*/  @!P4 IMAD.X R4, RZ, RZ, R6, P3 ;  /* 0x000000ffff04c224 */ /* 0x000fca00018e0606 */
[----:B------:R-:W-:-:S04]  /*28000*/  @!P4 LOP3.LUT R5, R5, R4, RZ, 0x3c, !PT ;  /* 0x000000040505c212 */ /* 0x000fc800078e3cff */
        /* <DEDUP_REMOVED lines=12> */
.L_x_3147:
[----:B------:R-:W-:Y:S01]  /*280d0*/  IMAD.MOV.U32 R3, RZ, RZ, R14 ;  /* 0x000000ffff037224 */ /* 0x000fe200078e000e */
[----:B------:R-:W-:Y:S06]  /*280e0*/  BRA `(.L_x_3148) ;  /* 0xffffffa800907947 */ /* 0x000fec000383ffff */
.L_x_2997:
[----:B0-----:R-:W3:Y:S02]  /*280f0*/  LDL R2, [R1+0x4] ;  /* 0x0000040001027983 */ /* 0x001ee40000100800 */
[----:B---3--:R0:W1:Y:S02]  /*28100*/  SYNCS.PHASECHK.TRANS64.TRYWAIT P0, [R2+URZ+0x34820], R0 ;  /* 0x03482000020075a7 */ /* 0x008064000800017f */
[----:B-1----:R-:W-:Y:S05]  /*28110*/  @!P0 NANOSLEEP.SYNCS 0x989680 ;  /* 0x009896800000895d */ /* 0x002fea0003900000 */
[----:B------:R-:W1:Y:S02]  /*28120*/  @!P0 SYNCS.PHASECHK.TRANS64 P0, [R2+URZ+0x34820], R0 ;  /* 0x03482000020085a7 */ /* 0x000e64000800007f */
[----:B-1----:R-:W-:Y:S05]  /*28130*/  @!P0 BRA `(.L_x_2997) ;  /* 0xfffffffc00ec8947 */ /* 0x002fea000383ffff */
[----:B------:R-:W-:Y:S05]  /*28140*/  BRA `(.L_x_3149) ;  /* 0xffffffac00087947 */ /* 0x000fea000383ffff */
.L_x_3006:
[----:B-1----:R1:W2:Y:S02]  /*28150*/  SYNCS.PHASECHK.TRANS64.TRYWAIT P0, [R3+URZ+0x34840], R0 ;  /* 0x03484000030075a7 */ /* 0x0022a4000800017f */
[----:B--2---:R-:W-:Y:S05]  /*28160*/  @!P0 NANOSLEEP.SYNCS 0x989680 ;  /* 0x009896800000895d */ /* 0x004fea0003900000 */
[----:B------:R-:W2:Y:S02]  /*28170*/  @!P0 SYNCS.PHASECHK.TRANS64 P0, [R3+URZ+0x34840], R0 ;  /* 0x03484000030085a7 */ /* 0x000ea4000800007f */
[----:B--2---:R-:W-:Y:S05]  /*28180*/  @!P0 BRA `(.L_x_3006) ;  /* 0xfffffffc00f08947 */ /* 0x004fea000383ffff */
[----:B------:R-:W-:Y:S05]  /*28190*/  BRA `(.L_x_3150) ;  /* 0xffffffac00cc7947 */ /* 0x000fea000383ffff */
.L_x_3013:
[----:B0-----:R0:W1:Y:S02]  /*281a0*/  SYNCS.PHASECHK.TRANS64.TRYWAIT P0, [R3+URZ+0x60], R0 ;  /* 0x00006000030075a7 */ /* 0x001064000800017f */
[----:B-1----:R-:W-:Y:S05]  /*281b0*/  @!P0 NANOSLEEP.SYNCS 0x989680 ;  /* 0x009896800000895d */ /* 0x002fea0003900000 */
[----:B------:R-:W1:Y:S02]  /*281c0*/  @!P0 SYNCS.PHASECHK.TRANS64 P0, [R3+URZ+0x60], R0 ;  /* 0x00006000030085a7 */ /* 0x000e64000800007f */
[----:B-1----:R-:W-:Y:S05]  /*281d0*/  @!P0 BRA `(.L_x_3013) ;  /* 0xfffffffc00f08947 */ /* 0x002fea000383ffff */
[----:B------:R-:W-:Y:S05]  /*281e0*/  BRA `(.L_x_3151) ;  /* 0xffffffb000e47947 */ /* 0x000fea000383ffff */
.L_x_3022:
[----:B--2---:R2:W3:Y:S02]  /*281f0*/  SYNCS.PHASECHK.TRANS64.TRYWAIT P0, [R3+URZ+0x34840], R2 ;  /* 0x03484002030075a7 */ /* 0x0044e4000800017f */
[----:B---3--:R-:W-:Y:S05]  /*28200*/  @!P0 NANOSLEEP.SYNCS 0x989680 ;  /* 0x009896800000895d */ /* 0x008fea0003900000 */
[----:B------:R-:W3:Y:S02]  /*28210*/  @!P0 SYNCS.PHASECHK.TRANS64 P0, [R3+URZ+0x34840], R2 ;  /* 0x03484002030085a7 */ /* 0x000ee4000800007f */
[----:B---3--:R-:W-:Y:S05]  /*28220*/  @!P0 BRA `(.L_x_3022) ;  /* 0xfffffffc00f08947 */ /* 0x008fea000383ffff */
[----:B------:R-:W-:Y:S05]  /*28230*/  BRA `(.L_x_3152) ;  /* 0xffffffb800847947 */ /* 0x000fea000383ffff */
.L_x_3029:
[----:B0-----:R0:W2:Y:S02]  /*28240*/  SYNCS.PHASECHK.TRANS64.TRYWAIT P0, [R2+URZ+0x60], R3 ;  /* 0x00006003020075a7 */ /* 0x0010a4000800017f */
[----:B--2---:R-:W-:Y:S05]  /*28250*/  @!P0 NANOSLEEP.SYNCS 0x989680 ;  /* 0x009896800000895d */ /* 0x004fea0003900000 */
[----:B------:R-:W2:Y:S02]  /*28260*/  @!P0 SYNCS.PHASECHK.TRANS64 P0, [R2+URZ+0x60], R3 ;  /* 0x00006003020085a7 */ /* 0x000ea4000800007f */
[----:B--2---:R-:W-:Y:S05]  /*28270*/  @!P0 BRA `(.L_x_3029) ;  /* 0xfffffffc00f08947 */ /* 0x004fea000383ffff */
[----:B------:R-:W-:Y:S05]  /*28280*/  BRA `(.L_x_3153) ;  /* 0xffffffbc009c7947 */ /* 0x000fea000383ffff */
.L_x_3038:
[----:B---3--:R3:W4:Y:S02]  /*28290*/  SYNCS.PHASECHK.TRANS64.TRYWAIT P0, [R2+URZ+0x34840], R3 ;  /* 0x03484003020075a7 */ /* 0x008724000800017f */
[----:B----4-:R-:W-:Y:S05]  /*282a0*/  @!P0 NANOSLEEP.SYNCS 0x989680 ;  /* 0x009896800000895d */ /* 0x010fea0003900000 */
[----:B------:R-:W4:Y:S02]  /*282b0*/  @!P0 SYNCS.PHASECHK.TRANS64 P0, [R2+URZ+0x34840], R3 ;  /* 0x03484003020085a7 */ /* 0x000f24000800007f */
[----:B----4-:R-:W-:Y:S05]  /*282c0*/  @!P0 BRA `(.L_x_3038) ;  /* 0xfffffffc00f08947 */ /* 0x010fea000383ffff */
[----:B------:R-:W-:Y:S05]  /*282d0*/  BRA `(.L_x_3154) ;  /* 0xffffffc400107947 */ /* 0x000fea000383ffff */
.L_x_3045:
[----:B0-----:R0:W2:Y:S02]  /*282e0*/  SYNCS.PHASECHK.TRANS64.TRYWAIT P0, [R2+URZ+0x60], R5 ;  /* 0x00006005020075a7 */ /* 0x0010a4000800017f */
[----:B--2---:R-:W-:Y:S05]  /*282f0*/  @!P0 NANOSLEEP.SYNCS 0x989680 ;  /* 0x009896800000895d */ /* 0x004fea0003900000 */
[----:B------:R-:W2:Y:S02]  /*28300*/  @!P0 SYNCS.PHASECHK.TRANS64 P0, [R2+URZ+0x60], R5 ;  /* 0x00006005020085a7 */ /* 0x000ea4000800007f */
[----:B--2---:R-:W-:Y:S05]  /*28310*/  @!P0 BRA `(.L_x_3045) ;  /* 0xfffffffc00f08947 */ /* 0x004fea000383ffff */
[----:B------:R-:W-:Y:S05]  /*28320*/  BRA `(.L_x_3155) ;  /* 0xffffffc800287947 */ /* 0x000fea000383ffff */
.L_x_3056:
[----:B0-----:R0:W2:Y:S02]  /*28330*/  SYNCS.PHASECHK.TRANS64.TRYWAIT P0, [R0+URZ+0x34860], R2 ;  /* 0x03486002000075a7 */ /* 0x0010a4000800017f */
[----:B--2---:R-:W-:Y:S05]  /*28340*/  @!P0 NANOSLEEP.SYNCS 0x989680 ;  /* 0x009896800000895d */ /* 0x004fea0003900000 */
[----:B------:R-:W2:Y:S02]  /*28350*/  @!P0 SYNCS.PHASECHK.TRANS64 P0, [R0+URZ+0x34860], R2 ;  /* 0x03486002000085a7 */ /* 0x000ea4000800007f */
[----:B--2---:R-:W-:Y:S05]  /*28360*/  @!P0 BRA `(.L_x_3056) ;  /* 0xfffffffc00f08947 */ /* 0x004fea000383ffff */
[----:B------:R-:W-:Y:S05]  /*28370*/  BRA `(.L_x_3156) ;  /* 0xffffffcc00807947 */ /* 0x000fea000383ffff */
.L_x_3063:
[----:B------:R-:W-:Y:S01]  /*28380*/  BSSY B0, `(.L_x_3157) ;  /* 0x0000008000007945 */ /* 0x000fe20003800000 */
[----:B0-----:R-:W-:Y:S02]  /*28390*/  IMAD.MOV.U32 R13, RZ, RZ, R16 ;  /* 0x000000ffff0d7224 */ /* 0x001fe400078e0010 */
[----:B------:R-:W-:Y:S02]  /*283a0*/  IMAD.MOV.U32 R12, RZ, RZ, RZ ;  /* 0x000000ffff0c7224 */ /* 0x000fe400078e00ff */
[----:B------:R-:W-:Y:S02]  /*283b0*/  IMAD.MOV.U32 R11, RZ, RZ, 0x1f ;  /* 0x0000001fff0b7424 */ /* 0x000fe400078e00ff */
[----:B------:R-:W-:-:S07]  /*283c0*/  IMAD.MOV.U32 R15, RZ, RZ, -0x1 ;  /* 0xffffffffff0f7424 */ /* 0x000fce00078e00ff */
[----:B-1---5:R-:W-:Y:S05]  /*283d0*/  WARPSYNC.COLLECTIVE R15, `(.L_x_3158) ;  /* 0x000000000f087348 */ /* 0x022fea0003c00000 */
[----:B------:R0:W2:Y:S02]  /*283e0*/  SHFL.IDX P6, R14, R13, R12, R11 ;  /* 0x0000000c0d0e7389 */ /* 0x0000a400000c000b */
[----:B012--5:R-:W-:Y:S01]  /*283f0*/  ENDCOLLECTIVE ;  /* 0x000000000000791b */ /* 0x027fe20003800000 */
.L_x_3158:
[----:B------:R-:W-:Y:S05]  /*28400*/  BSYNC B0 ;  /* 0x0000000000007941 */ /* 0x000fea0003800000 */
.L_x_3157:
        /* <DEDUP_REMOVED lines=9> */
.L_x_3159:
        /* <DEDUP_REMOVED lines=18> */
.L_x_3160:
        /* <DEDUP_REMOVED lines=8> */
.L_x_3161:
        /* <DEDUP_REMOVED lines=8> */
.L_x_3162:
        /* <DEDUP_REMOVED lines=8> */
.L_x_3163:
        /* <DEDUP_REMOVED lines=8> */
.L_x_3164:
        /* <DEDUP_REMOVED lines=9> */
.L_x_3165:
[----:B------:R-:W-:Y:S01]  /*28850*/  IMAD.MOV.U32 R16, RZ, RZ, R14 ;  /* 0x000000ffff107224 */ /* 0x000fe200078e000e */
[----:B------:R-:W-:Y:S06]  /*28860*/  BRA `(.L_x_3166) ;  /* 0xffffffd000047947 */ /* 0x000fec000383ffff */
.L_x_3068:
[----:B------:R-:W-:Y:S01]  /*28870*/  BSSY B0, `(.L_x_3167) ;  /* 0x0000008000007945 */ /* 0x000fe20003800000 */
[----:B0----5:R-:W-:Y:S02]  /*28880*/  IMAD.MOV.U32 R13, RZ, RZ, R3 ;  /* 0x000000ffff0d7224 */ /* 0x021fe400078e0003 */
[----:B------:R-:W-:Y:S02]  /*28890*/  IMAD.MOV.U32 R12, RZ, RZ, 0x1 ;  /* 0x00000001ff0c7424 */ /* 0x000fe400078e00ff */
[----:B------:R-:W-:Y:S02]  /*288a0*/  IMAD.MOV.U32 R11, RZ, RZ, RZ ;  /* 0x000000ffff0b7224 */ /* 0x000fe400078e00ff */
[----:B------:R-:W-:-:S07]  /*288b0*/  IMAD.MOV.U32 R15, RZ, RZ, -0x1 ;  /* 0xffffffffff0f7424 */ /* 0x000fce00078e00ff */
[----:B-12---:R-:W-:Y:S05]  /*288c0*/  WARPSYNC.COLLECTIVE R15, `(.L_x_3168) ;  /* 0x000000000f087348 */ /* 0x006fea0003c00000 */
[----:B------:R0:W3:Y:S02]  /*288d0*/  SHFL.UP P6, R14, R13, R12, R11 ;  /* 0x0400000c0d0e7389 */ /* 0x0000e400000c000b */
[----:B0123--:R-:W-:Y:S01]  /*288e0*/  ENDCOLLECTIVE ;  /* 0x000000000000791b */ /* 0x00ffe20003800000 */
.L_x_3168:
[----:B------:R-:W-:Y:S05]  /*288f0*/  BSYNC B0 ;  /* 0x0000000000007941 */ /* 0x000fea0003800000 */
.L_x_3167:
        /* <DEDUP_REMOVED lines=10> */
.L_x_3169:
        /* <DEDUP_REMOVED lines=8> */
.L_x_3170:
        /* <DEDUP_REMOVED lines=8> */
.L_x_3171:
        /* <DEDUP_REMOVED lines=8> */
.L_x_3172:
        /* <DEDUP_REMOVED lines=9> */
.L_x_3173:
[----:B------:R-:W-:Y:S01]  /*28bb0*/  IMAD.MOV.U32 R16, RZ, RZ, R14 ;  /* 0x000000ffff107224 */ /* 0x000fe200078e000e */
[----:B------:R-:W-:Y:S06]  /*28bc0*/  BRA `(.L_x_3174) ;  /* 0xffffffcc00c87947 */ /* 0x000fec000383ffff */
.L_x_3070:
[----:B------:R-:W-:Y:S01]  /*28bd0*/  BSSY B0, `(.L_x_3175) ;  /* 0x0000006000007945 */ /* 0x000fe20003800000 */
[----:B------:R-:W-:Y:S01]  /*28be0*/  PLOP3.LUT P6, PT, P6, PT, PT, 0x8, 0x0 ;  /* 0x000000000000781c */ /* 0x000fe200037ce170 */
[----:B------:R-:W-:-:S12]  /*28bf0*/  IMAD.MOV.U32 R15, RZ, RZ, -0x1 ;  /* 0xffffffffff0f7424 */ /* 0x000fd800078e00ff */
[----:B012--5:R-:W-:Y:S05]  /*28c00*/  WARPSYNC.COLLECTIVE R15, `(.L_x_3176) ;  /* 0x000000000f087348 */ /* 0x027fea0003c00000 */
[----:B------:R-:W-:Y:S01]  /*28c10*/  VOTE.ANY R14, PT, P6 ;  /* 0x00000000000e7806 */ /* 0x000fe200030e0100 */
[----:B012--5:R-:W-:Y:S06]  /*28c20*/  ENDCOLLECTIVE ;  /* 0x000000000000791b */ /* 0x027fec0003800000 */
.L_x_3176:
[----:B------:R-:W-:Y:S05]  /*28c30*/  BSYNC B0 ;  /* 0x0000000000007941 */ /* 0x000fea0003800000 */
.L_x_3175:
        /* <DEDUP_REMOVED lines=9> */
.L_x_3177:
[----:B------:R-:W-:Y:S01]  /*28cd0*/  IMAD.MOV.U32 R17, RZ, RZ, R14 ;  /* 0x000000ffff117224 */ /* 0x000fe200078e000e */
[----:B------:R-:W-:Y:S06]  /*28ce0*/  BRA `(.L_x_3178) ;  /* 0xffffffcc00b87947 */ /* 0x000fec000383ffff */
.L_x_3072:
[----:B------:R-:W-:Y:S01]  /*28cf0*/  BSSY B0, `(.L_x_3179) ;  /* 0x0000007000007945 */ /* 0x000fe20003800000 */
[----:B0-----:R-:W-:Y:S02]  /*28d00*/  IMAD.MOV.U32 R13, RZ, RZ, R2 ;  /* 0x000000ffff0d7224 */ /* 0x001fe400078e0002 */
[----:B------:R-:W-:Y:S02]  /*28d10*/  IMAD.MOV.U32 R11, RZ, RZ, 0x1f ;  /* 0x0000001fff0b7424 */ /* 0x000fe400078e00ff */
[----:B------:R-:W-:-:S07]  /*28d20*/  IMAD.MOV.U32 R15, RZ, RZ, -0x1 ;  /* 0xffffffffff0f7424 */ /* 0x000fce00078e00ff */
[----:B-12345:R-:W-:Y:S05]  /*28d30*/  WARPSYNC.COLLECTIVE R15, `(.L_x_3180) ;  /* 0x000000000f087348 */ /* 0x03efea0003c00000 */
[----:B------:R0:W0:Y:S02]  /*28d40*/  SHFL.IDX P6, R14, R13, R12, R11 ;  /* 0x0000000c0d0e7389 */ /* 0x00002400000c000b */
[----:B012345:R-:W-:Y:S01]  /*28d50*/  ENDCOLLECTIVE ;  /* 0x000000000000791b */ /* 0x03ffe20003800000 */
.L_x_3180:
[----:B------:R-:W-:Y:S05]  /*28d60*/  BSYNC B0 ;  /* 0x0000000000007941 */ /* 0x000fea0003800000 */
.L_x_3179:
[----:B------:R-:W-:Y:S01]  /*28d70*/  IMAD.MOV.U32 R2, RZ, RZ, R14 ;  /* 0x000000ffff027224 */ /* 0x000fe200078e000e */
[----:B------:R-:W-:Y:S06]  /*28d80*/  BRA `(.L_x_3181) ;  /* 0xffffffcc00ac7947 */ /* 0x000fec000383ffff */
.L_x_3076:
[----:B0-----:R0:W2:Y:S02]  /*28d90*/  SYNCS.PHASECHK.TRANS64.TRYWAIT P0, [R0+URZ+0x34820], R3 ;  /* 0x03482003000075a7 */ /* 0x0010a4000800017f */
[----:B--2---:R-:W-:Y:S05]  /*28da0*/  @!P0 NANOSLEEP.SYNCS 0x989680 ;  /* 0x009896800000895d */ /* 0x004fea0003900000 */
[----:B------:R-:W2:Y:S02]  /*28db0*/  @!P0 SYNCS.PHASECHK.TRANS64 P0, [R0+URZ+0x34820], R3 ;  /* 0x03482003000085a7 */ /* 0x000ea4000800007f */
[----:B--2---:R-:W-:Y:S05]  /*28dc0*/  @!P0 BRA `(.L_x_3076) ;  /* 0xfffffffc00f08947 */ /* 0x004fea000383ffff */
[----:B------:R-:W-:Y:S05]  /*28dd0*/  BRA `(.L_x_3182) ;  /* 0xffffffd400307947 */ /* 0x000fea000383ffff */
.L_x_3077:
        /* <DEDUP_REMOVED lines=8> */
[----:B01-3-5:R-:W-:Y:S05]  /*28e60*/  WARPSYNC.COLLECTIVE R15, `(.L_x_3184) ;  /* 0x000000000f087348 */ /* 0x02bfea0003c00000 */
[----:B------:R2:W4:Y:S02]  /*28e70*/  SHFL.IDX P6, R14, R13, R12, R11 ;  /* 0x0000000c0d0e7389 */ /* 0x00052400000c000b */
[----:B012345:R-:W-:Y:S01]  /*28e80*/  ENDCOLLECTIVE ;  /* 0x000000000000791b */ /* 0x03ffe20003800000 */
.L_x_3184:
[----:B------:R-:W-:Y:S05]  /*28e90*/  BSYNC B0 ;  /* 0x0000000000007941 */ /* 0x000fea0003800000 */
.L_x_3183:
[----:B------:R-:W-:Y:S05]  /*28ea0*/  BRA `(.L_x_3185) ;  /* 0xffffffd400187947 */ /* 0x000fea000383ffff */
.L_x_3078:
[----:B------:R-:W-:Y:S01]  /*28eb0*/  BSSY B0, `(.L_x_3186) ;  /* 0x0000006000007945 */ /* 0x000fe20003800000 */
[----:B------:R-:W-:-:S07]  /*28ec0*/  IMAD.MOV.U32 R15, RZ, RZ, -0x1 ;  /* 0xffffffffff0f7424 */ /* 0x000fce00078e00ff */
[----:B0123-5:R-:W-:Y:S05]  /*28ed0*/  WARPSYNC.COLLECTIVE R15, `(.L_x_3187) ;  /* 0x000000000f0c7348 */ /* 0x02ffea0003c00000 */
[----:B------:R-:W-:Y:S02]  /*28ee0*/  ELECT P6, UR62, PT ;  /* 0x00000000003e782f */ /* 0x000fe400038c0000 */
[----:B------:R-:W-:Y:S01]  /*28ef0*/  MOV R14, UR62 ;  /* 0x0000003e000e7c02 */ /* 0x000fe20008000f00 */
[----:B0123-5:R-:W-:Y:S10]  /*28f00*/  ENDCOLLECTIVE ;  /* 0x000000000000791b */ /* 0x02fff40003800000 */
.L_x_3187:
[----:B------:R-:W-:Y:S05]  /*28f10*/  BSYNC B0 ;  /* 0x0000000000007941 */ /* 0x000fea0003800000 */
.L_x_3186:
[----:B------:R-:W-:Y:S05]  /*28f20*/  BRA `(.L_x_3188) ;  /* 0xffffffd4000c7947 */ /* 0x000fea000383ffff */
.L_x_3080:
[----:B0-----:R0:W2:Y:S02]  /*28f30*/  SYNCS.PHASECHK.TRANS64.TRYWAIT P0, [R6+URZ], R5 ;  /* 0x00000005060075a7 */ /* 0x0010a4000800017f */
[----:B--2---:R-:W-:Y:S05]  /*28f40*/  @!P0 NANOSLEEP.SYNCS 0x989680 ;  /* 0x009896800000895d */ /* 0x004fea0003900000 */
[----:B------:R-:W2:Y:S02]  /*28f50*/  @!P0 SYNCS.PHASECHK.TRANS64 P0, [R6+URZ], R5 ;  /* 0x00000005060085a7 */ /* 0x000ea4000800007f */
[----:B--2---:R-:W-:Y:S05]  /*28f60*/  @!P0 BRA `(.L_x_3080) ;  /* 0xfffffffc00f08947 */ /* 0x004fea000383ffff */
[----:B------:R-:W-:Y:S05]  /*28f70*/  BRA `(.L_x_3189) ;  /* 0xffffffd400507947 */ /* 0x000fea000383ffff */
.L_x_3081:
[----:B--2---:R2:W3:Y:S02]  /*28f80*/  SYNCS.PHASECHK.TRANS64.TRYWAIT P0, [R7+URZ], R2 ;  /* 0x00000002070075a7 */ /* 0x0044e4000800017f */
[----:B---3--:R-:W-:Y:S05]  /*28f90*/  @!P0 NANOSLEEP.SYNCS 0x989680 ;  /* 0x009896800000895d */ /* 0x008fea0003900000 */
[----:B------:R-:W3:Y:S02]  /*28fa0*/  @!P0 SYNCS.PHASECHK.TRANS64 P0, [R7+URZ], R2 ;  /* 0x00000002070085a7 */ /* 0x000ee4000800007f */
[----:B---3--:R-:W-:Y:S05]  /*28fb0*/  @!P0 BRA `(.L_x_3081) ;  /* 0xfffffffc00f08947 */ /* 0x008fea000383ffff */
[----:B------:R-:W-:Y:S05]  /*28fc0*/  BRA `(.L_x_3190) ;  /* 0xffffffd400447947 */ /* 0x000fea000383ffff */
.L_x_3083:
[----:B---3--:R3:W4:Y:S02]  /*28fd0*/  SYNCS.PHASECHK.TRANS64.TRYWAIT P0, [R4+URZ], R5 ;  /* 0x00000005040075a7 */ /* 0x008724000800017f */
[----:B----4-:R-:W-:Y:S05]  /*28fe0*/  @!P0 NANOSLEEP.SYNCS 0x989680 ;  /* 0x009896800000895d */ /* 0x010fea0003900000 */
[----:B------:R-:W4:Y:S02]  /*28ff0*/  @!P0 SYNCS.PHASECHK.TRANS64 P0, [R4+URZ], R5 ;  /* 0x00000005040085a7 */ /* 0x000f24000800007f */
[----:B----4-:R-:W-:Y:S05]  /*29000*/  @!P0 BRA `(.L_x_3083) ;  /* 0xfffffffc00f08947 */ /* 0x010fea000383ffff */
[----:B------:R-:W-:Y:S05]  /*29010*/  BRA `(.L_x_3191) ;  /* 0xffffffd4004c7947 */ /* 0x000fea000383ffff */
.L_x_3192:
        /* <DEDUP_REMOVED lines=14> */
.L_x_3202:


//--------------------- .nv.global.init           --------------------------
	.section	.nv.global.init,"aw",@progbits
.nv.global.init:
	.type		$str$23,@object
	.size		$str$23,($str$24 - $str$23)
$str$23:
        /*0000*/ 	.byte	0x28, 0x61, 0x64, 0x64, 0x72, 0x65, 0x73, 0x73, 0x20, 0x26, 0x20, 0x6d, 0x61, 0x73, 0x6b, 0x29
        /*0010*/ 	.byte	0x20, 0x3d, 0x3d, 0x20, 0x30, 0x00
	.type		$str$24,@object
	.size		$str$24,(__unnamed_11 - $str$24)
$str$24:
        /*0016*/ 	.byte	0x2f, 0x74, 0x6d, 0x70, 0x2f, 0x6f, 0x73, 0x73, 0x5f, 0x6b, 0x65, 0x72, 0x6e, 0x65, 0x6c, 0x73
        /*0026*/ 	.byte	0x5f, 0x73, 0x72, 0x63, 0x2f, 0x66, 0x6c, 0x61, 0x73, 0x68, 0x5f, 0x61, 0x74, 0x74, 0x65, 0x6e
        /*0036*/ 	.byte	0x74, 0x69, 0x6f, 0x6e, 0x2f, 0x63, 0x73, 0x72, 0x63, 0x2f, 0x63, 0x75, 0x74, 0x6c, 0x61, 0x73
        /*0046*/ 	.byte	0x73, 0x2f, 0x69, 0x6e, 0x63, 0x6c, 0x75, 0x64, 0x65, 0x2f, 0x63, 0x75, 0x74, 0x65, 0x2f, 0x70
        /*0056*/ 	.byte	0x6f, 0x69, 0x6e, 0x74, 0x65, 0x72, 0x5f, 0x66, 0x6c, 0x61, 0x67, 0x67, 0x65, 0x64, 0x2e, 0x68
        /*0066*/ 	.byte	0x70, 0x70, 0x00
	.type		__unnamed_11,@object
	.size		__unnamed_11,(__unnamed_4 - __unnamed_11)
__unnamed_11:
        /* <DEDUP_REMOVED lines=25> */
	.type		__unnamed_4,@object
	.size		__unnamed_4,(__unnamed_6 - __unnamed_4)
__unnamed_4:
        /* <DEDUP_REMOVED lines=25> */
	.type		__unnamed_6,@object
	.size		__unnamed_6,(__unnamed_9 - __unnamed_6)
__unnamed_6:
        /* <DEDUP_REMOVED lines=25> */
	.type		__unnamed_9,@object
	.size		__unnamed_9,(__unnamed_5 - __unnamed_9)
__unnamed_9:
        /* <DEDUP_REMOVED lines=29> */
	.type		__unnamed_5,@object
	.size		__unnamed_5,(__unnamed_3 - __unnamed_5)
__unnamed_5:
        /* <DEDUP_REMOVED lines=29> */
	.type		__unnamed_3,@object
	.size		__unnamed_3,(__unnamed_8 - __unnamed_3)
__unnamed_3:
        /* <DEDUP_REMOVED lines=29> */
	.type		__unnamed_8,@object
	.size		__unnamed_8,(__unnamed_10 - __unnamed_8)
__unnamed_8:
        /* <DEDUP_REMOVED lines=29> */
	.type		__unnamed_10,@object
	.size		__unnamed_10,(__unnamed_2 - __unnamed_10)
__unnamed_10:
        /* <DEDUP_REMOVED lines=29> */
	.type		__unnamed_2,@object
	.size		__unnamed_2,(__unnamed_1 - __unnamed_2)
__unnamed_2:
        /* <DEDUP_REMOVED lines=29> */
	.type		__unnamed_1,@object
	.size		__unnamed_1,(__unnamed_7 - __unnamed_1)
__unnamed_1:
        /* <DEDUP_REMOVED lines=29> */
        /*11a5*/ 	.byte	0x5d, 0x00
	.type		__unnamed_7,@object
	.size		__unnamed_7,(.L_6 - __unnamed_7)
__unnamed_7:
        /* <DEDUP_REMOVED lines=30> */
.L_6:


//--------------------- .nv.shared._ZN7cutlass13device_kernelIN5flash11enable_sm90INS1_16FlashAttnFwdSm90INS1_25CollectiveMainloopFwdSm90ILi2EN4cute5tupleIJNS5_1CILi1EEES8_S8_EEENS6_IJNS7_ILi128EEESA_NS7_ILi192EEEEEELi128ENS_10bfloat16_tEfNS_4arch4Sm90ELb0ELb0ELb1ELb0ELb0ELb0ELb0ELb1ELb1ELb1ELb0ELb0EEENS1_21CollectiveEpilogueFwdINS6_IJSA_SA_SA_EEES9_SD_SF_Li256ELb0ELb1ELb0ELb0EEENS1_29StaticPersistentTileSchedulerILb0EEEEEEEEEvNT_6ParamsE --------------------------
	.section	.nv.shared._ZN7cutlass13device_kernelIN5flash11enable_sm90INS1_16FlashAttnFwdSm90INS1_25CollectiveMainloopFwdSm90ILi2EN4cute5tupleIJNS5_1CILi1EEES8_S8_EEENS6_IJNS7_ILi128EEESA_NS7_ILi192EEEEEELi128ENS_10bfloat16_tEfNS_4arch4Sm90ELb0ELb0ELb1ELb0ELb0ELb0ELb0ELb1ELb1ELb1ELb0ELb0EEENS1_21CollectiveEpilogueFwdINS6_IJSA_SA_SA_EEES9_SD_SF_Li256ELb0ELb1ELb0ELb0EEENS1_29StaticPersistentTileSchedulerILb0EEEEEEEEEvNT_6ParamsE,"aw",@nobits
	.sectionflags	@""
	.align	16
	.zero		1024


//--------------------- .nv.shared.reserved.0     --------------------------
	.section	.nv.shared.reserved.0,"aw",@nobits
	.weak		__nv_reservedSMEM_offset_0_alias
	.size		__nv_reservedSMEM_offset_0_alias, 0, 0
	.other		__nv_reservedSMEM_offset_0_alias,@"STO_CUDA_RESERVED_SHARED STV_DEFAULT"
__nv_reservedSMEM_offset_0_alias:
	.zero		0


//--------------------- .nv.global                --------------------------
	.section	.nv.global,"aw",@nobits
.nv.global:
	.type		_ZN86_INTERNAL_be7df9be_50_flash_fwd_hdim192_128_bf16_softcap_packgqa_sm90_cu_59c7631c_31214cute1_E,@object
	.size		_ZN86_INTERNAL_be7df9be_50_flash_fwd_hdim192_128_bf16_softcap_packgqa_sm90_cu_59c7631c_31214cute1_E,(_ZN86_INTERNAL_be7df9be_50_flash_fwd_hdim192_128_bf16_softcap_packgqa_sm90_cu_59c7631c_31214cuda3std3__45__cpo6cbeginE - _ZN86_INTERNAL_be7df9be_50_flash_fwd_hdim192_128_bf16_softcap_packgqa_sm90_cu_59c7631c_31214cute1_E)
_ZN86_INTERNAL_be7df9be_50_flash_fwd_hdim192_128_bf16_softcap_packgqa_sm90_cu_59c7631c_31214cute1_E:
	.zero		1
	.type		_ZN86_INTERNAL_be7df9be_50_flash_fwd_hdim192_128_bf16_softcap_packgqa_sm90_cu_59c7631c_31214cuda3std3__45__cpo6cbeginE,@object
	.size		_ZN86_INTERNAL_be7df9be_50_flash_fwd_hdim192_128_bf16_softcap_packgqa_sm90_cu_59c7631c_31214cuda3std3__45__cpo6cbeginE,(_ZN86_INTERNAL_be7df9be_50_flash_fwd_hdim192_128_bf16_softcap_packgqa_sm90_cu_59c7631c_31214cuda3std3__48in_placeE - _ZN86_INTERNAL_be7df9be_50_flash_fwd_hdim192_128_bf16_softcap_packgqa_sm90_cu_59c7631c_31214cuda3std3__45__cpo6cbeginE)
_ZN86_INTERNAL_be7df9be_50_flash_fwd_hdim192_128_bf16_softcap_packgqa_sm90_cu_59c7631c_31214cuda3std3__45__cpo6cbeginE:
	.zero		1
	.type		_ZN86_INTERNAL_be7df9be_50_flash_fwd_hdim192_128_bf16_softcap_packgqa_sm90_cu_59c7631c_31214cuda3std3__48in_placeE,@object
	.size		_ZN86_INTERNAL_be7df9be_50_flash_fwd_hdim192_128_bf16_softcap_packgqa_sm90_cu_59c7631c_31214cuda3std3__48in_placeE,(_ZN86_INTERNAL_be7df9be_50_flash_fwd_hdim192_128_bf16_softcap_packgqa_sm90_cu_59c7631c_31214cuda3std6ranges3__45__cpo9iter_moveE - _ZN86_INTERNAL_be7df9be_50_flash_fwd_hdim192_128_bf16_softcap_packgqa_sm90_cu_59c7631c_31214cuda3std3__48in_placeE)
_ZN86_INTERNAL_be7df9be_50_flash_fwd_hdim192_128_bf16_softcap_packgqa_sm90_cu_59c7631c_31214cuda3std3__48in_placeE:
	.zero		1
	.type		_ZN86_INTERNAL_be7df9be_50_flash_fwd_hdim192_128_bf16_softcap_packgqa_sm90_cu_59c7631c_31214cuda3std6ranges3__45__cpo9iter_moveE,@object
	.size		_ZN86_INTERNAL_be7df9be_50_flash_fwd_hdim192_128_bf16_softcap_packgqa_sm90_cu_59c7631c_31214cuda3std6ranges3__45__cpo9iter_moveE,(_ZN86_INTERNAL_be7df9be_50_flash_fwd_hdim192_128_bf16_softcap_packgqa_sm90_cu_59c7631c_31214cuda3std3__45__cpo5beginE - _ZN86_INTERNAL_be7df9be_50_flash_fwd_hdim192_128_bf16_softcap_packgqa_sm90_cu_59c7631c_31214cuda3std6ranges3__45__cpo9iter_moveE)
_ZN86_INTERNAL_be7df9be_50_flash_fwd_hdim192_128_bf16_softcap_packgqa_sm90_cu_59c7631c_31214cuda3std6ranges3__45__cpo9iter_moveE:
	.zero		1
	.type		_ZN86_INTERNAL_be7df9be_50_flash_fwd_hdim192_128_bf16_softcap_packgqa_sm90_cu_59c7631c_31214cuda3std3__45__cpo5beginE,@object
	.size		_ZN86_INTERNAL_be7df9be_50_flash_fwd_hdim192_128_bf16_softcap_packgqa_sm90_cu_59c7631c_31214cuda3std3__45__cpo5beginE,(_ZN86_INTERNAL_be7df9be_50_flash_fwd_hdim192_128_bf16_softcap_packgqa_sm90_cu_59c7631c_31214cuda3std3__488_GLOBAL__N__be7df9be_50_flash_fwd_hdim192_128_bf16_softcap_packgqa_sm90_cu_59c7631c_31216ignoreE - _ZN86_INTERNAL_be7df9be_50_flash_fwd_hdim192_128_bf16_softcap_packgqa_sm90_cu_59c7631c_31214cuda3std3__45__cpo5beginE)
_ZN86_INTERNAL_be7df9be_50_flash_fwd_hdim192_128_bf16_softcap_packgqa_sm90_cu_59c7631c_31214cuda3std3__45__cpo5beginE:
	.zero		1
	.type		_ZN86_INTERNAL_be7df9be_50_flash_fwd_hdim192_128_bf16_softcap_packgqa_sm90_cu_59c7631c_31214cuda3std3__488_GLOBAL__N__be7df9be_50_flash_fwd_hdim192_128_bf16_softcap_packgqa_sm90_cu_59c7631c_31216ignoreE,@object
	.size		_ZN86_INTERNAL_be7df9be_50_flash_fwd_hdim192_128_bf16_softcap_packgqa_sm90_cu_59c7631c_31214cuda3std3__488_GLOBAL__N__be7df9be_50_flash_fwd_hdim192_128_bf16_softcap_packgqa_sm90_cu_59c7631c_31216ignoreE,(_ZN86_INTERNAL_be7df9be_50_flash_fwd_hdim192_128_bf16_softcap_packgqa_sm90_cu_59c7631c_31214cute7productE - _ZN86_INTERNAL_be7df9be_50_flash_fwd_hdim192_128_bf16_softcap_packgqa_sm90_cu_59c7631c_31214cuda3std3__488_GLOBAL__N__be7df9be_50_flash_fwd_hdim192_128_bf16_softcap_packgqa_sm90_cu_59c7631c_31216ignoreE)
_ZN86_INTERNAL_be7df9be_50_flash_fwd_hdim192_128_bf16_softcap_packgqa_sm90_cu_59c7631c_31214cuda3std3__488_GLOBAL__N__be7df9be_50_flash_fwd_hdim192_128_bf16_softcap_packgqa_sm90_cu_59c7631c_31216ignoreE:
	.zero		1
	.type		_ZN86_INTERNAL_be7df9be_50_flash_fwd_hdim192_128_bf16_softcap_packgqa_sm90_cu_59c7631c_31214cute7productE,@object
	.size		_ZN86_INTERNAL_be7df9be_50_flash_fwd_hdim192_128_bf16_softcap_packgqa_sm90_cu_59c7631c_31214cute7productE,(_ZN86_INTERNAL_be7df9be_50_flash_fwd_hdim192_128_bf16_softcap_packgqa_sm90_cu_59c7631c_31214cuda3std3__45__cpo3endE - _ZN86_INTERNAL_be7df9be_50_flash_fwd_hdim192_128_bf16_softcap_packgqa_sm90_cu_59c7631c_31214cute7productE)
_ZN86_INTERNAL_be7df9be_50_flash_fwd_hdim192_128_bf16_softcap_packgqa_sm90_cu_59c7631c_31214cute7productE:
	.zero		1
	.type		_ZN86_INTERNAL_be7df9be_50_flash_fwd_hdim192_128_bf16_softcap_packgqa_sm90_cu_59c7631c_31214cuda3std3__45__cpo3endE,@object
	.size		_ZN86_INTERNAL_be7df9be_50_flash_fwd_hdim192_128_bf16_softcap_packgqa_sm90_cu_59c7631c_31214cuda3std3__45__cpo3endE,(_ZN86_INTERNAL_be7df9be_50_flash_fwd_hdim192_128_bf16_softcap_packgqa_sm90_cu_59c7631c_31214cuda3std3__419piecewise_constructE - _ZN86_INTERNAL_be7df9be_50_flash_fwd_hdim192_128_bf16_softcap_packgqa_sm90_cu_59c7631c_31214cuda3std3__45__cpo3endE)
_ZN86_INTERNAL_be7df9be_50_flash_fwd_hdim192_128_bf16_softcap_packgqa_sm90_cu_59c7631c_31214cuda3std3__45__cpo3endE:
	.zero		1
	.type		_ZN86_INTERNAL_be7df9be_50_flash_fwd_hdim192_128_bf16_softcap_packgqa_sm90_cu_59c7631c_31214cuda3std3__419piecewise_constructE,@object
	.size		_ZN86_INTERNAL_be7df9be_50_flash_fwd_hdim192_128_bf16_softcap_packgqa_sm90_cu_59c7631c_31214cuda3std3__419piecewise_constructE,(_ZN86_INTERNAL_be7df9be_50_flash_fwd_hdim192_128_bf16_softcap_packgqa_sm90_cu_59c7631c_31214cuda3std3__45__cpo4cendE - _ZN86_INTERNAL_be7df9be_50_flash_fwd_hdim192_128_bf16_softcap_packgqa_sm90_cu_59c7631c_31214cuda3std3__419piecewise_constructE)
_ZN86_INTERNAL_be7df9be_50_flash_fwd_hdim192_128_bf16_softcap_packgqa_sm90_cu_59c7631c_31214cuda3std3__419piecewise_constructE:
	.zero		1
	.type		_ZN86_INTERNAL_be7df9be_50_flash_fwd_hdim192_128_bf16_softcap_packgqa_sm90_cu_59c7631c_31214cuda3std3__45__cpo4cendE,@object
	.size		_ZN86_INTERNAL_be7df9be_50_flash_fwd_hdim192_128_bf16_softcap_packgqa_sm90_cu_59c7631c_31214cuda3std3__45__cpo4cendE,(_ZN86_INTERNAL_be7df9be_50_flash_fwd_hdim192_128_bf16_softcap_packgqa_sm90_cu_59c7631c_31214cuda3std6ranges3__45__cpo4swapE - _ZN86_INTERNAL_be7df9be_50_flash_fwd_hdim192_128_bf16_softcap_packgqa_sm90_cu_59c7631c_31214cuda3std3__45__cpo4cendE)
_ZN86_INTERNAL_be7df9be_50_flash_fwd_hdim192_128_bf16_softcap_packgqa_sm90_cu_59c7631c_31214cuda3std3__45__cpo4cendE:
	.zero		1
	.type		_ZN86_INTERNAL_be7df9be_50_flash_fwd_hdim192_128_bf16_softcap_packgqa_sm90_cu_59c7631c_31214cuda3std6ranges3__45__cpo4swapE,@object
	.size		_ZN86_INTERNAL_be7df9be_50_flash_fwd_hdim192_128_bf16_softcap_packgqa_sm90_cu_59c7631c_31214cuda3std6ranges3__45__cpo4swapE,(.L_18 - _ZN86_INTERNAL_be7df9be_50_flash_fwd_hdim192_128_bf16_softcap_packgqa_sm90_cu_59c7631c_31214cuda3std6ranges3__45__cpo4swapE)
_ZN86_INTERNAL_be7df9be_50_flash_fwd_hdim192_128_bf16_softcap_packgqa_sm90_cu_59c7631c_31214cuda3std6ranges3__45__cpo4swapE:
	.zero		1
.L_18:


//--------------------- .nv.shared._ZN7cutlass13device_kernelIN5flash11enable_sm90INS1_16FlashAttnFwdSm90INS1_25CollectiveMainloopFwdSm90ILi2EN4cute5tupleIJNS5_1CILi2EEENS7_ILi1EEES9_EEENS6_IJNS7_ILi128EEESB_NS7_ILi192EEEEEELi128ENS_10bfloat16_tEfNS_4arch4Sm90ELb0ELb0ELb1ELb0ELb0ELb0ELb0ELb1ELb1ELb1ELb0ELb0EEENS1_21CollectiveEpilogueFwdINS6_IJSB_SB_SB_EEESA_SE_SG_Li256ELb0ELb1ELb0ELb0EEENS1_29StaticPersistentTileSchedulerILb0EEEEEEEEEvNT_6ParamsE --------------------------
	.section	.nv.shared._ZN7cutlass13device_kernelIN5flash11enable_sm90INS1_16FlashAttnFwdSm90INS1_25CollectiveMainloopFwdSm90ILi2EN4cute5tupleIJNS5_1CILi2EEENS7_ILi1EEES9_EEENS6_IJNS7_ILi128EEESB_NS7_ILi192EEEEEELi128ENS_10bfloat16_tEfNS_4arch4Sm90ELb0ELb0ELb1ELb0ELb0ELb0ELb0ELb1ELb1ELb1ELb0ELb0EEENS1_21CollectiveEpilogueFwdINS6_IJSB_SB_SB_EEESA_SE_SG_Li256ELb0ELb1ELb0ELb0EEENS1_29StaticPersistentTileSchedulerILb0EEEEEEEEEvNT_6ParamsE,"aw",@nobits
	.sectionflags	@""
	.align	16
	.zero		1024


//--------------------- .nv.shared._ZN7cutlass13device_kernelIN5flash11enable_sm90INS1_16FlashAttnFwdSm90INS1_25CollectiveMainloopFwdSm90ILi2EN4cute5tupleIJNS5_1CILi1EEES8_S8_EEENS6_IJNS7_ILi128EEESA_NS7_ILi192EEEEEELi128ENS_10bfloat16_tEfNS_4arch4Sm90ELb0ELb0ELb1ELb1ELb0ELb0ELb0ELb1ELb1ELb1ELb0ELb0EEENS1_21CollectiveEpilogueFwdINS6_IJSA_SA_SA_EEES9_SD_SF_Li256ELb1ELb1ELb0ELb0EEENS1_36VarlenDynamicPersistentTileSchedulerILi128ELi128ELi256ELi128ELb0ELb1ELb1ELb0ELb1ELb1EEEEEEEEEvNT_6ParamsE --------------------------
	.section	.nv.shared._ZN7cutlass13device_kernelIN5flash11enable_sm90INS1_16FlashAttnFwdSm90INS1_25CollectiveMainloopFwdSm90ILi2EN4cute5tupleIJNS5_1CILi1EEES8_S8_EEENS6_IJNS7_ILi128EEESA_NS7_ILi192EEEEEELi128ENS_10bfloat16_tEfNS_4arch4Sm90ELb0ELb0ELb1ELb1ELb0ELb0ELb0ELb1ELb1ELb1ELb0ELb0EEENS1_21CollectiveEpilogueFwdINS6_IJSA_SA_SA_EEES9_SD_SF_Li256ELb1ELb1ELb0ELb0EEENS1_36VarlenDynamicPersistentTileSchedulerILi128ELi128ELi256ELi128ELb0ELb1ELb1ELb0ELb1ELb1EEEEEEEEEvNT_6ParamsE,"aw",@nobits
	.sectionflags	@""
	.align	16
	.zero		1024


//--------------------- .nv.shared._ZN7cutlass13device_kernelIN5flash11enable_sm90INS1_16FlashAttnFwdSm90INS1_25CollectiveMainloopFwdSm90ILi2EN4cute5tupleIJNS5_1CILi1EEES8_S8_EEENS6_IJNS7_ILi128EEESA_NS7_ILi192EEEEEELi128ENS_10bfloat16_tEfNS_4arch4Sm90ELb0ELb0ELb1ELb1ELb0ELb1ELb0ELb1ELb1ELb1ELb0ELb0EEENS1_21CollectiveEpilogueFwdINS6_IJSA_SA_SA_EEES9_SD_SF_Li256ELb1ELb1ELb0ELb0EEENS1_36VarlenDynamicPersistentTileSchedulerILi128ELi128ELi256ELi128ELb0ELb1ELb1ELb0ELb1ELb1EEEEEEEEEvNT_6ParamsE --------------------------
	.section	.nv.shared._ZN7cutlass13device_kernelIN5flash11enable_sm90INS1_16FlashAttnFwdSm90INS1_25CollectiveMainloopFwdSm90ILi2EN4cute5tupleIJNS5_1CILi1EEES8_S8_EEENS6_IJNS7_ILi128EEESA_NS7_ILi192EEEEEELi128ENS_10bfloat16_tEfNS_4arch4Sm90ELb0ELb0ELb1ELb1ELb0ELb1ELb0ELb1ELb1ELb1ELb0ELb0EEENS1_21CollectiveEpilogueFwdINS6_IJSA_SA_SA_EEES9_SD_SF_Li256ELb1ELb1ELb0ELb0EEENS1_36VarlenDynamicPersistentTileSchedulerILi128ELi128ELi256ELi128ELb0ELb1ELb1ELb0ELb1ELb1EEEEEEEEEvNT_6ParamsE,"aw",@nobits
	.sectionflags	@""
	.align	16
	.zero		1024


//--------------------- .nv.shared._ZN7cutlass13device_kernelIN5flash11enable_sm90INS1_16FlashAttnFwdSm90INS1_25CollectiveMainloopFwdSm90ILi2EN4cute5tupleIJNS5_1CILi1EEES8_S8_EEENS6_IJNS7_ILi128EEENS7_ILi96EEENS7_ILi192EEEEEELi128ENS_10bfloat16_tEfNS_4arch4Sm90ELb0ELb1ELb1ELb0ELb0ELb0ELb0ELb1ELb1ELb1ELb0ELb0EEENS1_21CollectiveEpilogueFwdINS6_IJSA_SA_SB_EEES9_SE_SG_Li256ELb0ELb1ELb0ELb0EEENS1_30DynamicPersistentTileSchedulerILi256ELi128ELb0ELb1ELb1EEEEEEEEEvNT_6ParamsE --------------------------
	.section	.nv.shared._ZN7cutlass13device_kernelIN5flash11enable_sm90INS1_16FlashAttnFwdSm90INS1_25CollectiveMainloopFwdSm90ILi2EN4cute5tupleIJNS5_1CILi1EEES8_S8_EEENS6_IJNS7_ILi128EEENS7_ILi96EEENS7_ILi192EEEEEELi128ENS_10bfloat16_tEfNS_4arch4Sm90ELb0ELb1ELb1ELb0ELb0ELb0ELb0ELb1ELb1ELb1ELb0ELb0EEENS1_21CollectiveEpilogueFwdINS6_IJSA_SA_SB_EEES9_SE_SG_Li256ELb0ELb1ELb0ELb0EEENS1_30DynamicPersistentTileSchedulerILi256ELi128ELb0ELb1ELb1EEEEEEEEEvNT_6ParamsE,"aw",@nobits
	.sectionflags	@""
	.align	16
	.zero		1024


//--------------------- .nv.shared._ZN7cutlass13device_kernelIN5flash11enable_sm90INS1_16FlashAttnFwdSm90INS1_25CollectiveMainloopFwdSm90ILi2EN4cute5tupleIJNS5_1CILi1EEES8_S8_EEENS6_IJNS7_ILi128EEENS7_ILi96EEENS7_ILi192EEEEEELi128ENS_10bfloat16_tEfNS_4arch4Sm90ELb0ELb1ELb1ELb1ELb0ELb0ELb0ELb1ELb1ELb1ELb0ELb0EEENS1_21CollectiveEpilogueFwdINS6_IJSA_SA_SB_EEES9_SE_SG_Li256ELb1ELb1ELb0ELb0EEENS1_36VarlenDynamicPersistentTileSchedulerILi128ELi96ELi256ELi128ELb0ELb1ELb1ELb1ELb0ELb1EEEEEEEEEvNT_6ParamsE --------------------------
	.section	.nv.shared._ZN7cutlass13device_kernelIN5flash11enable_sm90INS1_16FlashAttnFwdSm90INS1_25CollectiveMainloopFwdSm90ILi2EN4cute5tupleIJNS5_1CILi1EEES8_S8_EEENS6_IJNS7_ILi128EEENS7_ILi96EEENS7_ILi192EEEEEELi128ENS_10bfloat16_tEfNS_4arch4Sm90ELb0ELb1ELb1ELb1ELb0ELb0ELb0ELb1ELb1ELb1ELb0ELb0EEENS1_21CollectiveEpilogueFwdINS6_IJSA_SA_SB_EEES9_SE_SG_Li256ELb1ELb1ELb0ELb0EEENS1_36VarlenDynamicPersistentTileSchedulerILi128ELi96ELi256ELi128ELb0ELb1ELb1ELb1ELb0ELb1EEEEEEEEEvNT_6ParamsE,"aw",@nobits
	.sectionflags	@""
	.align	16
	.zero		1024


//--------------------- .nv.shared._ZN7cutlass13device_kernelIN5flash11enable_sm90INS1_16FlashAttnFwdSm90INS1_25CollectiveMainloopFwdSm90ILi2EN4cute5tupleIJNS5_1CILi1EEES8_S8_EEENS6_IJNS7_ILi128EEENS7_ILi96EEENS7_ILi192EEEEEELi128ENS_10bfloat16_tEfNS_4arch4Sm90ELb0ELb1ELb1ELb1ELb0ELb1ELb0ELb1ELb1ELb1ELb0ELb0EEENS1_21CollectiveEpilogueFwdINS6_IJSA_SA_SB_EEES9_SE_SG_Li256ELb1ELb1ELb0ELb0EEENS1_36VarlenDynamicPersistentTileSchedulerILi128ELi96ELi256ELi128ELb0ELb1ELb1ELb1ELb0ELb1EEEEEEEEEvNT_6ParamsE --------------------------
	.section	.nv.shared._ZN7cutlass13device_kernelIN5flash11enable_sm90INS1_16FlashAttnFwdSm90INS1_25CollectiveMainloopFwdSm90ILi2EN4cute5tupleIJNS5_1CILi1EEES8_S8_EEENS6_IJNS7_ILi128EEENS7_ILi96EEENS7_ILi192EEEEEELi128ENS_10bfloat16_tEfNS_4arch4Sm90ELb0ELb1ELb1ELb1ELb0ELb1ELb0ELb1ELb1ELb1ELb0ELb0EEENS1_21CollectiveEpilogueFwdINS6_IJSA_SA_SB_EEES9_SE_SG_Li256ELb1ELb1ELb0ELb0EEENS1_36VarlenDynamicPersistentTileSchedulerILi128ELi96ELi256ELi128ELb0ELb1ELb1ELb1ELb0ELb1EEEEEEEEEvNT_6ParamsE,"aw",@nobits
	.sectionflags	@""
	.align	16
	.zero		1024


//--------------------- .nv.shared._ZN7cutlass13device_kernelIN5flash11enable_sm90INS1_16FlashAttnFwdSm90INS1_25CollectiveMainloopFwdSm90ILi2EN4cute5tupleIJNS5_1CILi1EEES8_S8_EEENS6_IJNS7_ILi128EEESA_NS7_ILi192EEEEEELi128ENS_10bfloat16_tEfNS_4arch4Sm90ELb1ELb0ELb1ELb0ELb0ELb0ELb0ELb1ELb1ELb1ELb0ELb0EEENS1_21CollectiveEpilogueFwdINS6_IJSA_SA_SA_EEES9_SD_SF_Li256ELb0ELb1ELb0ELb0EEENS1_30DynamicPersistentTileSchedulerILi256ELi128ELb0ELb1ELb1EEEEEEEEEvNT_6ParamsE --------------------------
	.section	.nv.shared._ZN7cutlass13device_kernelIN5flash11enable_sm90INS1_16FlashAttnFwdSm90INS1_25CollectiveMainloopFwdSm90ILi2EN4cute5tupleIJNS5_1CILi1EEES8_S8_EEENS6_IJNS7_ILi128EEESA_NS7_ILi192EEEEEELi128ENS_10bfloat16_tEfNS_4arch4Sm90ELb1ELb0ELb1ELb0ELb0ELb0ELb0ELb1ELb1ELb1ELb0ELb0EEENS1_21CollectiveEpilogueFwdINS6_IJSA_SA_SA_EEES9_SD_SF_Li256ELb0ELb1ELb0ELb0EEENS1_30DynamicPersistentTileSchedulerILi256ELi128ELb0ELb1ELb1EEEEEEEEEvNT_6ParamsE,"aw",@nobits
	.sectionflags	@""
	.align	16
	.zero		1024


//--------------------- .nv.shared._ZN7cutlass13device_kernelIN5flash11enable_sm90INS1_16FlashAttnFwdSm90INS1_25CollectiveMainloopFwdSm90ILi2EN4cute5tupleIJNS5_1CILi1EEES8_S8_EEENS6_IJNS7_ILi128EEESA_NS7_ILi192EEEEEELi128ENS_10bfloat16_tEfNS_4arch4Sm90ELb1ELb0ELb1ELb1ELb0ELb0ELb0ELb1ELb1ELb1ELb0ELb0EEENS1_21CollectiveEpilogueFwdINS6_IJSA_SA_SA_EEES9_SD_SF_Li256ELb1ELb1ELb0ELb0EEENS1_36VarlenDynamicPersistentTileSchedulerILi128ELi128ELi256ELi128ELb0ELb1ELb1ELb1ELb1ELb1EEEEEEEEEvNT_6ParamsE --------------------------
	.section	.nv.shared._ZN7cutlass13device_kernelIN5flash11enable_sm90INS1_16FlashAttnFwdSm90INS1_25CollectiveMainloopFwdSm90ILi2EN4cute5tupleIJNS5_1CILi1EEES8_S8_EEENS6_IJNS7_ILi128EEESA_NS7_ILi192EEEEEELi128ENS_10bfloat16_tEfNS_4arch4Sm90ELb1ELb0ELb1ELb1ELb0ELb0ELb0ELb1ELb1ELb1ELb0ELb0EEENS1_21CollectiveEpilogueFwdINS6_IJSA_SA_SA_EEES9_SD_SF_Li256ELb1ELb1ELb0ELb0EEENS1_36VarlenDynamicPersistentTileSchedulerILi128ELi128ELi256ELi128ELb0ELb1ELb1ELb1ELb1ELb1EEEEEEEEEvNT_6ParamsE,"aw",@nobits
	.sectionflags	@""
	.align	16
	.zero		1024


//--------------------- .nv.shared._ZN7cutlass13device_kernelIN5flash11enable_sm90INS1_16FlashAttnFwdSm90INS1_25CollectiveMainloopFwdSm90ILi2EN4cute5tupleIJNS5_1CILi1EEES8_S8_EEENS6_IJNS7_ILi128EEESA_NS7_ILi192EEEEEELi128ENS_10bfloat16_tEfNS_4arch4Sm90ELb1ELb0ELb1ELb1ELb0ELb1ELb0ELb1ELb1ELb1ELb0ELb0EEENS1_21CollectiveEpilogueFwdINS6_IJSA_SA_SA_EEES9_SD_SF_Li256ELb1ELb1ELb0ELb0EEENS1_36VarlenDynamicPersistentTileSchedulerILi128ELi128ELi256ELi128ELb0ELb1ELb1ELb1ELb1ELb1EEEEEEEEEvNT_6ParamsE --------------------------
	.section	.nv.shared._ZN7cutlass13device_kernelIN5flash11enable_sm90INS1_16FlashAttnFwdSm90INS1_25CollectiveMainloopFwdSm90ILi2EN4cute5tupleIJNS5_1CILi1EEES8_S8_EEENS6_IJNS7_ILi128EEESA_NS7_ILi192EEEEEELi128ENS_10bfloat16_tEfNS_4arch4Sm90ELb1ELb0ELb1ELb1ELb0ELb1ELb0ELb1ELb1ELb1ELb0ELb0EEENS1_21CollectiveEpilogueFwdINS6_IJSA_SA_SA_EEES9_SD_SF_Li256ELb1ELb1ELb0ELb0EEENS1_36VarlenDynamicPersistentTileSchedulerILi128ELi128ELi256ELi128ELb0ELb1ELb1ELb1ELb1ELb1EEEEEEEEEvNT_6ParamsE,"aw",@nobits
	.sectionflags	@""
	.align	16
	.zero		1024


//--------------------- .nv.constant0._ZN7cutlass13device_kernelIN5flash11enable_sm90INS1_16FlashAttnFwdSm90INS1_25CollectiveMainloopFwdSm90ILi2EN4cute5tupleIJNS5_1CILi1EEES8_S8_EEENS6_IJNS7_ILi128EEESA_NS7_ILi192EEEEEELi128ENS_10bfloat16_tEfNS_4arch4Sm90ELb0ELb0ELb1ELb0ELb0ELb0ELb0ELb1ELb1ELb1ELb0ELb0EEENS1_21CollectiveEpilogueFwdINS6_IJSA_SA_SA_EEES9_SD_SF_Li256ELb0ELb1ELb0ELb0EEENS1_29StaticPersistentTileSchedulerILb0EEEEEEEEEvNT_6ParamsE --------------------------
	.section	.nv.constant0._ZN7cutlass13device_kernelIN5flash11enable_sm90INS1_16FlashAttnFwdSm90INS1_25CollectiveMainloopFwdSm90ILi2EN4cute5tupleIJNS5_1CILi1EEES8_S8_EEENS6_IJNS7_ILi128EEESA_NS7_ILi192EEEEEELi128ENS_10bfloat16_tEfNS_4arch4Sm90ELb0ELb0ELb1ELb0ELb0ELb0ELb0ELb1ELb1ELb1ELb0ELb0EEENS1_21CollectiveEpilogueFwdINS6_IJSA_SA_SA_EEES9_SD_SF_Li256ELb0ELb1ELb0ELb0EEENS1_29StaticPersistentTileSchedulerILb0EEEEEEEEEvNT_6ParamsE,"a",@progbits
	.sectionflags	@""
	.align	4
.nv.constant0._ZN7cutlass13device_kernelIN5flash11enable_sm90INS1_16FlashAttnFwdSm90INS1_25CollectiveMainloopFwdSm90ILi2EN4cute5tupleIJNS5_1CILi1EEES8_S8_EEENS6_IJNS7_ILi128EEESA_NS7_ILi192EEEEEELi128ENS_10bfloat16_tEfNS_4arch4Sm90ELb0ELb0ELb1ELb0ELb0ELb0ELb0ELb1ELb1ELb1ELb0ELb0EEENS1_21CollectiveEpilogueFwdINS6_IJSA_SA_SA_EEES9_SD_SF_Li256ELb0ELb1ELb0ELb0EEENS1_29StaticPersistentTileSchedulerILb0EEEEEEEEEvNT_6ParamsE:
	.zero		3200


//--------------------- .nv.constant0._ZN7cutlass13device_kernelIN5flash11enable_sm90INS1_16FlashAttnFwdSm90INS1_25CollectiveMainloopFwdSm90ILi2EN4cute5tupleIJNS5_1CILi2EEENS7_ILi1EEES9_EEENS6_IJNS7_ILi128EEESB_NS7_ILi192EEEEEELi128ENS_10bfloat16_tEfNS_4arch4Sm90ELb0ELb0ELb1ELb0ELb0ELb0ELb0ELb1ELb1ELb1ELb0ELb0EEENS1_21CollectiveEpilogueFwdINS6_IJSB_SB_SB_EEESA_SE_SG_Li256ELb0ELb1ELb0ELb0EEENS1_29StaticPersistentTileSchedulerILb0EEEEEEEEEvNT_6ParamsE --------------------------
	.section	.nv.constant0._ZN7cutlass13device_kernelIN5flash11enable_sm90INS1_16FlashAttnFwdSm90INS1_25CollectiveMainloopFwdSm90ILi2EN4cute5tupleIJNS5_1CILi2EEENS7_ILi1EEES9_EEENS6_IJNS7_ILi128EEESB_NS7_ILi192EEEEEELi128ENS_10bfloat16_tEfNS_4arch4Sm90ELb0ELb0ELb1ELb0ELb0ELb0ELb0ELb1ELb1ELb1ELb0ELb0EEENS1_21CollectiveEpilogueFwdINS6_IJSB_SB_SB_EEESA_SE_SG_Li256ELb0ELb1ELb0ELb0EEENS1_29StaticPersistentTileSchedulerILb0EEEEEEEEEvNT_6ParamsE,"a",@progbits
	.sectionflags	@""
	.align	4
.nv.constant0._ZN7cutlass13device_kernelIN5flash11enable_sm90INS1_16FlashAttnFwdSm90INS1_25CollectiveMainloopFwdSm90ILi2EN4cute5tupleIJNS5_1CILi2EEENS7_ILi1EEES9_EEENS6_IJNS7_ILi128EEESB_NS7_ILi192EEEEEELi128ENS_10bfloat16_tEfNS_4arch4Sm90ELb0ELb0ELb1ELb0ELb0ELb0ELb0ELb1ELb1ELb1ELb0ELb0EEENS1_21CollectiveEpilogueFwdINS6_IJSB_SB_SB_EEESA_SE_SG_Li256ELb0ELb1ELb0ELb0EEENS1_29StaticPersistentTileSchedulerILb0EEEEEEEEEvNT_6ParamsE:
	.zero		3200


//--------------------- .nv.constant0._ZN7cutlass13device_kernelIN5flash11enable_sm90INS1_16FlashAttnFwdSm90INS1_25CollectiveMainloopFwdSm90ILi2EN4cute5tupleIJNS5_1CILi1EEES8_S8_EEENS6_IJNS7_ILi128EEESA_NS7_ILi192EEEEEELi128ENS_10bfloat16_tEfNS_4arch4Sm90ELb0ELb0ELb1ELb1ELb0ELb0ELb0ELb1ELb1ELb1ELb0ELb0EEENS1_21CollectiveEpilogueFwdINS6_IJSA_SA_SA_EEES9_SD_SF_Li256ELb1ELb1ELb0ELb0EEENS1_36VarlenDynamicPersistentTileSchedulerILi128ELi128ELi256ELi128ELb0ELb1ELb1ELb0ELb1ELb1EEEEEEEEEvNT_6ParamsE --------------------------
	.section	.nv.constant0._ZN7cutlass13device_kernelIN5flash11enable_sm90INS1_16FlashAttnFwdSm90INS1_25CollectiveMainloopFwdSm90ILi2EN4cute5tupleIJNS5_1CILi1EEES8_S8_EEENS6_IJNS7_ILi128EEESA_NS7_ILi192EEEEEELi128ENS_10bfloat16_tEfNS_4arch4Sm90ELb0ELb0ELb1ELb1ELb0ELb0ELb0ELb1ELb1ELb1ELb0ELb0EEENS1_21CollectiveEpilogueFwdINS6_IJSA_SA_SA_EEES9_SD_SF_Li256ELb1ELb1ELb0ELb0EEENS1_36VarlenDynamicPersistentTileSchedulerILi128ELi128ELi256ELi128ELb0ELb1ELb1ELb0ELb1ELb1EEEEEEEEEvNT_6ParamsE,"a",@progbits
	.sectionflags	@""
	.align	4
.nv.constant0._ZN7cutlass13device_kernelIN5flash11enable_sm90INS1_16FlashAttnFwdSm90INS1_25CollectiveMainloopFwdSm90ILi2EN4cute5tupleIJNS5_1CILi1EEES8_S8_EEENS6_IJNS7_ILi128EEESA_NS7_ILi192EEEEEELi128ENS_10bfloat16_tEfNS_4arch4Sm90ELb0ELb0ELb1ELb1ELb0ELb0ELb0ELb1ELb1ELb1ELb0ELb0EEENS1_21CollectiveEpilogueFwdINS6_IJSA_SA_SA_EEES9_SD_SF_Li256ELb1ELb1ELb0ELb0EEENS1_36VarlenDynamicPersistentTileSchedulerILi128ELi128ELi256ELi128ELb0ELb1ELb1ELb0ELb1ELb1EEEEEEEEEvNT_6ParamsE:
	.zero		3328


//--------------------- .nv.constant0._ZN7cutlass13device_kernelIN5flash11enable_sm90INS1_16FlashAttnFwdSm90INS1_25CollectiveMainloopFwdSm90ILi2EN4cute5tupleIJNS5_1CILi1EEES8_S8_EEENS6_IJNS7_ILi128EEESA_NS7_ILi192EEEEEELi128ENS_10bfloat16_tEfNS_4arch4Sm90ELb0ELb0ELb1ELb1ELb0ELb1ELb0ELb1ELb1ELb1ELb0ELb0EEENS1_21CollectiveEpilogueFwdINS6_IJSA_SA_SA_EEES9_SD_SF_Li256ELb1ELb1ELb0ELb0EEENS1_36VarlenDynamicPersistentTileSchedulerILi128ELi128ELi256ELi128ELb0ELb1ELb1ELb0ELb1ELb1EEEEEEEEEvNT_6ParamsE --------------------------
	.section	.nv.constant0._ZN7cutlass13device_kernelIN5flash11enable_sm90INS1_16FlashAttnFwdSm90INS1_25CollectiveMainloopFwdSm90ILi2EN4cute5tupleIJNS5_1CILi1EEES8_S8_EEENS6_IJNS7_ILi128EEESA_NS7_ILi192EEEEEELi128ENS_10bfloat16_tEfNS_4arch4Sm90ELb0ELb0ELb1ELb1ELb0ELb1ELb0ELb1ELb1ELb1ELb0ELb0EEENS1_21CollectiveEpilogueFwdINS6_IJSA_SA_SA_EEES9_SD_SF_Li256ELb1ELb1ELb0ELb0EEENS1_36VarlenDynamicPersistentTileSchedulerILi128ELi128ELi256ELi128ELb0ELb1ELb1ELb0ELb1ELb1EEEEEEEEEvNT_6ParamsE,"a",@progbits
	.sectionflags	@""
	.align	4
.nv.constant0._ZN7cutlass13device_kernelIN5flash11enable_sm90INS1_16FlashAttnFwdSm90INS1_25CollectiveMainloopFwdSm90ILi2EN4cute5tupleIJNS5_1CILi1EEES8_S8_EEENS6_IJNS7_ILi128EEESA_NS7_ILi192EEEEEELi128ENS_10bfloat16_tEfNS_4arch4Sm90ELb0ELb0ELb1ELb1ELb0ELb1ELb0ELb1ELb1ELb1ELb0ELb0EEENS1_21CollectiveEpilogueFwdINS6_IJSA_SA_SA_EEES9_SD_SF_Li256ELb1ELb1ELb0ELb0EEENS1_36VarlenDynamicPersistentTileSchedulerILi128ELi128ELi256ELi128ELb0ELb1ELb1ELb0ELb1ELb1EEEEEEEEEvNT_6ParamsE:
	.zero		3328


//--------------------- .nv.constant0._ZN7cutlass13device_kernelIN5flash11enable_sm90INS1_16FlashAttnFwdSm90INS1_25CollectiveMainloopFwdSm90ILi2EN4cute5tupleIJNS5_1CILi1EEES8_S8_EEENS6_IJNS7_ILi128EEENS7_ILi96EEENS7_ILi192EEEEEELi128ENS_10bfloat16_tEfNS_4arch4Sm90ELb0ELb1ELb1ELb0ELb0ELb0ELb0ELb1ELb1ELb1ELb0ELb0EEENS1_21CollectiveEpilogueFwdINS6_IJSA_SA_SB_EEES9_SE_SG_Li256ELb0ELb1ELb0ELb0EEENS1_30DynamicPersistentTileSchedulerILi256ELi128ELb0ELb1ELb1EEEEEEEEEvNT_6ParamsE --------------------------
	.section	.nv.constant0._ZN7cutlass13device_kernelIN5flash11enable_sm90INS1_16FlashAttnFwdSm90INS1_25CollectiveMainloopFwdSm90ILi2EN4cute5tupleIJNS5_1CILi1EEES8_S8_EEENS6_IJNS7_ILi128EEENS7_ILi96EEENS7_ILi192EEEEEELi128ENS_10bfloat16_tEfNS_4arch4Sm90ELb0ELb1ELb1ELb0ELb0ELb0ELb0ELb1ELb1ELb1ELb0ELb0EEENS1_21CollectiveEpilogueFwdINS6_IJSA_SA_SB_EEES9_SE_SG_Li256ELb0ELb1ELb0ELb0EEENS1_30DynamicPersistentTileSchedulerILi256ELi128ELb0ELb1ELb1EEEEEEEEEvNT_6ParamsE,"a",@progbits
	.sectionflags	@""
	.align	4
.nv.constant0._ZN7cutlass13device_kernelIN5flash11enable_sm90INS1_16FlashAttnFwdSm90INS1_25CollectiveMainloopFwdSm90ILi2EN4cute5tupleIJNS5_1CILi1EEES8_S8_EEENS6_IJNS7_ILi128EEENS7_ILi96EEENS7_ILi192EEEEEELi128ENS_10bfloat16_tEfNS_4arch4Sm90ELb0ELb1ELb1ELb0ELb0ELb0ELb0ELb1ELb1ELb1ELb0ELb0EEENS1_21CollectiveEpilogueFwdINS6_IJSA_SA_SB_EEES9_SE_SG_Li256ELb0ELb1ELb0ELb0EEENS1_30DynamicPersistentTileSchedulerILi256ELi128ELb0ELb1ELb1EEEEEEEEEvNT_6ParamsE:
	.zero		3328


//--------------------- .nv.constant0._ZN7cutlass13device_kernelIN5flash11enable_sm90INS1_16FlashAttnFwdSm90INS1_25CollectiveMainloopFwdSm90ILi2EN4cute5tupleIJNS5_1CILi1EEES8_S8_EEENS6_IJNS7_ILi128EEENS7_ILi96EEENS7_ILi192EEEEEELi128ENS_10bfloat16_tEfNS_4arch4Sm90ELb0ELb1ELb1ELb1ELb0ELb0ELb0ELb1ELb1ELb1ELb0ELb0EEENS1_21CollectiveEpilogueFwdINS6_IJSA_SA_SB_EEES9_SE_SG_Li256ELb1ELb1ELb0ELb0EEENS1_36VarlenDynamicPersistentTileSchedulerILi128ELi96ELi256ELi128ELb0ELb1ELb1ELb1ELb0ELb1EEEEEEEEEvNT_6ParamsE --------------------------
	.section	.nv.constant0._ZN7cutlass13device_kernelIN5flash11enable_sm90INS1_16FlashAttnFwdSm90INS1_25CollectiveMainloopFwdSm90ILi2EN4cute5tupleIJNS5_1CILi1EEES8_S8_EEENS6_IJNS7_ILi128EEENS7_ILi96EEENS7_ILi192EEEEEELi128ENS_10bfloat16_tEfNS_4arch4Sm90ELb0ELb1ELb1ELb1ELb0ELb0ELb0ELb1ELb1ELb1ELb0ELb0EEENS1_21CollectiveEpilogueFwdINS6_IJSA_SA_SB_EEES9_SE_SG_Li256ELb1ELb1ELb0ELb0EEENS1_36VarlenDynamicPersistentTileSchedulerILi128ELi96ELi256ELi128ELb0ELb1ELb1ELb1ELb0ELb1EEEEEEEEEvNT_6ParamsE,"a",@progbits
	.sectionflags	@""
	.align	4
.nv.constant0._ZN7cutlass13device_kernelIN5flash11enable_sm90INS1_16FlashAttnFwdSm90INS1_25CollectiveMainloopFwdSm90ILi2EN4cute5tupleIJNS5_1CILi1EEES8_S8_EEENS6_IJNS7_ILi128EEENS7_ILi96EEENS7_ILi192EEEEEELi128ENS_10bfloat16_tEfNS_4arch4Sm90ELb0ELb1ELb1ELb1ELb0ELb0ELb0ELb1ELb1ELb1ELb0ELb0EEENS1_21CollectiveEpilogueFwdINS6_IJSA_SA_SB_EEES9_SE_SG_Li256ELb1ELb1ELb0ELb0EEENS1_36VarlenDynamicPersistentTileSchedulerILi128ELi96ELi256ELi128ELb0ELb1ELb1ELb1ELb0ELb1EEEEEEEEEvNT_6ParamsE:
	.zero		3328


//--------------------- .nv.constant0._ZN7cutlass13device_kernelIN5flash11enable_sm90INS1_16FlashAttnFwdSm90INS1_25CollectiveMainloopFwdSm90ILi2EN4cute5tupleIJNS5_1CILi1EEES8_S8_EEENS6_IJNS7_ILi128EEENS7_ILi96EEENS7_ILi192EEEEEELi128ENS_10bfloat16_tEfNS_4arch4Sm90ELb0ELb1ELb1ELb1ELb0ELb1ELb0ELb1ELb1ELb1ELb0ELb0EEENS1_21CollectiveEpilogueFwdINS6_IJSA_SA_SB_EEES9_SE_SG_Li256ELb1ELb1ELb0ELb0EEENS1_36VarlenDynamicPersistentTileSchedulerILi128ELi96ELi256ELi128ELb0ELb1ELb1ELb1ELb0ELb1EEEEEEEEEvNT_6ParamsE --------------------------
	.section	.nv.constant0._ZN7cutlass13device_kernelIN5flash11enable_sm90INS1_16FlashAttnFwdSm90INS1_25CollectiveMainloopFwdSm90ILi2EN4cute5tupleIJNS5_1CILi1EEES8_S8_EEENS6_IJNS7_ILi128EEENS7_ILi96EEENS7_ILi192EEEEEELi128ENS_10bfloat16_tEfNS_4arch4Sm90ELb0ELb1ELb1ELb1ELb0ELb1ELb0ELb1ELb1ELb1ELb0ELb0EEENS1_21CollectiveEpilogueFwdINS6_IJSA_SA_SB_EEES9_SE_SG_Li256ELb1ELb1ELb0ELb0EEENS1_36VarlenDynamicPersistentTileSchedulerILi128ELi96ELi256ELi128ELb0ELb1ELb1ELb1ELb0ELb1EEEEEEEEEvNT_6ParamsE,"a",@progbits
	.sectionflags	@""
	.align	4
.nv.constant0._ZN7cutlass13device_kernelIN5flash11enable_sm90INS1_16FlashAttnFwdSm90INS1_25CollectiveMainloopFwdSm90ILi2EN4cute5tupleIJNS5_1CILi1EEES8_S8_EEENS6_IJNS7_ILi128EEENS7_ILi96EEENS7_ILi192EEEEEELi128ENS_10bfloat16_tEfNS_4arch4Sm90ELb0ELb1ELb1ELb1ELb0ELb1ELb0ELb1ELb1ELb1ELb0ELb0EEENS1_21CollectiveEpilogueFwdINS6_IJSA_SA_SB_EEES9_SE_SG_Li256ELb1ELb1ELb0ELb0EEENS1_36VarlenDynamicPersistentTileSchedulerILi128ELi96ELi256ELi128ELb0ELb1ELb1ELb1ELb0ELb1EEEEEEEEEvNT_6ParamsE:
	.zero		3328


//--------------------- .nv.constant0._ZN7cutlass13device_kernelIN5flash11enable_sm90INS1_16FlashAttnFwdSm90INS1_25CollectiveMainloopFwdSm90ILi2EN4cute5tupleIJNS5_1CILi1EEES8_S8_EEENS6_IJNS7_ILi128EEESA_NS7_ILi192EEEEEELi128ENS_10bfloat16_tEfNS_4arch4Sm90ELb1ELb0ELb1ELb0ELb0ELb0ELb0ELb1ELb1ELb1ELb0ELb0EEENS1_21CollectiveEpilogueFwdINS6_IJSA_SA_SA_EEES9_SD_SF_Li256ELb0ELb1ELb0ELb0EEENS1_30DynamicPersistentTileSchedulerILi256ELi128ELb0ELb1ELb1EEEEEEEEEvNT_6ParamsE --------------------------
	.section	.nv.constant0._ZN7cutlass13device_kernelIN5flash11enable_sm90INS1_16FlashAttnFwdSm90INS1_25CollectiveMainloopFwdSm90ILi2EN4cute5tupleIJNS5_1CILi1EEES8_S8_EEENS6_IJNS7_ILi128EEESA_NS7_ILi192EEEEEELi128ENS_10bfloat16_tEfNS_4arch4Sm90ELb1ELb0ELb1ELb0ELb0ELb0ELb0ELb1ELb1ELb1ELb0ELb0EEENS1_21CollectiveEpilogueFwdINS6_IJSA_SA_SA_EEES9_SD_SF_Li256ELb0ELb1ELb0ELb0EEENS1_30DynamicPersistentTileSchedulerILi256ELi128ELb0ELb1ELb1EEEEEEEEEvNT_6ParamsE,"a",@progbits
	.sectionflags	@""
	.align	4
.nv.constant0._ZN7cutlass13device_kernelIN5flash11enable_sm90INS1_16FlashAttnFwdSm90INS1_25CollectiveMainloopFwdSm90ILi2EN4cute5tupleIJNS5_1CILi1EEES8_S8_EEENS6_IJNS7_ILi128EEESA_NS7_ILi192EEEEEELi128ENS_10bfloat16_tEfNS_4arch4Sm90ELb1ELb0ELb1ELb0ELb0ELb0ELb0ELb1ELb1ELb1ELb0ELb0EEENS1_21CollectiveEpilogueFwdINS6_IJSA_SA_SA_EEES9_SD_SF_Li256ELb0ELb1ELb0ELb0EEENS1_30DynamicPersistentTileSchedulerILi256ELi128ELb0ELb1ELb1EEEEEEEEEvNT_6ParamsE:
	.zero		3328


//--------------------- .nv.constant0._ZN7cutlass13device_kernelIN5flash11enable_sm90INS1_16FlashAttnFwdSm90INS1_25CollectiveMainloopFwdSm90ILi2EN4cute5tupleIJNS5_1CILi1EEES8_S8_EEENS6_IJNS7_ILi128EEESA_NS7_ILi192EEEEEELi128ENS_10bfloat16_tEfNS_4arch4Sm90ELb1ELb0ELb1ELb1ELb0ELb0ELb0ELb1ELb1ELb1ELb0ELb0EEENS1_21CollectiveEpilogueFwdINS6_IJSA_SA_SA_EEES9_SD_SF_Li256ELb1ELb1ELb0ELb0EEENS1_36VarlenDynamicPersistentTileSchedulerILi128ELi128ELi256ELi128ELb0ELb1ELb1ELb1ELb1ELb1EEEEEEEEEvNT_6ParamsE --------------------------
	.section	.nv.constant0._ZN7cutlass13device_kernelIN5flash11enable_sm90INS1_16FlashAttnFwdSm90INS1_25CollectiveMainloopFwdSm90ILi2EN4cute5tupleIJNS5_1CILi1EEES8_S8_EEENS6_IJNS7_ILi128EEESA_NS7_ILi192EEEEEELi128ENS_10bfloat16_tEfNS_4arch4Sm90ELb1ELb0ELb1ELb1ELb0ELb0ELb0ELb1ELb1ELb1ELb0ELb0EEENS1_21CollectiveEpilogueFwdINS6_IJSA_SA_SA_EEES9_SD_SF_Li256ELb1ELb1ELb0ELb0EEENS1_36VarlenDynamicPersistentTileSchedulerILi128ELi128ELi256ELi128ELb0ELb1ELb1ELb1ELb1ELb1EEEEEEEEEvNT_6ParamsE,"a",@progbits
	.sectionflags	@""
	.align	4
.nv.constant0._ZN7cutlass13device_kernelIN5flash11enable_sm90INS1_16FlashAttnFwdSm90INS1_25CollectiveMainloopFwdSm90ILi2EN4cute5tupleIJNS5_1CILi1EEES8_S8_EEENS6_IJNS7_ILi128EEESA_NS7_ILi192EEEEEELi128ENS_10bfloat16_tEfNS_4arch4Sm90ELb1ELb0ELb1ELb1ELb0ELb0ELb0ELb1ELb1ELb1ELb0ELb0EEENS1_21CollectiveEpilogueFwdINS6_IJSA_SA_SA_EEES9_SD_SF_Li256ELb1ELb1ELb0ELb0EEENS1_36VarlenDynamicPersistentTileSchedulerILi128ELi128ELi256ELi128ELb0ELb1ELb1ELb1ELb1ELb1EEEEEEEEEvNT_6ParamsE:
	.zero		3328


//--------------------- .nv.constant0._ZN7cutlass13device_kernelIN5flash11enable_sm90INS1_16FlashAttnFwdSm90INS1_25CollectiveMainloopFwdSm90ILi2EN4cute5tupleIJNS5_1CILi1EEES8_S8_EEENS6_IJNS7_ILi128EEESA_NS7_ILi192EEEEEELi128ENS_10bfloat16_tEfNS_4arch4Sm90ELb1ELb0ELb1ELb1ELb0ELb1ELb0ELb1ELb1ELb1ELb0ELb0EEENS1_21CollectiveEpilogueFwdINS6_IJSA_SA_SA_EEES9_SD_SF_Li256ELb1ELb1ELb0ELb0EEENS1_36VarlenDynamicPersistentTileSchedulerILi128ELi128ELi256ELi128ELb0ELb1ELb1ELb1ELb1ELb1EEEEEEEEEvNT_6ParamsE --------------------------
	.section	.nv.constant0._ZN7cutlass13device_kernelIN5flash11enable_sm90INS1_16FlashAttnFwdSm90INS1_25CollectiveMainloopFwdSm90ILi2EN4cute5tupleIJNS5_1CILi1EEES8_S8_EEENS6_IJNS7_ILi128EEESA_NS7_ILi192EEEEEELi128ENS_10bfloat16_tEfNS_4arch4Sm90ELb1ELb0ELb1ELb1ELb0ELb1ELb0ELb1ELb1ELb1ELb0ELb0EEENS1_21CollectiveEpilogueFwdINS6_IJSA_SA_SA_EEES9_SD_SF_Li256ELb1ELb1ELb0ELb0EEENS1_36VarlenDynamicPersistentTileSchedulerILi128ELi128ELi256ELi128ELb0ELb1ELb1ELb1ELb1ELb1EEEEEEEEEvNT_6ParamsE,"a",@progbits
	.sectionflags	@""
	.align	4
.nv.constant0._ZN7cutlass13device_kernelIN5flash11enable_sm90INS1_16FlashAttnFwdSm90INS1_25CollectiveMainloopFwdSm90ILi2EN4cute5tupleIJNS5_1CILi1EEES8_S8_EEENS6_IJNS7_ILi128EEESA_NS7_ILi192EEEEEELi128ENS_10bfloat16_tEfNS_4arch4Sm90ELb1ELb0ELb1ELb1ELb0ELb1ELb0ELb1ELb1ELb1ELb0ELb0EEENS1_21CollectiveEpilogueFwdINS6_IJSA_SA_SA_EEES9_SD_SF_Li256ELb1ELb1ELb0ELb0EEENS1_36VarlenDynamicPersistentTileSchedulerILi128ELi128ELi256ELi128ELb0ELb1ELb1ELb1ELb1ELb1EEEEEEEEEvNT_6ParamsE:
	.zero		3328


//--------------------- SYMBOLS --------------------------

	.type		.nv.reservedSmem.offset0,@object
	.size		.nv.reservedSmem.offset0,0x4
	.type		__assertfail,@function
